	.target	sm_90a

	.elftype	@"ET_EXEC"


//--------------------- .note.nv.tkinfo           --------------------------
	.section	.note.nv.tkinfo,"",@"SHT_NOTE"
	.sectionflags	@"SHF_NOTE_NV_TKINFO"
	.tkinfo
        /*0018*/ 	.word	0x00000002
        /*0030*/ 	.string	""
        /*0030*/ 	.string	"ptxas"
        /*0030*/ 	.string	"Cuda compilation tools, release 13.0, V13.0.88"
        /*0030*/ 	.string	"Build cuda_13.0.r13.0/compiler.36424714_0"
        /*0030*/ 	.string	"-arch sm_90a -m 64 "



//--------------------- .note.nv.cuinfo           --------------------------
	.section	.note.nv.cuinfo,"",@"SHT_NOTE"
	.sectionflags	@"SHF_NOTE_NV_CUINFO"
        /*0018*/ 	.short	0x0002
        /*001a*/ 	.short	0x005a
        /*001c*/ 	.short	0x0082
	.zero		2


//--------------------- .nv.info                  --------------------------
	.section	.nv.info,"",@"SHT_CUDA_INFO"
	.align	4


	//----- nvinfo : EIATTR_REGCOUNT
	.align		4
        /*0000*/ 	.byte	0x04, 0x2f
        /*0002*/ 	.short	(.L_19 - .L_18)
	.align		4
.L_18:
        /*0004*/ 	.word	index@(_ZN7cutlass13device_kernelIN5flash11enable_sm90INS1_16FlashAttnFwdSm90INS1_25CollectiveMainloopFwdSm90ILi2EN4cute5tupleIJNS5_1CILi1EEES8_S8_EEENS6_IJNS7_ILi192EEENS7_ILi128EEENS7_ILi64EEEEEELi64ENS_10bfloat16_tEfNS_4arch4Sm90ELb1ELb0ELb1ELb1ELb1ELb1ELb0ELb1ELb1ELb1ELb0ELb0EEENS1_21CollectiveEpilogueFwdINS6_IJSA_SC_SB_EEES9_SE_SG_Li384ELb1ELb1ELb0ELb0EEENS1_36VarlenDynamicPersistentTileSchedulerILi192ELi128ELi384ELi128ELb0ELb1ELb1ELb1ELb1ELb1EEEEEEEEEvNT_6ParamsE)
        /*0008*/ 	.word	0x00000080


	//----- nvinfo : EIATTR_FRAME_SIZE
	.align		4
.L_19:
        /*000c*/ 	.byte	0x04, 0x11
        /*000e*/ 	.short	(.L_21 - .L_20)
	.align		4
.L_20:
        /*0010*/ 	.word	index@(_ZN7cutlass13device_kernelIN5flash11enable_sm90INS1_16FlashAttnFwdSm90INS1_25CollectiveMainloopFwdSm90ILi2EN4cute5tupleIJNS5_1CILi1EEES8_S8_EEENS6_IJNS7_ILi192EEENS7_ILi128EEENS7_ILi64EEEEEELi64ENS_10bfloat16_tEfNS_4arch4Sm90ELb1ELb0ELb1ELb1ELb1ELb1ELb0ELb1ELb1ELb1ELb0ELb0EEENS1_21CollectiveEpilogueFwdINS6_IJSA_SC_SB_EEES9_SE_SG_Li384ELb1ELb1ELb0ELb0EEENS1_36VarlenDynamicPersistentTileSchedulerILi192ELi128ELi384ELi128ELb0ELb1ELb1ELb1ELb1ELb1EEEEEEEEEvNT_6ParamsE)
        /*0014*/ 	.word	0x00000070


	//----- nvinfo : EIATTR_REGCOUNT
	.align		4
.L_21:
        /*0018*/ 	.byte	0x04, 0x2f
        /*001a*/ 	.short	(.L_23 - .L_22)
	.align		4
.L_22:
        /*001c*/ 	.word	index@(_ZN7cutlass13device_kernelIN5flash11enable_sm90INS1_16FlashAttnFwdSm90INS1_25CollectiveMainloopFwdSm90ILi2EN4cute5tupleIJNS5_1CILi1EEES8_S8_EEENS6_IJNS7_ILi192EEENS7_ILi128EEENS7_ILi64EEEEEELi64ENS_10bfloat16_tEfNS_4arch4Sm90ELb1ELb0ELb1ELb1ELb1ELb0ELb0ELb1ELb1ELb1ELb0ELb0EEENS1_21CollectiveEpilogueFwdINS6_IJSA_SC_SB_EEES9_SE_SG_Li384ELb1ELb1ELb0ELb0EEENS1_36VarlenDynamicPersistentTileSchedulerILi192ELi128ELi384ELi128ELb0ELb1ELb1ELb1ELb1ELb1EEEEEEEEEvNT_6ParamsE)
        /*0020*/ 	.word	0x00000080


	//----- nvinfo : EIATTR_FRAME_SIZE
	.align		4
.L_23:
        /*0024*/ 	.byte	0x04, 0x11
        /*0026*/ 	.short	(.L_25 - .L_24)
	.align		4
.L_24:
        /*0028*/ 	.word	index@(_ZN7cutlass13device_kernelIN5flash11enable_sm90INS1_16FlashAttnFwdSm90INS1_25CollectiveMainloopFwdSm90ILi2EN4cute5tupleIJNS5_1CILi1EEES8_S8_EEENS6_IJNS7_ILi192EEENS7_ILi128EEENS7_ILi64EEEEEELi64ENS_10bfloat16_tEfNS_4arch4Sm90ELb1ELb0ELb1ELb1ELb1ELb0ELb0ELb1ELb1ELb1ELb0ELb0EEENS1_21CollectiveEpilogueFwdINS6_IJSA_SC_SB_EEES9_SE_SG_Li384ELb1ELb1ELb0ELb0EEENS1_36VarlenDynamicPersistentTileSchedulerILi192ELi128ELi384ELi128ELb0ELb1ELb1ELb1ELb1ELb1EEEEEEEEEvNT_6ParamsE)
        /*002c*/ 	.word	0x00000040


	//----- nvinfo : EIATTR_REGCOUNT
	.align		4
.L_25:
        /*0030*/ 	.byte	0x04, 0x2f
        /*0032*/ 	.short	(.L_27 - .L_26)
	.align		4
.L_26:
        /*0034*/ 	.word	index@(_ZN7cutlass13device_kernelIN5flash11enable_sm90INS1_16FlashAttnFwdSm90INS1_25CollectiveMainloopFwdSm90ILi2EN4cute5tupleIJNS5_1CILi1EEES8_S8_EEENS6_IJNS7_ILi192EEENS7_ILi128EEENS7_ILi64EEEEEELi64ENS_10bfloat16_tEfNS_4arch4Sm90ELb1ELb0ELb1ELb0ELb1ELb0ELb0ELb1ELb1ELb1ELb0ELb0EEENS1_21CollectiveEpilogueFwdINS6_IJSA_SC_SB_EEES9_SE_SG_Li384ELb0ELb1ELb0ELb0EEENS1_30DynamicPersistentTileSchedulerILi384ELi128ELb0ELb1ELb1EEEEEEEEEvNT_6ParamsE)
        /*0038*/ 	.word	0x00000080


	//----- nvinfo : EIATTR_FRAME_SIZE
	.align		4
.L_27:
        /*003c*/ 	.byte	0x04, 0x11
        /*003e*/ 	.short	(.L_29 - .L_28)
	.align		4
.L_28:
        /*0040*/ 	.word	index@(_ZN7cutlass13device_kernelIN5flash11enable_sm90INS1_16FlashAttnFwdSm90INS1_25CollectiveMainloopFwdSm90ILi2EN4cute5tupleIJNS5_1CILi1EEES8_S8_EEENS6_IJNS7_ILi192EEENS7_ILi128EEENS7_ILi64EEEEEELi64ENS_10bfloat16_tEfNS_4arch4Sm90ELb1ELb0ELb1ELb0ELb1ELb0ELb0ELb1ELb1ELb1ELb0ELb0EEENS1_21CollectiveEpilogueFwdINS6_IJSA_SC_SB_EEES9_SE_SG_Li384ELb0ELb1ELb0ELb0EEENS1_30DynamicPersistentTileSchedulerILi384ELi128ELb0ELb1ELb1EEEEEEEEEvNT_6ParamsE)
        /*0044*/ 	.word	0x00000018


	//----- nvinfo : EIATTR_REGCOUNT
	.align		4
.L_29:
        /*0048*/ 	.byte	0x04, 0x2f
        /*004a*/ 	.short	(.L_31 - .L_30)
	.align		4
.L_30:
        /*004c*/ 	.word	index@(_ZN7cutlass13device_kernelIN5flash11enable_sm90INS1_16FlashAttnFwdSm90INS1_25CollectiveMainloopFwdSm90ILi2EN4cute5tupleIJNS5_1CILi1EEES8_S8_EEENS6_IJNS7_ILi192EEENS7_ILi128EEENS7_ILi64EEEEEELi64ENS_10bfloat16_tEfNS_4arch4Sm90ELb0ELb1ELb1ELb1ELb1ELb1ELb0ELb1ELb1ELb1ELb0ELb0EEENS1_21CollectiveEpilogueFwdINS6_IJSA_SC_SB_EEES9_SE_SG_Li384ELb1ELb1ELb0ELb0EEENS1_36VarlenDynamicPersistentTileSchedulerILi192ELi128ELi384ELi128ELb0ELb1ELb1ELb1ELb0ELb1EEEEEEEEEvNT_6ParamsE)
        /*0050*/ 	.word	0x00000080


	//----- nvinfo : EIATTR_FRAME_SIZE
	.align		4
.L_31:
        /*0054*/ 	.byte	0x04, 0x11
        /*0056*/ 	.short	(.L_33 - .L_32)
	.align		4
.L_32:
        /*0058*/ 	.word	index@(_ZN7cutlass13device_kernelIN5flash11enable_sm90INS1_16FlashAttnFwdSm90INS1_25CollectiveMainloopFwdSm90ILi2EN4cute5tupleIJNS5_1CILi1EEES8_S8_EEENS6_IJNS7_ILi192EEENS7_ILi128EEENS7_ILi64EEEEEELi64ENS_10bfloat16_tEfNS_4arch4Sm90ELb0ELb1ELb1ELb1ELb1ELb1ELb0ELb1ELb1ELb1ELb0ELb0EEENS1_21CollectiveEpilogueFwdINS6_IJSA_SC_SB_EEES9_SE_SG_Li384ELb1ELb1ELb0ELb0EEENS1_36VarlenDynamicPersistentTileSchedulerILi192ELi128ELi384ELi128ELb0ELb1ELb1ELb1ELb0ELb1EEEEEEEEEvNT_6ParamsE)
        /*005c*/ 	.word	0x00000070


	//----- nvinfo : EIATTR_REGCOUNT
	.align		4
.L_33:
        /*0060*/ 	.byte	0x04, 0x2f
        /*0062*/ 	.short	(.L_35 - .L_34)
	.align		4
.L_34:
        /*0064*/ 	.word	index@(_ZN7cutlass13device_kernelIN5flash11enable_sm90INS1_16FlashAttnFwdSm90INS1_25CollectiveMainloopFwdSm90ILi2EN4cute5tupleIJNS5_1CILi1EEES8_S8_EEENS6_IJNS7_ILi192EEENS7_ILi128EEENS7_ILi64EEEEEELi64ENS_10bfloat16_tEfNS_4arch4Sm90ELb0ELb1ELb1ELb1ELb1ELb0ELb0ELb1ELb1ELb1ELb0ELb0EEENS1_21CollectiveEpilogueFwdINS6_IJSA_SC_SB_EEES9_SE_SG_Li384ELb1ELb1ELb0ELb0EEENS1_36VarlenDynamicPersistentTileSchedulerILi192ELi128ELi384ELi128ELb0ELb1ELb1ELb1ELb0ELb1EEEEEEEEEvNT_6ParamsE)
        /*0068*/ 	.word	0x00000080


	//----- nvinfo : EIATTR_FRAME_SIZE
	.align		4
.L_35:
        /*006c*/ 	.byte	0x04, 0x11
        /*006e*/ 	.short	(.L_37 - .L_36)
	.align		4
.L_36:
        /*0070*/ 	.word	index@(_ZN7cutlass13device_kernelIN5flash11enable_sm90INS1_16FlashAttnFwdSm90INS1_25CollectiveMainloopFwdSm90ILi2EN4cute5tupleIJNS5_1CILi1EEES8_S8_EEENS6_IJNS7_ILi192EEENS7_ILi128EEENS7_ILi64EEEEEELi64ENS_10bfloat16_tEfNS_4arch4Sm90ELb0ELb1ELb1ELb1ELb1ELb0ELb0ELb1ELb1ELb1ELb0ELb0EEENS1_21CollectiveEpilogueFwdINS6_IJSA_SC_SB_EEES9_SE_SG_Li384ELb1ELb1ELb0ELb0EEENS1_36VarlenDynamicPersistentTileSchedulerILi192ELi128ELi384ELi128ELb0ELb1ELb1ELb1ELb0ELb1EEEEEEEEEvNT_6ParamsE)
        /*0074*/ 	.word	0x00000038


	//----- nvinfo : EIATTR_REGCOUNT
	.align		4
.L_37:
        /*0078*/ 	.byte	0x04, 0x2f
        /*007a*/ 	.short	(.L_39 - .L_38)
	.align		4
.L_38:
        /*007c*/ 	.word	index@(_ZN7cutlass13device_kernelIN5flash11enable_sm90INS1_16FlashAttnFwdSm90INS1_25CollectiveMainloopFwdSm90ILi2EN4cute5tupleIJNS5_1CILi1EEES8_S8_EEENS6_IJNS7_ILi192EEENS7_ILi128EEENS7_ILi64EEEEEELi64ENS_10bfloat16_tEfNS_4arch4Sm90ELb0ELb1ELb1ELb0ELb1ELb0ELb0ELb1ELb1ELb1ELb0ELb0EEENS1_21CollectiveEpilogueFwdINS6_IJSA_SC_SB_EEES9_SE_SG_Li384ELb0ELb1ELb0ELb0EEENS1_30DynamicPersistentTileSchedulerILi384ELi128ELb0ELb1ELb1EEEEEEEEEvNT_6ParamsE)
        /*0080*/ 	.word	0x00000080


	//----- nvinfo : EIATTR_FRAME_SIZE
	.align		4
.L_39:
        /*0084*/ 	.byte	0x04, 0x11
        /*0086*/ 	.short	(.L_41 - .L_40)
	.align		4
.L_40:
        /*0088*/ 	.word	index@(_ZN7cutlass13device_kernelIN5flash11enable_sm90INS1_16FlashAttnFwdSm90INS1_25CollectiveMainloopFwdSm90ILi2EN4cute5tupleIJNS5_1CILi1EEES8_S8_EEENS6_IJNS7_ILi192EEENS7_ILi128EEENS7_ILi64EEEEEELi64ENS_10bfloat16_tEfNS_4arch4Sm90ELb0ELb1ELb1ELb0ELb1ELb0ELb0ELb1ELb1ELb1ELb0ELb0EEENS1_21CollectiveEpilogueFwdINS6_IJSA_SC_SB_EEES9_SE_SG_Li384ELb0ELb1ELb0ELb0EEENS1_30DynamicPersistentTileSchedulerILi384ELi128ELb0ELb1ELb1EEEEEEEEEvNT_6ParamsE)
        /*008c*/ 	.word	0x00000018


	//----- nvinfo : EIATTR_REGCOUNT
	.align		4
.L_41:
        /*0090*/ 	.byte	0x04, 0x2f
        /*0092*/ 	.short	(.L_43 - .L_42)
	.align		4
.L_42:
        /*0094*/ 	.word	index@(_ZN7cutlass13device_kernelIN5flash11enable_sm90INS1_16FlashAttnFwdSm90INS1_25CollectiveMainloopFwdSm90ILi2EN4cute5tupleIJNS5_1CILi1EEES8_S8_EEENS6_IJNS7_ILi192EEENS7_ILi128EEENS7_ILi64EEEEEELi64ENS_10bfloat16_tEfNS_4arch4Sm90ELb0ELb0ELb1ELb1ELb1ELb1ELb0ELb1ELb1ELb1ELb0ELb0EEENS1_21CollectiveEpilogueFwdINS6_IJSA_SC_SB_EEES9_SE_SG_Li384ELb1ELb1ELb0ELb0EEENS1_36VarlenDynamicPersistentTileSchedulerILi192ELi128ELi384ELi128ELb0ELb1ELb1ELb0ELb1ELb1EEEEEEEEEvNT_6ParamsE)
        /*0098*/ 	.word	0x00000080


	//----- nvinfo : EIATTR_FRAME_SIZE
	.align		4
.L_43:
        /*009c*/ 	.byte	0x04, 0x11
        /*009e*/ 	.short	(.L_45 - .L_44)
	.align		4
.L_44:
        /*00a0*/ 	.word	index@(_ZN7cutlass13device_kernelIN5flash11enable_sm90INS1_16FlashAttnFwdSm90INS1_25CollectiveMainloopFwdSm90ILi2EN4cute5tupleIJNS5_1CILi1EEES8_S8_EEENS6_IJNS7_ILi192EEENS7_ILi128EEENS7_ILi64EEEEEELi64ENS_10bfloat16_tEfNS_4arch4Sm90ELb0ELb0ELb1ELb1ELb1ELb1ELb0ELb1ELb1ELb1ELb0ELb0EEENS1_21CollectiveEpilogueFwdINS6_IJSA_SC_SB_EEES9_SE_SG_Li384ELb1ELb1ELb0ELb0EEENS1_36VarlenDynamicPersistentTileSchedulerILi192ELi128ELi384ELi128ELb0ELb1ELb1ELb0ELb1ELb1EEEEEEEEEvNT_6ParamsE)
        /*00a4*/ 	.word	0x00000068


	//----- nvinfo : EIATTR_REGCOUNT
	.align		4
.L_45:
        /*00a8*/ 	.byte	0x04, 0x2f
        /*00aa*/ 	.short	(.L_47 - .L_46)
	.align		4
.L_46:
        /*00ac*/ 	.word	index@(_ZN7cutlass13device_kernelIN5flash11enable_sm90INS1_16FlashAttnFwdSm90INS1_25CollectiveMainloopFwdSm90ILi2EN4cute5tupleIJNS5_1CILi1EEES8_S8_EEENS6_IJNS7_ILi192EEENS7_ILi128EEENS7_ILi64EEEEEELi64ENS_10bfloat16_tEfNS_4arch4Sm90ELb0ELb0ELb1ELb1ELb1ELb0ELb0ELb1ELb1ELb1ELb0ELb0EEENS1_21CollectiveEpilogueFwdINS6_IJSA_SC_SB_EEES9_SE_SG_Li384ELb1ELb1ELb0ELb0EEENS1_36VarlenDynamicPersistentTileSchedulerILi192ELi128ELi384ELi128ELb0ELb1ELb1ELb0ELb1ELb1EEEEEEEEEvNT_6ParamsE)
        /*00b0*/ 	.word	0x00000080


	//----- nvinfo : EIATTR_FRAME_SIZE
	.align		4
.L_47:
        /*00b4*/ 	.byte	0x04, 0x11
        /*00b6*/ 	.short	(.L_49 - .L_48)
	.align		4
.L_48:
        /*00b8*/ 	.word	index@(_ZN7cutlass13device_kernelIN5flash11enable_sm90INS1_16FlashAttnFwdSm90INS1_25CollectiveMainloopFwdSm90ILi2EN4cute5tupleIJNS5_1CILi1EEES8_S8_EEENS6_IJNS7_ILi192EEENS7_ILi128EEENS7_ILi64EEEEEELi64ENS_10bfloat16_tEfNS_4arch4Sm90ELb0ELb0ELb1ELb1ELb1ELb0ELb0ELb1ELb1ELb1ELb0ELb0EEENS1_21CollectiveEpilogueFwdINS6_IJSA_SC_SB_EEES9_SE_SG_Li384ELb1ELb1ELb0ELb0EEENS1_36VarlenDynamicPersistentTileSchedulerILi192ELi128ELi384ELi128ELb0ELb1ELb1ELb0ELb1ELb1EEEEEEEEEvNT_6ParamsE)
        /*00bc*/ 	.word	0x00000040


	//----- nvinfo : EIATTR_REGCOUNT
	.align		4
.L_49:
        /*00c0*/ 	.byte	0x04, 0x2f
        /*00c2*/ 	.short	(.L_51 - .L_50)
	.align		4
.L_50:
        /*00c4*/ 	.word	index@(_ZN7cutlass13device_kernelIN5flash11enable_sm90INS1_16FlashAttnFwdSm90INS1_25CollectiveMainloopFwdSm90ILi2EN4cute5tupleIJNS5_1CILi1EEES8_S8_EEENS6_IJNS7_ILi192EEENS7_ILi128EEENS7_ILi64EEEEEELi64ENS_10bfloat16_tEfNS_4arch4Sm90ELb0ELb0ELb1ELb0ELb1ELb0ELb0ELb1ELb1ELb1ELb0ELb0EEENS1_21CollectiveEpilogueFwdINS6_IJSA_SC_SB_EEES9_SE_SG_Li384ELb0ELb1ELb0ELb0EEENS1_29StaticPersistentTileSchedulerILb0EEEEEEEEEvNT_6ParamsE)
        /*00c8*/ 	.word	0x00000080


	//----- nvinfo : EIATTR_FRAME_SIZE
	.align		4
.L_51:
        /*00cc*/ 	.byte	0x04, 0x11
        /*00ce*/ 	.short	(.L_53 - .L_52)
	.align		4
.L_52:
        /*00d0*/ 	.word	index@(_ZN7cutlass13device_kernelIN5flash11enable_sm90INS1_16FlashAttnFwdSm90INS1_25CollectiveMainloopFwdSm90ILi2EN4cute5tupleIJNS5_1CILi1EEES8_S8_EEENS6_IJNS7_ILi192EEENS7_ILi128EEENS7_ILi64EEEEEELi64ENS_10bfloat16_tEfNS_4arch4Sm90ELb0ELb0ELb1ELb0ELb1ELb0ELb0ELb1ELb1ELb1ELb0ELb0EEENS1_21CollectiveEpilogueFwdINS6_IJSA_SC_SB_EEES9_SE_SG_Li384ELb0ELb1ELb0ELb0EEENS1_29StaticPersistentTileSchedulerILb0EEEEEEEEEvNT_6ParamsE)
        /*00d4*/ 	.word	0x00000010


	//----- nvinfo : EIATTR_MIN_STACK_SIZE
	.align		4
.L_53:
        /*00d8*/ 	.byte	0x04, 0x12
        /*00da*/ 	.short	(.L_55 - .L_54)
	.align		4
.L_54:
        /*00dc*/ 	.word	index@(_ZN7cutlass13device_kernelIN5flash11enable_sm90INS1_16FlashAttnFwdSm90INS1_25CollectiveMainloopFwdSm90ILi2EN4cute5tupleIJNS5_1CILi1EEES8_S8_EEENS6_IJNS7_ILi192EEENS7_ILi128EEENS7_ILi64EEEEEELi64ENS_10bfloat16_tEfNS_4arch4Sm90ELb0ELb0ELb1ELb0ELb1ELb0ELb0ELb1ELb1ELb1ELb0ELb0EEENS1_21CollectiveEpilogueFwdINS6_IJSA_SC_SB_EEES9_SE_SG_Li384ELb0ELb1ELb0ELb0EEENS1_29StaticPersistentTileSchedulerILb0EEEEEEEEEvNT_6ParamsE)
        /*00e0*/ 	.word	0x00000010


	//----- nvinfo : EIATTR_MIN_STACK_SIZE
	.align		4
.L_55:
        /*00e4*/ 	.byte	0x04, 0x12
        /*00e6*/ 	.short	(.L_57 - .L_56)
	.align		4
.L_56:
        /*00e8*/ 	.word	index@(_ZN7cutlass13device_kernelIN5flash11enable_sm90INS1_16FlashAttnFwdSm90INS1_25CollectiveMainloopFwdSm90ILi2EN4cute5tupleIJNS5_1CILi1EEES8_S8_EEENS6_IJNS7_ILi192EEENS7_ILi128EEENS7_ILi64EEEEEELi64ENS_10bfloat16_tEfNS_4arch4Sm90ELb0ELb0ELb1ELb1ELb1ELb0ELb0ELb1ELb1ELb1ELb0ELb0EEENS1_21CollectiveEpilogueFwdINS6_IJSA_SC_SB_EEES9_SE_SG_Li384ELb1ELb1ELb0ELb0EEENS1_36VarlenDynamicPersistentTileSchedulerILi192ELi128ELi384ELi128ELb0ELb1ELb1ELb0ELb1ELb1EEEEEEEEEvNT_6ParamsE)
        /*00ec*/ 	.word	0x00000040


	//----- nvinfo : EIATTR_MIN_STACK_SIZE
	.align		4
.L_57:
        /*00f0*/ 	.byte	0x04, 0x12
        /*00f2*/ 	.short	(.L_59 - .L_58)
	.align		4
.L_58:
        /*00f4*/ 	.word	index@(_ZN7cutlass13device_kernelIN5flash11enable_sm90INS1_16FlashAttnFwdSm90INS1_25CollectiveMainloopFwdSm90ILi2EN4cute5tupleIJNS5_1CILi1EEES8_S8_EEENS6_IJNS7_ILi192EEENS7_ILi128EEENS7_ILi64EEEEEELi64ENS_10bfloat16_tEfNS_4arch4Sm90ELb0ELb0ELb1ELb1ELb1ELb1ELb0ELb1ELb1ELb1ELb0ELb0EEENS1_21CollectiveEpilogueFwdINS6_IJSA_SC_SB_EEES9_SE_SG_Li384ELb1ELb1ELb0ELb0EEENS1_36VarlenDynamicPersistentTileSchedulerILi192ELi128ELi384ELi128ELb0ELb1ELb1ELb0ELb1ELb1EEEEEEEEEvNT_6ParamsE)
        /*00f8*/ 	.word	0x00000068


	//----- nvinfo : EIATTR_MIN_STACK_SIZE
	.align		4
.L_59:
        /*00fc*/ 	.byte	0x04, 0x12
        /*00fe*/ 	.short	(.L_61 - .L_60)
	.align		4
.L_60:
        /*0100*/ 	.word	index@(_ZN7cutlass13device_kernelIN5flash11enable_sm90INS1_16FlashAttnFwdSm90INS1_25CollectiveMainloopFwdSm90ILi2EN4cute5tupleIJNS5_1CILi1EEES8_S8_EEENS6_IJNS7_ILi192EEENS7_ILi128EEENS7_ILi64EEEEEELi64ENS_10bfloat16_tEfNS_4arch4Sm90ELb0ELb1ELb1ELb0ELb1ELb0ELb0ELb1ELb1ELb1ELb0ELb0EEENS1_21CollectiveEpilogueFwdINS6_IJSA_SC_SB_EEES9_SE_SG_Li384ELb0ELb1ELb0ELb0EEENS1_30DynamicPersistentTileSchedulerILi384ELi128ELb0ELb1ELb1EEEEEEEEEvNT_6ParamsE)
        /*0104*/ 	.word	0x00000018


	//----- nvinfo : EIATTR_MIN_STACK_SIZE
	.align		4
.L_61:
        /*0108*/ 	.byte	0x04, 0x12
        /*010a*/ 	.short	(.L_63 - .L_62)
	.align		4
.L_62:
        /*010c*/ 	.word	index@(_ZN7cutlass13device_kernelIN5flash11enable_sm90INS1_16FlashAttnFwdSm90INS1_25CollectiveMainloopFwdSm90ILi2EN4cute5tupleIJNS5_1CILi1EEES8_S8_EEENS6_IJNS7_ILi192EEENS7_ILi128EEENS7_ILi64EEEEEELi64ENS_10bfloat16_tEfNS_4arch4Sm90ELb0ELb1ELb1ELb1ELb1ELb0ELb0ELb1ELb1ELb1ELb0ELb0EEENS1_21CollectiveEpilogueFwdINS6_IJSA_SC_SB_EEES9_SE_SG_Li384ELb1ELb1ELb0ELb0EEENS1_36VarlenDynamicPersistentTileSchedulerILi192ELi128ELi384ELi128ELb0ELb1ELb1ELb1ELb0ELb1EEEEEEEEEvNT_6ParamsE)
        /*0110*/ 	.word	0x00000038


	//----- nvinfo : EIATTR_MIN_STACK_SIZE
	.align		4
.L_63:
        /*0114*/ 	.byte	0x04, 0x12
        /*0116*/ 	.short	(.L_65 - .L_64)
	.align		4
.L_64:
        /*0118*/ 	.word	index@(_ZN7cutlass13device_kernelIN5flash11enable_sm90INS1_16FlashAttnFwdSm90INS1_25CollectiveMainloopFwdSm90ILi2EN4cute5tupleIJNS5_1CILi1EEES8_S8_EEENS6_IJNS7_ILi192EEENS7_ILi128EEENS7_ILi64EEEEEELi64ENS_10bfloat16_tEfNS_4arch4Sm90ELb0ELb1ELb1ELb1ELb1ELb1ELb0ELb1ELb1ELb1ELb0ELb0EEENS1_21CollectiveEpilogueFwdINS6_IJSA_SC_SB_EEES9_SE_SG_Li384ELb1ELb1ELb0ELb0EEENS1_36VarlenDynamicPersistentTileSchedulerILi192ELi128ELi384ELi128ELb0ELb1ELb1ELb1ELb0ELb1EEEEEEEEEvNT_6ParamsE)
        /*011c*/ 	.word	0x00000070


	//----- nvinfo : EIATTR_MIN_STACK_SIZE
	.align		4
.L_65:
        /*0120*/ 	.byte	0x04, 0x12
        /*0122*/ 	.short	(.L_67 - .L_66)
	.align		4
.L_66:
        /*0124*/ 	.word	index@(_ZN7cutlass13device_kernelIN5flash11enable_sm90INS1_16FlashAttnFwdSm90INS1_25CollectiveMainloopFwdSm90ILi2EN4cute5tupleIJNS5_1CILi1EEES8_S8_EEENS6_IJNS7_ILi192EEENS7_ILi128EEENS7_ILi64EEEEEELi64ENS_10bfloat16_tEfNS_4arch4Sm90ELb1ELb0ELb1ELb0ELb1ELb0ELb0ELb1ELb1ELb1ELb0ELb0EEENS1_21CollectiveEpilogueFwdINS6_IJSA_SC_SB_EEES9_SE_SG_Li384ELb0ELb1ELb0ELb0EEENS1_30DynamicPersistentTileSchedulerILi384ELi128ELb0ELb1ELb1EEEEEEEEEvNT_6ParamsE)
        /*0128*/ 	.word	0x00000018


	//----- nvinfo : EIATTR_MIN_STACK_SIZE
	.align		4
.L_67:
        /*012c*/ 	.byte	0x04, 0x12
        /*012e*/ 	.short	(.L_69 - .L_68)
	.align		4
.L_68:
        /*0130*/ 	.word	index@(_ZN7cutlass13device_kernelIN5flash11enable_sm90INS1_16FlashAttnFwdSm90INS1_25CollectiveMainloopFwdSm90ILi2EN4cute5tupleIJNS5_1CILi1EEES8_S8_EEENS6_IJNS7_ILi192EEENS7_ILi128EEENS7_ILi64EEEEEELi64ENS_10bfloat16_tEfNS_4arch4Sm90ELb1ELb0ELb1ELb1ELb1ELb0ELb0ELb1ELb1ELb1ELb0ELb0EEENS1_21CollectiveEpilogueFwdINS6_IJSA_SC_SB_EEES9_SE_SG_Li384ELb1ELb1ELb0ELb0EEENS1_36VarlenDynamicPersistentTileSchedulerILi192ELi128ELi384ELi128ELb0ELb1ELb1ELb1ELb1ELb1EEEEEEEEEvNT_6ParamsE)
        /*0134*/ 	.word	0x00000040


	//----- nvinfo : EIATTR_MIN_STACK_SIZE
	.align		4
.L_69:
        /*0138*/ 	.byte	0x04, 0x12
        /*013a*/ 	.short	(.L_71 - .L_70)
	.align		4
.L_70:
        /*013c*/ 	.word	index@(_ZN7cutlass13device_kernelIN5flash11enable_sm90INS1_16FlashAttnFwdSm90INS1_25CollectiveMainloopFwdSm90ILi2EN4cute5tupleIJNS5_1CILi1EEES8_S8_EEENS6_IJNS7_ILi192EEENS7_ILi128EEENS7_ILi64EEEEEELi64ENS_10bfloat16_tEfNS_4arch4Sm90ELb1ELb0ELb1ELb1ELb1ELb1ELb0ELb1ELb1ELb1ELb0ELb0EEENS1_21CollectiveEpilogueFwdINS6_IJSA_SC_SB_EEES9_SE_SG_Li384ELb1ELb1ELb0ELb0EEENS1_36VarlenDynamicPersistentTileSchedulerILi192ELi128ELi384ELi128ELb0ELb1ELb1ELb1ELb1ELb1EEEEEEEEEvNT_6ParamsE)
        /*0140*/ 	.word	0x00000070
.L_71:


//--------------------- .nv.compat                --------------------------
	.section	.nv.compat,"",@"SHT_CUDA_COMPAT_INFO"
	.align	4
        /*0000*/ 	.byte	0x02, 0x09, 0x01, 0x00, 0x02, 0x02, 0x04, 0x00, 0x02, 0x05, 0x05, 0x00, 0x03, 0x07, 0x01, 0x01
        /*0010*/ 	.byte	0x02, 0x03, 0x01, 0x00, 0x02, 0x06, 0x01, 0x00, 0x04, 0x0b, 0x08, 0x00, 0x00, 0x00, 0x00, 0x00
        /*0020*/ 	.byte	0x00, 0x00, 0x00, 0x00


//--------------------- .nv.info._ZN7cutlass13device_kernelIN5flash11enable_sm90INS1_16FlashAttnFwdSm90INS1_25CollectiveMainloopFwdSm90ILi2EN4cute5tupleIJNS5_1CILi1EEES8_S8_EEENS6_IJNS7_ILi192EEENS7_ILi128EEENS7_ILi64EEEEEELi64ENS_10bfloat16_tEfNS_4arch4Sm90ELb0ELb0ELb1ELb0ELb1ELb0ELb0ELb1ELb1ELb1ELb0ELb0EEENS1_21CollectiveEpilogueFwdINS6_IJSA_SC_SB_EEES9_SE_SG_Li384ELb0ELb1ELb0ELb0EEENS1_29StaticPersistentTileSchedulerILb0EEEEEEEEEvNT_6ParamsE --------------------------
	.section	.nv.info._ZN7cutlass13device_kernelIN5flash11enable_sm90INS1_16FlashAttnFwdSm90INS1_25CollectiveMainloopFwdSm90ILi2EN4cute5tupleIJNS5_1CILi1EEES8_S8_EEENS6_IJNS7_ILi192EEENS7_ILi128EEENS7_ILi64EEEEEELi64ENS_10bfloat16_tEfNS_4arch4Sm90ELb0ELb0ELb1ELb0ELb1ELb0ELb0ELb1ELb1ELb1ELb0ELb0EEENS1_21CollectiveEpilogueFwdINS6_IJSA_SC_SB_EEES9_SE_SG_Li384ELb0ELb1ELb0ELb0EEENS1_29StaticPersistentTileSchedulerILb0EEEEEEEEEvNT_6ParamsE,"",@"SHT_CUDA_INFO"
	.sectionflags	@""
	.align	4


	//----- nvinfo : EIATTR_CUDA_API_VERSION
	.align		4
        /*0000*/ 	.byte	0x04, 0x37
        /*0002*/ 	.short	(.L_73 - .L_72)
.L_72:
        /*0004*/ 	.word	0x00000082


	//----- nvinfo : EIATTR_KPARAM_INFO
	.align		4
.L_73:
        /*0008*/ 	.byte	0x04, 0x17
        /*000a*/ 	.short	(.L_75 - .L_74)
.L_74:
        /*000c*/ 	.word	0x00000000
        /*0010*/ 	.short	0x0000
        /*0012*/ 	.short	0x0070
        /*0014*/ 	.byte	0x00, 0xf0, 0x01, 0x28


	//----- nvinfo : EIATTR_SPARSE_MMA_MASK
	.align		4
.L_75:
        /*0018*/ 	.byte	0x03, 0x50
        /*001a*/ 	.short	0x0000


	//----- nvinfo : EIATTR_MAXREG_COUNT
	.align		4
        /*001c*/ 	.byte	0x03, 0x1b
        /*001e*/ 	.short	0x0080


	//----- nvinfo : EIATTR_NUM_BARRIERS
	.align		4
        /*0020*/ 	.byte	0x02, 0x4c
        /*0022*/ 	.byte	0x10
	.zero		1


	//----- nvinfo : EIATTR_EXTERNS
	.align		4
        /*0024*/ 	.byte	0x04, 0x0f
        /*0026*/ 	.short	(.L_77 - .L_76)


	//   ....[0]....
	.align		4
.L_76:
        /*0028*/ 	.word	index@(__assertfail)


	//----- nvinfo : EIATTR_ANNOTATIONS
	.align		4
.L_77:
        /*002c*/ 	.byte	0x04, 0x55
        /*002e*/ 	.short	(.L_79 - .L_78)


	//   ....[0]....
.L_78:
        /*0030*/ 	.word	0x00000001
        /*0034*/ 	.byte	0x00, 0x75, 0x00, 0x00, 0x01, 0x00, 0x00, 0x00, 0x20, 0x75, 0x00, 0x00, 0x01, 0x00, 0x00, 0x00
        /*0044*/ 	.byte	0xd0, 0x75, 0x00, 0x00, 0x01, 0x00, 0x00, 0x00, 0x60, 0x77, 0x00, 0x00, 0x01, 0x00, 0x00, 0x00
        /*0054*/ 	.byte	0xd0, 0x7c, 0x00, 0x00, 0x01, 0x00, 0x00, 0x00, 0xc0, 0x88, 0x00, 0x00, 0x01, 0x00, 0x00, 0x00
        /*0064*/ 	.byte	0x20, 0x94, 0x00, 0x00, 0x01, 0x00, 0x00, 0x00, 0xf0, 0x95, 0x00, 0x00, 0x01, 0x00, 0x00, 0x00
        /*0074*/ 	.byte	0x20, 0x96, 0x00, 0x00, 0x01, 0x00, 0x00, 0x00, 0xa0, 0xaa, 0x00, 0x00, 0x01, 0x00, 0x00, 0x00
        /*0084*/ 	.byte	0xd0, 0xaa, 0x00, 0x00, 0x01, 0x00, 0x00, 0x00, 0x50, 0xab, 0x00, 0x00, 0x01, 0x00, 0x00, 0x00
        /*0094*/ 	.byte	0x70, 0xab, 0x00, 0x00


	//----- nvinfo : EIATTR_MERCURY_ISA_VERSION
	.align		4
.L_79:
        /*0098*/ 	.byte	0x03, 0x5f
        /*009a*/ 	.short	0x0101


	//----- nvinfo : EIATTR_INT_WARP_WIDE_INSTR_OFFSETS
	.align		4
        /*009c*/ 	.byte	0x04, 0x31
        /*009e*/ 	.short	(.L_81 - .L_80)


	//   ....[0]....
.L_80:
        /*00a0*/ 	.word	0x000000c0


	//   ....[1]....
        /*00a4*/ 	.word	0x000000d0


	//   ....[2]....
        /*00a8*/ 	.word	0x00000170


	//----- nvinfo : EIATTR_COOP_GROUP_MASK_REGIDS
	.align		4
.L_81:
        /*00ac*/ 	.byte	0x04, 0x29
        /*00ae*/ 	.short	(.L_83 - .L_82)


	//   ....[0]....
.L_82:
        /*00b0*/ 	.word	0xffffffff


	//   ....[1]....
        /*00b4*/ 	.word	0xffffffff


	//   ....[2]....
        /*00b8*/ 	.word	0xffffffff


	//   ....[3]....
        /*00bc*/ 	.word	0xffffffff


	//   ....[4]....
        /*00c0*/ 	.word	0xffffffff


	//   ....[5]....
        /*00c4*/ 	.word	0xffffffff


	//   ....[6]....
        /*00c8*/ 	.word	0xffffffff


	//   ....[7]....
        /*00cc*/ 	.word	0xffffffff


	//   ....[8]....
        /*00d0*/ 	.word	0xffffffff


	//   ....[9]....
        /*00d4*/ 	.word	0xffffffff


	//   ....[10]....
        /*00d8*/ 	.word	0xffffffff


	//   ....[11]....
        /*00dc*/ 	.word	0xffffffff


	//   ....[12]....
        /*00e0*/ 	.word	0xffffffff


	//   ....[13]....
        /*00e4*/ 	.word	0xffffffff


	//   ....[14]....
        /*00e8*/ 	.word	0xffffffff


	//   ....[15]....
        /*00ec*/ 	.word	0xffffffff


	//   ....[16]....
        /*00f0*/ 	.word	0xffffffff


	//   ....[17]....
        /*00f4*/ 	.word	0xffffffff


	//   ....[18]....
        /*00f8*/ 	.word	0xffffffff


	//   ....[19]....
        /*00fc*/ 	.word	0xffffffff


	//   ....[20]....
        /*0100*/ 	.word	0xffffffff


	//   ....[21]....
        /*0104*/ 	.word	0xffffffff


	//   ....[22]....
        /*0108*/ 	.word	0xffffffff


	//   ....[23]....
        /*010c*/ 	.word	0xffffffff


	//   ....[24]....
        /*0110*/ 	.word	0xffffffff


	//   ....[25]....
        /*0114*/ 	.word	0xffffffff


	//   ....[26]....
        /*0118*/ 	.word	0xffffffff


	//   ....[27]....
        /*011c*/ 	.word	0xffffffff


	//   ....[28]....
        /*0120*/ 	.word	0xffffffff


	//   ....[29]....
        /*0124*/ 	.word	0xffffffff


	//   ....[30]....
        /*0128*/ 	.word	0xffffffff


	//   ....[31]....
        /*012c*/ 	.word	0xffffffff


	//   ....[32]....
        /*0130*/ 	.word	0xffffffff


	//   ....[33]....
        /*0134*/ 	.word	0xffffffff


	//   ....[34]....
        /*0138*/ 	.word	0xffffffff


	//   ....[35]....
        /*013c*/ 	.word	0xffffffff


	//   ....[36]....
        /*0140*/ 	.word	0xffffffff


	//   ....[37]....
        /*0144*/ 	.word	0xffffffff


	//   ....[38]....
        /*0148*/ 	.word	0xffffffff


	//   ....[39]....
        /*014c*/ 	.word	0xffffffff


	//   ....[40]....
        /*0150*/ 	.word	0xffffffff


	//   ....[41]....
        /*0154*/ 	.word	0xffffffff


	//   ....[42]....
        /*0158*/ 	.word	0xffffffff


	//   ....[43]....
        /*015c*/ 	.word	0xffffffff


	//   ....[44]....
        /*0160*/ 	.word	0xffffffff


	//   ....[45]....
        /*0164*/ 	.word	0xffffffff


	//   ....[46]....
        /*0168*/ 	.word	0xffffffff


	//   ....[47]....
        /*016c*/ 	.word	0xffffffff


	//   ....[48]....
        /*0170*/ 	.word	0xffffffff


	//   ....[49]....
        /*0174*/ 	.word	0xffffffff


	//   ....[50]....
        /*0178*/ 	.word	0xffffffff


	//   ....[51]....
        /*017c*/ 	.word	0xffffffff


	//   ....[52]....
        /*0180*/ 	.word	0xffffffff


	//   ....[53]....
        /*0184*/ 	.word	0xffffffff


	//   ....[54]....
        /*0188*/ 	.word	0xffffffff


	//   ....[55]....
        /*018c*/ 	.word	0xffffffff


	//   ....[56]....
        /*0190*/ 	.word	0xffffffff


	//   ....[57]....
        /*0194*/ 	.word	0xffffffff


	//   ....[58]....
        /*0198*/ 	.word	0xffffffff


	//   ....[59]....
        /*019c*/ 	.word	0xffffffff


	//   ....[60]....
        /*01a0*/ 	.word	0xffffffff


	//   ....[61]....
        /*01a4*/ 	.word	0xffffffff


	//   ....[62]....
        /*01a8*/ 	.word	0xffffffff


	//   ....[63]....
        /*01ac*/ 	.word	0xffffffff


	//   ....[64]....
        /*01b0*/ 	.word	0xffffffff


	//   ....[65]....
        /*01b4*/ 	.word	0xffffffff


	//   ....[66]....
        /*01b8*/ 	.word	0xffffffff


	//   ....[67]....
        /*01bc*/ 	.word	0xffffffff


	//   ....[68]....
        /*01c0*/ 	.word	0xffffffff


	//   ....[69]....
        /*01c4*/ 	.word	0xffffffff


	//   ....[70]....
        /*01c8*/ 	.word	0xffffffff


	//   ....[71]....
        /*01cc*/ 	.word	0xffffffff


	//   ....[72]....
        /*01d0*/ 	.word	0xffffffff


	//   ....[73]....
        /*01d4*/ 	.word	0xffffffff


	//   ....[74]....
        /*01d8*/ 	.word	0xffffffff


	//   ....[75]....
        /*01dc*/ 	.word	0xffffffff


	//   ....[76]....
        /*01e0*/ 	.word	0xffffffff


	//   ....[77]....
        /*01e4*/ 	.word	0xffffffff


	//   ....[78]....
        /*01e8*/ 	.word	0xffffffff


	//   ....[79]....
        /*01ec*/ 	.word	0xffffffff


	//   ....[80]....
        /*01f0*/ 	.word	0xffffffff


	//   ....[81]....
        /*01f4*/ 	.word	0xffffffff


	//   ....[82]....
        /*01f8*/ 	.word	0xffffffff


	//   ....[83]....
        /*01fc*/ 	.word	0xffffffff


	//   ....[84]....
        /*0200*/ 	.word	0xffffffff


	//   ....[85]....
        /*0204*/ 	.word	0xffffffff


	//   ....[86]....
        /*0208*/ 	.word	0xffffffff


	//   ....[87]....
        /*020c*/ 	.word	0xffffffff


	//   ....[88]....
        /*0210*/ 	.word	0xffffffff


	//   ....[89]....
        /*0214*/ 	.word	0xffffffff


	//   ....[90]....
        /*0218*/ 	.word	0xffffffff


	//   ....[91]....
        /*021c*/ 	.word	0xffffffff


	//   ....[92]....
        /*0220*/ 	.word	0xffffffff


	//   ....[93]....
        /*0224*/ 	.word	0xffffffff


	//   ....[94]....
        /*0228*/ 	.word	0xffffffff


	//   ....[95]....
        /*022c*/ 	.word	0xffffffff


	//   ....[96]....
        /*0230*/ 	.word	0xffffffff


	//   ....[97]....
        /*0234*/ 	.word	0xffffffff


	//   ....[98]....
        /*0238*/ 	.word	0xffffffff


	//   ....[99]....
        /*023c*/ 	.word	0xffffffff


	//   ....[100]....
        /*0240*/ 	.word	0xffffffff


	//   ....[101]....
        /*0244*/ 	.word	0xffffffff


	//   ....[102]....
        /*0248*/ 	.word	0xffffffff


	//   ....[103]....
        /*024c*/ 	.word	0xffffffff


	//   ....[104]....
        /*0250*/ 	.word	0xffffffff


	//   ....[105]....
        /*0254*/ 	.word	0xffffffff


	//   ....[106]....
        /*0258*/ 	.word	0xffffffff


	//   ....[107]....
        /*025c*/ 	.word	0xffffffff


	//   ....[108]....
        /*0260*/ 	.word	0xffffffff


	//   ....[109]....
        /*0264*/ 	.word	0xffffffff


	//   ....[110]....
        /*0268*/ 	.word	0xffffffff


	//   ....[111]....
        /*026c*/ 	.word	0xffffffff


	//   ....[112]....
        /*0270*/ 	.word	0xffffffff


	//   ....[113]....
        /*0274*/ 	.word	0xffffffff


	//   ....[114]....
        /*0278*/ 	.word	0xffffffff


	//   ....[115]....
        /*027c*/ 	.word	0xffffffff


	//   ....[116]....
        /*0280*/ 	.word	0xffffffff


	//   ....[117]....
        /*0284*/ 	.word	0xffffffff


	//   ....[118]....
        /*0288*/ 	.word	0xffffffff


	//   ....[119]....
        /*028c*/ 	.word	0xffffffff


	//   ....[120]....
        /*0290*/ 	.word	0x0500000f


	//   ....[121]....
        /*0294*/ 	.word	0x0500000f


	//   ....[122]....
        /*0298*/ 	.word	0x0500000f


	//   ....[123]....
        /*029c*/ 	.word	0x0500000f


	//   ....[124]....
        /*02a0*/ 	.word	0x0500000f


	//   ....[125]....
        /*02a4*/ 	.word	0x0500000f


	//   ....[126]....
        /*02a8*/ 	.word	0x0500000f


	//   ....[127]....
        /*02ac*/ 	.word	0x0500000f


	//   ....[128]....
        /*02b0*/ 	.word	0x0500000f


	//   ....[129]....
        /*02b4*/ 	.word	0x0500000f


	//   ....[130]....
        /*02b8*/ 	.word	0x0500000f


	//   ....[131]....
        /*02bc*/ 	.word	0x0500000f


	//   ....[132]....
        /*02c0*/ 	.word	0x0500000f


	//   ....[133]....
        /*02c4*/ 	.word	0x0500000f


	//   ....[134]....
        /*02c8*/ 	.word	0x0500000f


	//   ....[135]....
        /*02cc*/ 	.word	0x0500000f


	//   ....[136]....
        /*02d0*/ 	.word	0x0500000f


	//   ....[137]....
        /*02d4*/ 	.word	0x0500000f


	//   ....[138]....
        /*02d8*/ 	.word	0x0500000f


	//   ....[139]....
        /*02dc*/ 	.word	0x0500000f


	//   ....[140]....
        /*02e0*/ 	.word	0x0500000f


	//   ....[141]....
        /*02e4*/ 	.word	0x0500000f


	//   ....[142]....
        /*02e8*/ 	.word	0x0500000f


	//   ....[143]....
        /*02ec*/ 	.word	0x0500000f


	//   ....[144]....
        /*02f0*/ 	.word	0x0500000f


	//   ....[145]....
        /*02f4*/ 	.word	0x0500000f


	//   ....[146]....
        /*02f8*/ 	.word	0x0500000f


	//   ....[147]....
        /*02fc*/ 	.word	0x0500000f


	//   ....[148]....
        /*0300*/ 	.word	0x0500000f


	//   ....[149]....
        /*0304*/ 	.word	0x0500000f


	//   ....[150]....
        /*0308*/ 	.word	0x0500000f


	//   ....[151]....
        /*030c*/ 	.word	0x0500000f


	//   ....[152]....
        /*0310*/ 	.word	0x0500000f


	//   ....[153]....
        /*0314*/ 	.word	0x0500000f


	//   ....[154]....
        /*0318*/ 	.word	0x0500000f


	//   ....[155]....
        /*031c*/ 	.word	0x0500000f


	//   ....[156]....
        /*0320*/ 	.word	0x0500000f


	//   ....[157]....
        /*0324*/ 	.word	0x0500000f


	//   ....[158]....
        /*0328*/ 	.word	0x0500000f


	//   ....[159]....
        /*032c*/ 	.word	0x0500000f


	//   ....[160]....
        /*0330*/ 	.word	0x0500000f


	//   ....[161]....
        /*0334*/ 	.word	0x0500000f


	//   ....[162]....
        /*0338*/ 	.word	0x0500000f


	//   ....[163]....
        /*033c*/ 	.word	0x0500000f


	//   ....[164]....
        /*0340*/ 	.word	0x0500000f


	//   ....[165]....
        /*0344*/ 	.word	0x0500000f


	//   ....[166]....
        /*0348*/ 	.word	0x0500000f


	//   ....[167]....
        /*034c*/ 	.word	0x0500000f


	//   ....[168]....
        /*0350*/ 	.word	0x0500000f


	//   ....[169]....
        /*0354*/ 	.word	0x0500000f


	//   ....[170]....
        /*0358*/ 	.word	0x0500000f


	//   ....[171]....
        /*035c*/ 	.word	0x0500000f


	//   ....[172]....
        /*0360*/ 	.word	0x0500000f


	//   ....[173]....
        /*0364*/ 	.word	0x0500000f


	//   ....[174]....
        /*0368*/ 	.word	0x0500000f


	//   ....[175]....
        /*036c*/ 	.word	0x0500000f


	//   ....[176]....
        /*0370*/ 	.word	0x0500000f


	//   ....[177]....
        /*0374*/ 	.word	0x0500000f


	//   ....[178]....
        /*0378*/ 	.word	0x0500000f


	//   ....[179]....
        /*037c*/ 	.word	0x0500000f


	//   ....[180]....
        /*0380*/ 	.word	0x0500000f


	//   ....[181]....
        /*0384*/ 	.word	0x0500000f


	//   ....[182]....
        /*0388*/ 	.word	0x0500000f


	//   ....[183]....
        /*038c*/ 	.word	0x0500000f


	//   ....[184]....
        /*0390*/ 	.word	0x0500000f


	//   ....[185]....
        /*0394*/ 	.word	0x0500000f


	//   ....[186]....
        /*0398*/ 	.word	0x0500000f


	//   ....[187]....
        /*039c*/ 	.word	0x0500000f


	//   ....[188]....
        /*03a0*/ 	.word	0x0500000f


	//   ....[189]....
        /*03a4*/ 	.word	0x0500000f


	//   ....[190]....
        /*03a8*/ 	.word	0x0500000f


	//   ....[191]....
        /*03ac*/ 	.word	0x0500000f


	//   ....[192]....
        /*03b0*/ 	.word	0x0500000f


	//   ....[193]....
        /*03b4*/ 	.word	0x0500000f


	//   ....[194]....
        /*03b8*/ 	.word	0x0500000f


	//   ....[195]....
        /*03bc*/ 	.word	0x0500000f


	//   ....[196]....
        /*03c0*/ 	.word	0x0500000f


	//   ....[197]....
        /*03c4*/ 	.word	0x0500000f


	//   ....[198]....
        /*03c8*/ 	.word	0x0500000f


	//   ....[199]....
        /*03cc*/ 	.word	0x0500000f


	//   ....[200]....
        /*03d0*/ 	.word	0x0500000f


	//   ....[201]....
        /*03d4*/ 	.word	0x0500000f


	//   ....[202]....
        /*03d8*/ 	.word	0x0500000f


	//   ....[203]....
        /*03dc*/ 	.word	0x0500000f


	//   ....[204]....
        /*03e0*/ 	.word	0x0500000f


	//   ....[205]....
        /*03e4*/ 	.word	0x0500000f


	//   ....[206]....
        /*03e8*/ 	.word	0x0500000f


	//   ....[207]....
        /*03ec*/ 	.word	0x0500000f


	//   ....[208]....
        /*03f0*/ 	.word	0x0500000f


	//   ....[209]....
        /*03f4*/ 	.word	0x0500000f


	//----- nvinfo : EIATTR_COOP_GROUP_INSTR_OFFSETS
	.align		4
.L_83:
        /*03f8*/ 	.byte	0x04, 0x28
        /*03fa*/ 	.short	(.L_85 - .L_84)


	//   ....[0]....
.L_84:
        /*03fc*/ 	.word	0x00000080


	//   ....[1]....
        /*0400*/ 	.word	0x00000090


	//   ....[2]....
        /*0404*/ 	.word	0x000002d0


	//   ....[3]....
        /*0408*/ 	.word	0x00000430


	//   ....[4]....
        /*040c*/ 	.word	0x00000550


	//   ....[5]....
        /*0410*/ 	.word	0x000006b0


	//   ....[6]....
        /*0414*/ 	.word	0x00000ca0


	//   ....[7]....
        /*0418*/ 	.word	0x00002630


	//   ....[8]....
        /*041c*/ 	.word	0x00002680


	//   ....[9]....
        /*0420*/ 	.word	0x000028b0


	//   ....[10]....
        /*0424*/ 	.word	0x00002a80


	//   ....[11]....
        /*0428*/ 	.word	0x00004b30


	//   ....[12]....
        /*042c*/ 	.word	0x00004b70


	//   ....[13]....
        /*0430*/ 	.word	0x00004b90


	//   ....[14]....
        /*0434*/ 	.word	0x00004bb0


	//   ....[15]....
        /*0438*/ 	.word	0x00005e50


	//   ....[16]....
        /*043c*/ 	.word	0x00005e90


	//   ....[17]....
        /*0440*/ 	.word	0x00005f20


	//   ....[18]....
        /*0444*/ 	.word	0x00005f40


	//   ....[19]....
        /*0448*/ 	.word	0x00006aa0


	//   ....[20]....
        /*044c*/ 	.word	0x00006b00


	//   ....[21]....
        /*0450*/ 	.word	0x00006b80


	//   ....[22]....
        /*0454*/ 	.word	0x00006bb0


	//   ....[23]....
        /*0458*/ 	.word	0x00007030


	//   ....[24]....
        /*045c*/ 	.word	0x00007060


	//   ....[25]....
        /*0460*/ 	.word	0x00007090


	//   ....[26]....
        /*0464*/ 	.word	0x000070d0


	//   ....[27]....
        /*0468*/ 	.word	0x00007100


	//   ....[28]....
        /*046c*/ 	.word	0x00007120


	//   ....[29]....
        /*0470*/ 	.word	0x00007130


	//   ....[30]....
        /*0474*/ 	.word	0x00007140


	//   ....[31]....
        /*0478*/ 	.word	0x00008180


	//   ....[32]....
        /*047c*/ 	.word	0x000081a0


	//   ....[33]....
        /*0480*/ 	.word	0x000081b0


	//   ....[34]....
        /*0484*/ 	.word	0x00008240


	//   ....[35]....
        /*0488*/ 	.word	0x00008260


	//   ....[36]....
        /*048c*/ 	.word	0x000082e0


	//   ....[37]....
        /*0490*/ 	.word	0x00008300


	//   ....[38]....
        /*0494*/ 	.word	0x00008380


	//   ....[39]....
        /*0498*/ 	.word	0x000083a0


	//   ....[40]....
        /*049c*/ 	.word	0x00008420


	//   ....[41]....
        /*04a0*/ 	.word	0x00008440


	//   ....[42]....
        /*04a4*/ 	.word	0x000084c0


	//   ....[43]....
        /*04a8*/ 	.word	0x000084e0


	//   ....[44]....
        /*04ac*/ 	.word	0x00008560


	//   ....[45]....
        /*04b0*/ 	.word	0x00008580


	//   ....[46]....
        /*04b4*/ 	.word	0x00008590


	//   ....[47]....
        /*04b8*/ 	.word	0x00008d70


	//   ....[48]....
        /*04bc*/ 	.word	0x00008d90


	//   ....[49]....
        /*04c0*/ 	.word	0x00008dc0


	//   ....[50]....
        /*04c4*/ 	.word	0x00008e50


	//   ....[51]....
        /*04c8*/ 	.word	0x00008e60


	//   ....[52]....
        /*04cc*/ 	.word	0x00008ef0


	//   ....[53]....
        /*04d0*/ 	.word	0x00008f00


	//   ....[54]....
        /*04d4*/ 	.word	0x00008f90


	//   ....[55]....
        /*04d8*/ 	.word	0x00008fa0


	//   ....[56]....
        /*04dc*/ 	.word	0x00009030


	//   ....[57]....
        /*04e0*/ 	.word	0x00009040


	//   ....[58]....
        /*04e4*/ 	.word	0x000090d0


	//   ....[59]....
        /*04e8*/ 	.word	0x000090e0


	//   ....[60]....
        /*04ec*/ 	.word	0x00009170


	//   ....[61]....
        /*04f0*/ 	.word	0x00009180


	//   ....[62]....
        /*04f4*/ 	.word	0x00009190


	//   ....[63]....
        /*04f8*/ 	.word	0x00009230


	//   ....[64]....
        /*04fc*/ 	.word	0x00009250


	//   ....[65]....
        /*0500*/ 	.word	0x00009270


	//   ....[66]....
        /*0504*/ 	.word	0x00009330


	//   ....[67]....
        /*0508*/ 	.word	0x00009370


	//   ....[68]....
        /*050c*/ 	.word	0x000093b0


	//   ....[69]....
        /*0510*/ 	.word	0x000093c0


	//   ....[70]....
        /*0514*/ 	.word	0x00009400


	//   ....[71]....
        /*0518*/ 	.word	0x00009a60


	//   ....[72]....
        /*051c*/ 	.word	0x00009a80


	//   ....[73]....
        /*0520*/ 	.word	0x00009af0


	//   ....[74]....
        /*0524*/ 	.word	0x00009b00


	//   ....[75]....
        /*0528*/ 	.word	0x00009b40


	//   ....[76]....
        /*052c*/ 	.word	0x00009b50


	//   ....[77]....
        /*0530*/ 	.word	0x00009b90


	//   ....[78]....
        /*0534*/ 	.word	0x00009ba0


	//   ....[79]....
        /*0538*/ 	.word	0x00009be0


	//   ....[80]....
        /*053c*/ 	.word	0x00009bf0


	//   ....[81]....
        /*0540*/ 	.word	0x00009c30


	//   ....[82]....
        /*0544*/ 	.word	0x00009c40


	//   ....[83]....
        /*0548*/ 	.word	0x00009c80


	//   ....[84]....
        /*054c*/ 	.word	0x00009c90


	//   ....[85]....
        /*0550*/ 	.word	0x00009ca0


	//   ....[86]....
        /*0554*/ 	.word	0x00009ce0


	//   ....[87]....
        /*0558*/ 	.word	0x00009f50


	//   ....[88]....
        /*055c*/ 	.word	0x00009f80


	//   ....[89]....
        /*0560*/ 	.word	0x00009fe0


	//   ....[90]....
        /*0564*/ 	.word	0x00009ff0


	//   ....[91]....
        /*0568*/ 	.word	0x0000a040


	//   ....[92]....
        /*056c*/ 	.word	0x0000a050


	//   ....[93]....
        /*0570*/ 	.word	0x0000a0a0


	//   ....[94]....
        /*0574*/ 	.word	0x0000a0b0


	//   ....[95]....
        /*0578*/ 	.word	0x0000a100


	//   ....[96]....
        /*057c*/ 	.word	0x0000a110


	//   ....[97]....
        /*0580*/ 	.word	0x0000a160


	//   ....[98]....
        /*0584*/ 	.word	0x0000a170


	//   ....[99]....
        /*0588*/ 	.word	0x0000a1c0


	//   ....[100]....
        /*058c*/ 	.word	0x0000a1d0


	//   ....[101]....
        /*0590*/ 	.word	0x0000a1e0


	//   ....[102]....
        /*0594*/ 	.word	0x0000a220


	//   ....[103]....
        /*0598*/ 	.word	0x0000a670


	//   ....[104]....
        /*059c*/ 	.word	0x0000a680


	//   ....[105]....
        /*05a0*/ 	.word	0x0000a690


	//   ....[106]....
        /*05a4*/ 	.word	0x0000a6a0


	//   ....[107]....
        /*05a8*/ 	.word	0x0000a6c0


	//   ....[108]....
        /*05ac*/ 	.word	0x0000a720


	//   ....[109]....
        /*05b0*/ 	.word	0x0000a760


	//   ....[110]....
        /*05b4*/ 	.word	0x0000a780


	//   ....[111]....
        /*05b8*/ 	.word	0x0000a7c0


	//   ....[112]....
        /*05bc*/ 	.word	0x0000a7e0


	//   ....[113]....
        /*05c0*/ 	.word	0x0000a820


	//   ....[114]....
        /*05c4*/ 	.word	0x0000a840


	//   ....[115]....
        /*05c8*/ 	.word	0x0000a880


	//   ....[116]....
        /*05cc*/ 	.word	0x0000a8a0


	//   ....[117]....
        /*05d0*/ 	.word	0x0000a8e0


	//   ....[118]....
        /*05d4*/ 	.word	0x0000a900


	//   ....[119]....
        /*05d8*/ 	.word	0x0000ac70


	//   ....[120]....
        /*05dc*/ 	.word	0x0000b150


	//   ....[121]....
        /*05e0*/ 	.word	0x0000b240


	//   ....[122]....
        /*05e4*/ 	.word	0x0000b2e0


	//   ....[123]....
        /*05e8*/ 	.word	0x0000b350


	//   ....[124]....
        /*05ec*/ 	.word	0x0000b440


	//   ....[125]....
        /*05f0*/ 	.word	0x0000b4b0


	//   ....[126]....
        /*05f4*/ 	.word	0x0000b5a0


	//   ....[127]....
        /*05f8*/ 	.word	0x0000b610


	//   ....[128]....
        /*05fc*/ 	.word	0x0000b700


	//   ....[129]....
        /*0600*/ 	.word	0x0000b770


	//   ....[130]....
        /*0604*/ 	.word	0x0000b860


	//   ....[131]....
        /*0608*/ 	.word	0x0000b8d0


	//   ....[132]....
        /*060c*/ 	.word	0x0000b9c0


	//   ....[133]....
        /*0610*/ 	.word	0x0000ba30


	//   ....[134]....
        /*0614*/ 	.word	0x0000bb20


	//   ....[135]....
        /*0618*/ 	.word	0x0000bb90


	//   ....[136]....
        /*061c*/ 	.word	0x0000bc70


	//   ....[137]....
        /*0620*/ 	.word	0x0000bd00


	//   ....[138]....
        /*0624*/ 	.word	0x0000bd70


	//   ....[139]....
        /*0628*/ 	.word	0x0000bdd0


	//   ....[140]....
        /*062c*/ 	.word	0x0000bed0


	//   ....[141]....
        /*0630*/ 	.word	0x0000bf30


	//   ....[142]....
        /*0634*/ 	.word	0x0000c030


	//   ....[143]....
        /*0638*/ 	.word	0x0000c090


	//   ....[144]....
        /*063c*/ 	.word	0x0000c190


	//   ....[145]....
        /*0640*/ 	.word	0x0000c1f0


	//   ....[146]....
        /*0644*/ 	.word	0x0000c2f0


	//   ....[147]....
        /*0648*/ 	.word	0x0000c350


	//   ....[148]....
        /*064c*/ 	.word	0x0000c450


	//   ....[149]....
        /*0650*/ 	.word	0x0000c4b0


	//   ....[150]....
        /*0654*/ 	.word	0x0000c5a0


	//   ....[151]....
        /*0658*/ 	.word	0x0000c600


	//   ....[152]....
        /*065c*/ 	.word	0x0000c6e0


	//   ....[153]....
        /*0660*/ 	.word	0x0000c760


	//   ....[154]....
        /*0664*/ 	.word	0x0000c840


	//   ....[155]....
        /*0668*/ 	.word	0x0000c8a0


	//   ....[156]....
        /*066c*/ 	.word	0x0000c990


	//   ....[157]....
        /*0670*/ 	.word	0x0000ca10


	//   ....[158]....
        /*0674*/ 	.word	0x0000cad0


	//   ....[159]....
        /*0678*/ 	.word	0x0000cb50


	//   ....[160]....
        /*067c*/ 	.word	0x0000cbe0


	//   ....[161]....
        /*0680*/ 	.word	0x0000cd20


	//   ....[162]....
        /*0684*/ 	.word	0x0000cdd0


	//   ....[163]....
        /*0688*/ 	.word	0x0000ce40


	//   ....[164]....
        /*068c*/ 	.word	0x0000cf10


	//   ....[165]....
        /*0690*/ 	.word	0x0000cf70


	//   ....[166]....
        /*0694*/ 	.word	0x0000d020


	//   ....[167]....
        /*0698*/ 	.word	0x0000d080


	//   ....[168]....
        /*069c*/ 	.word	0x0000d130


	//   ....[169]....
        /*06a0*/ 	.word	0x0000d190


	//   ....[170]....
        /*06a4*/ 	.word	0x0000d240


	//   ....[171]....
        /*06a8*/ 	.word	0x0000d2a0


	//   ....[172]....
        /*06ac*/ 	.word	0x0000d350


	//   ....[173]....
        /*06b0*/ 	.word	0x0000d3b0


	//   ....[174]....
        /*06b4*/ 	.word	0x0000d460


	//   ....[175]....
        /*06b8*/ 	.word	0x0000d4c0


	//   ....[176]....
        /*06bc*/ 	.word	0x0000d570


	//   ....[177]....
        /*06c0*/ 	.word	0x0000d660


	//   ....[178]....
        /*06c4*/ 	.word	0x0000d710


	//   ....[179]....
        /*06c8*/ 	.word	0x0000d770


	//   ....[180]....
        /*06cc*/ 	.word	0x0000d830


	//   ....[181]....
        /*06d0*/ 	.word	0x0000d890


	//   ....[182]....
        /*06d4*/ 	.word	0x0000d950


	//   ....[183]....
        /*06d8*/ 	.word	0x0000d9b0


	//   ....[184]....
        /*06dc*/ 	.word	0x0000da70


	//   ....[185]....
        /*06e0*/ 	.word	0x0000dad0


	//   ....[186]....
        /*06e4*/ 	.word	0x0000db90


	//   ....[187]....
        /*06e8*/ 	.word	0x0000dbf0


	//   ....[188]....
        /*06ec*/ 	.word	0x0000dcb0


	//   ....[189]....
        /*06f0*/ 	.word	0x0000dd10


	//   ....[190]....
        /*06f4*/ 	.word	0x0000ddd0


	//   ....[191]....
        /*06f8*/ 	.word	0x0000de30


	//   ....[192]....
        /*06fc*/ 	.word	0x0000dee0


	//   ....[193]....
        /*0700*/ 	.word	0x0000dfd0


	//   ....[194]....
        /*0704*/ 	.word	0x0000e080


	//   ....[195]....
        /*0708*/ 	.word	0x0000e0f0


	//   ....[196]....
        /*070c*/ 	.word	0x0000e1e0


	//   ....[197]....
        /*0710*/ 	.word	0x0000e240


	//   ....[198]....
        /*0714*/ 	.word	0x0000e2f0


	//   ....[199]....
        /*0718*/ 	.word	0x0000e350


	//   ....[200]....
        /*071c*/ 	.word	0x0000e410


	//   ....[201]....
        /*0720*/ 	.word	0x0000e470


	//   ....[202]....
        /*0724*/ 	.word	0x0000e520


	//   ....[203]....
        /*0728*/ 	.word	0x0000e580


	//   ....[204]....
        /*072c*/ 	.word	0x0000e640


	//   ....[205]....
        /*0730*/ 	.word	0x0000e6a0


	//   ....[206]....
        /*0734*/ 	.word	0x0000e750


	//   ....[207]....
        /*0738*/ 	.word	0x0000e7b0


	//   ....[208]....
        /*073c*/ 	.word	0x0000e860


	//   ....[209]....
        /*0740*/ 	.word	0x0000e970


	//----- nvinfo : EIATTR_REG_RECONFIG
	.align		4
.L_85:
        /*0744*/ 	.byte	0x01, 0x54
	.zero		2


	//----- nvinfo : EIATTR_SYSCALL_OFFSETS
	.align		4
        /*0748*/ 	.byte	0x04, 0x46
        /*074a*/ 	.short	(.L_87 - .L_86)


	//   ....[0]....
.L_86:
        /*074c*/ 	.word	0x00001000


	//   ....[1]....
        /*0750*/ 	.word	0x00007870


	//   ....[2]....
        /*0754*/ 	.word	0x000079b0


	//   ....[3]....
        /*0758*/ 	.word	0x00007aa0


	//   ....[4]....
        /*075c*/ 	.word	0x000088b0


	//----- nvinfo : EIATTR_MBARRIER_INSTR_OFFSETS
	.align		4
.L_87:
        /*0760*/ 	.byte	0x04, 0x39
        /*0762*/ 	.short	(.L_89 - .L_88)


	//   ....[0]....
.L_88:
        /*0764*/ 	.word	0x00000180
        /*0768*/ 	.word	0x000000ff
        /*076c*/ 	.word	0x00016800
        /*0770*/ 	.short	0x0100
        /*0772*/ 	.byte	0x08
	.zero		1


	//   ....[1]....
        /*0774*/ 	.word	0x00000190
        /*0778*/ 	.word	0x000000ff
        /*077c*/ 	.word	0x00016820
        /*0780*/ 	.short	0x0100
        /*0782*/ 	.byte	0x08
	.zero		1


	//   ....[2]....
        /*0784*/ 	.word	0x00000280
        /*0788*/ 	.word	0x000000ff
        /*078c*/ 	.word	0x00016830
        /*0790*/ 	.short	0x0100
        /*0792*/ 	.byte	0x08
	.zero		1


	//   ....[3]....
        /*0794*/ 	.word	0x00000290
        /*0798*/ 	.word	0x000000ff
        /*079c*/ 	.word	0x00016840
        /*07a0*/ 	.short	0x0100
        /*07a2*/ 	.byte	0x08
	.zero		1


	//   ....[4]....
        /*07a4*/ 	.word	0x000002a0
        /*07a8*/ 	.word	0x000000ff
        /*07ac*/ 	.word	0x00016838
        /*07b0*/ 	.short	0x0100
        /*07b2*/ 	.byte	0x08
	.zero		1


	//   ....[5]....
        /*07b4*/ 	.word	0x000002b0
        /*07b8*/ 	.word	0x000000ff
        /*07bc*/ 	.word	0x00016848
        /*07c0*/ 	.short	0x0100
        /*07c2*/ 	.byte	0x08
	.zero		1


	//   ....[6]....
        /*07c4*/ 	.word	0x000003e0
        /*07c8*/ 	.word	0x000000ff
        /*07cc*/ 	.word	0x00016850
        /*07d0*/ 	.short	0x0100
        /*07d2*/ 	.byte	0x08
	.zero		1


	//   ....[7]....
        /*07d4*/ 	.word	0x000003f0
        /*07d8*/ 	.word	0x000000ff
        /*07dc*/ 	.word	0x00016860
        /*07e0*/ 	.short	0x0100
        /*07e2*/ 	.byte	0x08
	.zero		1


	//   ....[8]....
        /*07e4*/ 	.word	0x00000400
        /*07e8*/ 	.word	0x000000ff
        /*07ec*/ 	.word	0x00016858
        /*07f0*/ 	.short	0x0100
        /*07f2*/ 	.byte	0x08
	.zero		1


	//   ....[9]....
        /*07f4*/ 	.word	0x00000410
        /*07f8*/ 	.word	0x000000ff
        /*07fc*/ 	.word	0x00016868
        /*0800*/ 	.short	0x0100
        /*0802*/ 	.byte	0x08
	.zero		1


	//   ....[10]....
        /*0804*/ 	.word	0x00000500
        /*0808*/ 	.word	0x000000ff
        /*080c*/ 	.word	0x00016870
        /*0810*/ 	.short	0x0100
        /*0812*/ 	.byte	0x06
	.zero		1


	//   ....[11]....
        /*0814*/ 	.word	0x00000510
        /*0818*/ 	.word	0x000000ff
        /*081c*/ 	.word	0x00016880
        /*0820*/ 	.short	0x0100
        /*0822*/ 	.byte	0x06
	.zero		1


	//   ....[12]....
        /*0824*/ 	.word	0x00000520
        /*0828*/ 	.word	0x000000ff
        /*082c*/ 	.word	0x00016878
        /*0830*/ 	.short	0x0100
        /*0832*/ 	.byte	0x06
	.zero		1


	//   ....[13]....
        /*0834*/ 	.word	0x00000530
        /*0838*/ 	.word	0x000000ff
        /*083c*/ 	.word	0x00016888
        /*0840*/ 	.short	0x0100
        /*0842*/ 	.byte	0x06
	.zero		1


	//   ....[14]....
        /*0844*/ 	.word	0x00000660
        /*0848*/ 	.word	0x000000ff
        /*084c*/ 	.word	0x00016890
        /*0850*/ 	.short	0x0100
        /*0852*/ 	.byte	0x08
	.zero		1


	//   ....[15]....
        /*0854*/ 	.word	0x00000670
        /*0858*/ 	.word	0x000000ff
        /*085c*/ 	.word	0x000168a0
        /*0860*/ 	.short	0x0100
        /*0862*/ 	.byte	0x08
	.zero		1


	//   ....[16]....
        /*0864*/ 	.word	0x00000680
        /*0868*/ 	.word	0x000000ff
        /*086c*/ 	.word	0x00016898
        /*0870*/ 	.short	0x0100
        /*0872*/ 	.byte	0x08
	.zero		1


	//   ....[17]....
        /*0874*/ 	.word	0x00000690
        /*0878*/ 	.word	0x000000ff
        /*087c*/ 	.word	0x000168a8
        /*0880*/ 	.short	0x0100
        /*0882*/ 	.byte	0x08
	.zero		1


	//   ....[18]....
        /*0884*/ 	.word	0x000007d0
        /*0888*/ 	.word	0x000000ff
        /*088c*/ 	.word	0x000168b0
        /*0890*/ 	.short	0x0100
        /*0892*/ 	.byte	0x08
	.zero		1


	//   ....[19]....
        /*0894*/ 	.word	0x000007e0
        /*0898*/ 	.word	0x000000ff
        /*089c*/ 	.word	0x000168c0
        /*08a0*/ 	.short	0x0100
        /*08a2*/ 	.byte	0x08
	.zero		1


	//   ....[20]....
        /*08a4*/ 	.word	0x000007f0
        /*08a8*/ 	.word	0x000000ff
        /*08ac*/ 	.word	0x000168b8
        /*08b0*/ 	.short	0x0100
        /*08b2*/ 	.byte	0x08
	.zero		1


	//   ....[21]....
        /*08b4*/ 	.word	0x00000800
        /*08b8*/ 	.word	0x000000ff
        /*08bc*/ 	.word	0x000168c8
        /*08c0*/ 	.short	0x0100
        /*08c2*/ 	.byte	0x08
	.zero		1


	//   ....[22]....
        /*08c4*/ 	.word	0x00001060
        /*08c8*/ 	.word	0x000000ff
        /*08cc*/ 	.word	0x00016800
        /*08d0*/ 	.short	0x010a
        /*08d2*/ 	.byte	0x2c
	.zero		1


	//   ....[23]....
        /*08d4*/ 	.word	0x000010e0
        /*08d8*/ 	.word	0x00000000
        /*08dc*/ 	.word	0x00016830
        /*08e0*/ 	.short	0x010a
        /*08e2*/ 	.byte	0x3f
	.zero		1


	//   ....[24]....
        /*08e4*/ 	.word	0x00001130
        /*08e8*/ 	.word	0x00000000
        /*08ec*/ 	.word	0x00016830
        /*08f0*/ 	.short	0x010a
        /*08f2*/ 	.byte	0x3f
	.zero		1


	//   ....[25]....
        /*08f4*/ 	.word	0x00001cc0
        /*08f8*/ 	.word	0x000000ff
        /*08fc*/ 	.word	0x00000000
        /*0900*/ 	.short	0x0101
        /*0902*/ 	.byte	0x06
	.zero		1


	//   ....[26]....
        /*0904*/ 	.word	0x00003930
        /*0908*/ 	.word	0x000000ff
        /*090c*/ 	.word	0x00016830
        /*0910*/ 	.short	0x010a
        /*0912*/ 	.byte	0x06
	.zero		1


	//   ....[27]....
        /*0914*/ 	.word	0x00003970
        /*0918*/ 	.word	0x000000ff
        /*091c*/ 	.word	0x00016830
        /*0920*/ 	.short	0x010a
        /*0922*/ 	.byte	0x06
	.zero		1


	//   ....[28]....
        /*0924*/ 	.word	0x00003b80
        /*0928*/ 	.word	0x000000ff
        /*092c*/ 	.word	0x00016850
        /*0930*/ 	.short	0x010a
        /*0932*/ 	.byte	0x06
	.zero		1


	//   ....[29]....
        /*0934*/ 	.word	0x00003bc0
        /*0938*/ 	.word	0x000000ff
        /*093c*/ 	.word	0x00016850
        /*0940*/ 	.short	0x010a
        /*0942*/ 	.byte	0x06
	.zero		1


	//   ....[30]....
        /*0944*/ 	.word	0x00004410
        /*0948*/ 	.word	0x000000ff
        /*094c*/ 	.word	0x00000000
        /*0950*/ 	.short	0x0101
        /*0952*/ 	.byte	0x06
	.zero		1


	//   ....[31]....
        /*0954*/ 	.word	0x00005990
        /*0958*/ 	.word	0x000000ff
        /*095c*/ 	.word	0x00000000
        /*0960*/ 	.short	0x0101
        /*0962*/ 	.byte	0x06
	.zero		1


	//   ....[32]....
        /*0964*/ 	.word	0x00005da0
        /*0968*/ 	.word	0x000000ff
        /*096c*/ 	.word	0x00016850
        /*0970*/ 	.short	0x010a
        /*0972*/ 	.byte	0x04
	.zero		1


	//   ....[33]....
        /*0974*/ 	.word	0x00005de0
        /*0978*/ 	.word	0x000000ff
        /*097c*/ 	.word	0x00016850
        /*0980*/ 	.short	0x010a
        /*0982*/ 	.byte	0x04
	.zero		1


	//   ....[34]....
        /*0984*/ 	.word	0x00006500
        /*0988*/ 	.word	0x000000ff
        /*098c*/ 	.word	0x00000000
        /*0990*/ 	.short	0x0101
        /*0992*/ 	.byte	0x04
	.zero		1


	//   ....[35]....
        /*0994*/ 	.word	0x00006fa0
        /*0998*/ 	.word	0x000000ff
        /*099c*/ 	.word	0x00000000
        /*09a0*/ 	.short	0x0101
        /*09a2*/ 	.byte	0x2c
	.zero		1


	//   ....[36]....
        /*09a4*/ 	.word	0x00007f70
        /*09a8*/ 	.word	0x00000000
        /*09ac*/ 	.word	0x00016840
        /*09b0*/ 	.short	0x010a
        /*09b2*/ 	.byte	0x3f
	.zero		1


	//   ....[37]....
        /*09b4*/ 	.word	0x00008690
        /*09b8*/ 	.word	0x00000000
        /*09bc*/ 	.word	0x00016830
        /*09c0*/ 	.short	0x0107
        /*09c2*/ 	.byte	0x3f
	.zero		1


	//   ....[38]....
        /*09c4*/ 	.word	0x00008750
        /*09c8*/ 	.word	0x00000000
        /*09cc*/ 	.word	0x00016830
        /*09d0*/ 	.short	0x0101
        /*09d2*/ 	.byte	0x3f
	.zero		1


	//   ....[39]....
        /*09d4*/ 	.word	0x000094b0
        /*09d8*/ 	.word	0x000000ff
        /*09dc*/ 	.word	0x00016800
        /*09e0*/ 	.short	0x0107
        /*09e2*/ 	.byte	0x26
	.zero		1


	//   ....[40]....
        /*09e4*/ 	.word	0x00009510
        /*09e8*/ 	.word	0x000000ff
        /*09ec*/ 	.word	0x00016800
        /*09f0*/ 	.short	0x0101
        /*09f2*/ 	.byte	0x26
	.zero		1


	//   ....[41]....
        /*09f4*/ 	.word	0x00009530
        /*09f8*/ 	.word	0x000000ff
        /*09fc*/ 	.word	0x00016820
        /*0a00*/ 	.short	0x010a
        /*0a02*/ 	.byte	0x26
	.zero		1


	//   ....[42]....
        /*0a04*/ 	.word	0x000098a0
        /*0a08*/ 	.word	0x00000005
        /*0a0c*/ 	.word	0x00016840
        /*0a10*/ 	.short	0x010a
        /*0a12*/ 	.byte	0x3f
	.zero		1


	//   ....[43]....
        /*0a14*/ 	.word	0x00009d60
        /*0a18*/ 	.word	0x00000005
        /*0a1c*/ 	.word	0x00016830
        /*0a20*/ 	.short	0x0107
        /*0a22*/ 	.byte	0x3f
	.zero		1


	//   ....[44]....
        /*0a24*/ 	.word	0x00009e20
        /*0a28*/ 	.word	0x00000005
        /*0a2c*/ 	.word	0x00016830
        /*0a30*/ 	.short	0x0101
        /*0a32*/ 	.byte	0x3f
	.zero		1


	//   ....[45]....
        /*0a34*/ 	.word	0x00009e80
        /*0a38*/ 	.word	0x00000005
        /*0a3c*/ 	.word	0x00016860
        /*0a40*/ 	.short	0x010a
        /*0a42*/ 	.byte	0x3f
	.zero		1


	//   ....[46]....
        /*0a44*/ 	.word	0x0000a2e0
        /*0a48*/ 	.word	0x00000005
        /*0a4c*/ 	.word	0x00016850
        /*0a50*/ 	.short	0x0107
        /*0a52*/ 	.byte	0x3f
	.zero		1


	//   ....[47]....
        /*0a54*/ 	.word	0x0000a4a0
        /*0a58*/ 	.word	0x00000005
        /*0a5c*/ 	.word	0x00016850
        /*0a60*/ 	.short	0x0101
        /*0a62*/ 	.byte	0x3f
	.zero		1


	//   ....[48]....
        /*0a64*/ 	.word	0x0000a5a0
        /*0a68*/ 	.word	0x00000004
        /*0a6c*/ 	.word	0x00016860
        /*0a70*/ 	.short	0x010a
        /*0a72*/ 	.byte	0x3f
	.zero		1


	//   ....[49]....
        /*0a74*/ 	.word	0x0000a9e0
        /*0a78*/ 	.word	0x00000004
        /*0a7c*/ 	.word	0x00016850
        /*0a80*/ 	.short	0x0107
        /*0a82*/ 	.byte	0x3f
	.zero		1


	//   ....[50]....
        /*0a84*/ 	.word	0x0000aac0
        /*0a88*/ 	.word	0x00000004
        /*0a8c*/ 	.word	0x00016850
        /*0a90*/ 	.short	0x0101
        /*0a92*/ 	.byte	0x3f
	.zero		1


	//   ....[51]....
        /*0a94*/ 	.word	0x0000abf0
        /*0a98*/ 	.word	0x00000007
        /*0a9c*/ 	.word	0x00016820
        /*0aa0*/ 	.short	0x010a
        /*0aa2*/ 	.byte	0x3f
	.zero		1


	//   ....[52]....
        /*0aa4*/ 	.word	0x0000ad70
        /*0aa8*/ 	.word	0x00000005
        /*0aac*/ 	.word	0x00016840
        /*0ab0*/ 	.short	0x010a
        /*0ab2*/ 	.byte	0x3f
	.zero		1


	//   ....[53]....
        /*0ab4*/ 	.word	0x0000ae10
        /*0ab8*/ 	.word	0x00000003
        /*0abc*/ 	.word	0x00016840
        /*0ac0*/ 	.short	0x010a
        /*0ac2*/ 	.byte	0x3f
	.zero		1


	//   ....[54]....
        /*0ac4*/ 	.word	0x0000ae50
        /*0ac8*/ 	.word	0x00000005
        /*0acc*/ 	.word	0x00016860
        /*0ad0*/ 	.short	0x010a
        /*0ad2*/ 	.byte	0x3f
	.zero		1


	//   ....[55]....
        /*0ad4*/ 	.word	0x0000ae90
        /*0ad8*/ 	.word	0x00000003
        /*0adc*/ 	.word	0x00016860
        /*0ae0*/ 	.short	0x010a
        /*0ae2*/ 	.byte	0x3f
	.zero		1


	//   ....[56]....
        /*0ae4*/ 	.word	0x0000af00
        /*0ae8*/ 	.word	0x00000003
        /*0aec*/ 	.word	0x00016800
        /*0af0*/ 	.short	0x010a
        /*0af2*/ 	.byte	0x3f
	.zero		1


	//   ....[57]....
        /*0af4*/ 	.word	0x0000af50
        /*0af8*/ 	.word	0x00000000
        /*0afc*/ 	.word	0x00016830
        /*0b00*/ 	.short	0x010a
        /*0b02*/ 	.byte	0x3f
	.zero		1


	//   ....[58]....
        /*0b04*/ 	.word	0x0000afb0
        /*0b08*/ 	.word	0x00000007
        /*0b0c*/ 	.word	0x00016830
        /*0b10*/ 	.short	0x010a
        /*0b12*/ 	.byte	0x3f
	.zero		1


	//   ....[59]....
        /*0b14*/ 	.word	0x0000b010
        /*0b18*/ 	.word	0x00000007
        /*0b1c*/ 	.word	0x00016850
        /*0b20*/ 	.short	0x010a
        /*0b22*/ 	.byte	0x3f
	.zero		1


	//   ....[60]....
        /*0b24*/ 	.word	0x0000b070
        /*0b28*/ 	.word	0x00000007
        /*0b2c*/ 	.word	0x00016850
        /*0b30*/ 	.short	0x010a
        /*0b32*/ 	.byte	0x3f
	.zero		1


	//   ....[61]....
        /*0b34*/ 	.word	0x0000b190
        /*0b38*/ 	.word	0x00000000
        /*0b3c*/ 	.word	0x00016840
        /*0b40*/ 	.short	0x010a
        /*0b42*/ 	.byte	0x3f
	.zero		1


	//   ....[62]....
        /*0b44*/ 	.word	0x0000cc20
        /*0b48*/ 	.word	0x00000003
        /*0b4c*/ 	.word	0x00016820
        /*0b50*/ 	.short	0x010a
        /*0b52*/ 	.byte	0x3f
	.zero		1


	//   ....[63]....
        /*0b54*/ 	.word	0x0000cc70
        /*0b58*/ 	.word	0x00000005
        /*0b5c*/ 	.word	0x00016840
        /*0b60*/ 	.short	0x010a
        /*0b62*/ 	.byte	0x3f
	.zero		1


	//   ....[64]....
        /*0b64*/ 	.word	0x0000d5b0
        /*0b68*/ 	.word	0x00000005
        /*0b6c*/ 	.word	0x00016860
        /*0b70*/ 	.short	0x010a
        /*0b72*/ 	.byte	0x3f
	.zero		1


	//   ....[65]....
        /*0b74*/ 	.word	0x0000df20
        /*0b78*/ 	.word	0x00000004
        /*0b7c*/ 	.word	0x00016860
        /*0b80*/ 	.short	0x010a
        /*0b82*/ 	.byte	0x3f
	.zero		1


	//   ....[66]....
        /*0b84*/ 	.word	0x0000e890
        /*0b88*/ 	.word	0x00000007
        /*0b8c*/ 	.word	0x00016820
        /*0b90*/ 	.short	0x010a
        /*0b92*/ 	.byte	0x3f
	.zero		1


	//   ....[67]....
        /*0b94*/ 	.word	0x0000ea30
        /*0b98*/ 	.word	0x00000005
        /*0b9c*/ 	.word	0x00016840
        /*0ba0*/ 	.short	0x010a
        /*0ba2*/ 	.byte	0x3f
	.zero		1


	//   ....[68]....
        /*0ba4*/ 	.word	0x0000ea80
        /*0ba8*/ 	.word	0x00000003
        /*0bac*/ 	.word	0x00016840
        /*0bb0*/ 	.short	0x010a
        /*0bb2*/ 	.byte	0x3f
	.zero		1


	//   ....[69]....
        /*0bb4*/ 	.word	0x0000ead0
        /*0bb8*/ 	.word	0x00000005
        /*0bbc*/ 	.word	0x00016860
        /*0bc0*/ 	.short	0x010a
        /*0bc2*/ 	.byte	0x3f
	.zero		1


	//----- nvinfo : EIATTR_NUM_MBARRIERS
	.align		4
.L_89:
        /*0bc4*/ 	.byte	0x03, 0x38
        /*0bc6*/ 	.short	0x0016


	//----- nvinfo : EIATTR_EXIT_INSTR_OFFSETS
	.align		4
        /*0bc8*/ 	.byte	0x04, 0x1c
        /*0bca*/ 	.short	(.L_91 - .L_90)


	//   ....[0]....
.L_90:
        /*0bcc*/ 	.word	0x00000960


	//   ....[1]....
        /*0bd0*/ 	.word	0x00007200


	//   ....[2]....
        /*0bd4*/ 	.word	0x0000aee0


	//----- nvinfo : EIATTR_MAX_THREADS
	.align		4
.L_91:
        /*0bd8*/ 	.byte	0x04, 0x05
        /*0bda*/ 	.short	(.L_93 - .L_92)
.L_92:
        /*0bdc*/ 	.word	0x00000200
        /*0be0*/ 	.word	0x00000001
        /*0be4*/ 	.word	0x00000001


	//----- nvinfo : EIATTR_CRS_STACK_SIZE
	.align		4
.L_93:
        /*0be8*/ 	.byte	0x04, 0x1e
        /*0bea*/ 	.short	(.L_95 - .L_94)
.L_94:
        /*0bec*/ 	.word	0x00000000


	//----- nvinfo : EIATTR_CBANK_PARAM_SIZE
	.align		4
.L_95:
        /*0bf0*/ 	.byte	0x03, 0x19
        /*0bf2*/ 	.short	0x0a70


	//----- nvinfo : EIATTR_PARAM_CBANK
	.align		4
        /*0bf4*/ 	.byte	0x04, 0x0a
        /*0bf6*/ 	.short	(.L_97 - .L_96)
	.align		4
.L_96:
        /*0bf8*/ 	.word	index@(.nv.constant0._ZN7cutlass13device_kernelIN5flash11enable_sm90INS1_16FlashAttnFwdSm90INS1_25CollectiveMainloopFwdSm90ILi2EN4cute5tupleIJNS5_1CILi1EEES8_S8_EEENS6_IJNS7_ILi192EEENS7_ILi128EEENS7_ILi64EEEEEELi64ENS_10bfloat16_tEfNS_4arch4Sm90ELb0ELb0ELb1ELb0ELb1ELb0ELb0ELb1ELb1ELb1ELb0ELb0EEENS1_21CollectiveEpilogueFwdINS6_IJSA_SC_SB_EEES9_SE_SG_Li384ELb0ELb1ELb0ELb0EEENS1_29StaticPersistentTileSchedulerILb0EEEEEEEEEvNT_6ParamsE)
        /*0bfc*/ 	.short	0x0210
        /*0bfe*/ 	.short	0x0a70


	//----- nvinfo : EIATTR_SW_WAR
	.align		4
.L_97:
        /*0c00*/ 	.byte	0x04, 0x36
        /*0c02*/ 	.short	(.L_99 - .L_98)
.L_98:
        /*0c04*/ 	.word	0x00000008
.L_99:


//--------------------- .nv.info._ZN7cutlass13device_kernelIN5flash11enable_sm90INS1_16FlashAttnFwdSm90INS1_25CollectiveMainloopFwdSm90ILi2EN4cute5tupleIJNS5_1CILi1EEES8_S8_EEENS6_IJNS7_ILi192EEENS7_ILi128EEENS7_ILi64EEEEEELi64ENS_10bfloat16_tEfNS_4arch4Sm90ELb0ELb0ELb1ELb1ELb1ELb0ELb0ELb1ELb1ELb1ELb0ELb0EEENS1_21CollectiveEpilogueFwdINS6_IJSA_SC_SB_EEES9_SE_SG_Li384ELb1ELb1ELb0ELb0EEENS1_36VarlenDynamicPersistentTileSchedulerILi192ELi128ELi384ELi128ELb0ELb1ELb1ELb0ELb1ELb1EEEEEEEEEvNT_6ParamsE --------------------------
	.section	.nv.info._ZN7cutlass13device_kernelIN5flash11enable_sm90INS1_16FlashAttnFwdSm90INS1_25CollectiveMainloopFwdSm90ILi2EN4cute5tupleIJNS5_1CILi1EEES8_S8_EEENS6_IJNS7_ILi192EEENS7_ILi128EEENS7_ILi64EEEEEELi64ENS_10bfloat16_tEfNS_4arch4Sm90ELb0ELb0ELb1ELb1ELb1ELb0ELb0ELb1ELb1ELb1ELb0ELb0EEENS1_21CollectiveEpilogueFwdINS6_IJSA_SC_SB_EEES9_SE_SG_Li384ELb1ELb1ELb0ELb0EEENS1_36VarlenDynamicPersistentTileSchedulerILi192ELi128ELi384ELi128ELb0ELb1ELb1ELb0ELb1ELb1EEEEEEEEEvNT_6ParamsE,"",@"SHT_CUDA_INFO"
	.sectionflags	@""
	.align	4


	//----- nvinfo : EIATTR_CUDA_API_VERSION
	.align		4
        /*0000*/ 	.byte	0x04, 0x37
        /*0002*/ 	.short	(.L_101 - .L_100)
.L_100:
        /*0004*/ 	.word	0x00000082


	//----- nvinfo : EIATTR_KPARAM_INFO
	.align		4
.L_101:
        /*0008*/ 	.byte	0x04, 0x17
        /*000a*/ 	.short	(.L_103 - .L_102)
.L_102:
        /*000c*/ 	.word	0x00000000
        /*0010*/ 	.short	0x0000
        /*0012*/ 	.short	0x0070
        /*0014*/ 	.byte	0x00, 0xf0, 0x01, 0x2a


	//----- nvinfo : EIATTR_SPARSE_MMA_MASK
	.align		4
.L_103:
        /*0018*/ 	.byte	0x03, 0x50
        /*001a*/ 	.short	0x0000


	//----- nvinfo : EIATTR_MAXREG_COUNT
	.align		4
        /*001c*/ 	.byte	0x03, 0x1b
        /*001e*/ 	.short	0x0080


	//----- nvinfo : EIATTR_NUM_BARRIERS
	.align		4
        /*0020*/ 	.byte	0x02, 0x4c
        /*0022*/ 	.byte	0x10
	.zero		1


	//----- nvinfo : EIATTR_EXTERNS
	.align		4
        /*0024*/ 	.byte	0x04, 0x0f
        /*0026*/ 	.short	(.L_105 - .L_104)


	//   ....[0]....
	.align		4
.L_104:
        /*0028*/ 	.word	index@(__assertfail)


	//----- nvinfo : EIATTR_ANNOTATIONS
	.align		4
.L_105:
        /*002c*/ 	.byte	0x04, 0x55
        /*002e*/ 	.short	(.L_107 - .L_106)


	//   ....[0]....
.L_106:
        /*0030*/ 	.word	0x00000001
        /*0034*/ 	.byte	0xe0, 0x83, 0x00, 0x00, 0x01, 0x00, 0x00, 0x00, 0x50, 0x84, 0x00, 0x00, 0x01, 0x00, 0x00, 0x00
        /* <DEDUP_REMOVED lines=26> */
        /*01e4*/ 	.byte	0x70, 0xd7, 0x00, 0x00


	//----- nvinfo : EIATTR_MERCURY_ISA_VERSION
	.align		4
.L_107:
        /*01e8*/ 	.byte	0x03, 0x5f
        /*01ea*/ 	.short	0x0101


	//----- nvinfo : EIATTR_UNUSED_LOAD_BYTE_OFFSET
	.align		4
        /*01ec*/ 	.byte	0x04, 0x44
        /*01ee*/ 	.short	(.L_109 - .L_108)


	//   ....[0]....
.L_108:
        /*01f0*/ 	.word	0x00000970
        /*01f4*/ 	.word	0x0000fff0


	//   ....[1]....
        /*01f8*/ 	.word	0x00006aa0
        /*01fc*/ 	.word	0x0000fff0


	//----- nvinfo : EIATTR_INT_WARP_WIDE_INSTR_OFFSETS
	.align		4
.L_109:
        /*0200*/ 	.byte	0x04, 0x31
        /*0202*/ 	.short	(.L_111 - .L_110)


	//   ....[0]....
.L_110:
        /*0204*/ 	.word	0x000000c0


	//   ....[1]....
        /*0208*/ 	.word	0x000000d0


	//   ....[2]....
        /*020c*/ 	.word	0x00000170


	//   ....[3]....
        /*0210*/ 	.word	0x00009400


	//   ....[4]....
        /*0214*/ 	.word	0x00009490


	//   ....[5]....
        /*0218*/ 	.word	0x0000c680


	//   ....[6]....
        /*021c*/ 	.word	0x0000c710


	//----- nvinfo : EIATTR_COOP_GROUP_MASK_REGIDS
	.align		4
.L_111:
        /*0220*/ 	.byte	0x04, 0x29
        /*0222*/ 	.short	(.L_113 - .L_112)


	//   ....[0]....
.L_112:
        /*0224*/ 	.word	0xffffffff


	//   ....[1]....
        /*0228*/ 	.word	0xffffffff


	//   ....[2]....
        /*022c*/ 	.word	0xffffffff


	//   ....[3]....
        /*0230*/ 	.word	0xffffffff


	//   ....[4]....
        /*0234*/ 	.word	0xffffffff


	//   ....[5]....
        /*0238*/ 	.word	0xffffffff


	//   ....[6]....
        /*023c*/ 	.word	0xffffffff


	//   ....[7]....
        /*0240*/ 	.word	0xffffffff


	//   ....[8]....
        /*0244*/ 	.word	0xffffffff


	//   ....[9]....
        /*0248*/ 	.word	0xffffffff


	//   ....[10]....
        /*024c*/ 	.word	0xffffffff


	//   ....[11]....
        /*0250*/ 	.word	0xffffffff


	//   ....[12]....
        /*0254*/ 	.word	0xffffffff


	//   ....[13]....
        /*0258*/ 	.word	0xffffffff


	//   ....[14]....
        /*025c*/ 	.word	0xffffffff


	//   ....[15]....
        /*0260*/ 	.word	0xffffffff


	//   ....[16]....
        /*0264*/ 	.word	0xffffffff


	//   ....[17]....
        /*0268*/ 	.word	0xffffffff


	//   ....[18]....
        /*026c*/ 	.word	0xffffffff


	//   ....[19]....
        /*0270*/ 	.word	0xffffffff


	//   ....[20]....
        /*0274*/ 	.word	0xffffffff


	//   ....[21]....
        /*0278*/ 	.word	0xffffffff


	//   ....[22]....
        /*027c*/ 	.word	0xffffffff


	//   ....[23]....
        /*0280*/ 	.word	0xffffffff


	//   ....[24]....
        /*0284*/ 	.word	0xffffffff


	//   ....[25]....
        /*0288*/ 	.word	0xffffffff


	//   ....[26]....
        /*028c*/ 	.word	0xffffffff


	//   ....[27]....
        /*0290*/ 	.word	0xffffffff


	//   ....[28]....
        /*0294*/ 	.word	0xffffffff


	//   ....[29]....
        /*0298*/ 	.word	0xffffffff


	//   ....[30]....
        /*029c*/ 	.word	0xffffffff


	//   ....[31]....
        /*02a0*/ 	.word	0xffffffff


	//   ....[32]....
        /*02a4*/ 	.word	0xffffffff


	//   ....[33]....
        /*02a8*/ 	.word	0xffffffff


	//   ....[34]....
        /*02ac*/ 	.word	0xffffffff


	//   ....[35]....
        /*02b0*/ 	.word	0xffffffff


	//   ....[36]....
        /*02b4*/ 	.word	0xffffffff


	//   ....[37]....
        /*02b8*/ 	.word	0xffffffff


	//   ....[38]....
        /*02bc*/ 	.word	0xffffffff


	//   ....[39]....
        /*02c0*/ 	.word	0xffffffff


	//   ....[40]....
        /*02c4*/ 	.word	0xffffffff


	//   ....[41]....
        /*02c8*/ 	.word	0xffffffff


	//   ....[42]....
        /*02cc*/ 	.word	0xffffffff


	//   ....[43]....
        /*02d0*/ 	.word	0xffffffff


	//   ....[44]....
        /*02d4*/ 	.word	0xffffffff


	//   ....[45]....
        /*02d8*/ 	.word	0xffffffff


	//   ....[46]....
        /*02dc*/ 	.word	0xffffffff


	//   ....[47]....
        /*02e0*/ 	.word	0xffffffff


	//   ....[48]....
        /*02e4*/ 	.word	0xffffffff


	//   ....[49]....
        /*02e8*/ 	.word	0xffffffff


	//   ....[50]....
        /*02ec*/ 	.word	0xffffffff


	//   ....[51]....
        /*02f0*/ 	.word	0xffffffff


	//   ....[52]....
        /*02f4*/ 	.word	0xffffffff


	//   ....[53]....
        /*02f8*/ 	.word	0xffffffff


	//   ....[54]....
        /*02fc*/ 	.word	0xffffffff


	//   ....[55]....
        /*0300*/ 	.word	0xffffffff


	//   ....[56]....
        /*0304*/ 	.word	0xffffffff


	//   ....[57]....
        /*0308*/ 	.word	0xffffffff


	//   ....[58]....
        /*030c*/ 	.word	0xffffffff


	//   ....[59]....
        /*0310*/ 	.word	0xffffffff


	//   ....[60]....
        /*0314*/ 	.word	0xffffffff


	//   ....[61]....
        /*0318*/ 	.word	0xffffffff


	//   ....[62]....
        /*031c*/ 	.word	0xffffffff


	//   ....[63]....
        /*0320*/ 	.word	0xffffffff


	//   ....[64]....
        /*0324*/ 	.word	0xffffffff


	//   ....[65]....
        /*0328*/ 	.word	0xffffffff


	//   ....[66]....
        /*032c*/ 	.word	0xffffffff


	//   ....[67]....
        /*0330*/ 	.word	0xffffffff


	//   ....[68]....
        /*0334*/ 	.word	0xffffffff


	//   ....[69]....
        /*0338*/ 	.word	0xffffffff


	//   ....[70]....
        /*033c*/ 	.word	0xffffffff


	//   ....[71]....
        /*0340*/ 	.word	0xffffffff


	//   ....[72]....
        /*0344*/ 	.word	0xffffffff


	//   ....[73]....
        /*0348*/ 	.word	0xffffffff


	//   ....[74]....
        /*034c*/ 	.word	0xffffffff


	//   ....[75]....
        /*0350*/ 	.word	0xffffffff


	//   ....[76]....
        /*0354*/ 	.word	0xffffffff


	//   ....[77]....
        /*0358*/ 	.word	0xffffffff


	//   ....[78]....
        /*035c*/ 	.word	0xffffffff


	//   ....[79]....
        /*0360*/ 	.word	0xffffffff


	//   ....[80]....
        /*0364*/ 	.word	0xffffffff


	//   ....[81]....
        /*0368*/ 	.word	0xffffffff


	//   ....[82]....
        /*036c*/ 	.word	0xffffffff


	//   ....[83]....
        /*0370*/ 	.word	0xffffffff


	//   ....[84]....
        /*0374*/ 	.word	0xffffffff


	//   ....[85]....
        /*0378*/ 	.word	0xffffffff


	//   ....[86]....
        /*037c*/ 	.word	0xffffffff


	//   ....[87]....
        /*0380*/ 	.word	0xffffffff


	//   ....[88]....
        /*0384*/ 	.word	0xffffffff


	//   ....[89]....
        /*0388*/ 	.word	0xffffffff


	//   ....[90]....
        /*038c*/ 	.word	0xffffffff


	//   ....[91]....
        /*0390*/ 	.word	0xffffffff


	//   ....[92]....
        /*0394*/ 	.word	0xffffffff


	//   ....[93]....
        /*0398*/ 	.word	0xffffffff


	//   ....[94]....
        /*039c*/ 	.word	0xffffffff


	//   ....[95]....
        /*03a0*/ 	.word	0xffffffff


	//   ....[96]....
        /*03a4*/ 	.word	0xffffffff


	//   ....[97]....
        /*03a8*/ 	.word	0xffffffff


	//   ....[98]....
        /*03ac*/ 	.word	0xffffffff


	//   ....[99]....
        /*03b0*/ 	.word	0xffffffff


	//   ....[100]....
        /*03b4*/ 	.word	0xffffffff


	//   ....[101]....
        /*03b8*/ 	.word	0xffffffff


	//   ....[102]....
        /*03bc*/ 	.word	0xffffffff


	//   ....[103]....
        /*03c0*/ 	.word	0xffffffff


	//   ....[104]....
        /*03c4*/ 	.word	0xffffffff


	//   ....[105]....
        /*03c8*/ 	.word	0xffffffff


	//   ....[106]....
        /*03cc*/ 	.word	0xffffffff


	//   ....[107]....
        /*03d0*/ 	.word	0xffffffff


	//   ....[108]....
        /*03d4*/ 	.word	0xffffffff


	//   ....[109]....
        /*03d8*/ 	.word	0xffffffff


	//   ....[110]....
        /*03dc*/ 	.word	0xffffffff


	//   ....[111]....
        /*03e0*/ 	.word	0xffffffff


	//   ....[112]....
        /*03e4*/ 	.word	0xffffffff


	//   ....[113]....
        /*03e8*/ 	.word	0xffffffff


	//   ....[114]....
        /*03ec*/ 	.word	0xffffffff


	//   ....[115]....
        /*03f0*/ 	.word	0xffffffff


	//   ....[116]....
        /*03f4*/ 	.word	0xffffffff


	//   ....[117]....
        /*03f8*/ 	.word	0xffffffff


	//   ....[118]....
        /*03fc*/ 	.word	0xffffffff


	//   ....[119]....
        /*0400*/ 	.word	0xffffffff


	//   ....[120]....
        /*0404*/ 	.word	0xffffffff


	//   ....[121]....
        /*0408*/ 	.word	0xffffffff


	//   ....[122]....
        /*040c*/ 	.word	0xffffffff


	//   ....[123]....
        /*0410*/ 	.word	0xffffffff


	//   ....[124]....
        /*0414*/ 	.word	0xffffffff


	//   ....[125]....
        /*0418*/ 	.word	0xffffffff


	//   ....[126]....
        /*041c*/ 	.word	0xffffffff


	//   ....[127]....
        /*0420*/ 	.word	0xffffffff


	//   ....[128]....
        /*0424*/ 	.word	0xffffffff


	//   ....[129]....
        /*0428*/ 	.word	0xffffffff


	//   ....[130]....
        /*042c*/ 	.word	0xffffffff


	//   ....[131]....
        /*0430*/ 	.word	0xffffffff


	//   ....[132]....
        /*0434*/ 	.word	0xffffffff


	//   ....[133]....
        /*0438*/ 	.word	0xffffffff


	//   ....[134]....
        /*043c*/ 	.word	0xffffffff


	//   ....[135]....
        /*0440*/ 	.word	0xffffffff


	//   ....[136]....
        /*0444*/ 	.word	0xffffffff


	//   ....[137]....
        /*0448*/ 	.word	0xffffffff


	//   ....[138]....
        /*044c*/ 	.word	0xffffffff


	//   ....[139]....
        /*0450*/ 	.word	0xffffffff


	//   ....[140]....
        /*0454*/ 	.word	0xffffffff


	//   ....[141]....
        /*0458*/ 	.word	0xffffffff


	//   ....[142]....
        /*045c*/ 	.word	0xffffffff


	//   ....[143]....
        /*0460*/ 	.word	0xffffffff


	//   ....[144]....
        /*0464*/ 	.word	0xffffffff


	//   ....[145]....
        /*0468*/ 	.word	0xffffffff


	//   ....[146]....
        /*046c*/ 	.word	0xffffffff


	//   ....[147]....
        /*0470*/ 	.word	0xffffffff


	//   ....[148]....
        /*0474*/ 	.word	0xffffffff


	//   ....[149]....
        /*0478*/ 	.word	0xffffffff


	//   ....[150]....
        /*047c*/ 	.word	0xffffffff


	//   ....[151]....
        /*0480*/ 	.word	0xffffffff


	//   ....[152]....
        /*0484*/ 	.word	0xffffffff


	//   ....[153]....
        /*0488*/ 	.word	0xffffffff


	//   ....[154]....
        /*048c*/ 	.word	0xffffffff


	//   ....[155]....
        /*0490*/ 	.word	0xffffffff


	//   ....[156]....
        /*0494*/ 	.word	0xffffffff


	//   ....[157]....
        /*0498*/ 	.word	0xffffffff


	//   ....[158]....
        /*049c*/ 	.word	0xffffffff


	//   ....[159]....
        /*04a0*/ 	.word	0xffffffff


	//   ....[160]....
        /*04a4*/ 	.word	0xffffffff


	//   ....[161]....
        /*04a8*/ 	.word	0x0500000f


	//   ....[162]....
        /*04ac*/ 	.word	0x0500000f


	//   ....[163]....
        /*04b0*/ 	.word	0x0500000f


	//   ....[164]....
        /*04b4*/ 	.word	0x0500000f


	//   ....[165]....
        /*04b8*/ 	.word	0x0500000f


	//   ....[166]....
        /*04bc*/ 	.word	0x0500000f


	//   ....[167]....
        /*04c0*/ 	.word	0x0500000f


	//   ....[168]....
        /*04c4*/ 	.word	0x0500000f


	//   ....[169]....
        /*04c8*/ 	.word	0x0500000f


	//   ....[170]....
        /*04cc*/ 	.word	0x0500000f


	//   ....[171]....
        /*04d0*/ 	.word	0x0500000f


	//   ....[172]....
        /*04d4*/ 	.word	0x0500000f


	//   ....[173]....
        /*04d8*/ 	.word	0x0500000f


	//   ....[174]....
        /*04dc*/ 	.word	0x0500000f


	//   ....[175]....
        /*04e0*/ 	.word	0x0500000f


	//   ....[176]....
        /*04e4*/ 	.word	0x0500000f


	//   ....[177]....
        /*04e8*/ 	.word	0x0500000f


	//   ....[178]....
        /*04ec*/ 	.word	0x0500000f


	//   ....[179]....
        /*04f0*/ 	.word	0x0500000f


	//   ....[180]....
        /*04f4*/ 	.word	0x0500000f


	//   ....[181]....
        /*04f8*/ 	.word	0x0500000f


	//   ....[182]....
        /*04fc*/ 	.word	0x0500000f


	//   ....[183]....
        /*0500*/ 	.word	0x0500000f


	//   ....[184]....
        /*0504*/ 	.word	0x0500000f


	//   ....[185]....
        /*0508*/ 	.word	0x0500000f


	//   ....[186]....
        /*050c*/ 	.word	0x0500000f


	//   ....[187]....
        /*0510*/ 	.word	0x0500000f


	//   ....[188]....
        /*0514*/ 	.word	0x0500000f


	//   ....[189]....
        /*0518*/ 	.word	0x0500000f


	//   ....[190]....
        /*051c*/ 	.word	0x0500000f


	//   ....[191]....
        /*0520*/ 	.word	0x0500000f


	//   ....[192]....
        /*0524*/ 	.word	0x0500000f


	//   ....[193]....
        /*0528*/ 	.word	0x0500000f


	//   ....[194]....
        /*052c*/ 	.word	0x0500000f


	//   ....[195]....
        /*0530*/ 	.word	0x0500000f


	//   ....[196]....
        /*0534*/ 	.word	0x0500000f


	//   ....[197]....
        /*0538*/ 	.word	0x0500000f


	//   ....[198]....
        /*053c*/ 	.word	0x0500000f


	//   ....[199]....
        /*0540*/ 	.word	0x0500000f


	//   ....[200]....
        /*0544*/ 	.word	0x0500000f


	//   ....[201]....
        /*0548*/ 	.word	0x0500000f


	//   ....[202]....
        /*054c*/ 	.word	0x0500000f


	//   ....[203]....
        /*0550*/ 	.word	0x0500000f


	//   ....[204]....
        /*0554*/ 	.word	0x0500000f


	//   ....[205]....
        /*0558*/ 	.word	0x0500000f


	//   ....[206]....
        /*055c*/ 	.word	0x0500000f


	//   ....[207]....
        /*0560*/ 	.word	0x0500000f


	//   ....[208]....
        /*0564*/ 	.word	0x0500000f


	//   ....[209]....
        /*0568*/ 	.word	0x0500000f


	//   ....[210]....
        /*056c*/ 	.word	0x0500000f


	//   ....[211]....
        /*0570*/ 	.word	0x0500000f


	//   ....[212]....
        /*0574*/ 	.word	0x0500000f


	//   ....[213]....
        /*0578*/ 	.word	0x0500000f


	//   ....[214]....
        /*057c*/ 	.word	0x0500000f


	//   ....[215]....
        /*0580*/ 	.word	0x0500000f


	//   ....[216]....
        /*0584*/ 	.word	0x0500000f


	//   ....[217]....
        /*0588*/ 	.word	0x0500000f


	//   ....[218]....
        /*058c*/ 	.word	0x0500000f


	//   ....[219]....
        /*0590*/ 	.word	0x0500000f


	//   ....[220]....
        /*0594*/ 	.word	0x0500000f


	//   ....[221]....
        /*0598*/ 	.word	0x0500000f


	//   ....[222]....
        /*059c*/ 	.word	0x0500000f


	//   ....[223]....
        /*05a0*/ 	.word	0x0500000f


	//   ....[224]....
        /*05a4*/ 	.word	0x0500000f


	//   ....[225]....
        /*05a8*/ 	.word	0x0500000f


	//   ....[226]....
        /*05ac*/ 	.word	0x0500000f


	//   ....[227]....
        /*05b0*/ 	.word	0x0500000f


	//   ....[228]....
        /*05b4*/ 	.word	0x0500000f


	//   ....[229]....
        /*05b8*/ 	.word	0x0500000f


	//   ....[230]....
        /*05bc*/ 	.word	0x0500000f


	//   ....[231]....
        /*05c0*/ 	.word	0x0500000f


	//   ....[232]....
        /*05c4*/ 	.word	0x0500000f


	//   ....[233]....
        /*05c8*/ 	.word	0x0500000f


	//   ....[234]....
        /*05cc*/ 	.word	0x0500000f


	//   ....[235]....
        /*05d0*/ 	.word	0x0500000f


	//   ....[236]....
        /*05d4*/ 	.word	0x0500000f


	//   ....[237]....
        /*05d8*/ 	.word	0x0500000f


	//   ....[238]....
        /*05dc*/ 	.word	0x0500000f


	//   ....[239]....
        /*05e0*/ 	.word	0x0500000f


	//   ....[240]....
        /*05e4*/ 	.word	0x0500000f


	//   ....[241]....
        /*05e8*/ 	.word	0x0500000f


	//   ....[242]....
        /*05ec*/ 	.word	0x0500000f


	//   ....[243]....
        /*05f0*/ 	.word	0x0500000f


	//   ....[244]....
        /*05f4*/ 	.word	0x0500000f


	//   ....[245]....
        /*05f8*/ 	.word	0x0500000f


	//   ....[246]....
        /*05fc*/ 	.word	0x0500000f


	//   ....[247]....
        /*0600*/ 	.word	0x0500000f


	//   ....[248]....
        /*0604*/ 	.word	0x0500000f


	//   ....[249]....
        /*0608*/ 	.word	0x0500000f


	//   ....[250]....
        /*060c*/ 	.word	0x0500000f


	//   ....[251]....
        /*0610*/ 	.word	0x0500000f


	//   ....[252]....
        /*0614*/ 	.word	0x0500000f


	//   ....[253]....
        /*0618*/ 	.word	0x0500000f


	//   ....[254]....
        /*061c*/ 	.word	0x0500000f


	//   ....[255]....
        /*0620*/ 	.word	0x0500000f


	//   ....[0]....
        /*0624*/ 	.word	0x0500000f


	//   ....[1]....
        /*0628*/ 	.word	0x0500000f


	//   ....[2]....
        /*062c*/ 	.word	0x0500000f


	//   ....[3]....
        /*0630*/ 	.word	0x0500000f


	//   ....[4]....
        /*0634*/ 	.word	0x0500000f


	//   ....[5]....
        /*0638*/ 	.word	0x0500000f


	//   ....[6]....
        /*063c*/ 	.word	0x0500000f


	//   ....[7]....
        /*0640*/ 	.word	0x0500000f


	//   ....[8]....
        /*0644*/ 	.word	0x0500000f


	//   ....[9]....
        /*0648*/ 	.word	0x0500000f


	//   ....[10]....
        /*064c*/ 	.word	0x0500000f


	//   ....[11]....
        /*0650*/ 	.word	0x0500000f


	//----- nvinfo : EIATTR_COOP_GROUP_INSTR_OFFSETS
	.align		4
.L_113:
        /*0654*/ 	.byte	0x04, 0x28
        /*0656*/ 	.short	(.L_115 - .L_114)


	//   ....[0]....
.L_114:
        /*0658*/ 	.word	0x00000080


	//   ....[1]....
        /*065c*/ 	.word	0x00000090


	//   ....[2]....
        /*0660*/ 	.word	0x000002d0


	//   ....[3]....
        /*0664*/ 	.word	0x00000430


	//   ....[4]....
        /*0668*/ 	.word	0x00000550


	//   ....[5]....
        /*066c*/ 	.word	0x000006b0


	//   ....[6]....
        /*0670*/ 	.word	0x00001210


	//   ....[7]....
        /*0674*/ 	.word	0x00002a50


	//   ....[8]....
        /*0678*/ 	.word	0x00002aa0


	//   ....[9]....
        /*067c*/ 	.word	0x00002cf0


	//   ....[10]....
        /*0680*/ 	.word	0x00002e90


	//   ....[11]....
        /*0684*/ 	.word	0x00004fe0


	//   ....[12]....
        /*0688*/ 	.word	0x00005020


	//   ....[13]....
        /*068c*/ 	.word	0x00005040


	//   ....[14]....
        /*0690*/ 	.word	0x00005060


	//   ....[15]....
        /*0694*/ 	.word	0x00006310


	//   ....[16]....
        /*0698*/ 	.word	0x00006350


	//   ....[17]....
        /*069c*/ 	.word	0x00006410


	//   ....[18]....
        /*06a0*/ 	.word	0x00006420


	//   ....[19]....
        /*06a4*/ 	.word	0x00007240


	//   ....[20]....
        /*06a8*/ 	.word	0x00007280


	//   ....[21]....
        /*06ac*/ 	.word	0x000072c0


	//   ....[22]....
        /*06b0*/ 	.word	0x000072f0


	//   ....[23]....
        /*06b4*/ 	.word	0x000077d0


	//   ....[24]....
        /*06b8*/ 	.word	0x00007800


	//   ....[25]....
        /*06bc*/ 	.word	0x00007830


	//   ....[26]....
        /*06c0*/ 	.word	0x00007860


	//   ....[27]....
        /*06c4*/ 	.word	0x00007880


	//   ....[28]....
        /*06c8*/ 	.word	0x000078a0


	//   ....[29]....
        /*06cc*/ 	.word	0x000078d0


	//   ....[30]....
        /*06d0*/ 	.word	0x00007900


	//   ....[31]....
        /*06d4*/ 	.word	0x000081a0


	//   ....[32]....
        /*06d8*/ 	.word	0x000081d0


	//   ....[33]....
        /*06dc*/ 	.word	0x00008210


	//   ....[34]....
        /*06e0*/ 	.word	0x00008240


	//   ....[35]....
        /*06e4*/ 	.word	0x00008270


	//   ....[36]....
        /*06e8*/ 	.word	0x00008280


	//   ....[37]....
        /*06ec*/ 	.word	0x00008290


	//   ....[38]....
        /*06f0*/ 	.word	0x000082b0


	//   ....[39]....
        /*06f4*/ 	.word	0x00008400


	//   ....[40]....
        /*06f8*/ 	.word	0x000085f0


	//   ....[41]....
        /*06fc*/ 	.word	0x00008620


	//   ....[42]....
        /*0700*/ 	.word	0x00008650


	//   ....[43]....
        /*0704*/ 	.word	0x00008680


	//   ....[44]....
        /*0708*/ 	.word	0x000086b0


	//   ....[45]....
        /*070c*/ 	.word	0x000086e0


	//   ....[46]....
        /*0710*/ 	.word	0x00008830


	//   ....[47]....
        /*0714*/ 	.word	0x00008860


	//   ....[48]....
        /*0718*/ 	.word	0x00008890


	//   ....[49]....
        /*071c*/ 	.word	0x000088c0


	//   ....[50]....
        /*0720*/ 	.word	0x000088f0


	//   ....[51]....
        /*0724*/ 	.word	0x00008920


	//   ....[52]....
        /*0728*/ 	.word	0x000089b0


	//   ....[53]....
        /*072c*/ 	.word	0x000089e0


	//   ....[54]....
        /*0730*/ 	.word	0x00008a60


	//   ....[55]....
        /*0734*/ 	.word	0x0000a010


	//   ....[56]....
        /*0738*/ 	.word	0x0000a030


	//   ....[57]....
        /*073c*/ 	.word	0x0000a0c0


	//   ....[58]....
        /*0740*/ 	.word	0x0000a0e0


	//   ....[59]....
        /*0744*/ 	.word	0x0000a160


	//   ....[60]....
        /*0748*/ 	.word	0x0000a180


	//   ....[61]....
        /*074c*/ 	.word	0x0000a200


	//   ....[62]....
        /*0750*/ 	.word	0x0000a220


	//   ....[63]....
        /*0754*/ 	.word	0x0000a2a0


	//   ....[64]....
        /*0758*/ 	.word	0x0000a2c0


	//   ....[65]....
        /*075c*/ 	.word	0x0000a340


	//   ....[66]....
        /*0760*/ 	.word	0x0000a360


	//   ....[67]....
        /*0764*/ 	.word	0x0000a3e0


	//   ....[68]....
        /*0768*/ 	.word	0x0000a400


	//   ....[69]....
        /*076c*/ 	.word	0x0000a410


	//   ....[70]....
        /*0770*/ 	.word	0x0000a420


	//   ....[71]....
        /*0774*/ 	.word	0x0000ad20


	//   ....[72]....
        /*0778*/ 	.word	0x0000ad50


	//   ....[73]....
        /*077c*/ 	.word	0x0000adf0


	//   ....[74]....
        /*0780*/ 	.word	0x0000ae10


	//   ....[75]....
        /*0784*/ 	.word	0x0000ae90


	//   ....[76]....
        /*0788*/ 	.word	0x0000aeb0


	//   ....[77]....
        /*078c*/ 	.word	0x0000af30


	//   ....[78]....
        /*0790*/ 	.word	0x0000af50


	//   ....[79]....
        /*0794*/ 	.word	0x0000afd0


	//   ....[80]....
        /*0798*/ 	.word	0x0000aff0


	//   ....[81]....
        /*079c*/ 	.word	0x0000b070


	//   ....[82]....
        /*07a0*/ 	.word	0x0000b090


	//   ....[83]....
        /*07a4*/ 	.word	0x0000b110


	//   ....[84]....
        /*07a8*/ 	.word	0x0000b130


	//   ....[85]....
        /*07ac*/ 	.word	0x0000b140


	//   ....[86]....
        /*07b0*/ 	.word	0x0000b1b0


	//   ....[87]....
        /*07b4*/ 	.word	0x0000b200


	//   ....[88]....
        /*07b8*/ 	.word	0x0000b230


	//   ....[89]....
        /*07bc*/ 	.word	0x0000b2c0


	//   ....[90]....
        /*07c0*/ 	.word	0x0000b2d0


	//   ....[91]....
        /*07c4*/ 	.word	0x0000b340


	//   ....[92]....
        /*07c8*/ 	.word	0x0000b350


	//   ....[93]....
        /*07cc*/ 	.word	0x0000b390


	//   ....[94]....
        /*07d0*/ 	.word	0x0000b3b0


	//   ....[95]....
        /*07d4*/ 	.word	0x0000bb30


	//   ....[96]....
        /*07d8*/ 	.word	0x0000bb60


	//   ....[97]....
        /*07dc*/ 	.word	0x0000bbb0


	//   ....[98]....
        /*07e0*/ 	.word	0x0000bbc0


	//   ....[99]....
        /*07e4*/ 	.word	0x0000bc00


	//   ....[100]....
        /*07e8*/ 	.word	0x0000bc10


	//   ....[101]....
        /*07ec*/ 	.word	0x0000bc50


	//   ....[102]....
        /*07f0*/ 	.word	0x0000bc60


	//   ....[103]....
        /*07f4*/ 	.word	0x0000bca0


	//   ....[104]....
        /*07f8*/ 	.word	0x0000bcb0


	//   ....[105]....
        /*07fc*/ 	.word	0x0000bcf0


	//   ....[106]....
        /*0800*/ 	.word	0x0000bd00


	//   ....[107]....
        /*0804*/ 	.word	0x0000bd40


	//   ....[108]....
        /*0808*/ 	.word	0x0000bd50


	//   ....[109]....
        /*080c*/ 	.word	0x0000bd60


	//   ....[110]....
        /*0810*/ 	.word	0x0000bda0


	//   ....[111]....
        /*0814*/ 	.word	0x0000c050


	//   ....[112]....
        /*0818*/ 	.word	0x0000c080


	//   ....[113]....
        /*081c*/ 	.word	0x0000c0e0


	//   ....[114]....
        /*0820*/ 	.word	0x0000c0f0


	//   ....[115]....
        /*0824*/ 	.word	0x0000c140


	//   ....[116]....
        /*0828*/ 	.word	0x0000c150


	//   ....[117]....
        /*082c*/ 	.word	0x0000c1a0


	//   ....[118]....
        /*0830*/ 	.word	0x0000c1b0


	//   ....[119]....
        /*0834*/ 	.word	0x0000c200


	//   ....[120]....
        /*0838*/ 	.word	0x0000c210


	//   ....[121]....
        /*083c*/ 	.word	0x0000c260


	//   ....[122]....
        /*0840*/ 	.word	0x0000c270


	//   ....[123]....
        /*0844*/ 	.word	0x0000c2c0


	//   ....[124]....
        /*0848*/ 	.word	0x0000c2d0


	//   ....[125]....
        /*084c*/ 	.word	0x0000c2e0


	//   ....[126]....
        /*0850*/ 	.word	0x0000c320


	//   ....[127]....
        /*0854*/ 	.word	0x0000c8e0


	//   ....[128]....
        /*0858*/ 	.word	0x0000c910


	//   ....[129]....
        /*085c*/ 	.word	0x0000c930


	//   ....[130]....
        /*0860*/ 	.word	0x0000c940


	//   ....[131]....
        /*0864*/ 	.word	0x0000c950


	//   ....[132]....
        /*0868*/ 	.word	0x0000c960


	//   ....[133]....
        /*086c*/ 	.word	0x0000c980


	//   ....[134]....
        /*0870*/ 	.word	0x0000c9d0


	//   ....[135]....
        /*0874*/ 	.word	0x0000c9f0


	//   ....[136]....
        /*0878*/ 	.word	0x0000ca30


	//   ....[137]....
        /*087c*/ 	.word	0x0000ca50


	//   ....[138]....
        /*0880*/ 	.word	0x0000ca90


	//   ....[139]....
        /*0884*/ 	.word	0x0000cab0


	//   ....[140]....
        /*0888*/ 	.word	0x0000cb00


	//   ....[141]....
        /*088c*/ 	.word	0x0000cb30


	//   ....[142]....
        /*0890*/ 	.word	0x0000cb90


	//   ....[143]....
        /*0894*/ 	.word	0x0000cf10


	//   ....[144]....
        /*0898*/ 	.word	0x0000cf40


	//   ....[145]....
        /*089c*/ 	.word	0x0000cf70


	//   ....[146]....
        /*08a0*/ 	.word	0x0000cfa0


	//   ....[147]....
        /*08a4*/ 	.word	0x0000cfd0


	//   ....[148]....
        /*08a8*/ 	.word	0x0000d000


	//   ....[149]....
        /*08ac*/ 	.word	0x0000d030


	//   ....[150]....
        /*08b0*/ 	.word	0x0000d060


	//   ....[151]....
        /*08b4*/ 	.word	0x0000d1e0


	//   ....[152]....
        /*08b8*/ 	.word	0x0000d210


	//   ....[153]....
        /*08bc*/ 	.word	0x0000d240


	//   ....[154]....
        /*08c0*/ 	.word	0x0000d270


	//   ....[155]....
        /*08c4*/ 	.word	0x0000d2a0


	//   ....[156]....
        /*08c8*/ 	.word	0x0000d2d0


	//   ....[157]....
        /*08cc*/ 	.word	0x0000d390


	//   ....[158]....
        /*08d0*/ 	.word	0x0000d3b0


	//   ....[159]....
        /*08d4*/ 	.word	0x0000d420


	//   ....[160]....
        /*08d8*/ 	.word	0x0000d890


	//   ....[161]....
        /*08dc*/ 	.word	0x0000dd70


	//   ....[162]....
        /*08e0*/ 	.word	0x0000de60


	//   ....[163]....
        /*08e4*/ 	.word	0x0000df00


	//   ....[164]....
        /*08e8*/ 	.word	0x0000df60


	//   ....[165]....
        /*08ec*/ 	.word	0x0000e050


	//   ....[166]....
        /*08f0*/ 	.word	0x0000e0c0


	//   ....[167]....
        /*08f4*/ 	.word	0x0000e1b0


	//   ....[168]....
        /*08f8*/ 	.word	0x0000e220


	//   ....[169]....
        /*08fc*/ 	.word	0x0000e310


	//   ....[170]....
        /*0900*/ 	.word	0x0000e380


	//   ....[171]....
        /*0904*/ 	.word	0x0000e470


	//   ....[172]....
        /*0908*/ 	.word	0x0000e4e0


	//   ....[173]....
        /*090c*/ 	.word	0x0000e5d0


	//   ....[174]....
        /*0910*/ 	.word	0x0000e640


	//   ....[175]....
        /*0914*/ 	.word	0x0000e730


	//   ....[176]....
        /*0918*/ 	.word	0x0000e7a0


	//   ....[177]....
        /*091c*/ 	.word	0x0000e880


	//   ....[178]....
        /*0920*/ 	.word	0x0000e930


	//   ....[179]....
        /*0924*/ 	.word	0x0000e9a0


	//   ....[180]....
        /*0928*/ 	.word	0x0000ea00


	//   ....[181]....
        /*092c*/ 	.word	0x0000eaf0


	//   ....[182]....
        /*0930*/ 	.word	0x0000eb50


	//   ....[183]....
        /*0934*/ 	.word	0x0000ec50


	//   ....[184]....
        /*0938*/ 	.word	0x0000ecb0


	//   ....[185]....
        /*093c*/ 	.word	0x0000edb0


	//   ....[186]....
        /*0940*/ 	.word	0x0000ee10


	//   ....[187]....
        /*0944*/ 	.word	0x0000ef10


	//   ....[188]....
        /*0948*/ 	.word	0x0000ef70


	//   ....[189]....
        /*094c*/ 	.word	0x0000f070


	//   ....[190]....
        /*0950*/ 	.word	0x0000f0d0


	//   ....[191]....
        /*0954*/ 	.word	0x0000f1d0


	//   ....[192]....
        /*0958*/ 	.word	0x0000f230


	//   ....[193]....
        /*095c*/ 	.word	0x0000f340


	//   ....[194]....
        /*0960*/ 	.word	0x0000f3a0


	//   ....[195]....
        /*0964*/ 	.word	0x0000f460


	//   ....[196]....
        /*0968*/ 	.word	0x0000f4c0


	//   ....[197]....
        /*096c*/ 	.word	0x0000f5c0


	//   ....[198]....
        /*0970*/ 	.word	0x0000f620


	//   ....[199]....
        /*0974*/ 	.word	0x0000f6f0


	//   ....[200]....
        /*0978*/ 	.word	0x0000f750


	//   ....[201]....
        /*097c*/ 	.word	0x0000f810


	//   ....[202]....
        /*0980*/ 	.word	0x0000f950


	//   ....[203]....
        /*0984*/ 	.word	0x0000fa00


	//   ....[204]....
        /*0988*/ 	.word	0x0000fa60


	//   ....[205]....
        /*098c*/ 	.word	0x0000fb10


	//   ....[206]....
        /*0990*/ 	.word	0x0000fb70


	//   ....[207]....
        /*0994*/ 	.word	0x0000fc20


	//   ....[208]....
        /*0998*/ 	.word	0x0000fc80


	//   ....[209]....
        /*099c*/ 	.word	0x0000fd30


	//   ....[210]....
        /*09a0*/ 	.word	0x0000fd90


	//   ....[211]....
        /*09a4*/ 	.word	0x0000fe40


	//   ....[212]....
        /*09a8*/ 	.word	0x0000fea0


	//   ....[213]....
        /*09ac*/ 	.word	0x0000ff50


	//   ....[214]....
        /*09b0*/ 	.word	0x0000ffb0


	//   ....[215]....
        /*09b4*/ 	.word	0x00010060


	//   ....[216]....
        /*09b8*/ 	.word	0x000100c0


	//   ....[217]....
        /*09bc*/ 	.word	0x00010170


	//   ....[218]....
        /*09c0*/ 	.word	0x00010260


	//   ....[219]....
        /*09c4*/ 	.word	0x00010310


	//   ....[220]....
        /*09c8*/ 	.word	0x00010370


	//   ....[221]....
        /*09cc*/ 	.word	0x00010430


	//   ....[222]....
        /*09d0*/ 	.word	0x00010490


	//   ....[223]....
        /*09d4*/ 	.word	0x00010550


	//   ....[224]....
        /*09d8*/ 	.word	0x000105b0


	//   ....[225]....
        /*09dc*/ 	.word	0x00010670


	//   ....[226]....
        /*09e0*/ 	.word	0x000106d0


	//   ....[227]....
        /*09e4*/ 	.word	0x00010790


	//   ....[228]....
        /*09e8*/ 	.word	0x000107f0


	//   ....[229]....
        /*09ec*/ 	.word	0x000108b0


	//   ....[230]....
        /*09f0*/ 	.word	0x00010910


	//   ....[231]....
        /*09f4*/ 	.word	0x000109d0


	//   ....[232]....
        /*09f8*/ 	.word	0x00010a30


	//   ....[233]....
        /*09fc*/ 	.word	0x00010ae0


	//   ....[234]....
        /*0a00*/ 	.word	0x00010bd0


	//   ....[235]....
        /*0a04*/ 	.word	0x00010c90


	//   ....[236]....
        /*0a08*/ 	.word	0x00010cf0


	//   ....[237]....
        /*0a0c*/ 	.word	0x00010da0


	//   ....[238]....
        /*0a10*/ 	.word	0x00010e00


	//   ....[239]....
        /*0a14*/ 	.word	0x00010ec0


	//   ....[240]....
        /*0a18*/ 	.word	0x00010f20


	//   ....[241]....
        /*0a1c*/ 	.word	0x00010fe0


	//   ....[242]....
        /*0a20*/ 	.word	0x00011040


	//   ....[243]....
        /*0a24*/ 	.word	0x00011100


	//   ....[244]....
        /*0a28*/ 	.word	0x00011160


	//   ....[245]....
        /*0a2c*/ 	.word	0x00011220


	//   ....[246]....
        /*0a30*/ 	.word	0x00011280


	//   ....[247]....
        /*0a34*/ 	.word	0x00011340


	//   ....[248]....
        /*0a38*/ 	.word	0x000113a0


	//   ....[249]....
        /*0a3c*/ 	.word	0x00011440


	//   ....[250]....
        /*0a40*/ 	.word	0x000114d0


	//   ....[251]....
        /*0a44*/ 	.word	0x00011570


	//   ....[252]....
        /*0a48*/ 	.word	0x00011690


	//   ....[253]....
        /*0a4c*/ 	.word	0x00011700


	//   ....[254]....
        /*0a50*/ 	.word	0x00011770


	//   ....[255]....
        /*0a54*/ 	.word	0x000117e0


	//   ....[0]....
        /*0a58*/ 	.word	0x00011850


	//   ....[1]....
        /*0a5c*/ 	.word	0x000118d0


	//   ....[2]....
        /*0a60*/ 	.word	0x00011960


	//   ....[3]....
        /*0a64*/ 	.word	0x000119f0


	//   ....[4]....
        /*0a68*/ 	.word	0x00011a60


	//   ....[5]....
        /*0a6c*/ 	.word	0x00011ad0


	//   ....[6]....
        /*0a70*/ 	.word	0x00011b40


	//   ....[7]....
        /*0a74*/ 	.word	0x00011bc0


	//   ....[8]....
        /*0a78*/ 	.word	0x00011c30


	//   ....[9]....
        /*0a7c*/ 	.word	0x00011cd0


	//   ....[10]....
        /*0a80*/ 	.word	0x00011d60


	//   ....[11]....
        /*0a84*/ 	.word	0x00011e80


	//----- nvinfo : EIATTR_REG_RECONFIG
	.align		4
.L_115:
        /*0a88*/ 	.byte	0x01, 0x54
	.zero		2


	//----- nvinfo : EIATTR_SYSCALL_OFFSETS
	.align		4
        /*0a8c*/ 	.byte	0x04, 0x46
        /*0a8e*/ 	.short	(.L_117 - .L_116)


	//   ....[0]....
.L_116:
        /*0a90*/ 	.word	0x00001400


	//   ....[1]....
        /*0a94*/ 	.word	0x000095f0


	//   ....[2]....
        /*0a98*/ 	.word	0x00009740


	//   ....[3]....
        /*0a9c*/ 	.word	0x00009830


	//   ....[4]....
        /*0aa0*/ 	.word	0x0000a830


	//----- nvinfo : EIATTR_MBARRIER_INSTR_OFFSETS
	.align		4
.L_117:
        /*0aa4*/ 	.byte	0x04, 0x39
        /*0aa6*/ 	.short	(.L_119 - .L_118)


	//   ....[0]....
.L_118:
        /*0aa8*/ 	.word	0x00000180
        /*0aac*/ 	.word	0x000000ff
        /*0ab0*/ 	.word	0x00016800
        /*0ab4*/ 	.short	0x0100
        /*0ab6*/ 	.byte	0x08
	.zero		1


	//   ....[1]....
        /*0ab8*/ 	.word	0x00000190
        /*0abc*/ 	.word	0x000000ff
        /*0ac0*/ 	.word	0x00016820
        /*0ac4*/ 	.short	0x0100
        /*0ac6*/ 	.byte	0x08
	.zero		1


	//   ....[2]....
        /*0ac8*/ 	.word	0x00000280
        /*0acc*/ 	.word	0x000000ff
        /*0ad0*/ 	.word	0x00016830
        /*0ad4*/ 	.short	0x0100
        /*0ad6*/ 	.byte	0x08
	.zero		1


	//   ....[3]....
        /*0ad8*/ 	.word	0x00000290
        /*0adc*/ 	.word	0x000000ff
        /*0ae0*/ 	.word	0x00016840
        /*0ae4*/ 	.short	0x0100
        /*0ae6*/ 	.byte	0x08
	.zero		1


	//   ....[4]....
        /*0ae8*/ 	.word	0x000002a0
        /*0aec*/ 	.word	0x000000ff
        /*0af0*/ 	.word	0x00016838
        /*0af4*/ 	.short	0x0100
        /*0af6*/ 	.byte	0x08
	.zero		1


	//   ....[5]....
        /*0af8*/ 	.word	0x000002b0
        /*0afc*/ 	.word	0x000000ff
        /*0b00*/ 	.word	0x00016848
        /*0b04*/ 	.short	0x0100
        /*0b06*/ 	.byte	0x08
	.zero		1


	//   ....[6]....
        /*0b08*/ 	.word	0x000003e0
        /*0b0c*/ 	.word	0x000000ff
        /*0b10*/ 	.word	0x00016850
        /*0b14*/ 	.short	0x0100
        /*0b16*/ 	.byte	0x08
	.zero		1


	//   ....[7]....
        /*0b18*/ 	.word	0x000003f0
        /*0b1c*/ 	.word	0x000000ff
        /*0b20*/ 	.word	0x00016860
        /*0b24*/ 	.short	0x0100
        /*0b26*/ 	.byte	0x08
	.zero		1


	//   ....[8]....
        /*0b28*/ 	.word	0x00000400
        /*0b2c*/ 	.word	0x000000ff
        /*0b30*/ 	.word	0x00016858
        /*0b34*/ 	.short	0x0100
        /*0b36*/ 	.byte	0x08
	.zero		1


	//   ....[9]....
        /*0b38*/ 	.word	0x00000410
        /*0b3c*/ 	.word	0x000000ff
        /*0b40*/ 	.word	0x00016868
        /*0b44*/ 	.short	0x0100
        /*0b46*/ 	.byte	0x08
	.zero		1


	//   ....[10]....
        /*0b48*/ 	.word	0x00000500
        /*0b4c*/ 	.word	0x000000ff
        /*0b50*/ 	.word	0x00016870
        /*0b54*/ 	.short	0x0100
        /*0b56*/ 	.byte	0x06
	.zero		1


	//   ....[11]....
        /*0b58*/ 	.word	0x00000510
        /*0b5c*/ 	.word	0x000000ff
        /*0b60*/ 	.word	0x00016880
        /*0b64*/ 	.short	0x0100
        /*0b66*/ 	.byte	0x06
	.zero		1


	//   ....[12]....
        /*0b68*/ 	.word	0x00000520
        /*0b6c*/ 	.word	0x000000ff
        /*0b70*/ 	.word	0x00016878
        /*0b74*/ 	.short	0x0100
        /*0b76*/ 	.byte	0x06
	.zero		1


	//   ....[13]....
        /*0b78*/ 	.word	0x00000530
        /*0b7c*/ 	.word	0x000000ff
        /*0b80*/ 	.word	0x00016888
        /*0b84*/ 	.short	0x0100
        /*0b86*/ 	.byte	0x06
	.zero		1


	//   ....[14]....
        /*0b88*/ 	.word	0x00000660
        /*0b8c*/ 	.word	0x000000ff
        /*0b90*/ 	.word	0x00016890
        /*0b94*/ 	.short	0x0100
        /*0b96*/ 	.byte	0x08
	.zero		1


	//   ....[15]....
        /*0b98*/ 	.word	0x00000670
        /*0b9c*/ 	.word	0x000000ff
        /*0ba0*/ 	.word	0x000168a0
        /*0ba4*/ 	.short	0x0100
        /*0ba6*/ 	.byte	0x08
	.zero		1


	//   ....[16]....
        /*0ba8*/ 	.word	0x00000680
        /*0bac*/ 	.word	0x000000ff
        /*0bb0*/ 	.word	0x00016898
        /*0bb4*/ 	.short	0x0100
        /*0bb6*/ 	.byte	0x08
	.zero		1


	//   ....[17]....
        /*0bb8*/ 	.word	0x00000690
        /*0bbc*/ 	.word	0x000000ff
        /*0bc0*/ 	.word	0x000168a8
        /*0bc4*/ 	.short	0x0100
        /*0bc6*/ 	.byte	0x08
	.zero		1


	//   ....[18]....
        /*0bc8*/ 	.word	0x000007d0
        /*0bcc*/ 	.word	0x000000ff
        /*0bd0*/ 	.word	0x000168b0
        /*0bd4*/ 	.short	0x0100
        /*0bd6*/ 	.byte	0x08
	.zero		1


	//   ....[19]....
        /*0bd8*/ 	.word	0x000007e0
        /*0bdc*/ 	.word	0x000000ff
        /*0be0*/ 	.word	0x000168c0
        /*0be4*/ 	.short	0x0100
        /*0be6*/ 	.byte	0x08
	.zero		1


	//   ....[20]....
        /*0be8*/ 	.word	0x000007f0
        /*0bec*/ 	.word	0x000000ff
        /*0bf0*/ 	.word	0x000168b8
        /*0bf4*/ 	.short	0x0100
        /*0bf6*/ 	.byte	0x08
	.zero		1


	//   ....[21]....
        /*0bf8*/ 	.word	0x00000800
        /*0bfc*/ 	.word	0x000000ff
        /*0c00*/ 	.word	0x000168c8
        /*0c04*/ 	.short	0x0100
        /*0c06*/ 	.byte	0x08
	.zero		1


	//   ....[22]....
        /*0c08*/ 	.word	0x00001480
        /*0c0c*/ 	.word	0x000000ff
        /*0c10*/ 	.word	0x00016800
        /*0c14*/ 	.short	0x010a
        /*0c16*/ 	.byte	0x31
	.zero		1


	//   ....[23]....
        /*0c18*/ 	.word	0x00001500
        /*0c1c*/ 	.word	0x00000000
        /*0c20*/ 	.word	0x00016830
        /*0c24*/ 	.short	0x010a
        /*0c26*/ 	.byte	0x3f
	.zero		1


	//   ....[24]....
        /*0c28*/ 	.word	0x00001550
        /*0c2c*/ 	.word	0x00000000
        /*0c30*/ 	.word	0x00016830
        /*0c34*/ 	.short	0x010a
        /*0c36*/ 	.byte	0x3f
	.zero		1


	//   ....[25]....
        /*0c38*/ 	.word	0x00002100
        /*0c3c*/ 	.word	0x000000ff
        /*0c40*/ 	.word	0x00000000
        /*0c44*/ 	.short	0x0101
        /*0c46*/ 	.byte	0x06
	.zero		1


	//   ....[26]....
        /*0c48*/ 	.word	0x00003d80
        /*0c4c*/ 	.word	0x000000ff
        /*0c50*/ 	.word	0x00016830
        /*0c54*/ 	.short	0x010a
        /*0c56*/ 	.byte	0x06
	.zero		1


	//   ....[27]....
        /*0c58*/ 	.word	0x00003dc0
        /*0c5c*/ 	.word	0x000000ff
        /*0c60*/ 	.word	0x00016830
        /*0c64*/ 	.short	0x010a
        /*0c66*/ 	.byte	0x06
	.zero		1


	//   ....[28]....
        /*0c68*/ 	.word	0x00004000
        /*0c6c*/ 	.word	0x000000ff
        /*0c70*/ 	.word	0x00016850
        /*0c74*/ 	.short	0x010a
        /*0c76*/ 	.byte	0x06
	.zero		1


	//   ....[29]....
        /*0c78*/ 	.word	0x00004040
        /*0c7c*/ 	.word	0x000000ff
        /*0c80*/ 	.word	0x00016850
        /*0c84*/ 	.short	0x010a
        /*0c86*/ 	.byte	0x06
	.zero		1


	//   ....[30]....
        /*0c88*/ 	.word	0x00004950
        /*0c8c*/ 	.word	0x000000ff
        /*0c90*/ 	.word	0x00000000
        /*0c94*/ 	.short	0x0101
        /*0c96*/ 	.byte	0x06
	.zero		1


	//   ....[31]....
        /*0c98*/ 	.word	0x00005e40
        /*0c9c*/ 	.word	0x000000ff
        /*0ca0*/ 	.word	0x00000000
        /*0ca4*/ 	.short	0x0101
        /*0ca6*/ 	.byte	0x06
	.zero		1


	//   ....[32]....
        /*0ca8*/ 	.word	0x00006280
        /*0cac*/ 	.word	0x000000ff
        /*0cb0*/ 	.word	0x00016850
        /*0cb4*/ 	.short	0x010a
        /*0cb6*/ 	.byte	0x05
	.zero		1


	//   ....[33]....
        /*0cb8*/ 	.word	0x000062c0
        /*0cbc*/ 	.word	0x000000ff
        /*0cc0*/ 	.word	0x00016850
        /*0cc4*/ 	.short	0x010a
        /*0cc6*/ 	.byte	0x05
	.zero		1


	//   ....[34]....
        /*0cc8*/ 	.word	0x00006880
        /*0ccc*/ 	.word	0x000000ff
        /*0cd0*/ 	.word	0x00000000
        /*0cd4*/ 	.short	0x0101
        /*0cd6*/ 	.byte	0x04
	.zero		1


	//   ....[35]....
        /*0cd8*/ 	.word	0x00007890
        /*0cdc*/ 	.word	0x00000000
        /*0ce0*/ 	.word	0x00000000
        /*0ce4*/ 	.short	0x0101
        /*0ce6*/ 	.byte	0x3f
	.zero		1


	//   ....[36]....
        /*0ce8*/ 	.word	0x00009d60
        /*0cec*/ 	.word	0x00000003
        /*0cf0*/ 	.word	0x00016840
        /*0cf4*/ 	.short	0x010a
        /*0cf6*/ 	.byte	0x3f
	.zero		1


	//   ....[37]....
        /*0cf8*/ 	.word	0x0000a520
        /*0cfc*/ 	.word	0x00000003
        /*0d00*/ 	.word	0x00016830
        /*0d04*/ 	.short	0x0107
        /*0d06*/ 	.byte	0x3f
	.zero		1


	//   ....[38]....
        /*0d08*/ 	.word	0x0000a5f0
        /*0d0c*/ 	.word	0x00000003
        /*0d10*/ 	.word	0x00016830
        /*0d14*/ 	.short	0x0101
        /*0d16*/ 	.byte	0x3f
	.zero		1


	//   ....[39]....
        /*0d18*/ 	.word	0x0000b450
        /*0d1c*/ 	.word	0x00000016
        /*0d20*/ 	.word	0x00016800
        /*0d24*/ 	.short	0x0107
        /*0d26*/ 	.byte	0x3f
	.zero		1


	//   ....[40]....
        /*0d28*/ 	.word	0x0000b550
        /*0d2c*/ 	.word	0x00000016
        /*0d30*/ 	.word	0x00016800
        /*0d34*/ 	.short	0x0101
        /*0d36*/ 	.byte	0x3f
	.zero		1


	//   ....[41]....
        /*0d38*/ 	.word	0x0000b570
        /*0d3c*/ 	.word	0x00000016
        /*0d40*/ 	.word	0x00016820
        /*0d44*/ 	.short	0x010a
        /*0d46*/ 	.byte	0x3f
	.zero		1


	//   ....[42]....
        /*0d48*/ 	.word	0x0000b910
        /*0d4c*/ 	.word	0x00000005
        /*0d50*/ 	.word	0x00016840
        /*0d54*/ 	.short	0x010a
        /*0d56*/ 	.byte	0x3f
	.zero		1


	//   ....[43]....
        /*0d58*/ 	.word	0x0000be20
        /*0d5c*/ 	.word	0x00000005
        /*0d60*/ 	.word	0x00016830
        /*0d64*/ 	.short	0x0107
        /*0d66*/ 	.byte	0x3f
	.zero		1


	//   ....[44]....
        /*0d68*/ 	.word	0x0000bee0
        /*0d6c*/ 	.word	0x00000005
        /*0d70*/ 	.word	0x00016830
        /*0d74*/ 	.short	0x0101
        /*0d76*/ 	.byte	0x3f
	.zero		1


	//   ....[45]....
        /*0d78*/ 	.word	0x0000bf40
        /*0d7c*/ 	.word	0x00000005
        /*0d80*/ 	.word	0x00016860
        /*0d84*/ 	.short	0x010a
        /*0d86*/ 	.byte	0x3f
	.zero		1


	//   ....[46]....
        /*0d88*/ 	.word	0x0000c410
        /*0d8c*/ 	.word	0x00000005
        /*0d90*/ 	.word	0x00016850
        /*0d94*/ 	.short	0x0107
        /*0d96*/ 	.byte	0x3f
	.zero		1


	//   ....[47]....
        /*0d98*/ 	.word	0x0000c5b0
        /*0d9c*/ 	.word	0x00000005
        /*0da0*/ 	.word	0x00016850
        /*0da4*/ 	.short	0x0101
        /*0da6*/ 	.byte	0x3f
	.zero		1


	//   ....[48]....
        /*0da8*/ 	.word	0x0000c7c0
        /*0dac*/ 	.word	0x00000000
        /*0db0*/ 	.word	0x00016860
        /*0db4*/ 	.short	0x010a
        /*0db6*/ 	.byte	0x3f
	.zero		1


	//   ....[49]....
        /*0db8*/ 	.word	0x0000cc40
        /*0dbc*/ 	.word	0x00000000
        /*0dc0*/ 	.word	0x00016850
        /*0dc4*/ 	.short	0x0107
        /*0dc6*/ 	.byte	0x3f
	.zero		1


	//   ....[50]....
        /*0dc8*/ 	.word	0x0000cd10
        /*0dcc*/ 	.word	0x00000000
        /*0dd0*/ 	.word	0x00016850
        /*0dd4*/ 	.short	0x0101
        /*0dd6*/ 	.byte	0x3f
	.zero		1


	//   ....[51]....
        /*0dd8*/ 	.word	0x0000d810
        /*0ddc*/ 	.word	0x00000005
        /*0de0*/ 	.word	0x00016820
        /*0de4*/ 	.short	0x010a
        /*0de6*/ 	.byte	0x3f
	.zero		1


	//   ....[52]....
        /*0de8*/ 	.word	0x0000d990
        /*0dec*/ 	.word	0x00000003
        /*0df0*/ 	.word	0x00016840
        /*0df4*/ 	.short	0x010a
        /*0df6*/ 	.byte	0x3f
	.zero		1


	//   ....[53]....
        /*0df8*/ 	.word	0x0000da30
        /*0dfc*/ 	.word	0x00000019
        /*0e00*/ 	.word	0x00016840
        /*0e04*/ 	.short	0x010a
        /*0e06*/ 	.byte	0x3f
	.zero		1


	//   ....[54]....
        /*0e08*/ 	.word	0x0000da70
        /*0e0c*/ 	.word	0x00000003
        /*0e10*/ 	.word	0x00016860
        /*0e14*/ 	.short	0x010a
        /*0e16*/ 	.byte	0x3f
	.zero		1


	//   ....[55]....
        /*0e18*/ 	.word	0x0000dab0
        /*0e1c*/ 	.word	0x00000019
        /*0e20*/ 	.word	0x00016860
        /*0e24*/ 	.short	0x010a
        /*0e26*/ 	.byte	0x3f
	.zero		1


	//   ....[56]....
        /*0e28*/ 	.word	0x0000db20
        /*0e2c*/ 	.word	0x00000003
        /*0e30*/ 	.word	0x00016800
        /*0e34*/ 	.short	0x010a
        /*0e36*/ 	.byte	0x3f
	.zero		1


	//   ....[57]....
        /*0e38*/ 	.word	0x0000db70
        /*0e3c*/ 	.word	0x00000000
        /*0e40*/ 	.word	0x00016830
        /*0e44*/ 	.short	0x010a
        /*0e46*/ 	.byte	0x3f
	.zero		1


	//   ....[58]....
        /*0e48*/ 	.word	0x0000dbd0
        /*0e4c*/ 	.word	0x00000007
        /*0e50*/ 	.word	0x00016830
        /*0e54*/ 	.short	0x010a
        /*0e56*/ 	.byte	0x3f
	.zero		1


	//   ....[59]....
        /*0e58*/ 	.word	0x0000dc30
        /*0e5c*/ 	.word	0x00000007
        /*0e60*/ 	.word	0x00016850
        /*0e64*/ 	.short	0x010a
        /*0e66*/ 	.byte	0x3f
	.zero		1


	//   ....[60]....
        /*0e68*/ 	.word	0x0000dc90
        /*0e6c*/ 	.word	0x00000007
        /*0e70*/ 	.word	0x00016850
        /*0e74*/ 	.short	0x010a
        /*0e76*/ 	.byte	0x3f
	.zero		1


	//   ....[61]....
        /*0e78*/ 	.word	0x0000ddb0
        /*0e7c*/ 	.word	0x00000003
        /*0e80*/ 	.word	0x00016840
        /*0e84*/ 	.short	0x010a
        /*0e86*/ 	.byte	0x3f
	.zero		1


	//   ....[62]....
        /*0e88*/ 	.word	0x0000f850
        /*0e8c*/ 	.word	0x00000016
        /*0e90*/ 	.word	0x00016820
        /*0e94*/ 	.short	0x010a
        /*0e96*/ 	.byte	0x3f
	.zero		1


	//   ....[63]....
        /*0e98*/ 	.word	0x0000f8a0
        /*0e9c*/ 	.word	0x00000005
        /*0ea0*/ 	.word	0x00016840
        /*0ea4*/ 	.short	0x010a
        /*0ea6*/ 	.byte	0x3f
	.zero		1


	//   ....[64]....
        /*0ea8*/ 	.word	0x000101b0
        /*0eac*/ 	.word	0x00000005
        /*0eb0*/ 	.word	0x00016860
        /*0eb4*/ 	.short	0x010a
        /*0eb6*/ 	.byte	0x3f
	.zero		1


	//   ....[65]....
        /*0eb8*/ 	.word	0x00010b20
        /*0ebc*/ 	.word	0x00000000
        /*0ec0*/ 	.word	0x00016860
        /*0ec4*/ 	.short	0x010a
        /*0ec6*/ 	.byte	0x3f
	.zero		1


	//   ....[66]....
        /*0ec8*/ 	.word	0x00011da0
        /*0ecc*/ 	.word	0x00000005
        /*0ed0*/ 	.word	0x00016820
        /*0ed4*/ 	.short	0x010a
        /*0ed6*/ 	.byte	0x3f
	.zero		1


	//   ....[67]....
        /*0ed8*/ 	.word	0x00011f40
        /*0edc*/ 	.word	0x00000003
        /*0ee0*/ 	.word	0x00016840
        /*0ee4*/ 	.short	0x010a
        /*0ee6*/ 	.byte	0x3f
	.zero		1


	//   ....[68]....
        /*0ee8*/ 	.word	0x00011f90
        /*0eec*/ 	.word	0x00000019
        /*0ef0*/ 	.word	0x00016840
        /*0ef4*/ 	.short	0x010a
        /*0ef6*/ 	.byte	0x3f
	.zero		1


	//   ....[69]....
        /*0ef8*/ 	.word	0x00011fe0
        /*0efc*/ 	.word	0x00000003
        /*0f00*/ 	.word	0x00016860
        /*0f04*/ 	.short	0x010a
        /*0f06*/ 	.byte	0x3f
	.zero		1


	//----- nvinfo : EIATTR_NUM_MBARRIERS
	.align		4
.L_119:
        /*0f08*/ 	.byte	0x03, 0x38
        /*0f0a*/ 	.short	0x0016


	//----- nvinfo : EIATTR_EXIT_INSTR_OFFSETS
	.align		4
        /*0f0c*/ 	.byte	0x04, 0x1c
        /*0f0e*/ 	.short	(.L_121 - .L_120)


	//   ....[0]....
.L_120:
        /*0f10*/ 	.word	0x000009b0


	//   ....[1]....
        /*0f14*/ 	.word	0x000083b0


	//   ....[2]....
        /*0f18*/ 	.word	0x0000db00


	//----- nvinfo : EIATTR_MAX_THREADS
	.align		4
.L_121:
        /*0f1c*/ 	.byte	0x04, 0x05
        /*0f1e*/ 	.short	(.L_123 - .L_122)
.L_122:
        /*0f20*/ 	.word	0x00000200
        /*0f24*/ 	.word	0x00000001
        /*0f28*/ 	.word	0x00000001


	//----- nvinfo : EIATTR_CRS_STACK_SIZE
	.align		4
.L_123:
        /*0f2c*/ 	.byte	0x04, 0x1e
        /*0f2e*/ 	.short	(.L_125 - .L_124)
.L_124:
        /*0f30*/ 	.word	0x00000000


	//----- nvinfo : EIATTR_CBANK_PARAM_SIZE
	.align		4
.L_125:
        /*0f34*/ 	.byte	0x03, 0x19
        /*0f36*/ 	.short	0x0af0


	//----- nvinfo : EIATTR_PARAM_CBANK
	.align		4
        /*0f38*/ 	.byte	0x04, 0x0a
        /*0f3a*/ 	.short	(.L_127 - .L_126)
	.align		4
.L_126:
        /*0f3c*/ 	.word	index@(.nv.constant0._ZN7cutlass13device_kernelIN5flash11enable_sm90INS1_16FlashAttnFwdSm90INS1_25CollectiveMainloopFwdSm90ILi2EN4cute5tupleIJNS5_1CILi1EEES8_S8_EEENS6_IJNS7_ILi192EEENS7_ILi128EEENS7_ILi64EEEEEELi64ENS_10bfloat16_tEfNS_4arch4Sm90ELb0ELb0ELb1ELb1ELb1ELb0ELb0ELb1ELb1ELb1ELb0ELb0EEENS1_21CollectiveEpilogueFwdINS6_IJSA_SC_SB_EEES9_SE_SG_Li384ELb1ELb1ELb0ELb0EEENS1_36VarlenDynamicPersistentTileSchedulerILi192ELi128ELi384ELi128ELb0ELb1ELb1ELb0ELb1ELb1EEEEEEEEEvNT_6ParamsE)
        /*0f40*/ 	.short	0x0210
        /*0f42*/ 	.short	0x0af0


	//----- nvinfo : EIATTR_SW_WAR
	.align		4
.L_127:
        /*0f44*/ 	.byte	0x04, 0x36
        /*0f46*/ 	.short	(.L_129 - .L_128)
.L_128:
        /*0f48*/ 	.word	0x00000008
.L_129:


//--------------------- .nv.info._ZN7cutlass13device_kernelIN5flash11enable_sm90INS1_16FlashAttnFwdSm90INS1_25CollectiveMainloopFwdSm90ILi2EN4cute5tupleIJNS5_1CILi1EEES8_S8_EEENS6_IJNS7_ILi192EEENS7_ILi128EEENS7_ILi64EEEEEELi64ENS_10bfloat16_tEfNS_4arch4Sm90ELb0ELb0ELb1ELb1ELb1ELb1ELb0ELb1ELb1ELb1ELb0ELb0EEENS1_21CollectiveEpilogueFwdINS6_IJSA_SC_SB_EEES9_SE_SG_Li384ELb1ELb1ELb0ELb0EEENS1_36VarlenDynamicPersistentTileSchedulerILi192ELi128ELi384ELi128ELb0ELb1ELb1ELb0ELb1ELb1EEEEEEEEEvNT_6ParamsE --------------------------
	.section	.nv.info._ZN7cutlass13device_kernelIN5flash11enable_sm90INS1_16FlashAttnFwdSm90INS1_25CollectiveMainloopFwdSm90ILi2EN4cute5tupleIJNS5_1CILi1EEES8_S8_EEENS6_IJNS7_ILi192EEENS7_ILi128EEENS7_ILi64EEEEEELi64ENS_10bfloat16_tEfNS_4arch4Sm90ELb0ELb0ELb1ELb1ELb1ELb1ELb0ELb1ELb1ELb1ELb0ELb0EEENS1_21CollectiveEpilogueFwdINS6_IJSA_SC_SB_EEES9_SE_SG_Li384ELb1ELb1ELb0ELb0EEENS1_36VarlenDynamicPersistentTileSchedulerILi192ELi128ELi384ELi128ELb0ELb1ELb1ELb0ELb1ELb1EEEEEEEEEvNT_6ParamsE,"",@"SHT_CUDA_INFO"
	.sectionflags	@""
	.align	4


	//----- nvinfo : EIATTR_CUDA_API_VERSION
	.align		4
        /*0000*/ 	.byte	0x04, 0x37
        /*0002*/ 	.short	(.L_131 - .L_130)
.L_130:
        /*0004*/ 	.word	0x00000082


	//----- nvinfo : EIATTR_KPARAM_INFO
	.align		4
.L_131:
        /*0008*/ 	.byte	0x04, 0x17
        /*000a*/ 	.short	(.L_133 - .L_132)
.L_132:
        /*000c*/ 	.word	0x00000000
        /*0010*/ 	.short	0x0000
        /*0012*/ 	.short	0x0070
        /*0014*/ 	.byte	0x00, 0xf0, 0x01, 0x2a


	//----- nvinfo : EIATTR_SPARSE_MMA_MASK
	.align		4
.L_133:
        /*0018*/ 	.byte	0x03, 0x50
        /*001a*/ 	.short	0x0000


	//----- nvinfo : EIATTR_MAXREG_COUNT
	.align		4
        /*001c*/ 	.byte	0x03, 0x1b
        /*001e*/ 	.short	0x0080


	//----- nvinfo : EIATTR_NUM_BARRIERS
	.align		4
        /*0020*/ 	.byte	0x02, 0x4c
        /*0022*/ 	.byte	0x10
	.zero		1


	//----- nvinfo : EIATTR_EXTERNS
	.align		4
        /*0024*/ 	.byte	0x04, 0x0f
        /*0026*/ 	.short	(.L_135 - .L_134)


	//   ....[0]....
	.align		4
.L_134:
        /*0028*/ 	.word	index@(__assertfail)


	//----- nvinfo : EIATTR_ANNOTATIONS
	.align		4
.L_135:
        /*002c*/ 	.byte	0x04, 0x55
        /*002e*/ 	.short	(.L_137 - .L_136)


	//   ....[0]....
.L_136:
        /* <DEDUP_REMOVED lines=65> */


	//----- nvinfo : EIATTR_MERCURY_ISA_VERSION
	.align		4
.L_137:
        /*0428*/ 	.byte	0x03, 0x5f
        /*042a*/ 	.short	0x0101


	//----- nvinfo : EIATTR_UNUSED_LOAD_BYTE_OFFSET
	.align		4
        /*042c*/ 	.byte	0x04, 0x44
        /*042e*/ 	.short	(.L_139 - .L_138)


	//   ....[0]....
.L_138:
        /*0430*/ 	.word	0x00000a80
        /*0434*/ 	.word	0x0000fff0


	//   ....[1]....
        /*0438*/ 	.word	0x0000dd60
        /*043c*/ 	.word	0x0000fff0


	//----- nvinfo : EIATTR_INT_WARP_WIDE_INSTR_OFFSETS
	.align		4
.L_139:
        /*0440*/ 	.byte	0x04, 0x31
        /*0442*/ 	.short	(.L_141 - .L_140)


	//   ....[0]....
.L_140:
        /*0444*/ 	.word	0x00000130


	//   ....[1]....
        /*0448*/ 	.word	0x00000170


	//   ....[2]....
        /*044c*/ 	.word	0x000001e0


	//   ....[3]....
        /*0450*/ 	.word	0x000115f0


	//   ....[4]....
        /*0454*/ 	.word	0x00011680


	//   ....[5]....
        /*0458*/ 	.word	0x00014950


	//   ....[6]....
        /*045c*/ 	.word	0x000149e0


	//----- nvinfo : EIATTR_COOP_GROUP_MASK_REGIDS
	.align		4
.L_141:
        /*0460*/ 	.byte	0x04, 0x29
        /*0462*/ 	.short	(.L_143 - .L_142)


	//   ....[0]....
.L_142:
        /*0464*/ 	.word	0xffffffff


	//   ....[1]....
        /*0468*/ 	.word	0xffffffff


	//   ....[2]....
        /*046c*/ 	.word	0xffffffff


	//   ....[3]....
        /*0470*/ 	.word	0xffffffff


	//   ....[4]....
        /*0474*/ 	.word	0xffffffff


	//   ....[5]....
        /*0478*/ 	.word	0xffffffff


	//   ....[6]....
        /*047c*/ 	.word	0xffffffff


	//   ....[7]....
        /*0480*/ 	.word	0xffffffff


	//   ....[8]....
        /*0484*/ 	.word	0xffffffff


	//   ....[9]....
        /*0488*/ 	.word	0xffffffff


	//   ....[10]....
        /*048c*/ 	.word	0xffffffff


	//   ....[11]....
        /*0490*/ 	.word	0xffffffff


	//   ....[12]....
        /*0494*/ 	.word	0xffffffff


	//   ....[13]....
        /*0498*/ 	.word	0xffffffff


	//   ....[14]....
        /*049c*/ 	.word	0xffffffff


	//   ....[15]....
        /*04a0*/ 	.word	0xffffffff


	//   ....[16]....
        /*04a4*/ 	.word	0xffffffff


	//   ....[17]....
        /*04a8*/ 	.word	0xffffffff


	//   ....[18]....
        /*04ac*/ 	.word	0xffffffff


	//   ....[19]....
        /*04b0*/ 	.word	0xffffffff


	//   ....[20]....
        /*04b4*/ 	.word	0xffffffff


	//   ....[21]....
        /*04b8*/ 	.word	0xffffffff


	//   ....[22]....
        /*04bc*/ 	.word	0xffffffff


	//   ....[23]....
        /*04c0*/ 	.word	0xffffffff


	//   ....[24]....
        /*04c4*/ 	.word	0xffffffff


	//   ....[25]....
        /*04c8*/ 	.word	0xffffffff


	//   ....[26]....
        /*04cc*/ 	.word	0xffffffff


	//   ....[27]....
        /*04d0*/ 	.word	0xffffffff


	//   ....[28]....
        /*04d4*/ 	.word	0xffffffff


	//   ....[29]....
        /*04d8*/ 	.word	0xffffffff


	//   ....[30]....
        /*04dc*/ 	.word	0xffffffff


	//   ....[31]....
        /*04e0*/ 	.word	0xffffffff


	//   ....[32]....
        /*04e4*/ 	.word	0xffffffff


	//   ....[33]....
        /*04e8*/ 	.word	0xffffffff


	//   ....[34]....
        /*04ec*/ 	.word	0xffffffff


	//   ....[35]....
        /*04f0*/ 	.word	0xffffffff


	//   ....[36]....
        /*04f4*/ 	.word	0xffffffff


	//   ....[37]....
        /*04f8*/ 	.word	0xffffffff


	//   ....[38]....
        /*04fc*/ 	.word	0xffffffff


	//   ....[39]....
        /*0500*/ 	.word	0xffffffff


	//   ....[40]....
        /*0504*/ 	.word	0xffffffff


	//   ....[41]....
        /*0508*/ 	.word	0xffffffff


	//   ....[42]....
        /*050c*/ 	.word	0xffffffff


	//   ....[43]....
        /*0510*/ 	.word	0xffffffff


	//   ....[44]....
        /*0514*/ 	.word	0xffffffff


	//   ....[45]....
        /*0518*/ 	.word	0xffffffff


	//   ....[46]....
        /*051c*/ 	.word	0xffffffff


	//   ....[47]....
        /*0520*/ 	.word	0xffffffff


	//   ....[48]....
        /*0524*/ 	.word	0xffffffff


	//   ....[49]....
        /*0528*/ 	.word	0xffffffff


	//   ....[50]....
        /*052c*/ 	.word	0xffffffff


	//   ....[51]....
        /*0530*/ 	.word	0xffffffff


	//   ....[52]....
        /*0534*/ 	.word	0xffffffff


	//   ....[53]....
        /*0538*/ 	.word	0xffffffff


	//   ....[54]....
        /*053c*/ 	.word	0xffffffff


	//   ....[55]....
        /*0540*/ 	.word	0xffffffff


	//   ....[56]....
        /*0544*/ 	.word	0xffffffff


	//   ....[57]....
        /*0548*/ 	.word	0xffffffff


	//   ....[58]....
        /*054c*/ 	.word	0xffffffff


	//   ....[59]....
        /*0550*/ 	.word	0xffffffff


	//   ....[60]....
        /*0554*/ 	.word	0xffffffff


	//   ....[61]....
        /*0558*/ 	.word	0xffffffff


	//   ....[62]....
        /*055c*/ 	.word	0xffffffff


	//   ....[63]....
        /*0560*/ 	.word	0xffffffff


	//   ....[64]....
        /*0564*/ 	.word	0xffffffff


	//   ....[65]....
        /*0568*/ 	.word	0xffffffff


	//   ....[66]....
        /*056c*/ 	.word	0xffffffff


	//   ....[67]....
        /*0570*/ 	.word	0xffffffff


	//   ....[68]....
        /*0574*/ 	.word	0xffffffff


	//   ....[69]....
        /*0578*/ 	.word	0xffffffff


	//   ....[70]....
        /*057c*/ 	.word	0xffffffff


	//   ....[71]....
        /*0580*/ 	.word	0xffffffff


	//   ....[72]....
        /*0584*/ 	.word	0xffffffff


	//   ....[73]....
        /*0588*/ 	.word	0xffffffff


	//   ....[74]....
        /*058c*/ 	.word	0xffffffff


	//   ....[75]....
        /*0590*/ 	.word	0xffffffff


	//   ....[76]....
        /*0594*/ 	.word	0xffffffff


	//   ....[77]....
        /*0598*/ 	.word	0xffffffff


	//   ....[78]....
        /*059c*/ 	.word	0xffffffff


	//   ....[79]....
        /*05a0*/ 	.word	0xffffffff


	//   ....[80]....
        /*05a4*/ 	.word	0xffffffff


	//   ....[81]....
        /*05a8*/ 	.word	0xffffffff


	//   ....[82]....
        /*05ac*/ 	.word	0xffffffff


	//   ....[83]....
        /*05b0*/ 	.word	0xffffffff


	//   ....[84]....
        /*05b4*/ 	.word	0xffffffff


	//   ....[85]....
        /*05b8*/ 	.word	0xffffffff


	//   ....[86]....
        /*05bc*/ 	.word	0xffffffff


	//   ....[87]....
        /*05c0*/ 	.word	0xffffffff


	//   ....[88]....
        /*05c4*/ 	.word	0xffffffff


	//   ....[89]....
        /*05c8*/ 	.word	0xffffffff


	//   ....[90]....
        /*05cc*/ 	.word	0xffffffff


	//   ....[91]....
        /*05d0*/ 	.word	0xffffffff


	//   ....[92]....
        /*05d4*/ 	.word	0xffffffff


	//   ....[93]....
        /*05d8*/ 	.word	0xffffffff


	//   ....[94]....
        /*05dc*/ 	.word	0xffffffff


	//   ....[95]....
        /*05e0*/ 	.word	0xffffffff


	//   ....[96]....
        /*05e4*/ 	.word	0xffffffff


	//   ....[97]....
        /*05e8*/ 	.word	0xffffffff


	//   ....[98]....
        /*05ec*/ 	.word	0xffffffff


	//   ....[99]....
        /*05f0*/ 	.word	0xffffffff


	//   ....[100]....
        /*05f4*/ 	.word	0xffffffff


	//   ....[101]....
        /*05f8*/ 	.word	0xffffffff


	//   ....[102]....
        /*05fc*/ 	.word	0xffffffff


	//   ....[103]....
        /*0600*/ 	.word	0xffffffff


	//   ....[104]....
        /*0604*/ 	.word	0xffffffff


	//   ....[105]....
        /*0608*/ 	.word	0xffffffff


	//   ....[106]....
        /*060c*/ 	.word	0xffffffff


	//   ....[107]....
        /*0610*/ 	.word	0xffffffff


	//   ....[108]....
        /*0614*/ 	.word	0xffffffff


	//   ....[109]....
        /*0618*/ 	.word	0xffffffff


	//   ....[110]....
        /*061c*/ 	.word	0xffffffff


	//   ....[111]....
        /*0620*/ 	.word	0xffffffff


	//   ....[112]....
        /*0624*/ 	.word	0xffffffff


	//   ....[113]....
        /*0628*/ 	.word	0xffffffff


	//   ....[114]....
        /*062c*/ 	.word	0xffffffff


	//   ....[115]....
        /*0630*/ 	.word	0xffffffff


	//   ....[116]....
        /*0634*/ 	.word	0xffffffff


	//   ....[117]....
        /*0638*/ 	.word	0xffffffff


	//   ....[118]....
        /*063c*/ 	.word	0xffffffff


	//   ....[119]....
        /*0640*/ 	.word	0xffffffff


	//   ....[120]....
        /*0644*/ 	.word	0xffffffff


	//   ....[121]....
        /*0648*/ 	.word	0xffffffff


	//   ....[122]....
        /*064c*/ 	.word	0xffffffff


	//   ....[123]....
        /*0650*/ 	.word	0xffffffff


	//   ....[124]....
        /*0654*/ 	.word	0xffffffff


	//   ....[125]....
        /*0658*/ 	.word	0xffffffff


	//   ....[126]....
        /*065c*/ 	.word	0xffffffff


	//   ....[127]....
        /*0660*/ 	.word	0xffffffff


	//   ....[128]....
        /*0664*/ 	.word	0xffffffff


	//   ....[129]....
        /*0668*/ 	.word	0xffffffff


	//   ....[130]....
        /*066c*/ 	.word	0xffffffff


	//   ....[131]....
        /*0670*/ 	.word	0xffffffff


	//   ....[132]....
        /*0674*/ 	.word	0xffffffff


	//   ....[133]....
        /*0678*/ 	.word	0xffffffff


	//   ....[134]....
        /*067c*/ 	.word	0xffffffff


	//   ....[135]....
        /*0680*/ 	.word	0xffffffff


	//   ....[136]....
        /*0684*/ 	.word	0xffffffff


	//   ....[137]....
        /*0688*/ 	.word	0xffffffff


	//   ....[138]....
        /*068c*/ 	.word	0xffffffff


	//   ....[139]....
        /*0690*/ 	.word	0xffffffff


	//   ....[140]....
        /*0694*/ 	.word	0xffffffff


	//   ....[141]....
        /*0698*/ 	.word	0xffffffff


	//   ....[142]....
        /*069c*/ 	.word	0xffffffff


	//   ....[143]....
        /*06a0*/ 	.word	0xffffffff


	//   ....[144]....
        /*06a4*/ 	.word	0xffffffff


	//   ....[145]....
        /*06a8*/ 	.word	0xffffffff


	//   ....[146]....
        /*06ac*/ 	.word	0xffffffff


	//   ....[147]....
        /*06b0*/ 	.word	0xffffffff


	//   ....[148]....
        /*06b4*/ 	.word	0xffffffff


	//   ....[149]....
        /*06b8*/ 	.word	0xffffffff


	//   ....[150]....
        /*06bc*/ 	.word	0xffffffff


	//   ....[151]....
        /*06c0*/ 	.word	0xffffffff


	//   ....[152]....
        /*06c4*/ 	.word	0xffffffff


	//   ....[153]....
        /*06c8*/ 	.word	0xffffffff


	//   ....[154]....
        /*06cc*/ 	.word	0xffffffff


	//   ....[155]....
        /*06d0*/ 	.word	0xffffffff


	//   ....[156]....
        /*06d4*/ 	.word	0xffffffff


	//   ....[157]....
        /*06d8*/ 	.word	0xffffffff


	//   ....[158]....
        /*06dc*/ 	.word	0xffffffff


	//   ....[159]....
        /*06e0*/ 	.word	0xffffffff


	//   ....[160]....
        /*06e4*/ 	.word	0xffffffff


	//   ....[161]....
        /*06e8*/ 	.word	0xffffffff


	//   ....[162]....
        /*06ec*/ 	.word	0xffffffff


	//   ....[163]....
        /*06f0*/ 	.word	0xffffffff


	//   ....[164]....
        /*06f4*/ 	.word	0xffffffff


	//   ....[165]....
        /*06f8*/ 	.word	0xffffffff


	//   ....[166]....
        /*06fc*/ 	.word	0xffffffff


	//   ....[167]....
        /*0700*/ 	.word	0xffffffff


	//   ....[168]....
        /*0704*/ 	.word	0xffffffff


	//   ....[169]....
        /*0708*/ 	.word	0xffffffff


	//   ....[170]....
        /*070c*/ 	.word	0xffffffff


	//   ....[171]....
        /*0710*/ 	.word	0xffffffff


	//   ....[172]....
        /*0714*/ 	.word	0xffffffff


	//   ....[173]....
        /*0718*/ 	.word	0xffffffff


	//   ....[174]....
        /*071c*/ 	.word	0xffffffff


	//   ....[175]....
        /*0720*/ 	.word	0xffffffff


	//   ....[176]....
        /*0724*/ 	.word	0xffffffff


	//   ....[177]....
        /*0728*/ 	.word	0xffffffff


	//   ....[178]....
        /*072c*/ 	.word	0xffffffff


	//   ....[179]....
        /*0730*/ 	.word	0xffffffff


	//   ....[180]....
        /*0734*/ 	.word	0xffffffff


	//   ....[181]....
        /*0738*/ 	.word	0xffffffff


	//   ....[182]....
        /*073c*/ 	.word	0xffffffff


	//   ....[183]....
        /*0740*/ 	.word	0xffffffff


	//   ....[184]....
        /*0744*/ 	.word	0xffffffff


	//   ....[185]....
        /*0748*/ 	.word	0xffffffff


	//   ....[186]....
        /*074c*/ 	.word	0xffffffff


	//   ....[187]....
        /*0750*/ 	.word	0x0500000f


	//   ....[188]....
        /*0754*/ 	.word	0x0500000f


	//   ....[189]....
        /*0758*/ 	.word	0x0500000f


	//   ....[190]....
        /*075c*/ 	.word	0x0500000f


	//   ....[191]....
        /*0760*/ 	.word	0x0500000f


	//   ....[192]....
        /*0764*/ 	.word	0x0500000f


	//   ....[193]....
        /*0768*/ 	.word	0x0500000f


	//   ....[194]....
        /*076c*/ 	.word	0x0500000f


	//   ....[195]....
        /*0770*/ 	.word	0x0500000f


	//   ....[196]....
        /*0774*/ 	.word	0x0500000f


	//   ....[197]....
        /*0778*/ 	.word	0x0500000f


	//   ....[198]....
        /*077c*/ 	.word	0x0500000f


	//   ....[199]....
        /*0780*/ 	.word	0x0500000f


	//   ....[200]....
        /*0784*/ 	.word	0x0500000f


	//   ....[201]....
        /*0788*/ 	.word	0x0500000f


	//   ....[202]....
        /*078c*/ 	.word	0x0500000f


	//   ....[203]....
        /*0790*/ 	.word	0x0500000f


	//   ....[204]....
        /*0794*/ 	.word	0x0500000f


	//   ....[205]....
        /*0798*/ 	.word	0x0500000f


	//   ....[206]....
        /*079c*/ 	.word	0x0500000f


	//   ....[207]....
        /*07a0*/ 	.word	0x0500000f


	//   ....[208]....
        /*07a4*/ 	.word	0x0500000f


	//   ....[209]....
        /*07a8*/ 	.word	0x0500000f


	//   ....[210]....
        /*07ac*/ 	.word	0x0500000f


	//   ....[211]....
        /*07b0*/ 	.word	0x0500000f


	//   ....[212]....
        /*07b4*/ 	.word	0x0500000f


	//   ....[213]....
        /*07b8*/ 	.word	0x0500000f


	//   ....[214]....
        /*07bc*/ 	.word	0x0500000f


	//   ....[215]....
        /*07c0*/ 	.word	0x0500000f


	//   ....[216]....
        /*07c4*/ 	.word	0x0500000f


	//   ....[217]....
        /*07c8*/ 	.word	0x0500000f


	//   ....[218]....
        /*07cc*/ 	.word	0x0500000f


	//   ....[219]....
        /*07d0*/ 	.word	0x0500000f


	//   ....[220]....
        /*07d4*/ 	.word	0x0500000f


	//   ....[221]....
        /*07d8*/ 	.word	0x0500000f


	//   ....[222]....
        /*07dc*/ 	.word	0x0500000f


	//   ....[223]....
        /*07e0*/ 	.word	0x0500000f


	//   ....[224]....
        /*07e4*/ 	.word	0x0500000f


	//   ....[225]....
        /*07e8*/ 	.word	0x0500000f


	//   ....[226]....
        /*07ec*/ 	.word	0x0500000f


	//   ....[227]....
        /*07f0*/ 	.word	0x0500000f


	//   ....[228]....
        /*07f4*/ 	.word	0x0500000f


	//   ....[229]....
        /*07f8*/ 	.word	0x0500000f


	//   ....[230]....
        /*07fc*/ 	.word	0x0500000f


	//   ....[231]....
        /*0800*/ 	.word	0x0500000f


	//   ....[232]....
        /*0804*/ 	.word	0x0500000f


	//   ....[233]....
        /*0808*/ 	.word	0x0500000f


	//   ....[234]....
        /*080c*/ 	.word	0x0500000f


	//   ....[235]....
        /*0810*/ 	.word	0x0500000f


	//   ....[236]....
        /*0814*/ 	.word	0x0500000f


	//   ....[237]....
        /*0818*/ 	.word	0x0500000f


	//   ....[238]....
        /*081c*/ 	.word	0x0500000f


	//   ....[239]....
        /*0820*/ 	.word	0x0500000f


	//   ....[240]....
        /*0824*/ 	.word	0x0500000f


	//   ....[241]....
        /*0828*/ 	.word	0x0500000f


	//   ....[242]....
        /*082c*/ 	.word	0x0500000f


	//   ....[243]....
        /*0830*/ 	.word	0x0500000f


	//   ....[244]....
        /*0834*/ 	.word	0x0500000f


	//   ....[245]....
        /*0838*/ 	.word	0x0500000f


	//   ....[246]....
        /*083c*/ 	.word	0x0500000f


	//   ....[247]....
        /*0840*/ 	.word	0x0500000f


	//   ....[248]....
        /*0844*/ 	.word	0x0500000f


	//   ....[249]....
        /*0848*/ 	.word	0x0500000f


	//   ....[250]....
        /*084c*/ 	.word	0x0500000f


	//   ....[251]....
        /*0850*/ 	.word	0x0500000f


	//   ....[252]....
        /*0854*/ 	.word	0x0500000f


	//   ....[253]....
        /*0858*/ 	.word	0x0500000f


	//   ....[254]....
        /*085c*/ 	.word	0x0500000f


	//   ....[255]....
        /*0860*/ 	.word	0x0500000f


	//   ....[0]....
        /*0864*/ 	.word	0x0500000f


	//   ....[1]....
        /*0868*/ 	.word	0x0500000f


	//   ....[2]....
        /*086c*/ 	.word	0x0500000f


	//   ....[3]....
        /*0870*/ 	.word	0x0500000f


	//   ....[4]....
        /*0874*/ 	.word	0x0500000f


	//   ....[5]....
        /*0878*/ 	.word	0x0500000f


	//   ....[6]....
        /*087c*/ 	.word	0x0500000f


	//   ....[7]....
        /*0880*/ 	.word	0x0500000f


	//   ....[8]....
        /*0884*/ 	.word	0x0500000f


	//   ....[9]....
        /*0888*/ 	.word	0x0500000f


	//   ....[10]....
        /*088c*/ 	.word	0x0500000f


	//   ....[11]....
        /*0890*/ 	.word	0x0500000f


	//   ....[12]....
        /*0894*/ 	.word	0x0500000f


	//   ....[13]....
        /*0898*/ 	.word	0x0500000f


	//   ....[14]....
        /*089c*/ 	.word	0x0500000f


	//   ....[15]....
        /*08a0*/ 	.word	0x0500000f


	//   ....[16]....
        /*08a4*/ 	.word	0x0500000f


	//   ....[17]....
        /*08a8*/ 	.word	0x0500000f


	//   ....[18]....
        /*08ac*/ 	.word	0x0500000f


	//   ....[19]....
        /*08b0*/ 	.word	0x0500000f


	//   ....[20]....
        /*08b4*/ 	.word	0x0500000f


	//   ....[21]....
        /*08b8*/ 	.word	0x0500000f


	//   ....[22]....
        /*08bc*/ 	.word	0x0500000f


	//   ....[23]....
        /*08c0*/ 	.word	0x0500000f


	//   ....[24]....
        /*08c4*/ 	.word	0x0500000f


	//   ....[25]....
        /*08c8*/ 	.word	0x0500000f


	//   ....[26]....
        /*08cc*/ 	.word	0x0500000f


	//   ....[27]....
        /*08d0*/ 	.word	0x0500000f


	//   ....[28]....
        /*08d4*/ 	.word	0x0500000f


	//   ....[29]....
        /*08d8*/ 	.word	0x0500000f


	//   ....[30]....
        /*08dc*/ 	.word	0x0500000f


	//   ....[31]....
        /*08e0*/ 	.word	0x0500000f


	//   ....[32]....
        /*08e4*/ 	.word	0x0500000f


	//   ....[33]....
        /*08e8*/ 	.word	0x0500000f


	//   ....[34]....
        /*08ec*/ 	.word	0x0500000f


	//   ....[35]....
        /*08f0*/ 	.word	0x0500000f


	//   ....[36]....
        /*08f4*/ 	.word	0x0500000f


	//   ....[37]....
        /*08f8*/ 	.word	0x0500000f


	//   ....[38]....
        /*08fc*/ 	.word	0x0500000f


	//   ....[39]....
        /*0900*/ 	.word	0x0500000f


	//   ....[40]....
        /*0904*/ 	.word	0x0500000f


	//   ....[41]....
        /*0908*/ 	.word	0x0500000f


	//   ....[42]....
        /*090c*/ 	.word	0x0500000f


	//   ....[43]....
        /*0910*/ 	.word	0x0500000f


	//   ....[44]....
        /*0914*/ 	.word	0x0500000f


	//   ....[45]....
        /*0918*/ 	.word	0x0500000f


	//   ....[46]....
        /*091c*/ 	.word	0x0500000f


	//   ....[47]....
        /*0920*/ 	.word	0x0500000f


	//   ....[48]....
        /*0924*/ 	.word	0x0500000f


	//   ....[49]....
        /*0928*/ 	.word	0x0500000f


	//   ....[50]....
        /*092c*/ 	.word	0x0500000f


	//   ....[51]....
        /*0930*/ 	.word	0x0500000f


	//   ....[52]....
        /*0934*/ 	.word	0x0500000f


	//   ....[53]....
        /*0938*/ 	.word	0x0500000f


	//   ....[54]....
        /*093c*/ 	.word	0x0500000f


	//   ....[55]....
        /*0940*/ 	.word	0x0500000f


	//   ....[56]....
        /*0944*/ 	.word	0x0500000f


	//   ....[57]....
        /*0948*/ 	.word	0x0500000f


	//   ....[58]....
        /*094c*/ 	.word	0x0500000f


	//   ....[59]....
        /*0950*/ 	.word	0x0500000f


	//   ....[60]....
        /*0954*/ 	.word	0x0500000f


	//   ....[61]....
        /*0958*/ 	.word	0x0500000f


	//   ....[62]....
        /*095c*/ 	.word	0x0500000f


	//   ....[63]....
        /*0960*/ 	.word	0x0500000f


	//   ....[64]....
        /*0964*/ 	.word	0x0500000f


	//   ....[65]....
        /*0968*/ 	.word	0x0500000f


	//   ....[66]....
        /*096c*/ 	.word	0x0500000f


	//   ....[67]....
        /*0970*/ 	.word	0x0500000f


	//----- nvinfo : EIATTR_COOP_GROUP_INSTR_OFFSETS
	.align		4
.L_143:
        /*0974*/ 	.byte	0x04, 0x28
        /*0976*/ 	.short	(.L_145 - .L_144)


	//   ....[0]....
.L_144:
        /*0978*/ 	.word	0x00000070


	//   ....[1]....
        /*097c*/ 	.word	0x00000140


	//   ....[2]....
        /*0980*/ 	.word	0x00000190


	//   ....[3]....
        /*0984*/ 	.word	0x000003c0


	//   ....[4]....
        /*0988*/ 	.word	0x00000520


	//   ....[5]....
        /*098c*/ 	.word	0x00000640


	//   ....[6]....
        /*0990*/ 	.word	0x000007a0


	//   ....[7]....
        /*0994*/ 	.word	0x00002b50


	//   ....[8]....
        /*0998*/ 	.word	0x00002b60


	//   ....[9]....
        /*099c*/ 	.word	0x000032a0


	//   ....[10]....
        /*09a0*/ 	.word	0x000032b0


	//   ....[11]....
        /*09a4*/ 	.word	0x00003fd0


	//   ....[12]....
        /*09a8*/ 	.word	0x00003fe0


	//   ....[13]....
        /*09ac*/ 	.word	0x000047f0


	//   ....[14]....
        /*09b0*/ 	.word	0x00004800


	//   ....[15]....
        /*09b4*/ 	.word	0x00005280


	//   ....[16]....
        /*09b8*/ 	.word	0x00005290


	//   ....[17]....
        /*09bc*/ 	.word	0x000053a0


	//   ....[18]....
        /*09c0*/ 	.word	0x000053b0


	//   ....[19]....
        /*09c4*/ 	.word	0x00005740


	//   ....[20]....
        /*09c8*/ 	.word	0x00005760


	//   ....[21]....
        /*09cc*/ 	.word	0x00005840


	//   ....[22]....
        /*09d0*/ 	.word	0x00005860


	//   ....[23]....
        /*09d4*/ 	.word	0x00005cd0


	//   ....[24]....
        /*09d8*/ 	.word	0x000062b0


	//   ....[25]....
        /*09dc*/ 	.word	0x000062c0


	//   ....[26]....
        /*09e0*/ 	.word	0x000062d0


	//   ....[27]....
        /*09e4*/ 	.word	0x000062e0


	//   ....[28]....
        /*09e8*/ 	.word	0x00007330


	//   ....[29]....
        /*09ec*/ 	.word	0x00007340


	//   ....[30]....
        /*09f0*/ 	.word	0x00007350


	//   ....[31]....
        /*09f4*/ 	.word	0x00007360


	//   ....[32]....
        /*09f8*/ 	.word	0x00009990


	//   ....[33]....
        /*09fc*/ 	.word	0x000099c0


	//   ....[34]....
        /*0a00*/ 	.word	0x00009f70


	//   ....[35]....
        /*0a04*/ 	.word	0x00009fd0


	//   ....[36]....
        /*0a08*/ 	.word	0x0000be40


	//   ....[37]....
        /*0a0c*/ 	.word	0x0000bea0


	//   ....[38]....
        /*0a10*/ 	.word	0x0000c280


	//   ....[39]....
        /*0a14*/ 	.word	0x0000c2a0


	//   ....[40]....
        /*0a18*/ 	.word	0x0000d800


	//   ....[41]....
        /*0a1c*/ 	.word	0x0000d810


	//   ....[42]....
        /*0a20*/ 	.word	0x0000d8b0


	//   ....[43]....
        /*0a24*/ 	.word	0x0000d8c0


	//   ....[44]....
        /*0a28*/ 	.word	0x0000e570


	//   ....[45]....
        /*0a2c*/ 	.word	0x0000e5a0


	//   ....[46]....
        /*0a30*/ 	.word	0x0000e5b0


	//   ....[47]....
        /*0a34*/ 	.word	0x0000e5c0


	//   ....[48]....
        /*0a38*/ 	.word	0x0000ead0


	//   ....[49]....
        /*0a3c*/ 	.word	0x0000eaf0


	//   ....[50]....
        /*0a40*/ 	.word	0x0000eb10


	//   ....[51]....
        /*0a44*/ 	.word	0x0000eb20


	//   ....[52]....
        /*0a48*/ 	.word	0x0000eb40


	//   ....[53]....
        /*0a4c*/ 	.word	0x0000eb70


	//   ....[54]....
        /*0a50*/ 	.word	0x0000ec10


	//   ....[55]....
        /*0a54*/ 	.word	0x0000ec20


	//   ....[56]....
        /*0a58*/ 	.word	0x0000f520


	//   ....[57]....
        /*0a5c*/ 	.word	0x0000f550


	//   ....[58]....
        /*0a60*/ 	.word	0x0000f570


	//   ....[59]....
        /*0a64*/ 	.word	0x0000f5a0


	//   ....[60]....
        /*0a68*/ 	.word	0x0000f5d0


	//   ....[61]....
        /*0a6c*/ 	.word	0x0000f5e0


	//   ....[62]....
        /*0a70*/ 	.word	0x0000f610


	//   ....[63]....
        /*0a74*/ 	.word	0x0000f680


	//   ....[64]....
        /*0a78*/ 	.word	0x0000f7a0


	//   ....[65]....
        /*0a7c*/ 	.word	0x0000f990


	//   ....[66]....
        /*0a80*/ 	.word	0x0000f9c0


	//   ....[67]....
        /*0a84*/ 	.word	0x0000f9f0


	//   ....[68]....
        /*0a88*/ 	.word	0x0000fa20


	//   ....[69]....
        /*0a8c*/ 	.word	0x0000fa50


	//   ....[70]....
        /*0a90*/ 	.word	0x0000fa80


	//   ....[71]....
        /*0a94*/ 	.word	0x0000fbf0


	//   ....[72]....
        /*0a98*/ 	.word	0x0000fc20


	//   ....[73]....
        /*0a9c*/ 	.word	0x0000fc50


	//   ....[74]....
        /*0aa0*/ 	.word	0x0000fc80


	//   ....[75]....
        /*0aa4*/ 	.word	0x0000fcb0


	//   ....[76]....
        /*0aa8*/ 	.word	0x0000fce0


	//   ....[77]....
        /*0aac*/ 	.word	0x0000fd70


	//   ....[78]....
        /*0ab0*/ 	.word	0x0000fda0


	//   ....[79]....
        /*0ab4*/ 	.word	0x0000fe20


	//   ....[80]....
        /*0ab8*/ 	.word	0x00010930


	//   ....[81]....
        /*0abc*/ 	.word	0x00012200


	//   ....[82]....
        /*0ac0*/ 	.word	0x00012220


	//   ....[83]....
        /*0ac4*/ 	.word	0x000122b0


	//   ....[84]....
        /*0ac8*/ 	.word	0x000122d0


	//   ....[85]....
        /*0acc*/ 	.word	0x00012350


	//   ....[86]....
        /*0ad0*/ 	.word	0x00012370


	//   ....[87]....
        /*0ad4*/ 	.word	0x000123f0


	//   ....[88]....
        /*0ad8*/ 	.word	0x00012410


	//   ....[89]....
        /*0adc*/ 	.word	0x00012490


	//   ....[90]....
        /*0ae0*/ 	.word	0x000124b0


	//   ....[91]....
        /*0ae4*/ 	.word	0x00012530


	//   ....[92]....
        /*0ae8*/ 	.word	0x00012550


	//   ....[93]....
        /*0aec*/ 	.word	0x000125d0


	//   ....[94]....
        /*0af0*/ 	.word	0x000125f0


	//   ....[95]....
        /*0af4*/ 	.word	0x00012600


	//   ....[96]....
        /*0af8*/ 	.word	0x00012610


	//   ....[97]....
        /*0afc*/ 	.word	0x00012f80


	//   ....[98]....
        /*0b00*/ 	.word	0x00012f90


	//   ....[99]....
        /*0b04*/ 	.word	0x00012fb0


	//   ....[100]....
        /*0b08*/ 	.word	0x00013040


	//   ....[101]....
        /*0b0c*/ 	.word	0x00013060


	//   ....[102]....
        /*0b10*/ 	.word	0x000130e0


	//   ....[103]....
        /*0b14*/ 	.word	0x00013100


	//   ....[104]....
        /*0b18*/ 	.word	0x00013180


	//   ....[105]....
        /*0b1c*/ 	.word	0x000131a0


	//   ....[106]....
        /*0b20*/ 	.word	0x00013220


	//   ....[107]....
        /*0b24*/ 	.word	0x00013240


	//   ....[108]....
        /*0b28*/ 	.word	0x000132c0


	//   ....[109]....
        /*0b2c*/ 	.word	0x000132e0


	//   ....[110]....
        /*0b30*/ 	.word	0x00013360


	//   ....[111]....
        /*0b34*/ 	.word	0x00013380


	//   ....[112]....
        /*0b38*/ 	.word	0x00013390


	//   ....[113]....
        /*0b3c*/ 	.word	0x00013400


	//   ....[114]....
        /*0b40*/ 	.word	0x00013450


	//   ....[115]....
        /*0b44*/ 	.word	0x000134e0


	//   ....[116]....
        /*0b48*/ 	.word	0x00013510


	//   ....[117]....
        /*0b4c*/ 	.word	0x00013520


	//   ....[118]....
        /*0b50*/ 	.word	0x00013590


	//   ....[119]....
        /*0b54*/ 	.word	0x000135a0


	//   ....[120]....
        /*0b58*/ 	.word	0x000135b0


	//   ....[121]....
        /*0b5c*/ 	.word	0x00013dd0


	//   ....[122]....
        /*0b60*/ 	.word	0x00013df0


	//   ....[123]....
        /*0b64*/ 	.word	0x00013e60


	//   ....[124]....
        /*0b68*/ 	.word	0x00013e70


	//   ....[125]....
        /*0b6c*/ 	.word	0x00013eb0


	//   ....[126]....
        /*0b70*/ 	.word	0x00013ec0


	//   ....[127]....
        /*0b74*/ 	.word	0x00013f00


	//   ....[128]....
        /*0b78*/ 	.word	0x00013f10


	//   ....[129]....
        /*0b7c*/ 	.word	0x00013f50


	//   ....[130]....
        /*0b80*/ 	.word	0x00013f60


	//   ....[131]....
        /*0b84*/ 	.word	0x00013fa0


	//   ....[132]....
        /*0b88*/ 	.word	0x00013fb0


	//   ....[133]....
        /*0b8c*/ 	.word	0x00013ff0


	//   ....[134]....
        /*0b90*/ 	.word	0x00014000


	//   ....[135]....
        /*0b94*/ 	.word	0x00014010


	//   ....[136]....
        /*0b98*/ 	.word	0x00014050


	//   ....[137]....
        /*0b9c*/ 	.word	0x00014310


	//   ....[138]....
        /*0ba0*/ 	.word	0x00014340


	//   ....[139]....
        /*0ba4*/ 	.word	0x000143a0


	//   ....[140]....
        /*0ba8*/ 	.word	0x000143b0


	//   ....[141]....
        /*0bac*/ 	.word	0x00014400


	//   ....[142]....
        /*0bb0*/ 	.word	0x00014410


	//   ....[143]....
        /*0bb4*/ 	.word	0x00014460


	//   ....[144]....
        /*0bb8*/ 	.word	0x00014470


	//   ....[145]....
        /*0bbc*/ 	.word	0x000144c0


	//   ....[146]....
        /*0bc0*/ 	.word	0x000144d0


	//   ....[147]....
        /*0bc4*/ 	.word	0x00014520


	//   ....[148]....
        /*0bc8*/ 	.word	0x00014530


	//   ....[149]....
        /*0bcc*/ 	.word	0x00014580


	//   ....[150]....
        /*0bd0*/ 	.word	0x00014590


	//   ....[151]....
        /*0bd4*/ 	.word	0x000145a0


	//   ....[152]....
        /*0bd8*/ 	.word	0x000145e0


	//   ....[153]....
        /*0bdc*/ 	.word	0x00014bd0


	//   ....[154]....
        /*0be0*/ 	.word	0x00014c10


	//   ....[155]....
        /*0be4*/ 	.word	0x00014c30


	//   ....[156]....
        /*0be8*/ 	.word	0x00014c70


	//   ....[157]....
        /*0bec*/ 	.word	0x00014c90


	//   ....[158]....
        /*0bf0*/ 	.word	0x00014cd0


	//   ....[159]....
        /*0bf4*/ 	.word	0x00014cf0


	//   ....[160]....
        /*0bf8*/ 	.word	0x00014d30


	//   ....[161]....
        /*0bfc*/ 	.word	0x00014d50


	//   ....[162]....
        /*0c00*/ 	.word	0x00014d90


	//   ....[163]....
        /*0c04*/ 	.word	0x00014db0


	//   ....[164]....
        /*0c08*/ 	.word	0x00014df0


	//   ....[165]....
        /*0c0c*/ 	.word	0x00014e10


	//   ....[166]....
        /*0c10*/ 	.word	0x00014e50


	//   ....[167]....
        /*0c14*/ 	.word	0x00014e70


	//   ....[168]....
        /*0c18*/ 	.word	0x00014e80


	//   ....[169]....
        /*0c1c*/ 	.word	0x000151f0


	//   ....[170]....
        /*0c20*/ 	.word	0x00015220


	//   ....[171]....
        /*0c24*/ 	.word	0x00015260


	//   ....[172]....
        /*0c28*/ 	.word	0x00015290


	//   ....[173]....
        /*0c2c*/ 	.word	0x000152c0


	//   ....[174]....
        /*0c30*/ 	.word	0x000152f0


	//   ....[175]....
        /*0c34*/ 	.word	0x00015320


	//   ....[176]....
        /*0c38*/ 	.word	0x00015350


	//   ....[177]....
        /*0c3c*/ 	.word	0x000154d0


	//   ....[178]....
        /*0c40*/ 	.word	0x00015500


	//   ....[179]....
        /*0c44*/ 	.word	0x00015530


	//   ....[180]....
        /*0c48*/ 	.word	0x00015560


	//   ....[181]....
        /*0c4c*/ 	.word	0x00015590


	//   ....[182]....
        /*0c50*/ 	.word	0x000155c0


	//   ....[183]....
        /*0c54*/ 	.word	0x00015680


	//   ....[184]....
        /*0c58*/ 	.word	0x000156a0


	//   ....[185]....
        /*0c5c*/ 	.word	0x00015710


	//   ....[186]....
        /*0c60*/ 	.word	0x00015b80


	//   ....[187]....
        /*0c64*/ 	.word	0x00015ea0


	//   ....[188]....
        /*0c68*/ 	.word	0x00015f30


	//   ....[189]....
        /*0c6c*/ 	.word	0x00015fc0


	//   ....[190]....
        /*0c70*/ 	.word	0x00016050


	//   ....[191]....
        /*0c74*/ 	.word	0x00016130


	//   ....[192]....
        /*0c78*/ 	.word	0x000161c0


	//   ....[193]....
        /*0c7c*/ 	.word	0x00016260


	//   ....[194]....
        /*0c80*/ 	.word	0x000162f0


	//   ....[195]....
        /*0c84*/ 	.word	0x000163e0


	//   ....[196]....
        /*0c88*/ 	.word	0x00016470


	//   ....[197]....
        /*0c8c*/ 	.word	0x00016510


	//   ....[198]....
        /*0c90*/ 	.word	0x000165a0


	//   ....[199]....
        /*0c94*/ 	.word	0x000166e0


	//   ....[200]....
        /*0c98*/ 	.word	0x00016790


	//   ....[201]....
        /*0c9c*/ 	.word	0x00016820


	//   ....[202]....
        /*0ca0*/ 	.word	0x00016870


	//   ....[203]....
        /*0ca4*/ 	.word	0x000168c0


	//   ....[204]....
        /*0ca8*/ 	.word	0x000169a0


	//   ....[205]....
        /*0cac*/ 	.word	0x00016a30


	//   ....[206]....
        /*0cb0*/ 	.word	0x00016a80


	//   ....[207]....
        /*0cb4*/ 	.word	0x00016ad0


	//   ....[208]....
        /*0cb8*/ 	.word	0x00016d00


	//   ....[209]....
        /*0cbc*/ 	.word	0x00016da0


	//   ....[210]....
        /*0cc0*/ 	.word	0x00016e00


	//   ....[211]....
        /*0cc4*/ 	.word	0x00016e70


	//   ....[212]....
        /*0cc8*/ 	.word	0x00016ed0


	//   ....[213]....
        /*0ccc*/ 	.word	0x00016f40


	//   ....[214]....
        /*0cd0*/ 	.word	0x00017000


	//   ....[215]....
        /*0cd4*/ 	.word	0x00017060


	//   ....[216]....
        /*0cd8*/ 	.word	0x00017120


	//   ....[217]....
        /*0cdc*/ 	.word	0x00017400


	//   ....[218]....
        /*0ce0*/ 	.word	0x000174f0


	//   ....[219]....
        /*0ce4*/ 	.word	0x00017590


	//   ....[220]....
        /*0ce8*/ 	.word	0x000175f0


	//   ....[221]....
        /*0cec*/ 	.word	0x000176e0


	//   ....[222]....
        /*0cf0*/ 	.word	0x00017750


	//   ....[223]....
        /*0cf4*/ 	.word	0x00017840


	//   ....[224]....
        /*0cf8*/ 	.word	0x000178b0


	//   ....[225]....
        /*0cfc*/ 	.word	0x000179a0


	//   ....[226]....
        /*0d00*/ 	.word	0x00017a10


	//   ....[227]....
        /*0d04*/ 	.word	0x00017b00


	//   ....[228]....
        /*0d08*/ 	.word	0x00017b70


	//   ....[229]....
        /*0d0c*/ 	.word	0x00017c60


	//   ....[230]....
        /*0d10*/ 	.word	0x00017cd0


	//   ....[231]....
        /*0d14*/ 	.word	0x00017dc0


	//   ....[232]....
        /*0d18*/ 	.word	0x00017e30


	//   ....[233]....
        /*0d1c*/ 	.word	0x00017ed0


	//   ....[234]....
        /*0d20*/ 	.word	0x00017ff0


	//   ....[235]....
        /*0d24*/ 	.word	0x00018040


	//   ....[236]....
        /*0d28*/ 	.word	0x000180a0


	//   ....[237]....
        /*0d2c*/ 	.word	0x00018190


	//   ....[238]....
        /*0d30*/ 	.word	0x000181f0


	//   ....[239]....
        /*0d34*/ 	.word	0x000182f0


	//   ....[240]....
        /*0d38*/ 	.word	0x00018350


	//   ....[241]....
        /*0d3c*/ 	.word	0x00018450


	//   ....[242]....
        /*0d40*/ 	.word	0x000184b0


	//   ....[243]....
        /*0d44*/ 	.word	0x000185b0


	//   ....[244]....
        /*0d48*/ 	.word	0x00018610


	//   ....[245]....
        /*0d4c*/ 	.word	0x00018710


	//   ....[246]....
        /*0d50*/ 	.word	0x00018770


	//   ....[247]....
        /*0d54*/ 	.word	0x00018870


	//   ....[248]....
        /*0d58*/ 	.word	0x000188d0


	//   ....[249]....
        /*0d5c*/ 	.word	0x00018980


	//   ....[250]....
        /*0d60*/ 	.word	0x00018a30


	//   ....[251]....
        /*0d64*/ 	.word	0x00018b20


	//   ....[252]....
        /*0d68*/ 	.word	0x00018b80


	//   ....[253]....
        /*0d6c*/ 	.word	0x00018c60


	//   ....[254]....
        /*0d70*/ 	.word	0x00018cc0


	//   ....[255]....
        /*0d74*/ 	.word	0x00018d90


	//   ....[0]....
        /*0d78*/ 	.word	0x00018df0


	//   ....[1]....
        /*0d7c*/ 	.word	0x00018eb0


	//   ....[2]....
        /*0d80*/ 	.word	0x00018ff0


	//   ....[3]....
        /*0d84*/ 	.word	0x000190a0


	//   ....[4]....
        /*0d88*/ 	.word	0x00019110


	//   ....[5]....
        /*0d8c*/ 	.word	0x000191e0


	//   ....[6]....
        /*0d90*/ 	.word	0x00019240


	//   ....[7]....
        /*0d94*/ 	.word	0x000192f0


	//   ....[8]....
        /*0d98*/ 	.word	0x00019350


	//   ....[9]....
        /*0d9c*/ 	.word	0x00019400


	//   ....[10]....
        /*0da0*/ 	.word	0x00019460


	//   ....[11]....
        /*0da4*/ 	.word	0x00019510


	//   ....[12]....
        /*0da8*/ 	.word	0x00019570


	//   ....[13]....
        /*0dac*/ 	.word	0x00019620


	//   ....[14]....
        /*0db0*/ 	.word	0x00019680


	//   ....[15]....
        /*0db4*/ 	.word	0x00019730


	//   ....[16]....
        /*0db8*/ 	.word	0x00019790


	//   ....[17]....
        /*0dbc*/ 	.word	0x00019840


	//   ....[18]....
        /*0dc0*/ 	.word	0x00019930


	//   ....[19]....
        /*0dc4*/ 	.word	0x000199e0


	//   ....[20]....
        /*0dc8*/ 	.word	0x00019a40


	//   ....[21]....
        /*0dcc*/ 	.word	0x00019b00


	//   ....[22]....
        /*0dd0*/ 	.word	0x00019b60


	//   ....[23]....
        /*0dd4*/ 	.word	0x00019c20


	//   ....[24]....
        /*0dd8*/ 	.word	0x00019c80


	//   ....[25]....
        /*0ddc*/ 	.word	0x00019d40


	//   ....[26]....
        /*0de0*/ 	.word	0x00019da0


	//   ....[27]....
        /*0de4*/ 	.word	0x00019e60


	//   ....[28]....
        /*0de8*/ 	.word	0x00019ec0


	//   ....[29]....
        /*0dec*/ 	.word	0x00019f80


	//   ....[30]....
        /*0df0*/ 	.word	0x00019fe0


	//   ....[31]....
        /*0df4*/ 	.word	0x0001a0a0


	//   ....[32]....
        /*0df8*/ 	.word	0x0001a100


	//   ....[33]....
        /*0dfc*/ 	.word	0x0001a1b0


	//   ....[34]....
        /*0e00*/ 	.word	0x0001a2a0


	//   ....[35]....
        /*0e04*/ 	.word	0x0001a350


	//   ....[36]....
        /*0e08*/ 	.word	0x0001a3c0


	//   ....[37]....
        /*0e0c*/ 	.word	0x0001a470


	//   ....[38]....
        /*0e10*/ 	.word	0x0001a4d0


	//   ....[39]....
        /*0e14*/ 	.word	0x0001a580


	//   ....[40]....
        /*0e18*/ 	.word	0x0001a5e0


	//   ....[41]....
        /*0e1c*/ 	.word	0x0001a690


	//   ....[42]....
        /*0e20*/ 	.word	0x0001a6f0


	//   ....[43]....
        /*0e24*/ 	.word	0x0001a7a0


	//   ....[44]....
        /*0e28*/ 	.word	0x0001a800


	//   ....[45]....
        /*0e2c*/ 	.word	0x0001a8b0


	//   ....[46]....
        /*0e30*/ 	.word	0x0001a910


	//   ....[47]....
        /*0e34*/ 	.word	0x0001a9c0


	//   ....[48]....
        /*0e38*/ 	.word	0x0001aa20


	//   ....[49]....
        /*0e3c*/ 	.word	0x0001aac0


	//   ....[50]....
        /*0e40*/ 	.word	0x0001ab50


	//   ....[51]....
        /*0e44*/ 	.word	0x0001abf0


	//   ....[52]....
        /*0e48*/ 	.word	0x0001ad10


	//   ....[53]....
        /*0e4c*/ 	.word	0x0001ad80


	//   ....[54]....
        /*0e50*/ 	.word	0x0001adf0


	//   ....[55]....
        /*0e54*/ 	.word	0x0001ae60


	//   ....[56]....
        /*0e58*/ 	.word	0x0001aed0


	//   ....[57]....
        /*0e5c*/ 	.word	0x0001af50


	//   ....[58]....
        /*0e60*/ 	.word	0x0001afe0


	//   ....[59]....
        /*0e64*/ 	.word	0x0001b070


	//   ....[60]....
        /*0e68*/ 	.word	0x0001b0e0


	//   ....[61]....
        /*0e6c*/ 	.word	0x0001b150


	//   ....[62]....
        /*0e70*/ 	.word	0x0001b1c0


	//   ....[63]....
        /*0e74*/ 	.word	0x0001b240


	//   ....[64]....
        /*0e78*/ 	.word	0x0001b2b0


	//   ....[65]....
        /*0e7c*/ 	.word	0x0001b350


	//   ....[66]....
        /*0e80*/ 	.word	0x0001b3e0


	//   ....[67]....
        /*0e84*/ 	.word	0x0001b500


	//----- nvinfo : EIATTR_REG_RECONFIG
	.align		4
.L_145:
        /*0e88*/ 	.byte	0x01, 0x54
	.zero		2


	//----- nvinfo : EIATTR_SYSCALL_OFFSETS
	.align		4
        /*0e8c*/ 	.byte	0x04, 0x46
        /*0e8e*/ 	.short	(.L_147 - .L_146)


	//   ....[0]....
.L_146:
        /*0e90*/ 	.word	0x00001850


	//   ....[1]....
        /*0e94*/ 	.word	0x000019a0


	//   ....[2]....
        /*0e98*/ 	.word	0x00005ea0


	//   ....[3]....
        /*0e9c*/ 	.word	0x00006220


	//   ....[4]....
        /*0ea0*/ 	.word	0x000117e0


	//   ....[5]....
        /*0ea4*/ 	.word	0x00011930


	//   ....[6]....
        /*0ea8*/ 	.word	0x00011a20


	//   ....[7]....
        /*0eac*/ 	.word	0x00012a50


	//----- nvinfo : EIATTR_MBARRIER_INSTR_OFFSETS
	.align		4
.L_147:
        /*0eb0*/ 	.byte	0x04, 0x39
        /*0eb2*/ 	.short	(.L_149 - .L_148)


	//   ....[0]....
.L_148:
        /*0eb4*/ 	.word	0x00000270
        /*0eb8*/ 	.word	0x000000ff
        /*0ebc*/ 	.word	0x00016800
        /*0ec0*/ 	.short	0x0100
        /*0ec2*/ 	.byte	0x08
	.zero		1


	//   ....[1]....
        /*0ec4*/ 	.word	0x00000280
        /*0ec8*/ 	.word	0x000000ff
        /*0ecc*/ 	.word	0x00016820
        /*0ed0*/ 	.short	0x0100
        /*0ed2*/ 	.byte	0x08
	.zero		1


	//   ....[2]....
        /*0ed4*/ 	.word	0x00000370
        /*0ed8*/ 	.word	0x000000ff
        /*0edc*/ 	.word	0x00016830
        /*0ee0*/ 	.short	0x0100
        /*0ee2*/ 	.byte	0x08
	.zero		1


	//   ....[3]....
        /*0ee4*/ 	.word	0x00000380
        /*0ee8*/ 	.word	0x000000ff
        /*0eec*/ 	.word	0x00016840
        /*0ef0*/ 	.short	0x0100
        /*0ef2*/ 	.byte	0x08
	.zero		1


	//   ....[4]....
        /*0ef4*/ 	.word	0x00000390
        /*0ef8*/ 	.word	0x000000ff
        /*0efc*/ 	.word	0x00016838
        /*0f00*/ 	.short	0x0100
        /*0f02*/ 	.byte	0x08
	.zero		1


	//   ....[5]....
        /*0f04*/ 	.word	0x000003a0
        /*0f08*/ 	.word	0x000000ff
        /*0f0c*/ 	.word	0x00016848
        /*0f10*/ 	.short	0x0100
        /*0f12*/ 	.byte	0x08
	.zero		1


	//   ....[6]....
        /*0f14*/ 	.word	0x000004d0
        /*0f18*/ 	.word	0x000000ff
        /*0f1c*/ 	.word	0x00016850
        /*0f20*/ 	.short	0x0100
        /*0f22*/ 	.byte	0x08
	.zero		1


	//   ....[7]....
        /*0f24*/ 	.word	0x000004e0
        /*0f28*/ 	.word	0x000000ff
        /*0f2c*/ 	.word	0x00016860
        /*0f30*/ 	.short	0x0100
        /*0f32*/ 	.byte	0x08
	.zero		1


	//   ....[8]....
        /*0f34*/ 	.word	0x000004f0
        /*0f38*/ 	.word	0x000000ff
        /*0f3c*/ 	.word	0x00016858
        /*0f40*/ 	.short	0x0100
        /*0f42*/ 	.byte	0x08
	.zero		1


	//   ....[9]....
        /*0f44*/ 	.word	0x00000500
        /*0f48*/ 	.word	0x000000ff
        /*0f4c*/ 	.word	0x00016868
        /*0f50*/ 	.short	0x0100
        /*0f52*/ 	.byte	0x08
	.zero		1


	//   ....[10]....
        /*0f54*/ 	.word	0x000005f0
        /*0f58*/ 	.word	0x000000ff
        /*0f5c*/ 	.word	0x00016870
        /*0f60*/ 	.short	0x0100
        /*0f62*/ 	.byte	0x06
	.zero		1


	//   ....[11]....
        /*0f64*/ 	.word	0x00000600
        /*0f68*/ 	.word	0x000000ff
        /*0f6c*/ 	.word	0x00016880
        /*0f70*/ 	.short	0x0100
        /*0f72*/ 	.byte	0x06
	.zero		1


	//   ....[12]....
        /*0f74*/ 	.word	0x00000610
        /*0f78*/ 	.word	0x000000ff
        /*0f7c*/ 	.word	0x00016878
        /*0f80*/ 	.short	0x0100
        /*0f82*/ 	.byte	0x06
	.zero		1


	//   ....[13]....
        /*0f84*/ 	.word	0x00000620
        /*0f88*/ 	.word	0x000000ff
        /*0f8c*/ 	.word	0x00016888
        /*0f90*/ 	.short	0x0100
        /*0f92*/ 	.byte	0x06
	.zero		1


	//   ....[14]....
        /*0f94*/ 	.word	0x00000750
        /*0f98*/ 	.word	0x000000ff
        /*0f9c*/ 	.word	0x00016890
        /*0fa0*/ 	.short	0x0100
        /*0fa2*/ 	.byte	0x08
	.zero		1


	//   ....[15]....
        /*0fa4*/ 	.word	0x00000760
        /*0fa8*/ 	.word	0x000000ff
        /*0fac*/ 	.word	0x000168a0
        /*0fb0*/ 	.short	0x0100
        /*0fb2*/ 	.byte	0x08
	.zero		1


	//   ....[16]....
        /*0fb4*/ 	.word	0x00000770
        /*0fb8*/ 	.word	0x000000ff
        /*0fbc*/ 	.word	0x00016898
        /*0fc0*/ 	.short	0x0100
        /*0fc2*/ 	.byte	0x08
	.zero		1


	//   ....[17]....
        /*0fc4*/ 	.word	0x00000780
        /*0fc8*/ 	.word	0x000000ff
        /*0fcc*/ 	.word	0x000168a8
        /*0fd0*/ 	.short	0x0100
        /*0fd2*/ 	.byte	0x08
	.zero		1


	//   ....[18]....
        /*0fd4*/ 	.word	0x000008b0
        /*0fd8*/ 	.word	0x000000ff
        /*0fdc*/ 	.word	0x000168b0
        /*0fe0*/ 	.short	0x0100
        /*0fe2*/ 	.byte	0x08
	.zero		1


	//   ....[19]....
        /*0fe4*/ 	.word	0x000008c0
        /*0fe8*/ 	.word	0x000000ff
        /*0fec*/ 	.word	0x000168c0
        /*0ff0*/ 	.short	0x0100
        /*0ff2*/ 	.byte	0x08
	.zero		1


	//   ....[20]....
        /*0ff4*/ 	.word	0x000008d0
        /*0ff8*/ 	.word	0x000000ff
        /*0ffc*/ 	.word	0x000168b8
        /*1000*/ 	.short	0x0100
        /*1002*/ 	.byte	0x08
	.zero		1


	//   ....[21]....
        /*1004*/ 	.word	0x000008e0
        /*1008*/ 	.word	0x000000ff
        /*100c*/ 	.word	0x000168c8
        /*1010*/ 	.short	0x0100
        /*1012*/ 	.byte	0x08
	.zero		1


	//   ....[22]....
        /*1014*/ 	.word	0x00002b00
        /*1018*/ 	.word	0x00000047
        /*101c*/ 	.word	0x00016890
        /*1020*/ 	.short	0x010a
        /*1022*/ 	.byte	0x3f
	.zero		1


	//   ....[23]....
        /*1024*/ 	.word	0x00003f70
        /*1028*/ 	.word	0x00000047
        /*102c*/ 	.word	0x00016890
        /*1030*/ 	.short	0x010a
        /*1032*/ 	.byte	0x3f
	.zero		1


	//   ....[24]....
        /*1034*/ 	.word	0x000050c0
        /*1038*/ 	.word	0x00000047
        /*103c*/ 	.word	0x00016890
        /*1040*/ 	.short	0x010a
        /*1042*/ 	.byte	0x3f
	.zero		1


	//   ....[25]....
        /*1044*/ 	.word	0x00005570
        /*1048*/ 	.word	0x00000008
        /*104c*/ 	.word	0x00000000
        /*1050*/ 	.short	0x0101
        /*1052*/ 	.byte	0x3f
	.zero		1


	//   ....[26]....
        /*1054*/ 	.word	0x000055b0
        /*1058*/ 	.word	0x00000047
        /*105c*/ 	.word	0x000168b0
        /*1060*/ 	.short	0x010a
        /*1062*/ 	.byte	0x3f
	.zero		1


	//   ....[27]....
        /*1064*/ 	.word	0x000059e0
        /*1068*/ 	.word	0x00000047
        /*106c*/ 	.word	0x00000000
        /*1070*/ 	.short	0x0101
        /*1072*/ 	.byte	0x3f
	.zero		1


	//   ....[28]....
        /*1074*/ 	.word	0x00005f40
        /*1078*/ 	.word	0x00000012
        /*107c*/ 	.word	0x00016800
        /*1080*/ 	.short	0x010a
        /*1082*/ 	.byte	0x3f
	.zero		1


	//   ....[29]....
        /*1084*/ 	.word	0x00005f90
        /*1088*/ 	.word	0x00000012
        /*108c*/ 	.word	0x00016800
        /*1090*/ 	.short	0x010a
        /*1092*/ 	.byte	0x3f
	.zero		1


	//   ....[30]....
        /*1094*/ 	.word	0x00006630
        /*1098*/ 	.word	0x00000012
        /*109c*/ 	.word	0x00016800
        /*10a0*/ 	.short	0x010a
        /*10a2*/ 	.byte	0x3f
	.zero		1


	//   ....[31]....
        /*10a4*/ 	.word	0x00007640
        /*10a8*/ 	.word	0x00000012
        /*10ac*/ 	.word	0x00016800
        /*10b0*/ 	.short	0x010a
        /*10b2*/ 	.byte	0x3f
	.zero		1


	//   ....[32]....
        /*10b4*/ 	.word	0x00008400
        /*10b8*/ 	.word	0x00000000
        /*10bc*/ 	.word	0x00016830
        /*10c0*/ 	.short	0x010a
        /*10c2*/ 	.byte	0x3f
	.zero		1


	//   ....[33]....
        /*10c4*/ 	.word	0x000084b0
        /*10c8*/ 	.word	0x00000000
        /*10cc*/ 	.word	0x00016830
        /*10d0*/ 	.short	0x010a
        /*10d2*/ 	.byte	0x3f
	.zero		1


	//   ....[34]....
        /*10d4*/ 	.word	0x0000a2b0
        /*10d8*/ 	.word	0x00000000
        /*10dc*/ 	.word	0x00000000
        /*10e0*/ 	.short	0x0101
        /*10e2*/ 	.byte	0x3f
	.zero		1


	//   ....[35]....
        /*10e4*/ 	.word	0x0000ad80
        /*10e8*/ 	.word	0x00000005
        /*10ec*/ 	.word	0x00016830
        /*10f0*/ 	.short	0x010a
        /*10f2*/ 	.byte	0x3f
	.zero		1


	//   ....[36]....
        /*10f4*/ 	.word	0x0000add0
        /*10f8*/ 	.word	0x00000005
        /*10fc*/ 	.word	0x00016830
        /*1100*/ 	.short	0x010a
        /*1102*/ 	.byte	0x3f
	.zero		1


	//   ....[37]....
        /*1104*/ 	.word	0x0000b120
        /*1108*/ 	.word	0x00000005
        /*110c*/ 	.word	0x00016850
        /*1110*/ 	.short	0x010a
        /*1112*/ 	.byte	0x3f
	.zero		1


	//   ....[38]....
        /*1114*/ 	.word	0x0000b160
        /*1118*/ 	.word	0x00000005
        /*111c*/ 	.word	0x00016850
        /*1120*/ 	.short	0x010a
        /*1122*/ 	.byte	0x3f
	.zero		1


	//   ....[39]....
        /*1124*/ 	.word	0x0000b790
        /*1128*/ 	.word	0x0000001f
        /*112c*/ 	.word	0x00000000
        /*1130*/ 	.short	0x0101
        /*1132*/ 	.byte	0x3f
	.zero		1


	//   ....[40]....
        /*1134*/ 	.word	0x0000d010
        /*1138*/ 	.word	0x0000000b
        /*113c*/ 	.word	0x00000000
        /*1140*/ 	.short	0x0101
        /*1142*/ 	.byte	0x3f
	.zero		1


	//   ....[41]....
        /*1144*/ 	.word	0x0000d460
        /*1148*/ 	.word	0x0000000b
        /*114c*/ 	.word	0x00016850
        /*1150*/ 	.short	0x010a
        /*1152*/ 	.byte	0x3f
	.zero		1


	//   ....[42]....
        /*1154*/ 	.word	0x0000d4d0
        /*1158*/ 	.word	0x0000000b
        /*115c*/ 	.word	0x00016850
        /*1160*/ 	.short	0x010a
        /*1162*/ 	.byte	0x3f
	.zero		1


	//   ....[43]....
        /*1164*/ 	.word	0x0000dad0
        /*1168*/ 	.word	0x00000004
        /*116c*/ 	.word	0x00000000
        /*1170*/ 	.short	0x0101
        /*1172*/ 	.byte	0x3f
	.zero		1


	//   ....[44]....
        /*1174*/ 	.word	0x0000ebe0
        /*1178*/ 	.word	0x00000000
        /*117c*/ 	.word	0x00000000
        /*1180*/ 	.short	0x0101
        /*1182*/ 	.byte	0x3f
	.zero		1


	//   ....[45]....
        /*1184*/ 	.word	0x00010a10
        /*1188*/ 	.word	0x00000016
        /*118c*/ 	.word	0x00016820
        /*1190*/ 	.short	0x010a
        /*1192*/ 	.byte	0x3f
	.zero		1


	//   ....[46]....
        /*1194*/ 	.word	0x00010ac0
        /*1198*/ 	.word	0x00000005
        /*119c*/ 	.word	0x000168a0
        /*11a0*/ 	.short	0x010a
        /*11a2*/ 	.byte	0x3f
	.zero		1


	//   ....[47]....
        /*11a4*/ 	.word	0x00010d00
        /*11a8*/ 	.word	0x00000005
        /*11ac*/ 	.word	0x000168c0
        /*11b0*/ 	.short	0x010a
        /*11b2*/ 	.byte	0x3f
	.zero		1


	//   ....[48]....
        /*11b4*/ 	.word	0x00011060
        /*11b8*/ 	.word	0x00000005
        /*11bc*/ 	.word	0x000168a0
        /*11c0*/ 	.short	0x010a
        /*11c2*/ 	.byte	0x3f
	.zero		1


	//   ....[49]....
        /*11c4*/ 	.word	0x00011280
        /*11c8*/ 	.word	0x00000005
        /*11cc*/ 	.word	0x000168c0
        /*11d0*/ 	.short	0x010a
        /*11d2*/ 	.byte	0x3f
	.zero		1


	//   ....[50]....
        /*11d4*/ 	.word	0x00011f30
        /*11d8*/ 	.word	0x00000003
        /*11dc*/ 	.word	0x00016840
        /*11e0*/ 	.short	0x010a
        /*11e2*/ 	.byte	0x3f
	.zero		1


	//   ....[51]....
        /*11e4*/ 	.word	0x00012710
        /*11e8*/ 	.word	0x00000003
        /*11ec*/ 	.word	0x00016830
        /*11f0*/ 	.short	0x0107
        /*11f2*/ 	.byte	0x3f
	.zero		1


	//   ....[52]....
        /*11f4*/ 	.word	0x000127e0
        /*11f8*/ 	.word	0x00000003
        /*11fc*/ 	.word	0x00016830
        /*1200*/ 	.short	0x0101
        /*1202*/ 	.byte	0x3f
	.zero		1


	//   ....[53]....
        /*1204*/ 	.word	0x00013690
        /*1208*/ 	.word	0x00000016
        /*120c*/ 	.word	0x00016800
        /*1210*/ 	.short	0x0107
        /*1212*/ 	.byte	0x3f
	.zero		1


	//   ....[54]....
        /*1214*/ 	.word	0x00013780
        /*1218*/ 	.word	0x00000016
        /*121c*/ 	.word	0x00016800
        /*1220*/ 	.short	0x0101
        /*1222*/ 	.byte	0x3f
	.zero		1


	//   ....[55]....
        /*1224*/ 	.word	0x000137a0
        /*1228*/ 	.word	0x00000016
        /*122c*/ 	.word	0x00016820
        /*1230*/ 	.short	0x010a
        /*1232*/ 	.byte	0x3f
	.zero		1


	//   ....[56]....
        /*1234*/ 	.word	0x00013b70
        /*1238*/ 	.word	0x00000005
        /*123c*/ 	.word	0x00016840
        /*1240*/ 	.short	0x010a
        /*1242*/ 	.byte	0x3f
	.zero		1


	//   ....[57]....
        /*1244*/ 	.word	0x000140d0
        /*1248*/ 	.word	0x00000005
        /*124c*/ 	.word	0x00016830
        /*1250*/ 	.short	0x0107
        /*1252*/ 	.byte	0x3f
	.zero		1


	//   ....[58]....
        /*1254*/ 	.word	0x00014190
        /*1258*/ 	.word	0x00000005
        /*125c*/ 	.word	0x00016830
        /*1260*/ 	.short	0x0101
        /*1262*/ 	.byte	0x3f
	.zero		1


	//   ....[59]....
        /*1264*/ 	.word	0x000141f0
        /*1268*/ 	.word	0x00000005
        /*126c*/ 	.word	0x00016860
        /*1270*/ 	.short	0x010a
        /*1272*/ 	.byte	0x3f
	.zero		1


	//   ....[60]....
        /*1274*/ 	.word	0x000146d0
        /*1278*/ 	.word	0x00000005
        /*127c*/ 	.word	0x00016850
        /*1280*/ 	.short	0x0107
        /*1282*/ 	.byte	0x3f
	.zero		1


	//   ....[61]....
        /*1284*/ 	.word	0x00014890
        /*1288*/ 	.word	0x00000005
        /*128c*/ 	.word	0x00016850
        /*1290*/ 	.short	0x0101
        /*1292*/ 	.byte	0x3f
	.zero		1


	//   ....[62]....
        /*1294*/ 	.word	0x00014a90
        /*1298*/ 	.word	0x00000000
        /*129c*/ 	.word	0x00016860
        /*12a0*/ 	.short	0x010a
        /*12a2*/ 	.byte	0x3f
	.zero		1


	//   ....[63]....
        /*12a4*/ 	.word	0x00014f30
        /*12a8*/ 	.word	0x00000000
        /*12ac*/ 	.word	0x00016850
        /*12b0*/ 	.short	0x0107
        /*12b2*/ 	.byte	0x3f
	.zero		1


	//   ....[64]....
        /*12b4*/ 	.word	0x00014ff0
        /*12b8*/ 	.word	0x00000000
        /*12bc*/ 	.word	0x00016850
        /*12c0*/ 	.short	0x0101
        /*12c2*/ 	.byte	0x3f
	.zero		1


	//   ....[65]....
        /*12c4*/ 	.word	0x00015b00
        /*12c8*/ 	.word	0x00000004
        /*12cc*/ 	.word	0x00016820
        /*12d0*/ 	.short	0x010a
        /*12d2*/ 	.byte	0x3f
	.zero		1


	//   ....[66]....
        /*12d4*/ 	.word	0x00015c70
        /*12d8*/ 	.word	0x00000005
        /*12dc*/ 	.word	0x00016840
        /*12e0*/ 	.short	0x010a
        /*12e2*/ 	.byte	0x3f
	.zero		1


	//   ....[67]....
        /*12e4*/ 	.word	0x00015d10
        /*12e8*/ 	.word	0x00000019
        /*12ec*/ 	.word	0x00016840
        /*12f0*/ 	.short	0x010a
        /*12f2*/ 	.byte	0x3f
	.zero		1


	//   ....[68]....
        /*12f4*/ 	.word	0x00015d50
        /*12f8*/ 	.word	0x00000005
        /*12fc*/ 	.word	0x00016860
        /*1300*/ 	.short	0x010a
        /*1302*/ 	.byte	0x3f
	.zero		1


	//   ....[69]....
        /*1304*/ 	.word	0x00015d90
        /*1308*/ 	.word	0x00000019
        /*130c*/ 	.word	0x00016860
        /*1310*/ 	.short	0x010a
        /*1312*/ 	.byte	0x3f
	.zero		1


	//   ....[70]....
        /*1314*/ 	.word	0x00015df0
        /*1318*/ 	.word	0x00000047
        /*131c*/ 	.word	0x00016890
        /*1320*/ 	.short	0x010a
        /*1322*/ 	.byte	0x3f
	.zero		1


	//   ....[71]....
        /*1324*/ 	.word	0x00016080
        /*1328*/ 	.word	0x00000047
        /*132c*/ 	.word	0x00016890
        /*1330*/ 	.short	0x010a
        /*1332*/ 	.byte	0x3f
	.zero		1


	//   ....[72]....
        /*1334*/ 	.word	0x00016330
        /*1338*/ 	.word	0x00000047
        /*133c*/ 	.word	0x00016890
        /*1340*/ 	.short	0x010a
        /*1342*/ 	.byte	0x3f
	.zero		1


	//   ....[73]....
        /*1344*/ 	.word	0x000165e0
        /*1348*/ 	.word	0x00000047
        /*134c*/ 	.word	0x000168b0
        /*1350*/ 	.short	0x010a
        /*1352*/ 	.byte	0x3f
	.zero		1


	//   ....[74]....
        /*1354*/ 	.word	0x000168f0
        /*1358*/ 	.word	0x00000012
        /*135c*/ 	.word	0x00016800
        /*1360*/ 	.short	0x010a
        /*1362*/ 	.byte	0x3f
	.zero		1


	//   ....[75]....
        /*1364*/ 	.word	0x00016b00
        /*1368*/ 	.word	0x00000012
        /*136c*/ 	.word	0x00016800
        /*1370*/ 	.short	0x010a
        /*1372*/ 	.byte	0x3f
	.zero		1


	//   ....[76]....
        /*1374*/ 	.word	0x00016b50
        /*1378*/ 	.word	0x00000000
        /*137c*/ 	.word	0x00016830
        /*1380*/ 	.short	0x010a
        /*1382*/ 	.byte	0x3f
	.zero		1


	//   ....[77]....
        /*1384*/ 	.word	0x00016ba0
        /*1388*/ 	.word	0x00000005
        /*138c*/ 	.word	0x00016830
        /*1390*/ 	.short	0x010a
        /*1392*/ 	.byte	0x3f
	.zero		1


	//   ....[78]....
        /*1394*/ 	.word	0x00016bf0
        /*1398*/ 	.word	0x00000005
        /*139c*/ 	.word	0x00016850
        /*13a0*/ 	.short	0x010a
        /*13a2*/ 	.byte	0x3f
	.zero		1


	//   ....[79]....
        /*13a4*/ 	.word	0x00016c40
        /*13a8*/ 	.word	0x0000000b
        /*13ac*/ 	.word	0x00016850
        /*13b0*/ 	.short	0x010a
        /*13b2*/ 	.byte	0x3f
	.zero		1


	//   ....[80]....
        /*13b4*/ 	.word	0x000171e0
        /*13b8*/ 	.word	0x00000016
        /*13bc*/ 	.word	0x00016820
        /*13c0*/ 	.short	0x010a
        /*13c2*/ 	.byte	0x3f
	.zero		1


	//   ....[81]....
        /*13c4*/ 	.word	0x00017230
        /*13c8*/ 	.word	0x00000005
        /*13cc*/ 	.word	0x000168a0
        /*13d0*/ 	.short	0x010a
        /*13d2*/ 	.byte	0x3f
	.zero		1


	//   ....[82]....
        /*13d4*/ 	.word	0x00017280
        /*13d8*/ 	.word	0x00000005
        /*13dc*/ 	.word	0x000168c0
        /*13e0*/ 	.short	0x010a
        /*13e2*/ 	.byte	0x3f
	.zero		1


	//   ....[83]....
        /*13e4*/ 	.word	0x000172d0
        /*13e8*/ 	.word	0x00000005
        /*13ec*/ 	.word	0x000168a0
        /*13f0*/ 	.short	0x010a
        /*13f2*/ 	.byte	0x3f
	.zero		1


	//   ....[84]....
        /*13f4*/ 	.word	0x00017320
        /*13f8*/ 	.word	0x00000005
        /*13fc*/ 	.word	0x000168c0
        /*1400*/ 	.short	0x010a
        /*1402*/ 	.byte	0x3f
	.zero		1


	//   ....[85]....
        /*1404*/ 	.word	0x00017440
        /*1408*/ 	.word	0x00000003
        /*140c*/ 	.word	0x00016840
        /*1410*/ 	.short	0x010a
        /*1412*/ 	.byte	0x3f
	.zero		1


	//   ....[86]....
        /*1414*/ 	.word	0x00018ef0
        /*1418*/ 	.word	0x00000016
        /*141c*/ 	.word	0x00016820
        /*1420*/ 	.short	0x010a
        /*1422*/ 	.byte	0x3f
	.zero		1


	//   ....[87]....
        /*1424*/ 	.word	0x00018f40
        /*1428*/ 	.word	0x00000005
        /*142c*/ 	.word	0x00016840
        /*1430*/ 	.short	0x010a
        /*1432*/ 	.byte	0x3f
	.zero		1


	//   ....[88]....
        /*1434*/ 	.word	0x00019880
        /*1438*/ 	.word	0x00000005
        /*143c*/ 	.word	0x00016860
        /*1440*/ 	.short	0x010a
        /*1442*/ 	.byte	0x3f
	.zero		1


	//   ....[89]....
        /*1444*/ 	.word	0x0001a1f0
        /*1448*/ 	.word	0x00000000
        /*144c*/ 	.word	0x00016860
        /*1450*/ 	.short	0x010a
        /*1452*/ 	.byte	0x3f
	.zero		1


	//   ....[90]....
        /*1454*/ 	.word	0x0001b420
        /*1458*/ 	.word	0x00000004
        /*145c*/ 	.word	0x00016820
        /*1460*/ 	.short	0x010a
        /*1462*/ 	.byte	0x3f
	.zero		1


	//   ....[91]....
        /*1464*/ 	.word	0x0001b5c0
        /*1468*/ 	.word	0x00000005
        /*146c*/ 	.word	0x00016840
        /*1470*/ 	.short	0x010a
        /*1472*/ 	.byte	0x3f
	.zero		1


	//   ....[92]....
        /*1474*/ 	.word	0x0001b610
        /*1478*/ 	.word	0x00000019
        /*147c*/ 	.word	0x00016840
        /*1480*/ 	.short	0x010a
        /*1482*/ 	.byte	0x3f
	.zero		1


	//   ....[93]....
        /*1484*/ 	.word	0x0001b660
        /*1488*/ 	.word	0x00000005
        /*148c*/ 	.word	0x00016860
        /*1490*/ 	.short	0x010a
        /*1492*/ 	.byte	0x3f
	.zero		1


	//----- nvinfo : EIATTR_NUM_MBARRIERS
	.align		4
.L_149:
        /*1494*/ 	.byte	0x03, 0x38
        /*1496*/ 	.short	0x0016


	//----- nvinfo : EIATTR_EXIT_INSTR_OFFSETS
	.align		4
        /*1498*/ 	.byte	0x04, 0x1c
        /*149a*/ 	.short	(.L_151 - .L_150)


	//   ....[0]....
.L_150:
        /*149c*/ 	.word	0x00015de0


	//----- nvinfo : EIATTR_MAX_THREADS
	.align		4
.L_151:
        /*14a0*/ 	.byte	0x04, 0x05
        /*14a2*/ 	.short	(.L_153 - .L_152)
.L_152:
        /*14a4*/ 	.word	0x00000200
        /*14a8*/ 	.word	0x00000001
        /*14ac*/ 	.word	0x00000001


	//----- nvinfo : EIATTR_CRS_STACK_SIZE
	.align		4
.L_153:
        /*14b0*/ 	.byte	0x04, 0x1e
        /*14b2*/ 	.short	(.L_155 - .L_154)
.L_154:
        /*14b4*/ 	.word	0x00000000


	//----- nvinfo : EIATTR_CBANK_PARAM_SIZE
	.align		4
.L_155:
        /*14b8*/ 	.byte	0x03, 0x19
        /*14ba*/ 	.short	0x0af0


	//----- nvinfo : EIATTR_PARAM_CBANK
	.align		4
        /*14bc*/ 	.byte	0x04, 0x0a
        /*14be*/ 	.short	(.L_157 - .L_156)
	.align		4
.L_156:
        /*14c0*/ 	.word	index@(.nv.constant0._ZN7cutlass13device_kernelIN5flash11enable_sm90INS1_16FlashAttnFwdSm90INS1_25CollectiveMainloopFwdSm90ILi2EN4cute5tupleIJNS5_1CILi1EEES8_S8_EEENS6_IJNS7_ILi192EEENS7_ILi128EEENS7_ILi64EEEEEELi64ENS_10bfloat16_tEfNS_4arch4Sm90ELb0ELb0ELb1ELb1ELb1ELb1ELb0ELb1ELb1ELb1ELb0ELb0EEENS1_21CollectiveEpilogueFwdINS6_IJSA_SC_SB_EEES9_SE_SG_Li384ELb1ELb1ELb0ELb0EEENS1_36VarlenDynamicPersistentTileSchedulerILi192ELi128ELi384ELi128ELb0ELb1ELb1ELb0ELb1ELb1EEEEEEEEEvNT_6ParamsE)
        /*14c4*/ 	.short	0x0210
        /*14c6*/ 	.short	0x0af0


	//----- nvinfo : EIATTR_SW_WAR
	.align		4
.L_157:
        /*14c8*/ 	.byte	0x04, 0x36
        /*14ca*/ 	.short	(.L_159 - .L_158)
.L_158:
        /*14cc*/ 	.word	0x00000008
.L_159:


//--------------------- .nv.info._ZN7cutlass13device_kernelIN5flash11enable_sm90INS1_16FlashAttnFwdSm90INS1_25CollectiveMainloopFwdSm90ILi2EN4cute5tupleIJNS5_1CILi1EEES8_S8_EEENS6_IJNS7_ILi192EEENS7_ILi128EEENS7_ILi64EEEEEELi64ENS_10bfloat16_tEfNS_4arch4Sm90ELb0ELb1ELb1ELb0ELb1ELb0ELb0ELb1ELb1ELb1ELb0ELb0EEENS1_21CollectiveEpilogueFwdINS6_IJSA_SC_SB_EEES9_SE_SG_Li384ELb0ELb1ELb0ELb0EEENS1_30DynamicPersistentTileSchedulerILi384ELi128ELb0ELb1ELb1EEEEEEEEEvNT_6ParamsE --------------------------
	.section	.nv.info._ZN7cutlass13device_kernelIN5flash11enable_sm90INS1_16FlashAttnFwdSm90INS1_25CollectiveMainloopFwdSm90ILi2EN4cute5tupleIJNS5_1CILi1EEES8_S8_EEENS6_IJNS7_ILi192EEENS7_ILi128EEENS7_ILi64EEEEEELi64ENS_10bfloat16_tEfNS_4arch4Sm90ELb0ELb1ELb1ELb0ELb1ELb0ELb0ELb1ELb1ELb1ELb0ELb0EEENS1_21CollectiveEpilogueFwdINS6_IJSA_SC_SB_EEES9_SE_SG_Li384ELb0ELb1ELb0ELb0EEENS1_30DynamicPersistentTileSchedulerILi384ELi128ELb0ELb1ELb1EEEEEEEEEvNT_6ParamsE,"",@"SHT_CUDA_INFO"
	.sectionflags	@""
	.align	4


	//----- nvinfo : EIATTR_CUDA_API_VERSION
	.align		4
        /*0000*/ 	.byte	0x04, 0x37
        /*0002*/ 	.short	(.L_161 - .L_160)
.L_160:
        /*0004*/ 	.word	0x00000082


	//----- nvinfo : EIATTR_KPARAM_INFO
	.align		4
.L_161:
        /*0008*/ 	.byte	0x04, 0x17
        /*000a*/ 	.short	(.L_163 - .L_162)
.L_162:
        /*000c*/ 	.word	0x00000000
        /*0010*/ 	.short	0x0000
        /*0012*/ 	.short	0x0070
        /*0014*/ 	.byte	0x00, 0xf0, 0x01, 0x2a


	//----- nvinfo : EIATTR_SPARSE_MMA_MASK
	.align		4
.L_163:
        /*0018*/ 	.byte	0x03, 0x50
        /*001a*/ 	.short	0x0000


	//----- nvinfo : EIATTR_MAXREG_COUNT
	.align		4
        /*001c*/ 	.byte	0x03, 0x1b
        /*001e*/ 	.short	0x0080


	//----- nvinfo : EIATTR_NUM_BARRIERS
	.align		4
        /*0020*/ 	.byte	0x02, 0x4c
        /*0022*/ 	.byte	0x10
	.zero		1


	//----- nvinfo : EIATTR_EXTERNS
	.align		4
        /*0024*/ 	.byte	0x04, 0x0f
        /*0026*/ 	.short	(.L_165 - .L_164)


	//   ....[0]....
	.align		4
.L_164:
        /*0028*/ 	.word	index@(__assertfail)


	//----- nvinfo : EIATTR_ANNOTATIONS
	.align		4
.L_165:
        /*002c*/ 	.byte	0x04, 0x55
        /*002e*/ 	.short	(.L_167 - .L_166)


	//   ....[0]....
.L_166:
        /* <DEDUP_REMOVED lines=11> */


	//----- nvinfo : EIATTR_MERCURY_ISA_VERSION
	.align		4
.L_167:
        /*00c8*/ 	.byte	0x03, 0x5f
        /*00ca*/ 	.short	0x0101


	//----- nvinfo : EIATTR_INT_WARP_WIDE_INSTR_OFFSETS
	.align		4
        /*00cc*/ 	.byte	0x04, 0x31
        /*00ce*/ 	.short	(.L_169 - .L_168)


	//   ....[0]....
.L_168:
        /*00d0*/ 	.word	0x000000c0


	//   ....[1]....
        /*00d4*/ 	.word	0x000000d0


	//   ....[2]....
        /*00d8*/ 	.word	0x00000170


	//   ....[3]....
        /*00dc*/ 	.word	0x00010fe0


	//   ....[4]....
        /*00e0*/ 	.word	0x00011070


	//   ....[5]....
        /*00e4*/ 	.word	0x00014100


	//   ....[6]....
        /*00e8*/ 	.word	0x00014190


	//----- nvinfo : EIATTR_COOP_GROUP_MASK_REGIDS
	.align		4
.L_169:
        /*00ec*/ 	.byte	0x04, 0x29
        /*00ee*/ 	.short	(.L_171 - .L_170)


	//   ....[0]....
.L_170:
        /*00f0*/ 	.word	0xffffffff


	//   ....[1]....
        /*00f4*/ 	.word	0xffffffff


	//   ....[2]....
        /*00f8*/ 	.word	0xffffffff


	//   ....[3]....
        /*00fc*/ 	.word	0xffffffff


	//   ....[4]....
        /*0100*/ 	.word	0xffffffff


	//   ....[5]....
        /*0104*/ 	.word	0xffffffff


	//   ....[6]....
        /*0108*/ 	.word	0xffffffff


	//   ....[7]....
        /*010c*/ 	.word	0xffffffff


	//   ....[8]....
        /*0110*/ 	.word	0xffffffff


	//   ....[9]....
        /*0114*/ 	.word	0xffffffff


	//   ....[10]....
        /*0118*/ 	.word	0xffffffff


	//   ....[11]....
        /*011c*/ 	.word	0xffffffff


	//   ....[12]....
        /*0120*/ 	.word	0xffffffff


	//   ....[13]....
        /*0124*/ 	.word	0xffffffff


	//   ....[14]....
        /*0128*/ 	.word	0xffffffff


	//   ....[15]....
        /*012c*/ 	.word	0xffffffff


	//   ....[16]....
        /*0130*/ 	.word	0xffffffff


	//   ....[17]....
        /*0134*/ 	.word	0xffffffff


	//   ....[18]....
        /*0138*/ 	.word	0xffffffff


	//   ....[19]....
        /*013c*/ 	.word	0xffffffff


	//   ....[20]....
        /*0140*/ 	.word	0xffffffff


	//   ....[21]....
        /*0144*/ 	.word	0xffffffff


	//   ....[22]....
        /*0148*/ 	.word	0xffffffff


	//   ....[23]....
        /*014c*/ 	.word	0xffffffff


	//   ....[24]....
        /*0150*/ 	.word	0xffffffff


	//   ....[25]....
        /*0154*/ 	.word	0xffffffff


	//   ....[26]....
        /*0158*/ 	.word	0xffffffff


	//   ....[27]....
        /*015c*/ 	.word	0xffffffff


	//   ....[28]....
        /*0160*/ 	.word	0xffffffff


	//   ....[29]....
        /*0164*/ 	.word	0xffffffff


	//   ....[30]....
        /*0168*/ 	.word	0xffffffff


	//   ....[31]....
        /*016c*/ 	.word	0xffffffff


	//   ....[32]....
        /*0170*/ 	.word	0xffffffff


	//   ....[33]....
        /*0174*/ 	.word	0xffffffff


	//   ....[34]....
        /*0178*/ 	.word	0xffffffff


	//   ....[35]....
        /*017c*/ 	.word	0xffffffff


	//   ....[36]....
        /*0180*/ 	.word	0xffffffff


	//   ....[37]....
        /*0184*/ 	.word	0xffffffff


	//   ....[38]....
        /*0188*/ 	.word	0xffffffff


	//   ....[39]....
        /*018c*/ 	.word	0xffffffff


	//   ....[40]....
        /*0190*/ 	.word	0xffffffff


	//   ....[41]....
        /*0194*/ 	.word	0xffffffff


	//   ....[42]....
        /*0198*/ 	.word	0xffffffff


	//   ....[43]....
        /*019c*/ 	.word	0xffffffff


	//   ....[44]....
        /*01a0*/ 	.word	0xffffffff


	//   ....[45]....
        /*01a4*/ 	.word	0xffffffff


	//   ....[46]....
        /*01a8*/ 	.word	0xffffffff


	//   ....[47]....
        /*01ac*/ 	.word	0xffffffff


	//   ....[48]....
        /*01b0*/ 	.word	0xffffffff


	//   ....[49]....
        /*01b4*/ 	.word	0xffffffff


	//   ....[50]....
        /*01b8*/ 	.word	0xffffffff


	//   ....[51]....
        /*01bc*/ 	.word	0xffffffff


	//   ....[52]....
        /*01c0*/ 	.word	0xffffffff


	//   ....[53]....
        /*01c4*/ 	.word	0xffffffff


	//   ....[54]....
        /*01c8*/ 	.word	0xffffffff


	//   ....[55]....
        /*01cc*/ 	.word	0xffffffff


	//   ....[56]....
        /*01d0*/ 	.word	0xffffffff


	//   ....[57]....
        /*01d4*/ 	.word	0xffffffff


	//   ....[58]....
        /*01d8*/ 	.word	0xffffffff


	//   ....[59]....
        /*01dc*/ 	.word	0xffffffff


	//   ....[60]....
        /*01e0*/ 	.word	0xffffffff


	//   ....[61]....
        /*01e4*/ 	.word	0xffffffff


	//   ....[62]....
        /*01e8*/ 	.word	0xffffffff


	//   ....[63]....
        /*01ec*/ 	.word	0xffffffff


	//   ....[64]....
        /*01f0*/ 	.word	0xffffffff


	//   ....[65]....
        /*01f4*/ 	.word	0xffffffff


	//   ....[66]....
        /*01f8*/ 	.word	0xffffffff


	//   ....[67]....
        /*01fc*/ 	.word	0xffffffff


	//   ....[68]....
        /*0200*/ 	.word	0xffffffff


	//   ....[69]....
        /*0204*/ 	.word	0xffffffff


	//   ....[70]....
        /*0208*/ 	.word	0xffffffff


	//   ....[71]....
        /*020c*/ 	.word	0xffffffff


	//   ....[72]....
        /*0210*/ 	.word	0xffffffff


	//   ....[73]....
        /*0214*/ 	.word	0xffffffff


	//   ....[74]....
        /*0218*/ 	.word	0xffffffff


	//   ....[75]....
        /*021c*/ 	.word	0xffffffff


	//   ....[76]....
        /*0220*/ 	.word	0xffffffff


	//   ....[77]....
        /*0224*/ 	.word	0xffffffff


	//   ....[78]....
        /*0228*/ 	.word	0xffffffff


	//   ....[79]....
        /*022c*/ 	.word	0xffffffff


	//   ....[80]....
        /*0230*/ 	.word	0xffffffff


	//   ....[81]....
        /*0234*/ 	.word	0xffffffff


	//   ....[82]....
        /*0238*/ 	.word	0xffffffff


	//   ....[83]....
        /*023c*/ 	.word	0xffffffff


	//   ....[84]....
        /*0240*/ 	.word	0xffffffff


	//   ....[85]....
        /*0244*/ 	.word	0xffffffff


	//   ....[86]....
        /*0248*/ 	.word	0xffffffff


	//   ....[87]....
        /*024c*/ 	.word	0xffffffff


	//   ....[88]....
        /*0250*/ 	.word	0xffffffff


	//   ....[89]....
        /*0254*/ 	.word	0xffffffff


	//   ....[90]....
        /*0258*/ 	.word	0xffffffff


	//   ....[91]....
        /*025c*/ 	.word	0xffffffff


	//   ....[92]....
        /*0260*/ 	.word	0xffffffff


	//   ....[93]....
        /*0264*/ 	.word	0xffffffff


	//   ....[94]....
        /*0268*/ 	.word	0xffffffff


	//   ....[95]....
        /*026c*/ 	.word	0xffffffff


	//   ....[96]....
        /*0270*/ 	.word	0xffffffff


	//   ....[97]....
        /*0274*/ 	.word	0xffffffff


	//   ....[98]....
        /*0278*/ 	.word	0xffffffff


	//   ....[99]....
        /*027c*/ 	.word	0xffffffff


	//   ....[100]....
        /*0280*/ 	.word	0xffffffff


	//   ....[101]....
        /*0284*/ 	.word	0xffffffff


	//   ....[102]....
        /*0288*/ 	.word	0xffffffff


	//   ....[103]....
        /*028c*/ 	.word	0xffffffff


	//   ....[104]....
        /*0290*/ 	.word	0xffffffff


	//   ....[105]....
        /*0294*/ 	.word	0xffffffff


	//   ....[106]....
        /*0298*/ 	.word	0xffffffff


	//   ....[107]....
        /*029c*/ 	.word	0xffffffff


	//   ....[108]....
        /*02a0*/ 	.word	0xffffffff


	//   ....[109]....
        /*02a4*/ 	.word	0xffffffff


	//   ....[110]....
        /*02a8*/ 	.word	0xffffffff


	//   ....[111]....
        /*02ac*/ 	.word	0xffffffff


	//   ....[112]....
        /*02b0*/ 	.word	0xffffffff


	//   ....[113]....
        /*02b4*/ 	.word	0xffffffff


	//   ....[114]....
        /*02b8*/ 	.word	0xffffffff


	//   ....[115]....
        /*02bc*/ 	.word	0xffffffff


	//   ....[116]....
        /*02c0*/ 	.word	0xffffffff


	//   ....[117]....
        /*02c4*/ 	.word	0xffffffff


	//   ....[118]....
        /*02c8*/ 	.word	0xffffffff


	//   ....[119]....
        /*02cc*/ 	.word	0xffffffff


	//   ....[120]....
        /*02d0*/ 	.word	0xffffffff


	//   ....[121]....
        /*02d4*/ 	.word	0xffffffff


	//   ....[122]....
        /*02d8*/ 	.word	0xffffffff


	//   ....[123]....
        /*02dc*/ 	.word	0xffffffff


	//   ....[124]....
        /*02e0*/ 	.word	0xffffffff


	//   ....[125]....
        /*02e4*/ 	.word	0xffffffff


	//   ....[126]....
        /*02e8*/ 	.word	0xffffffff


	//   ....[127]....
        /*02ec*/ 	.word	0xffffffff


	//   ....[128]....
        /*02f0*/ 	.word	0xffffffff


	//   ....[129]....
        /*02f4*/ 	.word	0xffffffff


	//   ....[130]....
        /*02f8*/ 	.word	0xffffffff


	//   ....[131]....
        /*02fc*/ 	.word	0xffffffff


	//   ....[132]....
        /*0300*/ 	.word	0xffffffff


	//   ....[133]....
        /*0304*/ 	.word	0xffffffff


	//   ....[134]....
        /*0308*/ 	.word	0xffffffff


	//   ....[135]....
        /*030c*/ 	.word	0xffffffff


	//   ....[136]....
        /*0310*/ 	.word	0xffffffff


	//   ....[137]....
        /*0314*/ 	.word	0xffffffff


	//   ....[138]....
        /*0318*/ 	.word	0xffffffff


	//   ....[139]....
        /*031c*/ 	.word	0xffffffff


	//   ....[140]....
        /*0320*/ 	.word	0xffffffff


	//   ....[141]....
        /*0324*/ 	.word	0xffffffff


	//   ....[142]....
        /*0328*/ 	.word	0xffffffff


	//   ....[143]....
        /*032c*/ 	.word	0xffffffff


	//   ....[144]....
        /*0330*/ 	.word	0x0500000f


	//   ....[145]....
        /*0334*/ 	.word	0x0500000f


	//   ....[146]....
        /*0338*/ 	.word	0x0500000f


	//   ....[147]....
        /*033c*/ 	.word	0x0500000f


	//   ....[148]....
        /*0340*/ 	.word	0x0500000f


	//   ....[149]....
        /*0344*/ 	.word	0x0500000f


	//   ....[150]....
        /*0348*/ 	.word	0x0500000f


	//   ....[151]....
        /*034c*/ 	.word	0x0500000f


	//   ....[152]....
        /*0350*/ 	.word	0x0500000f


	//   ....[153]....
        /*0354*/ 	.word	0x0500000f


	//   ....[154]....
        /*0358*/ 	.word	0x0500000f


	//   ....[155]....
        /*035c*/ 	.word	0x0500000f


	//   ....[156]....
        /*0360*/ 	.word	0x0500000f


	//   ....[157]....
        /*0364*/ 	.word	0x0500000f


	//   ....[158]....
        /*0368*/ 	.word	0x0500000f


	//   ....[159]....
        /*036c*/ 	.word	0x0500000f


	//   ....[160]....
        /*0370*/ 	.word	0x0500000f


	//   ....[161]....
        /*0374*/ 	.word	0x0500000f


	//   ....[162]....
        /*0378*/ 	.word	0x0500000f


	//   ....[163]....
        /*037c*/ 	.word	0x0500000f


	//   ....[164]....
        /*0380*/ 	.word	0x0500000f


	//   ....[165]....
        /*0384*/ 	.word	0x0500000f


	//   ....[166]....
        /*0388*/ 	.word	0x0500000f


	//   ....[167]....
        /*038c*/ 	.word	0x0500000f


	//   ....[168]....
        /*0390*/ 	.word	0x0500000f


	//   ....[169]....
        /*0394*/ 	.word	0x0500000f


	//   ....[170]....
        /*0398*/ 	.word	0x0500000f


	//   ....[171]....
        /*039c*/ 	.word	0x0500000f


	//   ....[172]....
        /*03a0*/ 	.word	0x0500000f


	//   ....[173]....
        /*03a4*/ 	.word	0x0500000f


	//   ....[174]....
        /*03a8*/ 	.word	0x0500000f


	//   ....[175]....
        /*03ac*/ 	.word	0x0500000f


	//   ....[176]....
        /*03b0*/ 	.word	0x0500000f


	//   ....[177]....
        /*03b4*/ 	.word	0x0500000f


	//   ....[178]....
        /*03b8*/ 	.word	0x0500000f


	//   ....[179]....
        /*03bc*/ 	.word	0x0500000f


	//   ....[180]....
        /*03c0*/ 	.word	0x0500000f


	//   ....[181]....
        /*03c4*/ 	.word	0x0500000f


	//   ....[182]....
        /*03c8*/ 	.word	0x0500000f


	//   ....[183]....
        /*03cc*/ 	.word	0x0500000f


	//   ....[184]....
        /*03d0*/ 	.word	0x0500000f


	//   ....[185]....
        /*03d4*/ 	.word	0x0500000f


	//   ....[186]....
        /*03d8*/ 	.word	0x0500000f


	//   ....[187]....
        /*03dc*/ 	.word	0x0500000f


	//   ....[188]....
        /*03e0*/ 	.word	0x0500000f


	//   ....[189]....
        /*03e4*/ 	.word	0x0500000f


	//   ....[190]....
        /*03e8*/ 	.word	0x0500000f


	//   ....[191]....
        /*03ec*/ 	.word	0x0500000f


	//   ....[192]....
        /*03f0*/ 	.word	0x0500000f


	//   ....[193]....
        /*03f4*/ 	.word	0x0500000f


	//   ....[194]....
        /*03f8*/ 	.word	0x0500000f


	//   ....[195]....
        /*03fc*/ 	.word	0x0500000f


	//   ....[196]....
        /*0400*/ 	.word	0x0500000f


	//   ....[197]....
        /*0404*/ 	.word	0x0500000f


	//   ....[198]....
        /*0408*/ 	.word	0x0500000f


	//   ....[199]....
        /*040c*/ 	.word	0x0500000f


	//   ....[200]....
        /*0410*/ 	.word	0x0500000f


	//   ....[201]....
        /*0414*/ 	.word	0x0500000f


	//   ....[202]....
        /*0418*/ 	.word	0x0500000f


	//   ....[203]....
        /*041c*/ 	.word	0x0500000f


	//   ....[204]....
        /*0420*/ 	.word	0x0500000f


	//   ....[205]....
        /*0424*/ 	.word	0x0500000f


	//   ....[206]....
        /*0428*/ 	.word	0x0500000f


	//   ....[207]....
        /*042c*/ 	.word	0x0500000f


	//   ....[208]....
        /*0430*/ 	.word	0x0500000f


	//   ....[209]....
        /*0434*/ 	.word	0x0500000f


	//   ....[210]....
        /*0438*/ 	.word	0x0500000f


	//   ....[211]....
        /*043c*/ 	.word	0x0500000f


	//   ....[212]....
        /*0440*/ 	.word	0x0500000f


	//   ....[213]....
        /*0444*/ 	.word	0x0500000f


	//   ....[214]....
        /*0448*/ 	.word	0x0500000f


	//   ....[215]....
        /*044c*/ 	.word	0x0500000f


	//   ....[216]....
        /*0450*/ 	.word	0x0500000f


	//   ....[217]....
        /*0454*/ 	.word	0x0500000f


	//   ....[218]....
        /*0458*/ 	.word	0x0500000f


	//   ....[219]....
        /*045c*/ 	.word	0x0500000f


	//   ....[220]....
        /*0460*/ 	.word	0x0500000f


	//   ....[221]....
        /*0464*/ 	.word	0x0500000f


	//   ....[222]....
        /*0468*/ 	.word	0x0500000f


	//   ....[223]....
        /*046c*/ 	.word	0x0500000f


	//   ....[224]....
        /*0470*/ 	.word	0x0500000f


	//   ....[225]....
        /*0474*/ 	.word	0x0500000f


	//   ....[226]....
        /*0478*/ 	.word	0x0500000f


	//   ....[227]....
        /*047c*/ 	.word	0x0500000f


	//   ....[228]....
        /*0480*/ 	.word	0x0500000f


	//   ....[229]....
        /*0484*/ 	.word	0x0500000f


	//   ....[230]....
        /*0488*/ 	.word	0x0500000f


	//   ....[231]....
        /*048c*/ 	.word	0x0500000f


	//   ....[232]....
        /*0490*/ 	.word	0x0500000f


	//   ....[233]....
        /*0494*/ 	.word	0x0500000f


	//   ....[234]....
        /*0498*/ 	.word	0x0500000f


	//----- nvinfo : EIATTR_COOP_GROUP_INSTR_OFFSETS
	.align		4
.L_171:
        /*049c*/ 	.byte	0x04, 0x28
        /*049e*/ 	.short	(.L_173 - .L_172)


	//   ....[0]....
.L_172:
        /*04a0*/ 	.word	0x00000080


	//   ....[1]....
        /*04a4*/ 	.word	0x00000090


	//   ....[2]....
        /*04a8*/ 	.word	0x000002d0


	//   ....[3]....
        /*04ac*/ 	.word	0x00000430


	//   ....[4]....
        /*04b0*/ 	.word	0x00000550


	//   ....[5]....
        /*04b4*/ 	.word	0x000006b0


	//   ....[6]....
        /*04b8*/ 	.word	0x00001650


	//   ....[7]....
        /*04bc*/ 	.word	0x00001d90


	//   ....[8]....
        /*04c0*/ 	.word	0x00002860


	//   ....[9]....
        /*04c4*/ 	.word	0x00003b10


	//   ....[10]....
        /*04c8*/ 	.word	0x00003c20


	//   ....[11]....
        /*04cc*/ 	.word	0x00004500


	//   ....[12]....
        /*04d0*/ 	.word	0x00004560


	//   ....[13]....
        /*04d4*/ 	.word	0x00005c10


	//   ....[14]....
        /*04d8*/ 	.word	0x00006520


	//   ....[15]....
        /*04dc*/ 	.word	0x00007100


	//   ....[16]....
        /*04e0*/ 	.word	0x00007170


	//   ....[17]....
        /*04e4*/ 	.word	0x00007ab0


	//   ....[18]....
        /*04e8*/ 	.word	0x00007b40


	//   ....[19]....
        /*04ec*/ 	.word	0x00009eb0


	//   ....[20]....
        /*04f0*/ 	.word	0x00009ee0


	//   ....[21]....
        /*04f4*/ 	.word	0x00009f10


	//   ....[22]....
        /*04f8*/ 	.word	0x00009f20


	//   ....[23]....
        /*04fc*/ 	.word	0x0000b9c0


	//   ....[24]....
        /*0500*/ 	.word	0x0000c2f0


	//   ....[25]....
        /*0504*/ 	.word	0x0000cee0


	//   ....[26]....
        /*0508*/ 	.word	0x0000cf90


	//   ....[27]....
        /*050c*/ 	.word	0x0000d860


	//   ....[28]....
        /*0510*/ 	.word	0x0000d8e0


	//   ....[29]....
        /*0514*/ 	.word	0x0000e7f0


	//   ....[30]....
        /*0518*/ 	.word	0x0000e830


	//   ....[31]....
        /*051c*/ 	.word	0x0000e8c0


	//   ....[32]....
        /*0520*/ 	.word	0x0000e8e0


	//   ....[33]....
        /*0524*/ 	.word	0x0000f4f0


	//   ....[34]....
        /*0528*/ 	.word	0x0000f520


	//   ....[35]....
        /*052c*/ 	.word	0x0000f550


	//   ....[36]....
        /*0530*/ 	.word	0x0000f5b0


	//   ....[37]....
        /*0534*/ 	.word	0x0000f9d0


	//   ....[38]....
        /*0538*/ 	.word	0x0000fa10


	//   ....[39]....
        /*053c*/ 	.word	0x0000fa30


	//   ....[40]....
        /*0540*/ 	.word	0x0000fa70


	//   ....[41]....
        /*0544*/ 	.word	0x0000fa90


	//   ....[42]....
        /*0548*/ 	.word	0x0000faa0


	//   ....[43]....
        /*054c*/ 	.word	0x0000fac0


	//   ....[44]....
        /*0550*/ 	.word	0x0000fae0


	//   ....[45]....
        /*0554*/ 	.word	0x00010150


	//   ....[46]....
        /*0558*/ 	.word	0x00010190


	//   ....[47]....
        /*055c*/ 	.word	0x000101d0


	//   ....[48]....
        /*0560*/ 	.word	0x00010200


	//   ....[49]....
        /*0564*/ 	.word	0x00010220


	//   ....[50]....
        /*0568*/ 	.word	0x00010230


	//   ....[51]....
        /*056c*/ 	.word	0x00010240


	//   ....[52]....
        /*0570*/ 	.word	0x00010260


	//   ....[53]....
        /*0574*/ 	.word	0x00010400


	//   ....[54]....
        /*0578*/ 	.word	0x00011be0


	//   ....[55]....
        /*057c*/ 	.word	0x00011c00


	//   ....[56]....
        /*0580*/ 	.word	0x00011c10


	//   ....[57]....
        /*0584*/ 	.word	0x00011c90


	//   ....[58]....
        /*0588*/ 	.word	0x00011cb0


	//   ....[59]....
        /*058c*/ 	.word	0x00011d30


	//   ....[60]....
        /*0590*/ 	.word	0x00011d50


	//   ....[61]....
        /*0594*/ 	.word	0x00011dd0


	//   ....[62]....
        /*0598*/ 	.word	0x00011df0


	//   ....[63]....
        /*059c*/ 	.word	0x00011e70


	//   ....[64]....
        /*05a0*/ 	.word	0x00011e90


	//   ....[65]....
        /*05a4*/ 	.word	0x00011f10


	//   ....[66]....
        /*05a8*/ 	.word	0x00011f30


	//   ....[67]....
        /*05ac*/ 	.word	0x00011fb0


	//   ....[68]....
        /*05b0*/ 	.word	0x00011fd0


	//   ....[69]....
        /*05b4*/ 	.word	0x00011fe0


	//   ....[70]....
        /*05b8*/ 	.word	0x00012820


	//   ....[71]....
        /*05bc*/ 	.word	0x00012840


	//   ....[72]....
        /*05c0*/ 	.word	0x00012870


	//   ....[73]....
        /*05c4*/ 	.word	0x000128f0


	//   ....[74]....
        /*05c8*/ 	.word	0x00012910


	//   ....[75]....
        /*05cc*/ 	.word	0x00012990


	//   ....[76]....
        /*05d0*/ 	.word	0x000129b0


	//   ....[77]....
        /*05d4*/ 	.word	0x00012a30


	//   ....[78]....
        /*05d8*/ 	.word	0x00012a50


	//   ....[79]....
        /*05dc*/ 	.word	0x00012ad0


	//   ....[80]....
        /*05e0*/ 	.word	0x00012af0


	//   ....[81]....
        /*05e4*/ 	.word	0x00012b70


	//   ....[82]....
        /*05e8*/ 	.word	0x00012b90


	//   ....[83]....
        /*05ec*/ 	.word	0x00012c10


	//   ....[84]....
        /*05f0*/ 	.word	0x00012c30


	//   ....[85]....
        /*05f4*/ 	.word	0x00012c40


	//   ....[86]....
        /*05f8*/ 	.word	0x00012c50


	//   ....[87]....
        /*05fc*/ 	.word	0x00012cf0


	//   ....[88]....
        /*0600*/ 	.word	0x00012d40


	//   ....[89]....
        /*0604*/ 	.word	0x00012d60


	//   ....[90]....
        /*0608*/ 	.word	0x00012d80


	//   ....[91]....
        /*060c*/ 	.word	0x00012dd0


	//   ....[92]....
        /*0610*/ 	.word	0x00012df0


	//   ....[93]....
        /*0614*/ 	.word	0x00012e00


	//   ....[94]....
        /*0618*/ 	.word	0x000135a0


	//   ....[95]....
        /*061c*/ 	.word	0x000135c0


	//   ....[96]....
        /*0620*/ 	.word	0x00013630


	//   ....[97]....
        /*0624*/ 	.word	0x00013640


	//   ....[98]....
        /*0628*/ 	.word	0x00013680


	//   ....[99]....
        /*062c*/ 	.word	0x00013690


	//   ....[100]....
        /*0630*/ 	.word	0x000136d0


	//   ....[101]....
        /*0634*/ 	.word	0x000136e0


	//   ....[102]....
        /*0638*/ 	.word	0x00013720


	//   ....[103]....
        /*063c*/ 	.word	0x00013730


	//   ....[104]....
        /*0640*/ 	.word	0x00013770


	//   ....[105]....
        /*0644*/ 	.word	0x00013780


	//   ....[106]....
        /*0648*/ 	.word	0x000137c0


	//   ....[107]....
        /*064c*/ 	.word	0x000137d0


	//   ....[108]....
        /*0650*/ 	.word	0x000137e0


	//   ....[109]....
        /*0654*/ 	.word	0x00013820


	//   ....[110]....
        /*0658*/ 	.word	0x00013ae0


	//   ....[111]....
        /*065c*/ 	.word	0x00013b00


	//   ....[112]....
        /*0660*/ 	.word	0x00013b60


	//   ....[113]....
        /*0664*/ 	.word	0x00013b70


	//   ....[114]....
        /*0668*/ 	.word	0x00013bc0


	//   ....[115]....
        /*066c*/ 	.word	0x00013bd0


	//   ....[116]....
        /*0670*/ 	.word	0x00013c20


	//   ....[117]....
        /*0674*/ 	.word	0x00013c30


	//   ....[118]....
        /*0678*/ 	.word	0x00013c80


	//   ....[119]....
        /*067c*/ 	.word	0x00013c90


	//   ....[120]....
        /*0680*/ 	.word	0x00013ce0


	//   ....[121]....
        /*0684*/ 	.word	0x00013cf0


	//   ....[122]....
        /*0688*/ 	.word	0x00013d40


	//   ....[123]....
        /*068c*/ 	.word	0x00013d50


	//   ....[124]....
        /*0690*/ 	.word	0x00013d60


	//   ....[125]....
        /*0694*/ 	.word	0x00013db0


	//   ....[126]....
        /*0698*/ 	.word	0x00014380


	//   ....[127]....
        /*069c*/ 	.word	0x00014390


	//   ....[128]....
        /*06a0*/ 	.word	0x000143a0


	//   ....[129]....
        /*06a4*/ 	.word	0x000143b0


	//   ....[130]....
        /*06a8*/ 	.word	0x000143c0


	//   ....[131]....
        /*06ac*/ 	.word	0x00014410


	//   ....[132]....
        /*06b0*/ 	.word	0x00014460


	//   ....[133]....
        /*06b4*/ 	.word	0x00014490


	//   ....[134]....
        /*06b8*/ 	.word	0x000144c0


	//   ....[135]....
        /*06bc*/ 	.word	0x000144f0


	//   ....[136]....
        /*06c0*/ 	.word	0x00014520


	//   ....[137]....
        /*06c4*/ 	.word	0x00014550


	//   ....[138]....
        /*06c8*/ 	.word	0x00014580


	//   ....[139]....
        /*06cc*/ 	.word	0x000145b0


	//   ....[140]....
        /*06d0*/ 	.word	0x000145e0


	//   ....[141]....
        /*06d4*/ 	.word	0x00014610


	//   ....[142]....
        /*06d8*/ 	.word	0x00014910


	//   ....[143]....
        /*06dc*/ 	.word	0x00014b00


	//   ....[144]....
        /*06e0*/ 	.word	0x00015150


	//   ....[145]....
        /*06e4*/ 	.word	0x00015230


	//   ....[146]....
        /*06e8*/ 	.word	0x000152d0


	//   ....[147]....
        /*06ec*/ 	.word	0x00015330


	//   ....[148]....
        /*06f0*/ 	.word	0x00015420


	//   ....[149]....
        /*06f4*/ 	.word	0x00015490


	//   ....[150]....
        /*06f8*/ 	.word	0x00015580


	//   ....[151]....
        /*06fc*/ 	.word	0x000155f0


	//   ....[152]....
        /*0700*/ 	.word	0x000156e0


	//   ....[153]....
        /*0704*/ 	.word	0x00015750


	//   ....[154]....
        /*0708*/ 	.word	0x00015840


	//   ....[155]....
        /*070c*/ 	.word	0x000158b0


	//   ....[156]....
        /*0710*/ 	.word	0x000159a0


	//   ....[157]....
        /*0714*/ 	.word	0x00015a10


	//   ....[158]....
        /*0718*/ 	.word	0x00015b00


	//   ....[159]....
        /*071c*/ 	.word	0x00015b70


	//   ....[160]....
        /*0720*/ 	.word	0x00015c50


	//   ....[161]....
        /*0724*/ 	.word	0x00015ce0


	//   ....[162]....
        /*0728*/ 	.word	0x00015d50


	//   ....[163]....
        /*072c*/ 	.word	0x00015db0


	//   ....[164]....
        /*0730*/ 	.word	0x00015ea0


	//   ....[165]....
        /*0734*/ 	.word	0x00015f00


	//   ....[166]....
        /*0738*/ 	.word	0x00016000


	//   ....[167]....
        /*073c*/ 	.word	0x00016060


	//   ....[168]....
        /*0740*/ 	.word	0x00016160


	//   ....[169]....
        /*0744*/ 	.word	0x000161c0


	//   ....[170]....
        /*0748*/ 	.word	0x000162c0


	//   ....[171]....
        /*074c*/ 	.word	0x00016320


	//   ....[172]....
        /*0750*/ 	.word	0x00016420


	//   ....[173]....
        /*0754*/ 	.word	0x00016480


	//   ....[174]....
        /*0758*/ 	.word	0x00016580


	//   ....[175]....
        /*075c*/ 	.word	0x000165e0


	//   ....[176]....
        /*0760*/ 	.word	0x00016680


	//   ....[177]....
        /*0764*/ 	.word	0x00016740


	//   ....[178]....
        /*0768*/ 	.word	0x00016810


	//   ....[179]....
        /*076c*/ 	.word	0x00016870


	//   ....[180]....
        /*0770*/ 	.word	0x00016930


	//   ....[181]....
        /*0774*/ 	.word	0x00016990


	//   ....[182]....
        /*0778*/ 	.word	0x00016a40


	//   ....[183]....
        /*077c*/ 	.word	0x00016ac0


	//   ....[184]....
        /*0780*/ 	.word	0x00016b70


	//   ....[185]....
        /*0784*/ 	.word	0x00016ca0


	//   ....[186]....
        /*0788*/ 	.word	0x00016d50


	//   ....[187]....
        /*078c*/ 	.word	0x00016dd0


	//   ....[188]....
        /*0790*/ 	.word	0x00016e90


	//   ....[189]....
        /*0794*/ 	.word	0x00016ef0


	//   ....[190]....
        /*0798*/ 	.word	0x00016fa0


	//   ....[191]....
        /*079c*/ 	.word	0x00017000


	//   ....[192]....
        /*07a0*/ 	.word	0x000170b0


	//   ....[193]....
        /*07a4*/ 	.word	0x00017110


	//   ....[194]....
        /*07a8*/ 	.word	0x000171c0


	//   ....[195]....
        /*07ac*/ 	.word	0x00017220


	//   ....[196]....
        /*07b0*/ 	.word	0x000172d0


	//   ....[197]....
        /*07b4*/ 	.word	0x00017330


	//   ....[198]....
        /*07b8*/ 	.word	0x000173e0


	//   ....[199]....
        /*07bc*/ 	.word	0x00017440


	//   ....[200]....
        /*07c0*/ 	.word	0x000174f0


	//   ....[201]....
        /*07c4*/ 	.word	0x000175e0


	//   ....[202]....
        /*07c8*/ 	.word	0x00017680


	//   ....[203]....
        /*07cc*/ 	.word	0x000176e0


	//   ....[204]....
        /*07d0*/ 	.word	0x000177a0


	//   ....[205]....
        /*07d4*/ 	.word	0x00017800


	//   ....[206]....
        /*07d8*/ 	.word	0x000178c0


	//   ....[207]....
        /*07dc*/ 	.word	0x00017920


	//   ....[208]....
        /*07e0*/ 	.word	0x000179e0


	//   ....[209]....
        /*07e4*/ 	.word	0x00017a40


	//   ....[210]....
        /*07e8*/ 	.word	0x00017b00


	//   ....[211]....
        /*07ec*/ 	.word	0x00017b60


	//   ....[212]....
        /*07f0*/ 	.word	0x00017c20


	//   ....[213]....
        /*07f4*/ 	.word	0x00017c80


	//   ....[214]....
        /*07f8*/ 	.word	0x00017d40


	//   ....[215]....
        /*07fc*/ 	.word	0x00017da0


	//   ....[216]....
        /*0800*/ 	.word	0x00017e60


	//   ....[217]....
        /*0804*/ 	.word	0x00017f50


	//   ....[218]....
        /*0808*/ 	.word	0x00018000


	//   ....[219]....
        /*080c*/ 	.word	0x00018090


	//   ....[220]....
        /*0810*/ 	.word	0x00018140


	//   ....[221]....
        /*0814*/ 	.word	0x000181a0


	//   ....[222]....
        /*0818*/ 	.word	0x00018250


	//   ....[223]....
        /*081c*/ 	.word	0x000182b0


	//   ....[224]....
        /*0820*/ 	.word	0x00018370


	//   ....[225]....
        /*0824*/ 	.word	0x000183d0


	//   ....[226]....
        /*0828*/ 	.word	0x00018480


	//   ....[227]....
        /*082c*/ 	.word	0x000184e0


	//   ....[228]....
        /*0830*/ 	.word	0x000185a0


	//   ....[229]....
        /*0834*/ 	.word	0x00018600


	//   ....[230]....
        /*0838*/ 	.word	0x000186b0


	//   ....[231]....
        /*083c*/ 	.word	0x00018710


	//   ....[232]....
        /*0840*/ 	.word	0x000187d0


	//   ....[233]....
        /*0844*/ 	.word	0x00018860


	//   ....[234]....
        /*0848*/ 	.word	0x00018980


	//----- nvinfo : EIATTR_REG_RECONFIG
	.align		4
.L_173:
        /*084c*/ 	.byte	0x01, 0x54
	.zero		2


	//----- nvinfo : EIATTR_SYSCALL_OFFSETS
	.align		4
        /*0850*/ 	.byte	0x04, 0x46
        /*0852*/ 	.short	(.L_175 - .L_174)


	//   ....[0]....
.L_174:
        /*0854*/ 	.word	0x00001830


	//   ....[1]....
        /*0858*/ 	.word	0x000111e0


	//   ....[2]....
        /*085c*/ 	.word	0x00011330


	//   ....[3]....
        /*0860*/ 	.word	0x00011420


	//   ....[4]....
        /*0864*/ 	.word	0x00012300


	//----- nvinfo : EIATTR_MBARRIER_INSTR_OFFSETS
	.align		4
.L_175:
        /*0868*/ 	.byte	0x04, 0x39
        /*086a*/ 	.short	(.L_177 - .L_176)


	//   ....[0]....
.L_176:
        /*086c*/ 	.word	0x00000180
        /*0870*/ 	.word	0x000000ff
        /*0874*/ 	.word	0x00016800
        /*0878*/ 	.short	0x0100
        /*087a*/ 	.byte	0x08
	.zero		1


	//   ....[1]....
        /*087c*/ 	.word	0x00000190
        /*0880*/ 	.word	0x000000ff
        /*0884*/ 	.word	0x00016820
        /*0888*/ 	.short	0x0100
        /*088a*/ 	.byte	0x08
	.zero		1


	//   ....[2]....
        /*088c*/ 	.word	0x00000280
        /*0890*/ 	.word	0x000000ff
        /*0894*/ 	.word	0x00016830
        /*0898*/ 	.short	0x0100
        /*089a*/ 	.byte	0x08
	.zero		1


	//   ....[3]....
        /*089c*/ 	.word	0x00000290
        /*08a0*/ 	.word	0x000000ff
        /*08a4*/ 	.word	0x00016840
        /*08a8*/ 	.short	0x0100
        /*08aa*/ 	.byte	0x08
	.zero		1


	//   ....[4]....
        /*08ac*/ 	.word	0x000002a0
        /*08b0*/ 	.word	0x000000ff
        /*08b4*/ 	.word	0x00016838
        /*08b8*/ 	.short	0x0100
        /*08ba*/ 	.byte	0x08
	.zero		1


	//   ....[5]....
        /*08bc*/ 	.word	0x000002b0
        /*08c0*/ 	.word	0x000000ff
        /*08c4*/ 	.word	0x00016848
        /*08c8*/ 	.short	0x0100
        /*08ca*/ 	.byte	0x08
	.zero		1


	//   ....[6]....
        /*08cc*/ 	.word	0x000003e0
        /*08d0*/ 	.word	0x000000ff
        /*08d4*/ 	.word	0x00016850
        /*08d8*/ 	.short	0x0100
        /*08da*/ 	.byte	0x08
	.zero		1


	//   ....[7]....
        /*08dc*/ 	.word	0x000003f0
        /*08e0*/ 	.word	0x000000ff
        /*08e4*/ 	.word	0x00016860
        /*08e8*/ 	.short	0x0100
        /*08ea*/ 	.byte	0x08
	.zero		1


	//   ....[8]....
        /*08ec*/ 	.word	0x00000400
        /*08f0*/ 	.word	0x000000ff
        /*08f4*/ 	.word	0x00016858
        /*08f8*/ 	.short	0x0100
        /*08fa*/ 	.byte	0x08
	.zero		1


	//   ....[9]....
        /*08fc*/ 	.word	0x00000410
        /*0900*/ 	.word	0x000000ff
        /*0904*/ 	.word	0x00016868
        /*0908*/ 	.short	0x0100
        /*090a*/ 	.byte	0x08
	.zero		1


	//   ....[10]....
        /*090c*/ 	.word	0x00000500
        /*0910*/ 	.word	0x000000ff
        /*0914*/ 	.word	0x00016870
        /*0918*/ 	.short	0x0100
        /*091a*/ 	.byte	0x06
	.zero		1


	//   ....[11]....
        /*091c*/ 	.word	0x00000510
        /*0920*/ 	.word	0x000000ff
        /*0924*/ 	.word	0x00016880
        /*0928*/ 	.short	0x0100
        /*092a*/ 	.byte	0x06
	.zero		1


	//   ....[12]....
        /*092c*/ 	.word	0x00000520
        /*0930*/ 	.word	0x000000ff
        /*0934*/ 	.word	0x00016878
        /*0938*/ 	.short	0x0100
        /*093a*/ 	.byte	0x06
	.zero		1


	//   ....[13]....
        /*093c*/ 	.word	0x00000530
        /*0940*/ 	.word	0x000000ff
        /*0944*/ 	.word	0x00016888
        /*0948*/ 	.short	0x0100
        /*094a*/ 	.byte	0x06
	.zero		1


	//   ....[14]....
        /*094c*/ 	.word	0x00000660
        /*0950*/ 	.word	0x000000ff
        /*0954*/ 	.word	0x00016890
        /*0958*/ 	.short	0x0100
        /*095a*/ 	.byte	0x08
	.zero		1


	//   ....[15]....
        /*095c*/ 	.word	0x00000670
        /*0960*/ 	.word	0x000000ff
        /*0964*/ 	.word	0x000168a0
        /*0968*/ 	.short	0x0100
        /*096a*/ 	.byte	0x08
	.zero		1


	//   ....[16]....
        /*096c*/ 	.word	0x00000680
        /*0970*/ 	.word	0x000000ff
        /*0974*/ 	.word	0x00016898
        /*0978*/ 	.short	0x0100
        /*097a*/ 	.byte	0x08
	.zero		1


	//   ....[17]....
        /*097c*/ 	.word	0x00000690
        /*0980*/ 	.word	0x000000ff
        /*0984*/ 	.word	0x000168a8
        /*0988*/ 	.short	0x0100
        /*098a*/ 	.byte	0x08
	.zero		1


	//   ....[18]....
        /*098c*/ 	.word	0x000007d0
        /*0990*/ 	.word	0x000000ff
        /*0994*/ 	.word	0x000168b0
        /*0998*/ 	.short	0x0100
        /*099a*/ 	.byte	0x08
	.zero		1


	//   ....[19]....
        /*099c*/ 	.word	0x000007e0
        /*09a0*/ 	.word	0x000000ff
        /*09a4*/ 	.word	0x000168c0
        /*09a8*/ 	.short	0x0100
        /*09aa*/ 	.byte	0x08
	.zero		1


	//   ....[20]....
        /*09ac*/ 	.word	0x000007f0
        /*09b0*/ 	.word	0x000000ff
        /*09b4*/ 	.word	0x000168b8
        /*09b8*/ 	.short	0x0100
        /*09ba*/ 	.byte	0x08
	.zero		1


	//   ....[21]....
        /*09bc*/ 	.word	0x00000800
        /*09c0*/ 	.word	0x000000ff
        /*09c4*/ 	.word	0x000168c8
        /*09c8*/ 	.short	0x0100
        /*09ca*/ 	.byte	0x08
	.zero		1


	//   ....[22]....
        /*09cc*/ 	.word	0x000018b0
        /*09d0*/ 	.word	0x000000ff
        /*09d4*/ 	.word	0x00016800
        /*09d8*/ 	.short	0x010a
        /*09da*/ 	.byte	0x2d
	.zero		1


	//   ....[23]....
        /*09dc*/ 	.word	0x00001930
        /*09e0*/ 	.word	0x00000059
        /*09e4*/ 	.word	0x00016830
        /*09e8*/ 	.short	0x010a
        /*09ea*/ 	.byte	0x3f
	.zero		1


	//   ....[24]....
        /*09ec*/ 	.word	0x00001970
        /*09f0*/ 	.word	0x00000059
        /*09f4*/ 	.word	0x00016830
        /*09f8*/ 	.short	0x010a
        /*09fa*/ 	.byte	0x3f
	.zero		1


	//   ....[25]....
        /*09fc*/ 	.word	0x00002140
        /*0a00*/ 	.word	0x000000ff
        /*0a04*/ 	.word	0x00000000
        /*0a08*/ 	.short	0x0101
        /*0a0a*/ 	.byte	0x06
	.zero		1


	//   ....[26]....
        /*0a0c*/ 	.word	0x00005400
        /*0a10*/ 	.word	0x000000ff
        /*0a14*/ 	.word	0x00016830
        /*0a18*/ 	.short	0x010a
        /*0a1a*/ 	.byte	0x06
	.zero		1


	//   ....[27]....
        /*0a1c*/ 	.word	0x00005440
        /*0a20*/ 	.word	0x000000ff
        /*0a24*/ 	.word	0x00016830
        /*0a28*/ 	.short	0x010a
        /*0a2a*/ 	.byte	0x06
	.zero		1


	//   ....[28]....
        /*0a2c*/ 	.word	0x00005650
        /*0a30*/ 	.word	0x000000ff
        /*0a34*/ 	.word	0x00016850
        /*0a38*/ 	.short	0x010a
        /*0a3a*/ 	.byte	0x06
	.zero		1


	//   ....[29]....
        /*0a3c*/ 	.word	0x00005690
        /*0a40*/ 	.word	0x000000ff
        /*0a44*/ 	.word	0x00016850
        /*0a48*/ 	.short	0x010a
        /*0a4a*/ 	.byte	0x06
	.zero		1


	//   ....[30]....
        /*0a4c*/ 	.word	0x00005f20
        /*0a50*/ 	.word	0x000000ff
        /*0a54*/ 	.word	0x00000000
        /*0a58*/ 	.short	0x0101
        /*0a5a*/ 	.byte	0x06
	.zero		1


	//   ....[31]....
        /*0a5c*/ 	.word	0x00008590
        /*0a60*/ 	.word	0x000000ff
        /*0a64*/ 	.word	0x00000000
        /*0a68*/ 	.short	0x0101
        /*0a6a*/ 	.byte	0x06
	.zero		1


	//   ....[32]....
        /*0a6c*/ 	.word	0x00008ca0
        /*0a70*/ 	.word	0x000000ff
        /*0a74*/ 	.word	0x00016830
        /*0a78*/ 	.short	0x010a
        /*0a7a*/ 	.byte	0x06
	.zero		1


	//   ....[33]....
        /*0a7c*/ 	.word	0x00008ce0
        /*0a80*/ 	.word	0x000000ff
        /*0a84*/ 	.word	0x00016830
        /*0a88*/ 	.short	0x010a
        /*0a8a*/ 	.byte	0x06
	.zero		1


	//   ....[34]....
        /*0a8c*/ 	.word	0x00008ef0
        /*0a90*/ 	.word	0x000000ff
        /*0a94*/ 	.word	0x00016850
        /*0a98*/ 	.short	0x010a
        /*0a9a*/ 	.byte	0x06
	.zero		1


	//   ....[35]....
        /*0a9c*/ 	.word	0x00008f30
        /*0aa0*/ 	.word	0x000000ff
        /*0aa4*/ 	.word	0x00016850
        /*0aa8*/ 	.short	0x010a
        /*0aaa*/ 	.byte	0x06
	.zero		1


	//   ....[36]....
        /*0aac*/ 	.word	0x00009810
        /*0ab0*/ 	.word	0x000000ff
        /*0ab4*/ 	.word	0x00000000
        /*0ab8*/ 	.short	0x0101
        /*0aba*/ 	.byte	0x06
	.zero		1


	//   ....[37]....
        /*0abc*/ 	.word	0x0000ad00
        /*0ac0*/ 	.word	0x000000ff
        /*0ac4*/ 	.word	0x00000000
        /*0ac8*/ 	.short	0x0101
        /*0aca*/ 	.byte	0x06
	.zero		1


	//   ....[38]....
        /*0acc*/ 	.word	0x0000b210
        /*0ad0*/ 	.word	0x000000ff
        /*0ad4*/ 	.word	0x00016830
        /*0ad8*/ 	.short	0x010a
        /*0ada*/ 	.byte	0x06
	.zero		1


	//   ....[39]....
        /*0adc*/ 	.word	0x0000b250
        /*0ae0*/ 	.word	0x000000ff
        /*0ae4*/ 	.word	0x00016830
        /*0ae8*/ 	.short	0x010a
        /*0aea*/ 	.byte	0x06
	.zero		1


	//   ....[40]....
        /*0aec*/ 	.word	0x0000b430
        /*0af0*/ 	.word	0x000000ff
        /*0af4*/ 	.word	0x00016850
        /*0af8*/ 	.short	0x010a
        /*0afa*/ 	.byte	0x06
	.zero		1


	//   ....[41]....
        /*0afc*/ 	.word	0x0000b470
        /*0b00*/ 	.word	0x000000ff
        /*0b04*/ 	.word	0x00016850
        /*0b08*/ 	.short	0x010a
        /*0b0a*/ 	.byte	0x06
	.zero		1


	//   ....[42]....
        /*0b0c*/ 	.word	0x0000bcf0
        /*0b10*/ 	.word	0x000000ff
        /*0b14*/ 	.word	0x00000000
        /*0b18*/ 	.short	0x0101
        /*0b1a*/ 	.byte	0x06
	.zero		1


	//   ....[43]....
        /*0b1c*/ 	.word	0x0000e360
        /*0b20*/ 	.word	0x000000ff
        /*0b24*/ 	.word	0x00000000
        /*0b28*/ 	.short	0x0101
        /*0b2a*/ 	.byte	0x06
	.zero		1


	//   ....[44]....
        /*0b2c*/ 	.word	0x0000e760
        /*0b30*/ 	.word	0x000000ff
        /*0b34*/ 	.word	0x00016850
        /*0b38*/ 	.short	0x010a
        /*0b3a*/ 	.byte	0x05
	.zero		1


	//   ....[45]....
        /*0b3c*/ 	.word	0x0000e7a0
        /*0b40*/ 	.word	0x000000ff
        /*0b44*/ 	.word	0x00016850
        /*0b48*/ 	.short	0x010a
        /*0b4a*/ 	.byte	0x05
	.zero		1


	//   ....[46]....
        /*0b4c*/ 	.word	0x0000ecf0
        /*0b50*/ 	.word	0x000000ff
        /*0b54*/ 	.word	0x00000000
        /*0b58*/ 	.short	0x0101
        /*0b5a*/ 	.byte	0x04
	.zero		1


	//   ....[47]....
        /*0b5c*/ 	.word	0x0000f9c0
        /*0b60*/ 	.word	0x0000001f
        /*0b64*/ 	.word	0x00000000
        /*0b68*/ 	.short	0x0101
        /*0b6a*/ 	.byte	0x3f
	.zero		1


	//   ....[48]....
        /*0b6c*/ 	.word	0x00011980
        /*0b70*/ 	.word	0x00000000
        /*0b74*/ 	.word	0x00016840
        /*0b78*/ 	.short	0x010a
        /*0b7a*/ 	.byte	0x3f
	.zero		1


	//   ....[49]....
        /*0b7c*/ 	.word	0x000120e0
        /*0b80*/ 	.word	0x00000000
        /*0b84*/ 	.word	0x00016830
        /*0b88*/ 	.short	0x0107
        /*0b8a*/ 	.byte	0x3f
	.zero		1


	//   ....[50]....
        /*0b8c*/ 	.word	0x000121a0
        /*0b90*/ 	.word	0x00000000
        /*0b94*/ 	.word	0x00016830
        /*0b98*/ 	.short	0x0101
        /*0b9a*/ 	.byte	0x3f
	.zero		1


	//   ....[51]....
        /*0b9c*/ 	.word	0x00012ef0
        /*0ba0*/ 	.word	0x00000010
        /*0ba4*/ 	.word	0x00016800
        /*0ba8*/ 	.short	0x0107
        /*0baa*/ 	.byte	0x3f
	.zero		1


	//   ....[52]....
        /*0bac*/ 	.word	0x00012fe0
        /*0bb0*/ 	.word	0x00000010
        /*0bb4*/ 	.word	0x00016800
        /*0bb8*/ 	.short	0x0101
        /*0bba*/ 	.byte	0x3f
	.zero		1


	//   ....[53]....
        /*0bbc*/ 	.word	0x00013000
        /*0bc0*/ 	.word	0x00000010
        /*0bc4*/ 	.word	0x00016820
        /*0bc8*/ 	.short	0x010a
        /*0bca*/ 	.byte	0x3f
	.zero		1


	//   ....[54]....
        /*0bcc*/ 	.word	0x00013380
        /*0bd0*/ 	.word	0x00000005
        /*0bd4*/ 	.word	0x00016840
        /*0bd8*/ 	.short	0x010a
        /*0bda*/ 	.byte	0x3f
	.zero		1


	//   ....[55]....
        /*0bdc*/ 	.word	0x000138a0
        /*0be0*/ 	.word	0x00000005
        /*0be4*/ 	.word	0x00016830
        /*0be8*/ 	.short	0x0107
        /*0bea*/ 	.byte	0x3f
	.zero		1


	//   ....[56]....
        /*0bec*/ 	.word	0x00013960
        /*0bf0*/ 	.word	0x00000005
        /*0bf4*/ 	.word	0x00016830
        /*0bf8*/ 	.short	0x0101
        /*0bfa*/ 	.byte	0x3f
	.zero		1


	//   ....[57]....
        /*0bfc*/ 	.word	0x000139c0
        /*0c00*/ 	.word	0x00000005
        /*0c04*/ 	.word	0x00016860
        /*0c08*/ 	.short	0x010a
        /*0c0a*/ 	.byte	0x3f
	.zero		1


	//   ....[58]....
        /*0c0c*/ 	.word	0x00013e80
        /*0c10*/ 	.word	0x00000005
        /*0c14*/ 	.word	0x00016850
        /*0c18*/ 	.short	0x0107
        /*0c1a*/ 	.byte	0x3f
	.zero		1


	//   ....[59]....
        /*0c1c*/ 	.word	0x00014030
        /*0c20*/ 	.word	0x00000005
        /*0c24*/ 	.word	0x00016850
        /*0c28*/ 	.short	0x0101
        /*0c2a*/ 	.byte	0x3f
	.zero		1


	//   ....[60]....
        /*0c2c*/ 	.word	0x00014240
        /*0c30*/ 	.word	0x00000004
        /*0c34*/ 	.word	0x00016860
        /*0c38*/ 	.short	0x010a
        /*0c3a*/ 	.byte	0x3f
	.zero		1


	//   ....[61]....
        /*0c3c*/ 	.word	0x000146f0
        /*0c40*/ 	.word	0x00000004
        /*0c44*/ 	.word	0x00016850
        /*0c48*/ 	.short	0x0107
        /*0c4a*/ 	.byte	0x3f
	.zero		1


	//   ....[62]....
        /*0c4c*/ 	.word	0x000147b0
        /*0c50*/ 	.word	0x00000004
        /*0c54*/ 	.word	0x00016850
        /*0c58*/ 	.short	0x0101
        /*0c5a*/ 	.byte	0x3f
	.zero		1


	//   ....[63]....
        /*0c5c*/ 	.word	0x00014a80
        /*0c60*/ 	.word	0x00000004
        /*0c64*/ 	.word	0x00016820
        /*0c68*/ 	.short	0x010a
        /*0c6a*/ 	.byte	0x3f
	.zero		1


	//   ....[64]....
        /*0c6c*/ 	.word	0x00014c00
        /*0c70*/ 	.word	0x00000005
        /*0c74*/ 	.word	0x00016840
        /*0c78*/ 	.short	0x010a
        /*0c7a*/ 	.byte	0x3f
	.zero		1


	//   ....[65]....
        /*0c7c*/ 	.word	0x00014ca0
        /*0c80*/ 	.word	0x00000017
        /*0c84*/ 	.word	0x00016840
        /*0c88*/ 	.short	0x010a
        /*0c8a*/ 	.byte	0x3f
	.zero		1


	//   ....[66]....
        /*0c8c*/ 	.word	0x00014ce0
        /*0c90*/ 	.word	0x00000005
        /*0c94*/ 	.word	0x00016860
        /*0c98*/ 	.short	0x010a
        /*0c9a*/ 	.byte	0x3f
	.zero		1


	//   ....[67]....
        /*0c9c*/ 	.word	0x00014d20
        /*0ca0*/ 	.word	0x00000017
        /*0ca4*/ 	.word	0x00016860
        /*0ca8*/ 	.short	0x010a
        /*0caa*/ 	.byte	0x3f
	.zero		1


	//   ....[68]....
        /*0cac*/ 	.word	0x00014d90
        /*0cb0*/ 	.word	0x00000003
        /*0cb4*/ 	.word	0x00016800
        /*0cb8*/ 	.short	0x010a
        /*0cba*/ 	.byte	0x3f
	.zero		1


	//   ....[69]....
        /*0cbc*/ 	.word	0x00014de0
        /*0cc0*/ 	.word	0x00000059
        /*0cc4*/ 	.word	0x00016830
        /*0cc8*/ 	.short	0x010a
        /*0cca*/ 	.byte	0x3f
	.zero		1


	//   ....[70]....
        /*0ccc*/ 	.word	0x00014e40
        /*0cd0*/ 	.word	0x00000007
        /*0cd4*/ 	.word	0x00016830
        /*0cd8*/ 	.short	0x010a
        /*0cda*/ 	.byte	0x3f
	.zero		1


	//   ....[71]....
        /*0cdc*/ 	.word	0x00014ea0
        /*0ce0*/ 	.word	0x00000007
        /*0ce4*/ 	.word	0x00016850
        /*0ce8*/ 	.short	0x010a
        /*0cea*/ 	.byte	0x3f
	.zero		1


	//   ....[72]....
        /*0cec*/ 	.word	0x00014f00
        /*0cf0*/ 	.word	0x00000008
        /*0cf4*/ 	.word	0x00016830
        /*0cf8*/ 	.short	0x010a
        /*0cfa*/ 	.byte	0x3f
	.zero		1


	//   ....[73]....
        /*0cfc*/ 	.word	0x00014f60
        /*0d00*/ 	.word	0x00000008
        /*0d04*/ 	.word	0x00016850
        /*0d08*/ 	.short	0x010a
        /*0d0a*/ 	.byte	0x3f
	.zero		1


	//   ....[74]....
        /*0d0c*/ 	.word	0x00014fc0
        /*0d10*/ 	.word	0x00000007
        /*0d14*/ 	.word	0x00016830
        /*0d18*/ 	.short	0x010a
        /*0d1a*/ 	.byte	0x3f
	.zero		1


	//   ....[75]....
        /*0d1c*/ 	.word	0x00015020
        /*0d20*/ 	.word	0x00000007
        /*0d24*/ 	.word	0x00016850
        /*0d28*/ 	.short	0x010a
        /*0d2a*/ 	.byte	0x3f
	.zero		1


	//   ....[76]....
        /*0d2c*/ 	.word	0x00015080
        /*0d30*/ 	.word	0x00000004
        /*0d34*/ 	.word	0x00016850
        /*0d38*/ 	.short	0x010a
        /*0d3a*/ 	.byte	0x3f
	.zero		1


	//   ....[77]....
        /*0d3c*/ 	.word	0x00015180
        /*0d40*/ 	.word	0x00000000
        /*0d44*/ 	.word	0x00016840
        /*0d48*/ 	.short	0x010a
        /*0d4a*/ 	.byte	0x3f
	.zero		1


	//   ....[78]....
        /*0d4c*/ 	.word	0x00016ba0
        /*0d50*/ 	.word	0x00000010
        /*0d54*/ 	.word	0x00016820
        /*0d58*/ 	.short	0x010a
        /*0d5a*/ 	.byte	0x3f
	.zero		1


	//   ....[79]....
        /*0d5c*/ 	.word	0x00016bf0
        /*0d60*/ 	.word	0x00000005
        /*0d64*/ 	.word	0x00016840
        /*0d68*/ 	.short	0x010a
        /*0d6a*/ 	.byte	0x3f
	.zero		1


	//   ....[80]....
        /*0d6c*/ 	.word	0x00017530
        /*0d70*/ 	.word	0x00000005
        /*0d74*/ 	.word	0x00016860
        /*0d78*/ 	.short	0x010a
        /*0d7a*/ 	.byte	0x3f
	.zero		1


	//   ....[81]....
        /*0d7c*/ 	.word	0x00017ea0
        /*0d80*/ 	.word	0x00000004
        /*0d84*/ 	.word	0x00016860
        /*0d88*/ 	.short	0x010a
        /*0d8a*/ 	.byte	0x3f
	.zero		1


	//   ....[82]....
        /*0d8c*/ 	.word	0x000188a0
        /*0d90*/ 	.word	0x00000004
        /*0d94*/ 	.word	0x00016820
        /*0d98*/ 	.short	0x010a
        /*0d9a*/ 	.byte	0x3f
	.zero		1


	//   ....[83]....
        /*0d9c*/ 	.word	0x00018a40
        /*0da0*/ 	.word	0x00000005
        /*0da4*/ 	.word	0x00016840
        /*0da8*/ 	.short	0x010a
        /*0daa*/ 	.byte	0x3f
	.zero		1


	//   ....[84]....
        /*0dac*/ 	.word	0x00018a90
        /*0db0*/ 	.word	0x00000017
        /*0db4*/ 	.word	0x00016840
        /*0db8*/ 	.short	0x010a
        /*0dba*/ 	.byte	0x3f
	.zero		1


	//   ....[85]....
        /*0dbc*/ 	.word	0x00018ae0
        /*0dc0*/ 	.word	0x00000005
        /*0dc4*/ 	.word	0x00016860
        /*0dc8*/ 	.short	0x010a
        /*0dca*/ 	.byte	0x3f
	.zero		1


	//----- nvinfo : EIATTR_NUM_MBARRIERS
	.align		4
.L_177:
        /*0dcc*/ 	.byte	0x03, 0x38
        /*0dce*/ 	.short	0x0016


	//----- nvinfo : EIATTR_EXIT_INSTR_OFFSETS
	.align		4
        /*0dd0*/ 	.byte	0x04, 0x1c
        /*0dd2*/ 	.short	(.L_179 - .L_178)


	//   ....[0]....
.L_178:
        /*0dd4*/ 	.word	0x00000970


	//   ....[1]....
        /*0dd8*/ 	.word	0x00010370


	//   ....[2]....
        /*0ddc*/ 	.word	0x00014d70


	//----- nvinfo : EIATTR_MAX_THREADS
	.align		4
.L_179:
        /*0de0*/ 	.byte	0x04, 0x05
        /*0de2*/ 	.short	(.L_181 - .L_180)
.L_180:
        /*0de4*/ 	.word	0x00000200
        /*0de8*/ 	.word	0x00000001
        /*0dec*/ 	.word	0x00000001


	//----- nvinfo : EIATTR_CRS_STACK_SIZE
	.align		4
.L_181:
        /*0df0*/ 	.byte	0x04, 0x1e
        /*0df2*/ 	.short	(.L_183 - .L_182)
.L_182:
        /*0df4*/ 	.word	0x00000000


	//----- nvinfo : EIATTR_CBANK_PARAM_SIZE
	.align		4
.L_183:
        /*0df8*/ 	.byte	0x03, 0x19
        /*0dfa*/ 	.short	0x0af0


	//----- nvinfo : EIATTR_PARAM_CBANK
	.align		4
        /*0dfc*/ 	.byte	0x04, 0x0a
        /*0dfe*/ 	.short	(.L_185 - .L_184)
	.align		4
.L_184:
        /*0e00*/ 	.word	index@(.nv.constant0._ZN7cutlass13device_kernelIN5flash11enable_sm90INS1_16FlashAttnFwdSm90INS1_25CollectiveMainloopFwdSm90ILi2EN4cute5tupleIJNS5_1CILi1EEES8_S8_EEENS6_IJNS7_ILi192EEENS7_ILi128EEENS7_ILi64EEEEEELi64ENS_10bfloat16_tEfNS_4arch4Sm90ELb0ELb1ELb1ELb0ELb1ELb0ELb0ELb1ELb1ELb1ELb0ELb0EEENS1_21CollectiveEpilogueFwdINS6_IJSA_SC_SB_EEES9_SE_SG_Li384ELb0ELb1ELb0ELb0EEENS1_30DynamicPersistentTileSchedulerILi384ELi128ELb0ELb1ELb1EEEEEEEEEvNT_6ParamsE)
        /*0e04*/ 	.short	0x0210
        /*0e06*/ 	.short	0x0af0


	//----- nvinfo : EIATTR_SW_WAR
	.align		4
.L_185:
        /*0e08*/ 	.byte	0x04, 0x36
        /*0e0a*/ 	.short	(.L_187 - .L_186)
.L_186:
        /*0e0c*/ 	.word	0x00000008
.L_187:


//--------------------- .nv.info._ZN7cutlass13device_kernelIN5flash11enable_sm90INS1_16FlashAttnFwdSm90INS1_25CollectiveMainloopFwdSm90ILi2EN4cute5tupleIJNS5_1CILi1EEES8_S8_EEENS6_IJNS7_ILi192EEENS7_ILi128EEENS7_ILi64EEEEEELi64ENS_10bfloat16_tEfNS_4arch4Sm90ELb0ELb1ELb1ELb1ELb1ELb0ELb0ELb1ELb1ELb1ELb0ELb0EEENS1_21CollectiveEpilogueFwdINS6_IJSA_SC_SB_EEES9_SE_SG_Li384ELb1ELb1ELb0ELb0EEENS1_36VarlenDynamicPersistentTileSchedulerILi192ELi128ELi384ELi128ELb0ELb1ELb1ELb1ELb0ELb1EEEEEEEEEvNT_6ParamsE --------------------------
	.section	.nv.info._ZN7cutlass13device_kernelIN5flash11enable_sm90INS1_16FlashAttnFwdSm90INS1_25CollectiveMainloopFwdSm90ILi2EN4cute5tupleIJNS5_1CILi1EEES8_S8_EEENS6_IJNS7_ILi192EEENS7_ILi128EEENS7_ILi64EEEEEELi64ENS_10bfloat16_tEfNS_4arch4Sm90ELb0ELb1ELb1ELb1ELb1ELb0ELb0ELb1ELb1ELb1ELb0ELb0EEENS1_21CollectiveEpilogueFwdINS6_IJSA_SC_SB_EEES9_SE_SG_Li384ELb1ELb1ELb0ELb0EEENS1_36VarlenDynamicPersistentTileSchedulerILi192ELi128ELi384ELi128ELb0ELb1ELb1ELb1ELb0ELb1EEEEEEEEEvNT_6ParamsE,"",@"SHT_CUDA_INFO"
	.sectionflags	@""
	.align	4


	//----- nvinfo : EIATTR_CUDA_API_VERSION
	.align		4
        /*0000*/ 	.byte	0x04, 0x37
        /*0002*/ 	.short	(.L_189 - .L_188)
.L_188:
        /*0004*/ 	.word	0x00000082


	//----- nvinfo : EIATTR_KPARAM_INFO
	.align		4
.L_189:
        /*0008*/ 	.byte	0x04, 0x17
        /*000a*/ 	.short	(.L_191 - .L_190)
.L_190:
        /*000c*/ 	.word	0x00000000
        /*0010*/ 	.short	0x0000
        /*0012*/ 	.short	0x0070
        /*0014*/ 	.byte	0x00, 0xf0, 0x01, 0x2a


	//----- nvinfo : EIATTR_SPARSE_MMA_MASK
	.align		4
.L_191:
        /*0018*/ 	.byte	0x03, 0x50
        /*001a*/ 	.short	0x0000


	//----- nvinfo : EIATTR_MAXREG_COUNT
	.align		4
        /*001c*/ 	.byte	0x03, 0x1b
        /*001e*/ 	.short	0x0080


	//----- nvinfo : EIATTR_NUM_BARRIERS
	.align		4
        /*0020*/ 	.byte	0x02, 0x4c
        /*0022*/ 	.byte	0x10
	.zero		1


	//----- nvinfo : EIATTR_EXTERNS
	.align		4
        /*0024*/ 	.byte	0x04, 0x0f
        /*0026*/ 	.short	(.L_193 - .L_192)


	//   ....[0]....
	.align		4
.L_192:
        /*0028*/ 	.word	index@(__assertfail)


	//----- nvinfo : EIATTR_ANNOTATIONS
	.align		4
.L_193:
        /*002c*/ 	.byte	0x04, 0x55
        /*002e*/ 	.short	(.L_195 - .L_194)


	//   ....[0]....
.L_194:
        /* <DEDUP_REMOVED lines=24> */
        /*01a4*/ 	.byte	0xf0, 0x58, 0x01, 0x00, 0x01, 0x00, 0x00, 0x00, 0x20, 0x65, 0x01, 0x00


	//----- nvinfo : EIATTR_MERCURY_ISA_VERSION
	.align		4
.L_195:
        /*01b0*/ 	.byte	0x03, 0x5f
        /*01b2*/ 	.short	0x0101


	//----- nvinfo : EIATTR_UNUSED_LOAD_BYTE_OFFSET
	.align		4
        /*01b4*/ 	.byte	0x04, 0x44
        /*01b6*/ 	.short	(.L_197 - .L_196)


	//   ....[0]....
.L_196:
        /*01b8*/ 	.word	0x00000970
        /*01bc*/ 	.word	0x0000fff0


	//   ....[1]....
        /*01c0*/ 	.word	0x0000f080
        /*01c4*/ 	.word	0x0000fff0


	//----- nvinfo : EIATTR_INT_WARP_WIDE_INSTR_OFFSETS
	.align		4
.L_197:
        /*01c8*/ 	.byte	0x04, 0x31
        /*01ca*/ 	.short	(.L_199 - .L_198)


	//   ....[0]....
.L_198:
        /*01cc*/ 	.word	0x000000c0


	//   ....[1]....
        /*01d0*/ 	.word	0x000000d0


	//   ....[2]....
        /*01d4*/ 	.word	0x00000170


	//   ....[3]....
        /*01d8*/ 	.word	0x00011f90


	//   ....[4]....
        /*01dc*/ 	.word	0x00012020


	//   ....[5]....
        /*01e0*/ 	.word	0x00015200


	//   ....[6]....
        /*01e4*/ 	.word	0x00015290


	//----- nvinfo : EIATTR_COOP_GROUP_MASK_REGIDS
	.align		4
.L_199:
        /*01e8*/ 	.byte	0x04, 0x29
        /*01ea*/ 	.short	(.L_201 - .L_200)


	//   ....[0]....
.L_200:
        /*01ec*/ 	.word	0xffffffff


	//   ....[1]....
        /*01f0*/ 	.word	0xffffffff


	//   ....[2]....
        /*01f4*/ 	.word	0xffffffff


	//   ....[3]....
        /*01f8*/ 	.word	0xffffffff


	//   ....[4]....
        /*01fc*/ 	.word	0xffffffff


	//   ....[5]....
        /*0200*/ 	.word	0xffffffff


	//   ....[6]....
        /*0204*/ 	.word	0xffffffff


	//   ....[7]....
        /*0208*/ 	.word	0xffffffff


	//   ....[8]....
        /*020c*/ 	.word	0xffffffff


	//   ....[9]....
        /*0210*/ 	.word	0xffffffff


	//   ....[10]....
        /*0214*/ 	.word	0xffffffff


	//   ....[11]....
        /*0218*/ 	.word	0xffffffff


	//   ....[12]....
        /*021c*/ 	.word	0xffffffff


	//   ....[13]....
        /*0220*/ 	.word	0xffffffff


	//   ....[14]....
        /*0224*/ 	.word	0xffffffff


	//   ....[15]....
        /*0228*/ 	.word	0xffffffff


	//   ....[16]....
        /*022c*/ 	.word	0xffffffff


	//   ....[17]....
        /*0230*/ 	.word	0xffffffff


	//   ....[18]....
        /*0234*/ 	.word	0xffffffff


	//   ....[19]....
        /*0238*/ 	.word	0xffffffff


	//   ....[20]....
        /*023c*/ 	.word	0xffffffff


	//   ....[21]....
        /*0240*/ 	.word	0xffffffff


	//   ....[22]....
        /*0244*/ 	.word	0xffffffff


	//   ....[23]....
        /*0248*/ 	.word	0xffffffff


	//   ....[24]....
        /*024c*/ 	.word	0xffffffff


	//   ....[25]....
        /*0250*/ 	.word	0xffffffff


	//   ....[26]....
        /*0254*/ 	.word	0xffffffff


	//   ....[27]....
        /*0258*/ 	.word	0xffffffff


	//   ....[28]....
        /*025c*/ 	.word	0xffffffff


	//   ....[29]....
        /*0260*/ 	.word	0xffffffff


	//   ....[30]....
        /*0264*/ 	.word	0xffffffff


	//   ....[31]....
        /*0268*/ 	.word	0xffffffff


	//   ....[32]....
        /*026c*/ 	.word	0xffffffff


	//   ....[33]....
        /*0270*/ 	.word	0xffffffff


	//   ....[34]....
        /*0274*/ 	.word	0xffffffff


	//   ....[35]....
        /*0278*/ 	.word	0xffffffff


	//   ....[36]....
        /*027c*/ 	.word	0xffffffff


	//   ....[37]....
        /*0280*/ 	.word	0xffffffff


	//   ....[38]....
        /*0284*/ 	.word	0xffffffff


	//   ....[39]....
        /*0288*/ 	.word	0xffffffff


	//   ....[40]....
        /*028c*/ 	.word	0xffffffff


	//   ....[41]....
        /*0290*/ 	.word	0xffffffff


	//   ....[42]....
        /*0294*/ 	.word	0xffffffff


	//   ....[43]....
        /*0298*/ 	.word	0xffffffff


	//   ....[44]....
        /*029c*/ 	.word	0xffffffff


	//   ....[45]....
        /*02a0*/ 	.word	0xffffffff


	//   ....[46]....
        /*02a4*/ 	.word	0xffffffff


	//   ....[47]....
        /*02a8*/ 	.word	0xffffffff


	//   ....[48]....
        /*02ac*/ 	.word	0xffffffff


	//   ....[49]....
        /*02b0*/ 	.word	0xffffffff


	//   ....[50]....
        /*02b4*/ 	.word	0xffffffff


	//   ....[51]....
        /*02b8*/ 	.word	0xffffffff


	//   ....[52]....
        /*02bc*/ 	.word	0xffffffff


	//   ....[53]....
        /*02c0*/ 	.word	0xffffffff


	//   ....[54]....
        /*02c4*/ 	.word	0xffffffff


	//   ....[55]....
        /*02c8*/ 	.word	0xffffffff


	//   ....[56]....
        /*02cc*/ 	.word	0xffffffff


	//   ....[57]....
        /*02d0*/ 	.word	0xffffffff


	//   ....[58]....
        /*02d4*/ 	.word	0xffffffff


	//   ....[59]....
        /*02d8*/ 	.word	0xffffffff


	//   ....[60]....
        /*02dc*/ 	.word	0xffffffff


	//   ....[61]....
        /*02e0*/ 	.word	0xffffffff


	//   ....[62]....
        /*02e4*/ 	.word	0xffffffff


	//   ....[63]....
        /*02e8*/ 	.word	0xffffffff


	//   ....[64]....
        /*02ec*/ 	.word	0xffffffff


	//   ....[65]....
        /*02f0*/ 	.word	0xffffffff


	//   ....[66]....
        /*02f4*/ 	.word	0xffffffff


	//   ....[67]....
        /*02f8*/ 	.word	0xffffffff


	//   ....[68]....
        /*02fc*/ 	.word	0xffffffff


	//   ....[69]....
        /*0300*/ 	.word	0xffffffff


	//   ....[70]....
        /*0304*/ 	.word	0xffffffff


	//   ....[71]....
        /*0308*/ 	.word	0xffffffff


	//   ....[72]....
        /*030c*/ 	.word	0xffffffff


	//   ....[73]....
        /*0310*/ 	.word	0xffffffff


	//   ....[74]....
        /*0314*/ 	.word	0xffffffff


	//   ....[75]....
        /*0318*/ 	.word	0xffffffff


	//   ....[76]....
        /*031c*/ 	.word	0xffffffff


	//   ....[77]....
        /*0320*/ 	.word	0xffffffff


	//   ....[78]....
        /*0324*/ 	.word	0xffffffff


	//   ....[79]....
        /*0328*/ 	.word	0xffffffff


	//   ....[80]....
        /*032c*/ 	.word	0xffffffff


	//   ....[81]....
        /*0330*/ 	.word	0xffffffff


	//   ....[82]....
        /*0334*/ 	.word	0xffffffff


	//   ....[83]....
        /*0338*/ 	.word	0xffffffff


	//   ....[84]....
        /*033c*/ 	.word	0xffffffff


	//   ....[85]....
        /*0340*/ 	.word	0xffffffff


	//   ....[86]....
        /*0344*/ 	.word	0xffffffff


	//   ....[87]....
        /*0348*/ 	.word	0xffffffff


	//   ....[88]....
        /*034c*/ 	.word	0xffffffff


	//   ....[89]....
        /*0350*/ 	.word	0xffffffff


	//   ....[90]....
        /*0354*/ 	.word	0xffffffff


	//   ....[91]....
        /*0358*/ 	.word	0xffffffff


	//   ....[92]....
        /*035c*/ 	.word	0xffffffff


	//   ....[93]....
        /*0360*/ 	.word	0xffffffff


	//   ....[94]....
        /*0364*/ 	.word	0xffffffff


	//   ....[95]....
        /*0368*/ 	.word	0xffffffff


	//   ....[96]....
        /*036c*/ 	.word	0xffffffff


	//   ....[97]....
        /*0370*/ 	.word	0xffffffff


	//   ....[98]....
        /*0374*/ 	.word	0xffffffff


	//   ....[99]....
        /*0378*/ 	.word	0xffffffff


	//   ....[100]....
        /*037c*/ 	.word	0xffffffff


	//   ....[101]....
        /*0380*/ 	.word	0xffffffff


	//   ....[102]....
        /*0384*/ 	.word	0xffffffff


	//   ....[103]....
        /*0388*/ 	.word	0xffffffff


	//   ....[104]....
        /*038c*/ 	.word	0xffffffff


	//   ....[105]....
        /*0390*/ 	.word	0xffffffff


	//   ....[106]....
        /*0394*/ 	.word	0xffffffff


	//   ....[107]....
        /*0398*/ 	.word	0xffffffff


	//   ....[108]....
        /*039c*/ 	.word	0xffffffff


	//   ....[109]....
        /*03a0*/ 	.word	0xffffffff


	//   ....[110]....
        /*03a4*/ 	.word	0xffffffff


	//   ....[111]....
        /*03a8*/ 	.word	0xffffffff


	//   ....[112]....
        /*03ac*/ 	.word	0xffffffff


	//   ....[113]....
        /*03b0*/ 	.word	0xffffffff


	//   ....[114]....
        /*03b4*/ 	.word	0xffffffff


	//   ....[115]....
        /*03b8*/ 	.word	0xffffffff


	//   ....[116]....
        /*03bc*/ 	.word	0xffffffff


	//   ....[117]....
        /*03c0*/ 	.word	0xffffffff


	//   ....[118]....
        /*03c4*/ 	.word	0xffffffff


	//   ....[119]....
        /*03c8*/ 	.word	0xffffffff


	//   ....[120]....
        /*03cc*/ 	.word	0xffffffff


	//   ....[121]....
        /*03d0*/ 	.word	0xffffffff


	//   ....[122]....
        /*03d4*/ 	.word	0xffffffff


	//   ....[123]....
        /*03d8*/ 	.word	0xffffffff


	//   ....[124]....
        /*03dc*/ 	.word	0xffffffff


	//   ....[125]....
        /*03e0*/ 	.word	0xffffffff


	//   ....[126]....
        /*03e4*/ 	.word	0xffffffff


	//   ....[127]....
        /*03e8*/ 	.word	0xffffffff


	//   ....[128]....
        /*03ec*/ 	.word	0xffffffff


	//   ....[129]....
        /*03f0*/ 	.word	0xffffffff


	//   ....[130]....
        /*03f4*/ 	.word	0xffffffff


	//   ....[131]....
        /*03f8*/ 	.word	0xffffffff


	//   ....[132]....
        /*03fc*/ 	.word	0xffffffff


	//   ....[133]....
        /*0400*/ 	.word	0xffffffff


	//   ....[134]....
        /*0404*/ 	.word	0xffffffff


	//   ....[135]....
        /*0408*/ 	.word	0xffffffff


	//   ....[136]....
        /*040c*/ 	.word	0xffffffff


	//   ....[137]....
        /*0410*/ 	.word	0xffffffff


	//   ....[138]....
        /*0414*/ 	.word	0xffffffff


	//   ....[139]....
        /*0418*/ 	.word	0xffffffff


	//   ....[140]....
        /*041c*/ 	.word	0xffffffff


	//   ....[141]....
        /*0420*/ 	.word	0xffffffff


	//   ....[142]....
        /*0424*/ 	.word	0xffffffff


	//   ....[143]....
        /*0428*/ 	.word	0xffffffff


	//   ....[144]....
        /*042c*/ 	.word	0xffffffff


	//   ....[145]....
        /*0430*/ 	.word	0xffffffff


	//   ....[146]....
        /*0434*/ 	.word	0xffffffff


	//   ....[147]....
        /*0438*/ 	.word	0xffffffff


	//   ....[148]....
        /*043c*/ 	.word	0xffffffff


	//   ....[149]....
        /*0440*/ 	.word	0xffffffff


	//   ....[150]....
        /*0444*/ 	.word	0xffffffff


	//   ....[151]....
        /*0448*/ 	.word	0xffffffff


	//   ....[152]....
        /*044c*/ 	.word	0xffffffff


	//   ....[153]....
        /*0450*/ 	.word	0xffffffff


	//   ....[154]....
        /*0454*/ 	.word	0xffffffff


	//   ....[155]....
        /*0458*/ 	.word	0xffffffff


	//   ....[156]....
        /*045c*/ 	.word	0xffffffff


	//   ....[157]....
        /*0460*/ 	.word	0xffffffff


	//   ....[158]....
        /*0464*/ 	.word	0xffffffff


	//   ....[159]....
        /*0468*/ 	.word	0xffffffff


	//   ....[160]....
        /*046c*/ 	.word	0xffffffff


	//   ....[161]....
        /*0470*/ 	.word	0xffffffff


	//   ....[162]....
        /*0474*/ 	.word	0xffffffff


	//   ....[163]....
        /*0478*/ 	.word	0xffffffff


	//   ....[164]....
        /*047c*/ 	.word	0xffffffff


	//   ....[165]....
        /*0480*/ 	.word	0xffffffff


	//   ....[166]....
        /*0484*/ 	.word	0xffffffff


	//   ....[167]....
        /*0488*/ 	.word	0xffffffff


	//   ....[168]....
        /*048c*/ 	.word	0xffffffff


	//   ....[169]....
        /*0490*/ 	.word	0xffffffff


	//   ....[170]....
        /*0494*/ 	.word	0xffffffff


	//   ....[171]....
        /*0498*/ 	.word	0xffffffff


	//   ....[172]....
        /*049c*/ 	.word	0xffffffff


	//   ....[173]....
        /*04a0*/ 	.word	0xffffffff


	//   ....[174]....
        /*04a4*/ 	.word	0xffffffff


	//   ....[175]....
        /*04a8*/ 	.word	0x0500000f


	//   ....[176]....
        /*04ac*/ 	.word	0x0500000f


	//   ....[177]....
        /*04b0*/ 	.word	0x0500000f


	//   ....[178]....
        /*04b4*/ 	.word	0x0500000f


	//   ....[179]....
        /*04b8*/ 	.word	0x0500000f


	//   ....[180]....
        /*04bc*/ 	.word	0x0500000f


	//   ....[181]....
        /*04c0*/ 	.word	0x0500000f


	//   ....[182]....
        /*04c4*/ 	.word	0x0500000f


	//   ....[183]....
        /*04c8*/ 	.word	0x0500000f


	//   ....[184]....
        /*04cc*/ 	.word	0x0500000f


	//   ....[185]....
        /*04d0*/ 	.word	0x0500000f


	//   ....[186]....
        /*04d4*/ 	.word	0x0500000f


	//   ....[187]....
        /*04d8*/ 	.word	0x0500000f


	//   ....[188]....
        /*04dc*/ 	.word	0x0500000f


	//   ....[189]....
        /*04e0*/ 	.word	0x0500000f


	//   ....[190]....
        /*04e4*/ 	.word	0x0500000f


	//   ....[191]....
        /*04e8*/ 	.word	0x0500000f


	//   ....[192]....
        /*04ec*/ 	.word	0x0500000f


	//   ....[193]....
        /*04f0*/ 	.word	0x0500000f


	//   ....[194]....
        /*04f4*/ 	.word	0x0500000f


	//   ....[195]....
        /*04f8*/ 	.word	0x0500000f


	//   ....[196]....
        /*04fc*/ 	.word	0x0500000f


	//   ....[197]....
        /*0500*/ 	.word	0x0500000f


	//   ....[198]....
        /*0504*/ 	.word	0x0500000f


	//   ....[199]....
        /*0508*/ 	.word	0x0500000f


	//   ....[200]....
        /*050c*/ 	.word	0x0500000f


	//   ....[201]....
        /*0510*/ 	.word	0x0500000f


	//   ....[202]....
        /*0514*/ 	.word	0x0500000f


	//   ....[203]....
        /*0518*/ 	.word	0x0500000f


	//   ....[204]....
        /*051c*/ 	.word	0x0500000f


	//   ....[205]....
        /*0520*/ 	.word	0x0500000f


	//   ....[206]....
        /*0524*/ 	.word	0x0500000f


	//   ....[207]....
        /*0528*/ 	.word	0x0500000f


	//   ....[208]....
        /*052c*/ 	.word	0x0500000f


	//   ....[209]....
        /*0530*/ 	.word	0x0500000f


	//   ....[210]....
        /*0534*/ 	.word	0x0500000f


	//   ....[211]....
        /*0538*/ 	.word	0x0500000f


	//   ....[212]....
        /*053c*/ 	.word	0x0500000f


	//   ....[213]....
        /*0540*/ 	.word	0x0500000f


	//   ....[214]....
        /*0544*/ 	.word	0x0500000f


	//   ....[215]....
        /*0548*/ 	.word	0x0500000f


	//   ....[216]....
        /*054c*/ 	.word	0x0500000f


	//   ....[217]....
        /*0550*/ 	.word	0x0500000f


	//   ....[218]....
        /*0554*/ 	.word	0x0500000f


	//   ....[219]....
        /*0558*/ 	.word	0x0500000f


	//   ....[220]....
        /*055c*/ 	.word	0x0500000f


	//   ....[221]....
        /*0560*/ 	.word	0x0500000f


	//   ....[222]....
        /*0564*/ 	.word	0x0500000f


	//   ....[223]....
        /*0568*/ 	.word	0x0500000f


	//   ....[224]....
        /*056c*/ 	.word	0x0500000f


	//   ....[225]....
        /*0570*/ 	.word	0x0500000f


	//   ....[226]....
        /*0574*/ 	.word	0x0500000f


	//   ....[227]....
        /*0578*/ 	.word	0x0500000f


	//   ....[228]....
        /*057c*/ 	.word	0x0500000f


	//   ....[229]....
        /*0580*/ 	.word	0x0500000f


	//   ....[230]....
        /*0584*/ 	.word	0x0500000f


	//   ....[231]....
        /*0588*/ 	.word	0x0500000f


	//   ....[232]....
        /*058c*/ 	.word	0x0500000f


	//   ....[233]....
        /*0590*/ 	.word	0x0500000f


	//   ....[234]....
        /*0594*/ 	.word	0x0500000f


	//   ....[235]....
        /*0598*/ 	.word	0x0500000f


	//   ....[236]....
        /*059c*/ 	.word	0x0500000f


	//   ....[237]....
        /*05a0*/ 	.word	0x0500000f


	//   ....[238]....
        /*05a4*/ 	.word	0x0500000f


	//   ....[239]....
        /*05a8*/ 	.word	0x0500000f


	//   ....[240]....
        /*05ac*/ 	.word	0x0500000f


	//   ....[241]....
        /*05b0*/ 	.word	0x0500000f


	//   ....[242]....
        /*05b4*/ 	.word	0x0500000f


	//   ....[243]....
        /*05b8*/ 	.word	0x0500000f


	//   ....[244]....
        /*05bc*/ 	.word	0x0500000f


	//   ....[245]....
        /*05c0*/ 	.word	0x0500000f


	//   ....[246]....
        /*05c4*/ 	.word	0x0500000f


	//   ....[247]....
        /*05c8*/ 	.word	0x0500000f


	//   ....[248]....
        /*05cc*/ 	.word	0x0500000f


	//   ....[249]....
        /*05d0*/ 	.word	0x0500000f


	//   ....[250]....
        /*05d4*/ 	.word	0x0500000f


	//   ....[251]....
        /*05d8*/ 	.word	0x0500000f


	//   ....[252]....
        /*05dc*/ 	.word	0x0500000f


	//   ....[253]....
        /*05e0*/ 	.word	0x0500000f


	//   ....[254]....
        /*05e4*/ 	.word	0x0500000f


	//   ....[255]....
        /*05e8*/ 	.word	0x0500000f


	//   ....[0]....
        /*05ec*/ 	.word	0x0500000f


	//   ....[1]....
        /*05f0*/ 	.word	0x0500000f


	//   ....[2]....
        /*05f4*/ 	.word	0x0500000f


	//   ....[3]....
        /*05f8*/ 	.word	0x0500000f


	//   ....[4]....
        /*05fc*/ 	.word	0x0500000f


	//   ....[5]....
        /*0600*/ 	.word	0x0500000f


	//   ....[6]....
        /*0604*/ 	.word	0x0500000f


	//   ....[7]....
        /*0608*/ 	.word	0x0500000f


	//   ....[8]....
        /*060c*/ 	.word	0x0500000f


	//   ....[9]....
        /*0610*/ 	.word	0x0500000f


	//   ....[10]....
        /*0614*/ 	.word	0x0500000f


	//   ....[11]....
        /*0618*/ 	.word	0x0500000f


	//   ....[12]....
        /*061c*/ 	.word	0x0500000f


	//   ....[13]....
        /*0620*/ 	.word	0x0500000f


	//   ....[14]....
        /*0624*/ 	.word	0x0500000f


	//   ....[15]....
        /*0628*/ 	.word	0x0500000f


	//   ....[16]....
        /*062c*/ 	.word	0x0500000f


	//   ....[17]....
        /*0630*/ 	.word	0x0500000f


	//   ....[18]....
        /*0634*/ 	.word	0x0500000f


	//   ....[19]....
        /*0638*/ 	.word	0x0500000f


	//   ....[20]....
        /*063c*/ 	.word	0x0500000f


	//   ....[21]....
        /*0640*/ 	.word	0x0500000f


	//   ....[22]....
        /*0644*/ 	.word	0x0500000f


	//   ....[23]....
        /*0648*/ 	.word	0x0500000f


	//   ....[24]....
        /*064c*/ 	.word	0x0500000f


	//   ....[25]....
        /*0650*/ 	.word	0x0500000f


	//----- nvinfo : EIATTR_COOP_GROUP_INSTR_OFFSETS
	.align		4
.L_201:
        /*0654*/ 	.byte	0x04, 0x28
        /*0656*/ 	.short	(.L_203 - .L_202)


	//   ....[0]....
.L_202:
        /*0658*/ 	.word	0x00000080


	//   ....[1]....
        /*065c*/ 	.word	0x00000090


	//   ....[2]....
        /*0660*/ 	.word	0x000002d0


	//   ....[3]....
        /*0664*/ 	.word	0x00000430


	//   ....[4]....
        /*0668*/ 	.word	0x00000550


	//   ....[5]....
        /*066c*/ 	.word	0x000006b0


	//   ....[6]....
        /*0670*/ 	.word	0x000017d0


	//   ....[7]....
        /*0674*/ 	.word	0x00001f10


	//   ....[8]....
        /*0678*/ 	.word	0x000029a0


	//   ....[9]....
        /*067c*/ 	.word	0x00003c90


	//   ....[10]....
        /*0680*/ 	.word	0x00003da0


	//   ....[11]....
        /*0684*/ 	.word	0x00004660


	//   ....[12]....
        /*0688*/ 	.word	0x000046e0


	//   ....[13]....
        /*068c*/ 	.word	0x00005d30


	//   ....[14]....
        /*0690*/ 	.word	0x00006680


	//   ....[15]....
        /*0694*/ 	.word	0x00007260


	//   ....[16]....
        /*0698*/ 	.word	0x00007310


	//   ....[17]....
        /*069c*/ 	.word	0x00007c30


	//   ....[18]....
        /*06a0*/ 	.word	0x00007cc0


	//   ....[19]....
        /*06a4*/ 	.word	0x0000a030


	//   ....[20]....
        /*06a8*/ 	.word	0x0000a060


	//   ....[21]....
        /*06ac*/ 	.word	0x0000a090


	//   ....[22]....
        /*06b0*/ 	.word	0x0000a0a0


	//   ....[23]....
        /*06b4*/ 	.word	0x0000bb00


	//   ....[24]....
        /*06b8*/ 	.word	0x0000c450


	//   ....[25]....
        /*06bc*/ 	.word	0x0000d030


	//   ....[26]....
        /*06c0*/ 	.word	0x0000d0e0


	//   ....[27]....
        /*06c4*/ 	.word	0x0000da00


	//   ....[28]....
        /*06c8*/ 	.word	0x0000da90


	//   ....[29]....
        /*06cc*/ 	.word	0x0000e950


	//   ....[30]....
        /*06d0*/ 	.word	0x0000e980


	//   ....[31]....
        /*06d4*/ 	.word	0x0000ea20


	//   ....[32]....
        /*06d8*/ 	.word	0x0000ea40


	//   ....[33]....
        /*06dc*/ 	.word	0x0000f800


	//   ....[34]....
        /*06e0*/ 	.word	0x0000f840


	//   ....[35]....
        /*06e4*/ 	.word	0x0000f880


	//   ....[36]....
        /*06e8*/ 	.word	0x0000f8c0


	//   ....[37]....
        /*06ec*/ 	.word	0x0000fd90


	//   ....[38]....
        /*06f0*/ 	.word	0x0000fdd0


	//   ....[39]....
        /*06f4*/ 	.word	0x0000fdf0


	//   ....[40]....
        /*06f8*/ 	.word	0x0000fe30


	//   ....[41]....
        /*06fc*/ 	.word	0x0000fe50


	//   ....[42]....
        /*0700*/ 	.word	0x0000fe60


	//   ....[43]....
        /*0704*/ 	.word	0x0000fe80


	//   ....[44]....
        /*0708*/ 	.word	0x0000fea0


	//   ....[45]....
        /*070c*/ 	.word	0x00010740


	//   ....[46]....
        /*0710*/ 	.word	0x00010770


	//   ....[47]....
        /*0714*/ 	.word	0x000107b0


	//   ....[48]....
        /*0718*/ 	.word	0x000107e0


	//   ....[49]....
        /*071c*/ 	.word	0x000107f0


	//   ....[50]....
        /*0720*/ 	.word	0x00010800


	//   ....[51]....
        /*0724*/ 	.word	0x00010810


	//   ....[52]....
        /*0728*/ 	.word	0x00010830


	//   ....[53]....
        /*072c*/ 	.word	0x00010990


	//   ....[54]....
        /*0730*/ 	.word	0x00010b80


	//   ....[55]....
        /*0734*/ 	.word	0x00010bb0


	//   ....[56]....
        /*0738*/ 	.word	0x00010be0


	//   ....[57]....
        /*073c*/ 	.word	0x00010c10


	//   ....[58]....
        /*0740*/ 	.word	0x00010c40


	//   ....[59]....
        /*0744*/ 	.word	0x00010c70


	//   ....[60]....
        /*0748*/ 	.word	0x00010dc0


	//   ....[61]....
        /*074c*/ 	.word	0x00010df0


	//   ....[62]....
        /*0750*/ 	.word	0x00010e20


	//   ....[63]....
        /*0754*/ 	.word	0x00010e50


	//   ....[64]....
        /*0758*/ 	.word	0x00010e80


	//   ....[65]....
        /*075c*/ 	.word	0x00010eb0


	//   ....[66]....
        /*0760*/ 	.word	0x00010f40


	//   ....[67]....
        /*0764*/ 	.word	0x00010fa0


	//   ....[68]....
        /*0768*/ 	.word	0x00011030


	//   ....[69]....
        /*076c*/ 	.word	0x00012b90


	//   ....[70]....
        /*0770*/ 	.word	0x00012bb0


	//   ....[71]....
        /*0774*/ 	.word	0x00012c40


	//   ....[72]....
        /*0778*/ 	.word	0x00012c60


	//   ....[73]....
        /*077c*/ 	.word	0x00012ce0


	//   ....[74]....
        /*0780*/ 	.word	0x00012d00


	//   ....[75]....
        /*0784*/ 	.word	0x00012d80


	//   ....[76]....
        /*0788*/ 	.word	0x00012da0


	//   ....[77]....
        /*078c*/ 	.word	0x00012e20


	//   ....[78]....
        /*0790*/ 	.word	0x00012e40


	//   ....[79]....
        /*0794*/ 	.word	0x00012ec0


	//   ....[80]....
        /*0798*/ 	.word	0x00012ee0


	//   ....[81]....
        /*079c*/ 	.word	0x00012f60


	//   ....[82]....
        /*07a0*/ 	.word	0x00012f80


	//   ....[83]....
        /*07a4*/ 	.word	0x00012f90


	//   ....[84]....
        /*07a8*/ 	.word	0x00012fa0


	//   ....[85]....
        /*07ac*/ 	.word	0x00013880


	//   ....[86]....
        /*07b0*/ 	.word	0x000138b0


	//   ....[87]....
        /*07b4*/ 	.word	0x00013950


	//   ....[88]....
        /*07b8*/ 	.word	0x00013970


	//   ....[89]....
        /*07bc*/ 	.word	0x000139f0


	//   ....[90]....
        /*07c0*/ 	.word	0x00013a10


	//   ....[91]....
        /*07c4*/ 	.word	0x00013a90


	//   ....[92]....
        /*07c8*/ 	.word	0x00013ab0


	//   ....[93]....
        /*07cc*/ 	.word	0x00013b30


	//   ....[94]....
        /*07d0*/ 	.word	0x00013b50


	//   ....[95]....
        /*07d4*/ 	.word	0x00013bd0


	//   ....[96]....
        /*07d8*/ 	.word	0x00013bf0


	//   ....[97]....
        /*07dc*/ 	.word	0x00013c70


	//   ....[98]....
        /*07e0*/ 	.word	0x00013c90


	//   ....[99]....
        /*07e4*/ 	.word	0x00013ca0


	//   ....[100]....
        /*07e8*/ 	.word	0x00013d10


	//   ....[101]....
        /*07ec*/ 	.word	0x00013d60


	//   ....[102]....
        /*07f0*/ 	.word	0x00013d90


	//   ....[103]....
        /*07f4*/ 	.word	0x00013e20


	//   ....[104]....
        /*07f8*/ 	.word	0x00013e30


	//   ....[105]....
        /*07fc*/ 	.word	0x00013ea0


	//   ....[106]....
        /*0800*/ 	.word	0x00013eb0


	//   ....[107]....
        /*0804*/ 	.word	0x00013ef0


	//   ....[108]....
        /*0808*/ 	.word	0x00013f10


	//   ....[109]....
        /*080c*/ 	.word	0x00014690


	//   ....[110]....
        /*0810*/ 	.word	0x000146c0


	//   ....[111]....
        /*0814*/ 	.word	0x00014710


	//   ....[112]....
        /*0818*/ 	.word	0x00014720


	//   ....[113]....
        /*081c*/ 	.word	0x00014760


	//   ....[114]....
        /*0820*/ 	.word	0x00014770


	//   ....[115]....
        /*0824*/ 	.word	0x000147b0


	//   ....[116]....
        /*0828*/ 	.word	0x000147c0


	//   ....[117]....
        /*082c*/ 	.word	0x00014800


	//   ....[118]....
        /*0830*/ 	.word	0x00014810


	//   ....[119]....
        /*0834*/ 	.word	0x00014850


	//   ....[120]....
        /*0838*/ 	.word	0x00014860


	//   ....[121]....
        /*083c*/ 	.word	0x000148a0


	//   ....[122]....
        /*0840*/ 	.word	0x000148b0


	//   ....[123]....
        /*0844*/ 	.word	0x000148c0


	//   ....[124]....
        /*0848*/ 	.word	0x00014900


	//   ....[125]....
        /*084c*/ 	.word	0x00014bb0


	//   ....[126]....
        /*0850*/ 	.word	0x00014be0


	//   ....[127]....
        /*0854*/ 	.word	0x00014c40


	//   ....[128]....
        /*0858*/ 	.word	0x00014c50


	//   ....[129]....
        /*085c*/ 	.word	0x00014ca0


	//   ....[130]....
        /*0860*/ 	.word	0x00014cb0


	//   ....[131]....
        /*0864*/ 	.word	0x00014d00


	//   ....[132]....
        /*0868*/ 	.word	0x00014d10


	//   ....[133]....
        /*086c*/ 	.word	0x00014d60


	//   ....[134]....
        /*0870*/ 	.word	0x00014d70


	//   ....[135]....
        /*0874*/ 	.word	0x00014dc0


	//   ....[136]....
        /*0878*/ 	.word	0x00014dd0


	//   ....[137]....
        /*087c*/ 	.word	0x00014e20


	//   ....[138]....
        /*0880*/ 	.word	0x00014e30


	//   ....[139]....
        /*0884*/ 	.word	0x00014e40


	//   ....[140]....
        /*0888*/ 	.word	0x00014e80


	//   ....[141]....
        /*088c*/ 	.word	0x00015460


	//   ....[142]....
        /*0890*/ 	.word	0x000154a0


	//   ....[143]....
        /*0894*/ 	.word	0x000154b0


	//   ....[144]....
        /*0898*/ 	.word	0x000154c0


	//   ....[145]....
        /*089c*/ 	.word	0x000154d0


	//   ....[146]....
        /*08a0*/ 	.word	0x000154e0


	//   ....[147]....
        /*08a4*/ 	.word	0x00015500


	//   ....[148]....
        /*08a8*/ 	.word	0x00015550


	//   ....[149]....
        /*08ac*/ 	.word	0x00015570


	//   ....[150]....
        /*08b0*/ 	.word	0x000155b0


	//   ....[151]....
        /*08b4*/ 	.word	0x000155d0


	//   ....[152]....
        /*08b8*/ 	.word	0x00015610


	//   ....[153]....
        /*08bc*/ 	.word	0x00015630


	//   ....[154]....
        /*08c0*/ 	.word	0x00015680


	//   ....[155]....
        /*08c4*/ 	.word	0x000156b0


	//   ....[156]....
        /*08c8*/ 	.word	0x00015710


	//   ....[157]....
        /*08cc*/ 	.word	0x00015a90


	//   ....[158]....
        /*08d0*/ 	.word	0x00015ae0


	//   ....[159]....
        /*08d4*/ 	.word	0x00015b10


	//   ....[160]....
        /*08d8*/ 	.word	0x00015b40


	//   ....[161]....
        /*08dc*/ 	.word	0x00015b50


	//   ....[162]....
        /*08e0*/ 	.word	0x00015b80


	//   ....[163]....
        /*08e4*/ 	.word	0x00015bb0


	//   ....[164]....
        /*08e8*/ 	.word	0x00015be0


	//   ....[165]....
        /*08ec*/ 	.word	0x00015d60


	//   ....[166]....
        /*08f0*/ 	.word	0x00015d90


	//   ....[167]....
        /*08f4*/ 	.word	0x00015dc0


	//   ....[168]....
        /*08f8*/ 	.word	0x00015df0


	//   ....[169]....
        /*08fc*/ 	.word	0x00015e20


	//   ....[170]....
        /*0900*/ 	.word	0x00015e50


	//   ....[171]....
        /*0904*/ 	.word	0x00015f10


	//   ....[172]....
        /*0908*/ 	.word	0x00015f30


	//   ....[173]....
        /*090c*/ 	.word	0x00015fa0


	//   ....[174]....
        /*0910*/ 	.word	0x00016640


	//   ....[175]....
        /*0914*/ 	.word	0x00016ca0


	//   ....[176]....
        /*0918*/ 	.word	0x00016d90


	//   ....[177]....
        /*091c*/ 	.word	0x00016e30


	//   ....[178]....
        /*0920*/ 	.word	0x00016e90


	//   ....[179]....
        /*0924*/ 	.word	0x00016f80


	//   ....[180]....
        /*0928*/ 	.word	0x00016ff0


	//   ....[181]....
        /*092c*/ 	.word	0x000170e0


	//   ....[182]....
        /*0930*/ 	.word	0x00017150


	//   ....[183]....
        /*0934*/ 	.word	0x00017240


	//   ....[184]....
        /*0938*/ 	.word	0x000172b0


	//   ....[185]....
        /*093c*/ 	.word	0x000173a0


	//   ....[186]....
        /*0940*/ 	.word	0x00017410


	//   ....[187]....
        /*0944*/ 	.word	0x00017500


	//   ....[188]....
        /*0948*/ 	.word	0x00017570


	//   ....[189]....
        /*094c*/ 	.word	0x00017660


	//   ....[190]....
        /*0950*/ 	.word	0x000176d0


	//   ....[191]....
        /*0954*/ 	.word	0x00017770


	//   ....[192]....
        /*0958*/ 	.word	0x00017860


	//   ....[193]....
        /*095c*/ 	.word	0x000178d0


	//   ....[194]....
        /*0960*/ 	.word	0x00017930


	//   ....[195]....
        /*0964*/ 	.word	0x00017a20


	//   ....[196]....
        /*0968*/ 	.word	0x00017a80


	//   ....[197]....
        /*096c*/ 	.word	0x00017b80


	//   ....[198]....
        /*0970*/ 	.word	0x00017be0


	//   ....[199]....
        /*0974*/ 	.word	0x00017ce0


	//   ....[200]....
        /*0978*/ 	.word	0x00017d40


	//   ....[201]....
        /*097c*/ 	.word	0x00017e40


	//   ....[202]....
        /*0980*/ 	.word	0x00017ea0


	//   ....[203]....
        /*0984*/ 	.word	0x00017fa0


	//   ....[204]....
        /*0988*/ 	.word	0x00018000


	//   ....[205]....
        /*098c*/ 	.word	0x00018100


	//   ....[206]....
        /*0990*/ 	.word	0x00018160


	//   ....[207]....
        /*0994*/ 	.word	0x00018210


	//   ....[208]....
        /*0998*/ 	.word	0x000182c0


	//   ....[209]....
        /*099c*/ 	.word	0x00018390


	//   ....[210]....
        /*09a0*/ 	.word	0x000183f0


	//   ....[211]....
        /*09a4*/ 	.word	0x000184f0


	//   ....[212]....
        /*09a8*/ 	.word	0x00018550


	//   ....[213]....
        /*09ac*/ 	.word	0x00018620


	//   ....[214]....
        /*09b0*/ 	.word	0x00018680


	//   ....[215]....
        /*09b4*/ 	.word	0x00018740


	//   ....[216]....
        /*09b8*/ 	.word	0x00018880


	//   ....[217]....
        /*09bc*/ 	.word	0x00018920


	//   ....[218]....
        /*09c0*/ 	.word	0x00018990


	//   ....[219]....
        /*09c4*/ 	.word	0x00018a40


	//   ....[220]....
        /*09c8*/ 	.word	0x00018aa0


	//   ....[221]....
        /*09cc*/ 	.word	0x00018b50


	//   ....[222]....
        /*09d0*/ 	.word	0x00018bb0


	//   ....[223]....
        /*09d4*/ 	.word	0x00018c60


	//   ....[224]....
        /*09d8*/ 	.word	0x00018cc0


	//   ....[225]....
        /*09dc*/ 	.word	0x00018d70


	//   ....[226]....
        /*09e0*/ 	.word	0x00018dd0


	//   ....[227]....
        /*09e4*/ 	.word	0x00018e80


	//   ....[228]....
        /*09e8*/ 	.word	0x00018ee0


	//   ....[229]....
        /*09ec*/ 	.word	0x00018f90


	//   ....[230]....
        /*09f0*/ 	.word	0x00018ff0


	//   ....[231]....
        /*09f4*/ 	.word	0x000190a0


	//   ....[232]....
        /*09f8*/ 	.word	0x00019190


	//   ....[233]....
        /*09fc*/ 	.word	0x00019240


	//   ....[234]....
        /*0a00*/ 	.word	0x000192a0


	//   ....[235]....
        /*0a04*/ 	.word	0x00019360


	//   ....[236]....
        /*0a08*/ 	.word	0x000193c0


	//   ....[237]....
        /*0a0c*/ 	.word	0x00019480


	//   ....[238]....
        /*0a10*/ 	.word	0x000194e0


	//   ....[239]....
        /*0a14*/ 	.word	0x000195a0


	//   ....[240]....
        /*0a18*/ 	.word	0x00019600


	//   ....[241]....
        /*0a1c*/ 	.word	0x000196c0


	//   ....[242]....
        /*0a20*/ 	.word	0x00019720


	//   ....[243]....
        /*0a24*/ 	.word	0x000197e0


	//   ....[244]....
        /*0a28*/ 	.word	0x00019840


	//   ....[245]....
        /*0a2c*/ 	.word	0x00019900


	//   ....[246]....
        /*0a30*/ 	.word	0x00019960


	//   ....[247]....
        /*0a34*/ 	.word	0x00019a10


	//   ....[248]....
        /*0a38*/ 	.word	0x00019b00


	//   ....[249]....
        /*0a3c*/ 	.word	0x00019bb0


	//   ....[250]....
        /*0a40*/ 	.word	0x00019c20


	//   ....[251]....
        /*0a44*/ 	.word	0x00019cd0


	//   ....[252]....
        /*0a48*/ 	.word	0x00019d30


	//   ....[253]....
        /*0a4c*/ 	.word	0x00019df0


	//   ....[254]....
        /*0a50*/ 	.word	0x00019e50


	//   ....[255]....
        /*0a54*/ 	.word	0x00019f10


	//   ....[0]....
        /*0a58*/ 	.word	0x00019f70


	//   ....[1]....
        /*0a5c*/ 	.word	0x0001a030


	//   ....[2]....
        /*0a60*/ 	.word	0x0001a090


	//   ....[3]....
        /*0a64*/ 	.word	0x0001a150


	//   ....[4]....
        /*0a68*/ 	.word	0x0001a1b0


	//   ....[5]....
        /*0a6c*/ 	.word	0x0001a270


	//   ....[6]....
        /*0a70*/ 	.word	0x0001a2d0


	//   ....[7]....
        /*0a74*/ 	.word	0x0001a370


	//   ....[8]....
        /*0a78*/ 	.word	0x0001a400


	//   ....[9]....
        /*0a7c*/ 	.word	0x0001a4a0


	//   ....[10]....
        /*0a80*/ 	.word	0x0001a5c0


	//   ....[11]....
        /*0a84*/ 	.word	0x0001a630


	//   ....[12]....
        /*0a88*/ 	.word	0x0001a6a0


	//   ....[13]....
        /*0a8c*/ 	.word	0x0001a710


	//   ....[14]....
        /*0a90*/ 	.word	0x0001a780


	//   ....[15]....
        /*0a94*/ 	.word	0x0001a800


	//   ....[16]....
        /*0a98*/ 	.word	0x0001a890


	//   ....[17]....
        /*0a9c*/ 	.word	0x0001a920


	//   ....[18]....
        /*0aa0*/ 	.word	0x0001a990


	//   ....[19]....
        /*0aa4*/ 	.word	0x0001aa00


	//   ....[20]....
        /*0aa8*/ 	.word	0x0001aa70


	//   ....[21]....
        /*0aac*/ 	.word	0x0001aaf0


	//   ....[22]....
        /*0ab0*/ 	.word	0x0001ab60


	//   ....[23]....
        /*0ab4*/ 	.word	0x0001ac00


	//   ....[24]....
        /*0ab8*/ 	.word	0x0001ac90


	//   ....[25]....
        /*0abc*/ 	.word	0x0001adb0


	//----- nvinfo : EIATTR_REG_RECONFIG
	.align		4
.L_203:
        /*0ac0*/ 	.byte	0x01, 0x54
	.zero		2


	//----- nvinfo : EIATTR_SYSCALL_OFFSETS
	.align		4
        /*0ac4*/ 	.byte	0x04, 0x46
        /*0ac6*/ 	.short	(.L_205 - .L_204)


	//   ....[0]....
.L_204:
        /*0ac8*/ 	.word	0x000019b0


	//   ....[1]....
        /*0acc*/ 	.word	0x00012180


	//   ....[2]....
        /*0ad0*/ 	.word	0x000122d0


	//   ....[3]....
        /*0ad4*/ 	.word	0x000123c0


	//   ....[4]....
        /*0ad8*/ 	.word	0x00013350


	//----- nvinfo : EIATTR_MBARRIER_INSTR_OFFSETS
	.align		4
.L_205:
        /*0adc*/ 	.byte	0x04, 0x39
        /*0ade*/ 	.short	(.L_207 - .L_206)


	//   ....[0]....
.L_206:
        /*0ae0*/ 	.word	0x00000180
        /*0ae4*/ 	.word	0x000000ff
        /*0ae8*/ 	.word	0x00016800
        /*0aec*/ 	.short	0x0100
        /*0aee*/ 	.byte	0x08
	.zero		1


	//   ....[1]....
        /*0af0*/ 	.word	0x00000190
        /*0af4*/ 	.word	0x000000ff
        /*0af8*/ 	.word	0x00016820
        /*0afc*/ 	.short	0x0100
        /*0afe*/ 	.byte	0x08
	.zero		1


	//   ....[2]....
        /*0b00*/ 	.word	0x00000280
        /*0b04*/ 	.word	0x000000ff
        /*0b08*/ 	.word	0x00016830
        /*0b0c*/ 	.short	0x0100
        /*0b0e*/ 	.byte	0x08
	.zero		1


	//   ....[3]....
        /*0b10*/ 	.word	0x00000290
        /*0b14*/ 	.word	0x000000ff
        /*0b18*/ 	.word	0x00016840
        /*0b1c*/ 	.short	0x0100
        /*0b1e*/ 	.byte	0x08
	.zero		1


	//   ....[4]....
        /*0b20*/ 	.word	0x000002a0
        /*0b24*/ 	.word	0x000000ff
        /*0b28*/ 	.word	0x00016838
        /*0b2c*/ 	.short	0x0100
        /*0b2e*/ 	.byte	0x08
	.zero		1


	//   ....[5]....
        /*0b30*/ 	.word	0x000002b0
        /*0b34*/ 	.word	0x000000ff
        /*0b38*/ 	.word	0x00016848
        /*0b3c*/ 	.short	0x0100
        /*0b3e*/ 	.byte	0x08
	.zero		1


	//   ....[6]....
        /*0b40*/ 	.word	0x000003e0
        /*0b44*/ 	.word	0x000000ff
        /*0b48*/ 	.word	0x00016850
        /*0b4c*/ 	.short	0x0100
        /*0b4e*/ 	.byte	0x08
	.zero		1


	//   ....[7]....
        /*0b50*/ 	.word	0x000003f0
        /*0b54*/ 	.word	0x000000ff
        /*0b58*/ 	.word	0x00016860
        /*0b5c*/ 	.short	0x0100
        /*0b5e*/ 	.byte	0x08
	.zero		1


	//   ....[8]....
        /*0b60*/ 	.word	0x00000400
        /*0b64*/ 	.word	0x000000ff
        /*0b68*/ 	.word	0x00016858
        /*0b6c*/ 	.short	0x0100
        /*0b6e*/ 	.byte	0x08
	.zero		1


	//   ....[9]....
        /*0b70*/ 	.word	0x00000410
        /*0b74*/ 	.word	0x000000ff
        /*0b78*/ 	.word	0x00016868
        /*0b7c*/ 	.short	0x0100
        /*0b7e*/ 	.byte	0x08
	.zero		1


	//   ....[10]....
        /*0b80*/ 	.word	0x00000500
        /*0b84*/ 	.word	0x000000ff
        /*0b88*/ 	.word	0x00016870
        /*0b8c*/ 	.short	0x0100
        /*0b8e*/ 	.byte	0x06
	.zero		1


	//   ....[11]....
        /*0b90*/ 	.word	0x00000510
        /*0b94*/ 	.word	0x000000ff
        /*0b98*/ 	.word	0x00016880
        /*0b9c*/ 	.short	0x0100
        /*0b9e*/ 	.byte	0x06
	.zero		1


	//   ....[12]....
        /*0ba0*/ 	.word	0x00000520
        /*0ba4*/ 	.word	0x000000ff
        /*0ba8*/ 	.word	0x00016878
        /*0bac*/ 	.short	0x0100
        /*0bae*/ 	.byte	0x06
	.zero		1


	//   ....[13]....
        /*0bb0*/ 	.word	0x00000530
        /*0bb4*/ 	.word	0x000000ff
        /*0bb8*/ 	.word	0x00016888
        /*0bbc*/ 	.short	0x0100
        /*0bbe*/ 	.byte	0x06
	.zero		1


	//   ....[14]....
        /*0bc0*/ 	.word	0x00000660
        /*0bc4*/ 	.word	0x000000ff
        /*0bc8*/ 	.word	0x00016890
        /*0bcc*/ 	.short	0x0100
        /*0bce*/ 	.byte	0x08
	.zero		1


	//   ....[15]....
        /*0bd0*/ 	.word	0x00000670
        /*0bd4*/ 	.word	0x000000ff
        /*0bd8*/ 	.word	0x000168a0
        /*0bdc*/ 	.short	0x0100
        /*0bde*/ 	.byte	0x08
	.zero		1


	//   ....[16]....
        /*0be0*/ 	.word	0x00000680
        /*0be4*/ 	.word	0x000000ff
        /*0be8*/ 	.word	0x00016898
        /*0bec*/ 	.short	0x0100
        /*0bee*/ 	.byte	0x08
	.zero		1


	//   ....[17]....
        /*0bf0*/ 	.word	0x00000690
        /*0bf4*/ 	.word	0x000000ff
        /*0bf8*/ 	.word	0x000168a8
        /*0bfc*/ 	.short	0x0100
        /*0bfe*/ 	.byte	0x08
	.zero		1


	//   ....[18]....
        /*0c00*/ 	.word	0x000007d0
        /*0c04*/ 	.word	0x000000ff
        /*0c08*/ 	.word	0x000168b0
        /*0c0c*/ 	.short	0x0100
        /*0c0e*/ 	.byte	0x08
	.zero		1


	//   ....[19]....
        /*0c10*/ 	.word	0x000007e0
        /*0c14*/ 	.word	0x000000ff
        /*0c18*/ 	.word	0x000168c0
        /*0c1c*/ 	.short	0x0100
        /*0c1e*/ 	.byte	0x08
	.zero		1


	//   ....[20]....
        /*0c20*/ 	.word	0x000007f0
        /*0c24*/ 	.word	0x000000ff
        /*0c28*/ 	.word	0x000168b8
        /*0c2c*/ 	.short	0x0100
        /*0c2e*/ 	.byte	0x08
	.zero		1


	//   ....[21]....
        /*0c30*/ 	.word	0x00000800
        /*0c34*/ 	.word	0x000000ff
        /*0c38*/ 	.word	0x000168c8
        /*0c3c*/ 	.short	0x0100
        /*0c3e*/ 	.byte	0x08
	.zero		1


	//   ....[22]....
        /*0c40*/ 	.word	0x00001a30
        /*0c44*/ 	.word	0x000000ff
        /*0c48*/ 	.word	0x00016800
        /*0c4c*/ 	.short	0x010a
        /*0c4e*/ 	.byte	0x2d
	.zero		1


	//   ....[23]....
        /*0c50*/ 	.word	0x00001ab0
        /*0c54*/ 	.word	0x0000000d
        /*0c58*/ 	.word	0x00016830
        /*0c5c*/ 	.short	0x010a
        /*0c5e*/ 	.byte	0x3f
	.zero		1


	//   ....[24]....
        /*0c60*/ 	.word	0x00001af0
        /*0c64*/ 	.word	0x0000000d
        /*0c68*/ 	.word	0x00016830
        /*0c6c*/ 	.short	0x010a
        /*0c6e*/ 	.byte	0x3f
	.zero		1


	//   ....[25]....
        /*0c70*/ 	.word	0x000022a0
        /*0c74*/ 	.word	0x000000ff
        /*0c78*/ 	.word	0x00000000
        /*0c7c*/ 	.short	0x0101
        /*0c7e*/ 	.byte	0x06
	.zero		1


	//   ....[26]....
        /*0c80*/ 	.word	0x00005580
        /*0c84*/ 	.word	0x000000ff
        /*0c88*/ 	.word	0x00016830
        /*0c8c*/ 	.short	0x010a
        /*0c8e*/ 	.byte	0x06
	.zero		1


	//   ....[27]....
        /*0c90*/ 	.word	0x000055c0
        /*0c94*/ 	.word	0x000000ff
        /*0c98*/ 	.word	0x00016830
        /*0c9c*/ 	.short	0x010a
        /*0c9e*/ 	.byte	0x06
	.zero		1


	//   ....[28]....
        /*0ca0*/ 	.word	0x000057d0
        /*0ca4*/ 	.word	0x000000ff
        /*0ca8*/ 	.word	0x00016850
        /*0cac*/ 	.short	0x010a
        /*0cae*/ 	.byte	0x06
	.zero		1


	//   ....[29]....
        /*0cb0*/ 	.word	0x00005810
        /*0cb4*/ 	.word	0x000000ff
        /*0cb8*/ 	.word	0x00016850
        /*0cbc*/ 	.short	0x010a
        /*0cbe*/ 	.byte	0x06
	.zero		1


	//   ....[30]....
        /*0cc0*/ 	.word	0x00006090
        /*0cc4*/ 	.word	0x000000ff
        /*0cc8*/ 	.word	0x00000000
        /*0ccc*/ 	.short	0x0101
        /*0cce*/ 	.byte	0x06
	.zero		1


	//   ....[31]....
        /*0cd0*/ 	.word	0x000086f0
        /*0cd4*/ 	.word	0x000000ff
        /*0cd8*/ 	.word	0x00000000
        /*0cdc*/ 	.short	0x0101
        /*0cde*/ 	.byte	0x06
	.zero		1


	//   ....[32]....
        /*0ce0*/ 	.word	0x00008e20
        /*0ce4*/ 	.word	0x000000ff
        /*0ce8*/ 	.word	0x00016830
        /*0cec*/ 	.short	0x010a
        /*0cee*/ 	.byte	0x06
	.zero		1


	//   ....[33]....
        /*0cf0*/ 	.word	0x00008e60
        /*0cf4*/ 	.word	0x000000ff
        /*0cf8*/ 	.word	0x00016830
        /*0cfc*/ 	.short	0x010a
        /*0cfe*/ 	.byte	0x06
	.zero		1


	//   ....[34]....
        /*0d00*/ 	.word	0x00009070
        /*0d04*/ 	.word	0x000000ff
        /*0d08*/ 	.word	0x00016850
        /*0d0c*/ 	.short	0x010a
        /*0d0e*/ 	.byte	0x06
	.zero		1


	//   ....[35]....
        /*0d10*/ 	.word	0x000090b0
        /*0d14*/ 	.word	0x000000ff
        /*0d18*/ 	.word	0x00016850
        /*0d1c*/ 	.short	0x010a
        /*0d1e*/ 	.byte	0x06
	.zero		1


	//   ....[36]....
        /*0d20*/ 	.word	0x00009990
        /*0d24*/ 	.word	0x000000ff
        /*0d28*/ 	.word	0x00000000
        /*0d2c*/ 	.short	0x0101
        /*0d2e*/ 	.byte	0x06
	.zero		1


	//   ....[37]....
        /*0d30*/ 	.word	0x0000ae80
        /*0d34*/ 	.word	0x000000ff
        /*0d38*/ 	.word	0x00000000
        /*0d3c*/ 	.short	0x0101
        /*0d3e*/ 	.byte	0x06
	.zero		1


	//   ....[38]....
        /*0d40*/ 	.word	0x0000b380
        /*0d44*/ 	.word	0x000000ff
        /*0d48*/ 	.word	0x00016830
        /*0d4c*/ 	.short	0x010a
        /*0d4e*/ 	.byte	0x06
	.zero		1


	//   ....[39]....
        /*0d50*/ 	.word	0x0000b3c0
        /*0d54*/ 	.word	0x000000ff
        /*0d58*/ 	.word	0x00016830
        /*0d5c*/ 	.short	0x010a
        /*0d5e*/ 	.byte	0x06
	.zero		1


	//   ....[40]....
        /*0d60*/ 	.word	0x0000b5a0
        /*0d64*/ 	.word	0x000000ff
        /*0d68*/ 	.word	0x00016850
        /*0d6c*/ 	.short	0x010a
        /*0d6e*/ 	.byte	0x06
	.zero		1


	//   ....[41]....
        /*0d70*/ 	.word	0x0000b5e0
        /*0d74*/ 	.word	0x000000ff
        /*0d78*/ 	.word	0x00016850
        /*0d7c*/ 	.short	0x010a
        /*0d7e*/ 	.byte	0x06
	.zero		1


	//   ....[42]....
        /*0d80*/ 	.word	0x0000be60
        /*0d84*/ 	.word	0x000000ff
        /*0d88*/ 	.word	0x00000000
        /*0d8c*/ 	.short	0x0101
        /*0d8e*/ 	.byte	0x06
	.zero		1


	//   ....[43]....
        /*0d90*/ 	.word	0x0000e4c0
        /*0d94*/ 	.word	0x000000ff
        /*0d98*/ 	.word	0x00000000
        /*0d9c*/ 	.short	0x0101
        /*0d9e*/ 	.byte	0x06
	.zero		1


	//   ....[44]....
        /*0da0*/ 	.word	0x0000e8c0
        /*0da4*/ 	.word	0x000000ff
        /*0da8*/ 	.word	0x00016850
        /*0dac*/ 	.short	0x010a
        /*0dae*/ 	.byte	0x05
	.zero		1


	//   ....[45]....
        /*0db0*/ 	.word	0x0000e900
        /*0db4*/ 	.word	0x000000ff
        /*0db8*/ 	.word	0x00016850
        /*0dbc*/ 	.short	0x010a
        /*0dbe*/ 	.byte	0x05
	.zero		1


	//   ....[46]....
        /*0dc0*/ 	.word	0x0000ee60
        /*0dc4*/ 	.word	0x000000ff
        /*0dc8*/ 	.word	0x00000000
        /*0dcc*/ 	.short	0x0101
        /*0dce*/ 	.byte	0x04
	.zero		1


	//   ....[47]....
        /*0dd0*/ 	.word	0x0000fd10
        /*0dd4*/ 	.word	0x00000015
        /*0dd8*/ 	.word	0x00000000
        /*0ddc*/ 	.short	0x0101
        /*0dde*/ 	.byte	0x3f
	.zero		1


	//   ....[48]....
        /*0de0*/ 	.word	0x000128e0
        /*0de4*/ 	.word	0x00000003
        /*0de8*/ 	.word	0x00016840
        /*0dec*/ 	.short	0x010a
        /*0dee*/ 	.byte	0x3f
	.zero		1


	//   ....[49]....
        /*0df0*/ 	.word	0x000130a0
        /*0df4*/ 	.word	0x00000003
        /*0df8*/ 	.word	0x00016830
        /*0dfc*/ 	.short	0x0107
        /*0dfe*/ 	.byte	0x3f
	.zero		1


	//   ....[50]....
        /*0e00*/ 	.word	0x00013170
        /*0e04*/ 	.word	0x00000003
        /*0e08*/ 	.word	0x00016830
        /*0e0c*/ 	.short	0x0101
        /*0e0e*/ 	.byte	0x3f
	.zero		1


	//   ....[51]....
        /*0e10*/ 	.word	0x00013fb0
        /*0e14*/ 	.word	0x00000016
        /*0e18*/ 	.word	0x00016800
        /*0e1c*/ 	.short	0x0107
        /*0e1e*/ 	.byte	0x3f
	.zero		1


	//   ....[52]....
        /*0e20*/ 	.word	0x000140a0
        /*0e24*/ 	.word	0x00000016
        /*0e28*/ 	.word	0x00016800
        /*0e2c*/ 	.short	0x0101
        /*0e2e*/ 	.byte	0x3f
	.zero		1


	//   ....[53]....
        /*0e30*/ 	.word	0x000140c0
        /*0e34*/ 	.word	0x00000016
        /*0e38*/ 	.word	0x00016820
        /*0e3c*/ 	.short	0x010a
        /*0e3e*/ 	.byte	0x3f
	.zero		1


	//   ....[54]....
        /*0e40*/ 	.word	0x00014470
        /*0e44*/ 	.word	0x00000005
        /*0e48*/ 	.word	0x00016840
        /*0e4c*/ 	.short	0x010a
        /*0e4e*/ 	.byte	0x3f
	.zero		1


	//   ....[55]....
        /*0e50*/ 	.word	0x00014980
        /*0e54*/ 	.word	0x00000005
        /*0e58*/ 	.word	0x00016830
        /*0e5c*/ 	.short	0x0107
        /*0e5e*/ 	.byte	0x3f
	.zero		1


	//   ....[56]....
        /*0e60*/ 	.word	0x00014a40
        /*0e64*/ 	.word	0x00000005
        /*0e68*/ 	.word	0x00016830
        /*0e6c*/ 	.short	0x0101
        /*0e6e*/ 	.byte	0x3f
	.zero		1


	//   ....[57]....
        /*0e70*/ 	.word	0x00014aa0
        /*0e74*/ 	.word	0x00000005
        /*0e78*/ 	.word	0x00016860
        /*0e7c*/ 	.short	0x010a
        /*0e7e*/ 	.byte	0x3f
	.zero		1


	//   ....[58]....
        /*0e80*/ 	.word	0x00014f70
        /*0e84*/ 	.word	0x00000005
        /*0e88*/ 	.word	0x00016850
        /*0e8c*/ 	.short	0x0107
        /*0e8e*/ 	.byte	0x3f
	.zero		1


	//   ....[59]....
        /*0e90*/ 	.word	0x00015120
        /*0e94*/ 	.word	0x00000005
        /*0e98*/ 	.word	0x00016850
        /*0e9c*/ 	.short	0x0101
        /*0e9e*/ 	.byte	0x3f
	.zero		1


	//   ....[60]....
        /*0ea0*/ 	.word	0x00015340
        /*0ea4*/ 	.word	0x00000000
        /*0ea8*/ 	.word	0x00016860
        /*0eac*/ 	.short	0x010a
        /*0eae*/ 	.byte	0x3f
	.zero		1


	//   ....[61]....
        /*0eb0*/ 	.word	0x000157c0
        /*0eb4*/ 	.word	0x00000000
        /*0eb8*/ 	.word	0x00016850
        /*0ebc*/ 	.short	0x0107
        /*0ebe*/ 	.byte	0x3f
	.zero		1


	//   ....[62]....
        /*0ec0*/ 	.word	0x00015890
        /*0ec4*/ 	.word	0x00000000
        /*0ec8*/ 	.word	0x00016850
        /*0ecc*/ 	.short	0x0101
        /*0ece*/ 	.byte	0x3f
	.zero		1


	//   ....[63]....
        /*0ed0*/ 	.word	0x000165c0
        /*0ed4*/ 	.word	0x00000005
        /*0ed8*/ 	.word	0x00016820
        /*0edc*/ 	.short	0x010a
        /*0ede*/ 	.byte	0x3f
	.zero		1


	//   ....[64]....
        /*0ee0*/ 	.word	0x00016740
        /*0ee4*/ 	.word	0x00000003
        /*0ee8*/ 	.word	0x00016840
        /*0eec*/ 	.short	0x010a
        /*0eee*/ 	.byte	0x3f
	.zero		1


	//   ....[65]....
        /*0ef0*/ 	.word	0x000167e0
        /*0ef4*/ 	.word	0x00000005
        /*0ef8*/ 	.word	0x00016840
        /*0efc*/ 	.short	0x010a
        /*0efe*/ 	.byte	0x3f
	.zero		1


	//   ....[66]....
        /*0f00*/ 	.word	0x00016820
        /*0f04*/ 	.word	0x00000003
        /*0f08*/ 	.word	0x00016860
        /*0f0c*/ 	.short	0x010a
        /*0f0e*/ 	.byte	0x3f
	.zero		1


	//   ....[67]....
        /*0f10*/ 	.word	0x00016860
        /*0f14*/ 	.word	0x00000005
        /*0f18*/ 	.word	0x00016860
        /*0f1c*/ 	.short	0x010a
        /*0f1e*/ 	.byte	0x3f
	.zero		1


	//   ....[68]....
        /*0f20*/ 	.word	0x000168d0
        /*0f24*/ 	.word	0x00000003
        /*0f28*/ 	.word	0x00016800
        /*0f2c*/ 	.short	0x010a
        /*0f2e*/ 	.byte	0x3f
	.zero		1


	//   ....[69]....
        /*0f30*/ 	.word	0x00016920
        /*0f34*/ 	.word	0x0000000d
        /*0f38*/ 	.word	0x00016830
        /*0f3c*/ 	.short	0x010a
        /*0f3e*/ 	.byte	0x3f
	.zero		1


	//   ....[70]....
        /*0f40*/ 	.word	0x00016980
        /*0f44*/ 	.word	0x00000007
        /*0f48*/ 	.word	0x00016830
        /*0f4c*/ 	.short	0x010a
        /*0f4e*/ 	.byte	0x3f
	.zero		1


	//   ....[71]....
        /*0f50*/ 	.word	0x000169e0
        /*0f54*/ 	.word	0x00000007
        /*0f58*/ 	.word	0x00016850
        /*0f5c*/ 	.short	0x010a
        /*0f5e*/ 	.byte	0x3f
	.zero		1


	//   ....[72]....
        /*0f60*/ 	.word	0x00016a40
        /*0f64*/ 	.word	0x00000007
        /*0f68*/ 	.word	0x00016830
        /*0f6c*/ 	.short	0x010a
        /*0f6e*/ 	.byte	0x3f
	.zero		1


	//   ....[73]....
        /*0f70*/ 	.word	0x00016aa0
        /*0f74*/ 	.word	0x00000007
        /*0f78*/ 	.word	0x00016850
        /*0f7c*/ 	.short	0x010a
        /*0f7e*/ 	.byte	0x3f
	.zero		1


	//   ....[74]....
        /*0f80*/ 	.word	0x00016b00
        /*0f84*/ 	.word	0x00000007
        /*0f88*/ 	.word	0x00016830
        /*0f8c*/ 	.short	0x010a
        /*0f8e*/ 	.byte	0x3f
	.zero		1


	//   ....[75]....
        /*0f90*/ 	.word	0x00016b60
        /*0f94*/ 	.word	0x00000007
        /*0f98*/ 	.word	0x00016850
        /*0f9c*/ 	.short	0x010a
        /*0f9e*/ 	.byte	0x3f
	.zero		1


	//   ....[76]....
        /*0fa0*/ 	.word	0x00016bc0
        /*0fa4*/ 	.word	0x00000004
        /*0fa8*/ 	.word	0x00016850
        /*0fac*/ 	.short	0x010a
        /*0fae*/ 	.byte	0x3f
	.zero		1


	//   ....[77]....
        /*0fb0*/ 	.word	0x00016ce0
        /*0fb4*/ 	.word	0x00000003
        /*0fb8*/ 	.word	0x00016840
        /*0fbc*/ 	.short	0x010a
        /*0fbe*/ 	.byte	0x3f
	.zero		1


	//   ....[78]....
        /*0fc0*/ 	.word	0x00018780
        /*0fc4*/ 	.word	0x00000016
        /*0fc8*/ 	.word	0x00016820
        /*0fcc*/ 	.short	0x010a
        /*0fce*/ 	.byte	0x3f
	.zero		1


	//   ....[79]....
        /*0fd0*/ 	.word	0x000187d0
        /*0fd4*/ 	.word	0x00000005
        /*0fd8*/ 	.word	0x00016840
        /*0fdc*/ 	.short	0x010a
        /*0fde*/ 	.byte	0x3f
	.zero		1


	//   ....[80]....
        /*0fe0*/ 	.word	0x000190e0
        /*0fe4*/ 	.word	0x00000005
        /*0fe8*/ 	.word	0x00016860
        /*0fec*/ 	.short	0x010a
        /*0fee*/ 	.byte	0x3f
	.zero		1


	//   ....[81]....
        /*0ff0*/ 	.word	0x00019a50
        /*0ff4*/ 	.word	0x00000000
        /*0ff8*/ 	.word	0x00016860
        /*0ffc*/ 	.short	0x010a
        /*0ffe*/ 	.byte	0x3f
	.zero		1


	//   ....[82]....
        /*1000*/ 	.word	0x0001acd0
        /*1004*/ 	.word	0x00000005
        /*1008*/ 	.word	0x00016820
        /*100c*/ 	.short	0x010a
        /*100e*/ 	.byte	0x3f
	.zero		1


	//   ....[83]....
        /*1010*/ 	.word	0x0001ae70
        /*1014*/ 	.word	0x00000003
        /*1018*/ 	.word	0x00016840
        /*101c*/ 	.short	0x010a
        /*101e*/ 	.byte	0x3f
	.zero		1


	//   ....[84]....
        /*1020*/ 	.word	0x0001aec0
        /*1024*/ 	.word	0x00000005
        /*1028*/ 	.word	0x00016840
        /*102c*/ 	.short	0x010a
        /*102e*/ 	.byte	0x3f
	.zero		1


	//   ....[85]....
        /*1030*/ 	.word	0x0001af10
        /*1034*/ 	.word	0x00000003
        /*1038*/ 	.word	0x00016860
        /*103c*/ 	.short	0x010a
        /*103e*/ 	.byte	0x3f
	.zero		1


	//----- nvinfo : EIATTR_NUM_MBARRIERS
	.align		4
.L_207:
        /*1040*/ 	.byte	0x03, 0x38
        /*1042*/ 	.short	0x0016


	//----- nvinfo : EIATTR_EXIT_INSTR_OFFSETS
	.align		4
        /*1044*/ 	.byte	0x04, 0x1c
        /*1046*/ 	.short	(.L_209 - .L_208)


	//   ....[0]....
.L_208:
        /*1048*/ 	.word	0x000009b0


	//   ....[1]....
        /*104c*/ 	.word	0x00010940


	//   ....[2]....
        /*1050*/ 	.word	0x000168b0


	//----- nvinfo : EIATTR_MAX_THREADS
	.align		4
.L_209:
        /*1054*/ 	.byte	0x04, 0x05
        /*1056*/ 	.short	(.L_211 - .L_210)
.L_210:
        /*1058*/ 	.word	0x00000200
        /*105c*/ 	.word	0x00000001
        /*1060*/ 	.word	0x00000001


	//----- nvinfo : EIATTR_CRS_STACK_SIZE
	.align		4
.L_211:
        /*1064*/ 	.byte	0x04, 0x1e
        /*1066*/ 	.short	(.L_213 - .L_212)
.L_212:
        /*1068*/ 	.word	0x00000000


	//----- nvinfo : EIATTR_CBANK_PARAM_SIZE
	.align		4
.L_213:
        /*106c*/ 	.byte	0x03, 0x19
        /*106e*/ 	.short	0x0af0


	//----- nvinfo : EIATTR_PARAM_CBANK
	.align		4
        /*1070*/ 	.byte	0x04, 0x0a
        /*1072*/ 	.short	(.L_215 - .L_214)
	.align		4
.L_214:
        /*1074*/ 	.word	index@(.nv.constant0._ZN7cutlass13device_kernelIN5flash11enable_sm90INS1_16FlashAttnFwdSm90INS1_25CollectiveMainloopFwdSm90ILi2EN4cute5tupleIJNS5_1CILi1EEES8_S8_EEENS6_IJNS7_ILi192EEENS7_ILi128EEENS7_ILi64EEEEEELi64ENS_10bfloat16_tEfNS_4arch4Sm90ELb0ELb1ELb1ELb1ELb1ELb0ELb0ELb1ELb1ELb1ELb0ELb0EEENS1_21CollectiveEpilogueFwdINS6_IJSA_SC_SB_EEES9_SE_SG_Li384ELb1ELb1ELb0ELb0EEENS1_36VarlenDynamicPersistentTileSchedulerILi192ELi128ELi384ELi128ELb0ELb1ELb1ELb1ELb0ELb1EEEEEEEEEvNT_6ParamsE)
        /*1078*/ 	.short	0x0210
        /*107a*/ 	.short	0x0af0


	//----- nvinfo : EIATTR_SW_WAR
	.align		4
.L_215:
        /*107c*/ 	.byte	0x04, 0x36
        /*107e*/ 	.short	(.L_217 - .L_216)
.L_216:
        /*1080*/ 	.word	0x00000008
.L_217:


//--------------------- .nv.info._ZN7cutlass13device_kernelIN5flash11enable_sm90INS1_16FlashAttnFwdSm90INS1_25CollectiveMainloopFwdSm90ILi2EN4cute5tupleIJNS5_1CILi1EEES8_S8_EEENS6_IJNS7_ILi192EEENS7_ILi128EEENS7_ILi64EEEEEELi64ENS_10bfloat16_tEfNS_4arch4Sm90ELb0ELb1ELb1ELb1ELb1ELb1ELb0ELb1ELb1ELb1ELb0ELb0EEENS1_21CollectiveEpilogueFwdINS6_IJSA_SC_SB_EEES9_SE_SG_Li384ELb1ELb1ELb0ELb0EEENS1_36VarlenDynamicPersistentTileSchedulerILi192ELi128ELi384ELi128ELb0ELb1ELb1ELb1ELb0ELb1EEEEEEEEEvNT_6ParamsE --------------------------
	.section	.nv.info._ZN7cutlass13device_kernelIN5flash11enable_sm90INS1_16FlashAttnFwdSm90INS1_25CollectiveMainloopFwdSm90ILi2EN4cute5tupleIJNS5_1CILi1EEES8_S8_EEENS6_IJNS7_ILi192EEENS7_ILi128EEENS7_ILi64EEEEEELi64ENS_10bfloat16_tEfNS_4arch4Sm90ELb0ELb1ELb1ELb1ELb1ELb1ELb0ELb1ELb1ELb1ELb0ELb0EEENS1_21CollectiveEpilogueFwdINS6_IJSA_SC_SB_EEES9_SE_SG_Li384ELb1ELb1ELb0ELb0EEENS1_36VarlenDynamicPersistentTileSchedulerILi192ELi128ELi384ELi128ELb0ELb1ELb1ELb1ELb0ELb1EEEEEEEEEvNT_6ParamsE,"",@"SHT_CUDA_INFO"
	.sectionflags	@""
	.align	4


	//----- nvinfo : EIATTR_CUDA_API_VERSION
	.align		4
        /*0000*/ 	.byte	0x04, 0x37
        /*0002*/ 	.short	(.L_219 - .L_218)
.L_218:
        /*0004*/ 	.word	0x00000082


	//----- nvinfo : EIATTR_KPARAM_INFO
	.align		4
.L_219:
        /*0008*/ 	.byte	0x04, 0x17
        /*000a*/ 	.short	(.L_221 - .L_220)
.L_220:
        /*000c*/ 	.word	0x00000000
        /*0010*/ 	.short	0x0000
        /*0012*/ 	.short	0x0070
        /*0014*/ 	.byte	0x00, 0xf0, 0x01, 0x2a


	//----- nvinfo : EIATTR_SPARSE_MMA_MASK
	.align		4
.L_221:
        /*0018*/ 	.byte	0x03, 0x50
        /*001a*/ 	.short	0x0000


	//----- nvinfo : EIATTR_MAXREG_COUNT
	.align		4
        /*001c*/ 	.byte	0x03, 0x1b
        /*001e*/ 	.short	0x0080


	//----- nvinfo : EIATTR_NUM_BARRIERS
	.align		4
        /*0020*/ 	.byte	0x02, 0x4c
        /*0022*/ 	.byte	0x10
	.zero		1


	//----- nvinfo : EIATTR_EXTERNS
	.align		4
        /*0024*/ 	.byte	0x04, 0x0f
        /*0026*/ 	.short	(.L_223 - .L_222)


	//   ....[0]....
	.align		4
.L_222:
        /*0028*/ 	.word	index@(__assertfail)


	//----- nvinfo : EIATTR_ANNOTATIONS
	.align		4
.L_223:
        /*002c*/ 	.byte	0x04, 0x55
        /*002e*/ 	.short	(.L_225 - .L_224)


	//   ....[0]....
.L_224:
        /* <DEDUP_REMOVED lines=76> */


	//----- nvinfo : EIATTR_MERCURY_ISA_VERSION
	.align		4
.L_225:
        /*04e0*/ 	.byte	0x03, 0x5f
        /*04e2*/ 	.short	0x0101


	//----- nvinfo : EIATTR_UNUSED_LOAD_BYTE_OFFSET
	.align		4
        /*04e4*/ 	.byte	0x04, 0x44
        /*04e6*/ 	.short	(.L_227 - .L_226)


	//   ....[0]....
.L_226:
        /*04e8*/ 	.word	0x00000a90
        /*04ec*/ 	.word	0x0000fff0


	//   ....[1]....
        /*04f0*/ 	.word	0x000178e0
        /*04f4*/ 	.word	0x0000fff0


	//----- nvinfo : EIATTR_INT_WARP_WIDE_INSTR_OFFSETS
	.align		4
.L_227:
        /*04f8*/ 	.byte	0x04, 0x31
        /*04fa*/ 	.short	(.L_229 - .L_228)


	//   ....[0]....
.L_228:
        /*04fc*/ 	.word	0x00000130


	//   ....[1]....
        /*0500*/ 	.word	0x00000170


	//   ....[2]....
        /*0504*/ 	.word	0x000001e0


	//   ....[3]....
        /*0508*/ 	.word	0x0001bb20


	//   ....[4]....
        /*050c*/ 	.word	0x0001bbb0


	//   ....[5]....
        /*0510*/ 	.word	0x0001edf0


	//   ....[6]....
        /*0514*/ 	.word	0x0001ee80


	//----- nvinfo : EIATTR_COOP_GROUP_MASK_REGIDS
	.align		4
.L_229:
        /*0518*/ 	.byte	0x04, 0x29
        /*051a*/ 	.short	(.L_231 - .L_230)


	//   ....[0]....
.L_230:
        /*051c*/ 	.word	0xffffffff


	//   ....[1]....
        /*0520*/ 	.word	0xffffffff


	//   ....[2]....
        /*0524*/ 	.word	0xffffffff


	//   ....[3]....
        /*0528*/ 	.word	0xffffffff


	//   ....[4]....
        /*052c*/ 	.word	0xffffffff


	//   ....[5]....
        /*0530*/ 	.word	0xffffffff


	//   ....[6]....
        /*0534*/ 	.word	0xffffffff


	//   ....[7]....
        /*0538*/ 	.word	0xffffffff


	//   ....[8]....
        /*053c*/ 	.word	0xffffffff


	//   ....[9]....
        /*0540*/ 	.word	0xffffffff


	//   ....[10]....
        /*0544*/ 	.word	0xffffffff


	//   ....[11]....
        /*0548*/ 	.word	0xffffffff


	//   ....[12]....
        /*054c*/ 	.word	0xffffffff


	//   ....[13]....
        /*0550*/ 	.word	0xffffffff


	//   ....[14]....
        /*0554*/ 	.word	0xffffffff


	//   ....[15]....
        /*0558*/ 	.word	0xffffffff


	//   ....[16]....
        /*055c*/ 	.word	0xffffffff


	//   ....[17]....
        /*0560*/ 	.word	0xffffffff


	//   ....[18]....
        /*0564*/ 	.word	0xffffffff


	//   ....[19]....
        /*0568*/ 	.word	0xffffffff


	//   ....[20]....
        /*056c*/ 	.word	0xffffffff


	//   ....[21]....
        /*0570*/ 	.word	0xffffffff


	//   ....[22]....
        /*0574*/ 	.word	0xffffffff


	//   ....[23]....
        /*0578*/ 	.word	0xffffffff


	//   ....[24]....
        /*057c*/ 	.word	0xffffffff


	//   ....[25]....
        /*0580*/ 	.word	0xffffffff


	//   ....[26]....
        /*0584*/ 	.word	0xffffffff


	//   ....[27]....
        /*0588*/ 	.word	0xffffffff


	//   ....[28]....
        /*058c*/ 	.word	0xffffffff


	//   ....[29]....
        /*0590*/ 	.word	0xffffffff


	//   ....[30]....
        /*0594*/ 	.word	0xffffffff


	//   ....[31]....
        /*0598*/ 	.word	0xffffffff


	//   ....[32]....
        /*059c*/ 	.word	0xffffffff


	//   ....[33]....
        /*05a0*/ 	.word	0xffffffff


	//   ....[34]....
        /*05a4*/ 	.word	0xffffffff


	//   ....[35]....
        /*05a8*/ 	.word	0xffffffff


	//   ....[36]....
        /*05ac*/ 	.word	0xffffffff


	//   ....[37]....
        /*05b0*/ 	.word	0xffffffff


	//   ....[38]....
        /*05b4*/ 	.word	0xffffffff


	//   ....[39]....
        /*05b8*/ 	.word	0xffffffff


	//   ....[40]....
        /*05bc*/ 	.word	0xffffffff


	//   ....[41]....
        /*05c0*/ 	.word	0xffffffff


	//   ....[42]....
        /*05c4*/ 	.word	0xffffffff


	//   ....[43]....
        /*05c8*/ 	.word	0xffffffff


	//   ....[44]....
        /*05cc*/ 	.word	0xffffffff


	//   ....[45]....
        /*05d0*/ 	.word	0xffffffff


	//   ....[46]....
        /*05d4*/ 	.word	0xffffffff


	//   ....[47]....
        /*05d8*/ 	.word	0xffffffff


	//   ....[48]....
        /*05dc*/ 	.word	0xffffffff


	//   ....[49]....
        /*05e0*/ 	.word	0xffffffff


	//   ....[50]....
        /*05e4*/ 	.word	0xffffffff


	//   ....[51]....
        /*05e8*/ 	.word	0xffffffff


	//   ....[52]....
        /*05ec*/ 	.word	0xffffffff


	//   ....[53]....
        /*05f0*/ 	.word	0xffffffff


	//   ....[54]....
        /*05f4*/ 	.word	0xffffffff


	//   ....[55]....
        /*05f8*/ 	.word	0xffffffff


	//   ....[56]....
        /*05fc*/ 	.word	0xffffffff


	//   ....[57]....
        /*0600*/ 	.word	0xffffffff


	//   ....[58]....
        /*0604*/ 	.word	0xffffffff


	//   ....[59]....
        /*0608*/ 	.word	0xffffffff


	//   ....[60]....
        /*060c*/ 	.word	0xffffffff


	//   ....[61]....
        /*0610*/ 	.word	0xffffffff


	//   ....[62]....
        /*0614*/ 	.word	0xffffffff


	//   ....[63]....
        /*0618*/ 	.word	0xffffffff


	//   ....[64]....
        /*061c*/ 	.word	0xffffffff


	//   ....[65]....
        /*0620*/ 	.word	0xffffffff


	//   ....[66]....
        /*0624*/ 	.word	0xffffffff


	//   ....[67]....
        /*0628*/ 	.word	0xffffffff


	//   ....[68]....
        /*062c*/ 	.word	0xffffffff


	//   ....[69]....
        /*0630*/ 	.word	0xffffffff


	//   ....[70]....
        /*0634*/ 	.word	0xffffffff


	//   ....[71]....
        /*0638*/ 	.word	0xffffffff


	//   ....[72]....
        /*063c*/ 	.word	0xffffffff


	//   ....[73]....
        /*0640*/ 	.word	0xffffffff


	//   ....[74]....
        /*0644*/ 	.word	0xffffffff


	//   ....[75]....
        /*0648*/ 	.word	0xffffffff


	//   ....[76]....
        /*064c*/ 	.word	0xffffffff


	//   ....[77]....
        /*0650*/ 	.word	0xffffffff


	//   ....[78]....
        /*0654*/ 	.word	0xffffffff


	//   ....[79]....
        /*0658*/ 	.word	0xffffffff


	//   ....[80]....
        /*065c*/ 	.word	0xffffffff


	//   ....[81]....
        /*0660*/ 	.word	0xffffffff


	//   ....[82]....
        /*0664*/ 	.word	0xffffffff


	//   ....[83]....
        /*0668*/ 	.word	0xffffffff


	//   ....[84]....
        /*066c*/ 	.word	0xffffffff


	//   ....[85]....
        /*0670*/ 	.word	0xffffffff


	//   ....[86]....
        /*0674*/ 	.word	0xffffffff


	//   ....[87]....
        /*0678*/ 	.word	0xffffffff


	//   ....[88]....
        /*067c*/ 	.word	0xffffffff


	//   ....[89]....
        /*0680*/ 	.word	0xffffffff


	//   ....[90]....
        /*0684*/ 	.word	0xffffffff


	//   ....[91]....
        /*0688*/ 	.word	0xffffffff


	//   ....[92]....
        /*068c*/ 	.word	0xffffffff


	//   ....[93]....
        /*0690*/ 	.word	0xffffffff


	//   ....[94]....
        /*0694*/ 	.word	0xffffffff


	//   ....[95]....
        /*0698*/ 	.word	0xffffffff


	//   ....[96]....
        /*069c*/ 	.word	0xffffffff


	//   ....[97]....
        /*06a0*/ 	.word	0xffffffff


	//   ....[98]....
        /*06a4*/ 	.word	0xffffffff


	//   ....[99]....
        /*06a8*/ 	.word	0xffffffff


	//   ....[100]....
        /*06ac*/ 	.word	0xffffffff


	//   ....[101]....
        /*06b0*/ 	.word	0xffffffff


	//   ....[102]....
        /*06b4*/ 	.word	0xffffffff


	//   ....[103]....
        /*06b8*/ 	.word	0xffffffff


	//   ....[104]....
        /*06bc*/ 	.word	0xffffffff


	//   ....[105]....
        /*06c0*/ 	.word	0xffffffff


	//   ....[106]....
        /*06c4*/ 	.word	0xffffffff


	//   ....[107]....
        /*06c8*/ 	.word	0xffffffff


	//   ....[108]....
        /*06cc*/ 	.word	0xffffffff


	//   ....[109]....
        /*06d0*/ 	.word	0xffffffff


	//   ....[110]....
        /*06d4*/ 	.word	0xffffffff


	//   ....[111]....
        /*06d8*/ 	.word	0xffffffff


	//   ....[112]....
        /*06dc*/ 	.word	0xffffffff


	//   ....[113]....
        /*06e0*/ 	.word	0xffffffff


	//   ....[114]....
        /*06e4*/ 	.word	0xffffffff


	//   ....[115]....
        /*06e8*/ 	.word	0xffffffff


	//   ....[116]....
        /*06ec*/ 	.word	0xffffffff


	//   ....[117]....
        /*06f0*/ 	.word	0xffffffff


	//   ....[118]....
        /*06f4*/ 	.word	0xffffffff


	//   ....[119]....
        /*06f8*/ 	.word	0xffffffff


	//   ....[120]....
        /*06fc*/ 	.word	0xffffffff


	//   ....[121]....
        /*0700*/ 	.word	0xffffffff


	//   ....[122]....
        /*0704*/ 	.word	0xffffffff


	//   ....[123]....
        /*0708*/ 	.word	0xffffffff


	//   ....[124]....
        /*070c*/ 	.word	0xffffffff


	//   ....[125]....
        /*0710*/ 	.word	0xffffffff


	//   ....[126]....
        /*0714*/ 	.word	0xffffffff


	//   ....[127]....
        /*0718*/ 	.word	0xffffffff


	//   ....[128]....
        /*071c*/ 	.word	0xffffffff


	//   ....[129]....
        /*0720*/ 	.word	0xffffffff


	//   ....[130]....
        /*0724*/ 	.word	0xffffffff


	//   ....[131]....
        /*0728*/ 	.word	0xffffffff


	//   ....[132]....
        /*072c*/ 	.word	0xffffffff


	//   ....[133]....
        /*0730*/ 	.word	0xffffffff


	//   ....[134]....
        /*0734*/ 	.word	0xffffffff


	//   ....[135]....
        /*0738*/ 	.word	0xffffffff


	//   ....[136]....
        /*073c*/ 	.word	0xffffffff


	//   ....[137]....
        /*0740*/ 	.word	0xffffffff


	//   ....[138]....
        /*0744*/ 	.word	0xffffffff


	//   ....[139]....
        /*0748*/ 	.word	0xffffffff


	//   ....[140]....
        /*074c*/ 	.word	0xffffffff


	//   ....[141]....
        /*0750*/ 	.word	0xffffffff


	//   ....[142]....
        /*0754*/ 	.word	0xffffffff


	//   ....[143]....
        /*0758*/ 	.word	0xffffffff


	//   ....[144]....
        /*075c*/ 	.word	0xffffffff


	//   ....[145]....
        /*0760*/ 	.word	0xffffffff


	//   ....[146]....
        /*0764*/ 	.word	0xffffffff


	//   ....[147]....
        /*0768*/ 	.word	0xffffffff


	//   ....[148]....
        /*076c*/ 	.word	0xffffffff


	//   ....[149]....
        /*0770*/ 	.word	0xffffffff


	//   ....[150]....
        /*0774*/ 	.word	0xffffffff


	//   ....[151]....
        /*0778*/ 	.word	0xffffffff


	//   ....[152]....
        /*077c*/ 	.word	0xffffffff


	//   ....[153]....
        /*0780*/ 	.word	0xffffffff


	//   ....[154]....
        /*0784*/ 	.word	0xffffffff


	//   ....[155]....
        /*0788*/ 	.word	0xffffffff


	//   ....[156]....
        /*078c*/ 	.word	0xffffffff


	//   ....[157]....
        /*0790*/ 	.word	0xffffffff


	//   ....[158]....
        /*0794*/ 	.word	0xffffffff


	//   ....[159]....
        /*0798*/ 	.word	0xffffffff


	//   ....[160]....
        /*079c*/ 	.word	0xffffffff


	//   ....[161]....
        /*07a0*/ 	.word	0xffffffff


	//   ....[162]....
        /*07a4*/ 	.word	0xffffffff


	//   ....[163]....
        /*07a8*/ 	.word	0xffffffff


	//   ....[164]....
        /*07ac*/ 	.word	0xffffffff


	//   ....[165]....
        /*07b0*/ 	.word	0xffffffff


	//   ....[166]....
        /*07b4*/ 	.word	0xffffffff


	//   ....[167]....
        /*07b8*/ 	.word	0xffffffff


	//   ....[168]....
        /*07bc*/ 	.word	0xffffffff


	//   ....[169]....
        /*07c0*/ 	.word	0xffffffff


	//   ....[170]....
        /*07c4*/ 	.word	0xffffffff


	//   ....[171]....
        /*07c8*/ 	.word	0xffffffff


	//   ....[172]....
        /*07cc*/ 	.word	0xffffffff


	//   ....[173]....
        /*07d0*/ 	.word	0xffffffff


	//   ....[174]....
        /*07d4*/ 	.word	0xffffffff


	//   ....[175]....
        /*07d8*/ 	.word	0xffffffff


	//   ....[176]....
        /*07dc*/ 	.word	0xffffffff


	//   ....[177]....
        /*07e0*/ 	.word	0xffffffff


	//   ....[178]....
        /*07e4*/ 	.word	0xffffffff


	//   ....[179]....
        /*07e8*/ 	.word	0xffffffff


	//   ....[180]....
        /*07ec*/ 	.word	0xffffffff


	//   ....[181]....
        /*07f0*/ 	.word	0xffffffff


	//   ....[182]....
        /*07f4*/ 	.word	0xffffffff


	//   ....[183]....
        /*07f8*/ 	.word	0xffffffff


	//   ....[184]....
        /*07fc*/ 	.word	0xffffffff


	//   ....[185]....
        /*0800*/ 	.word	0xffffffff


	//   ....[186]....
        /*0804*/ 	.word	0xffffffff


	//   ....[187]....
        /*0808*/ 	.word	0xffffffff


	//   ....[188]....
        /*080c*/ 	.word	0xffffffff


	//   ....[189]....
        /*0810*/ 	.word	0xffffffff


	//   ....[190]....
        /*0814*/ 	.word	0xffffffff


	//   ....[191]....
        /*0818*/ 	.word	0xffffffff


	//   ....[192]....
        /*081c*/ 	.word	0xffffffff


	//   ....[193]....
        /*0820*/ 	.word	0xffffffff


	//   ....[194]....
        /*0824*/ 	.word	0xffffffff


	//   ....[195]....
        /*0828*/ 	.word	0xffffffff


	//   ....[196]....
        /*082c*/ 	.word	0xffffffff


	//   ....[197]....
        /*0830*/ 	.word	0xffffffff


	//   ....[198]....
        /*0834*/ 	.word	0xffffffff


	//   ....[199]....
        /*0838*/ 	.word	0xffffffff


	//   ....[200]....
        /*083c*/ 	.word	0xffffffff


	//   ....[201]....
        /*0840*/ 	.word	0xffffffff


	//   ....[202]....
        /*0844*/ 	.word	0xffffffff


	//   ....[203]....
        /*0848*/ 	.word	0xffffffff


	//   ....[204]....
        /*084c*/ 	.word	0xffffffff


	//   ....[205]....
        /*0850*/ 	.word	0xffffffff


	//   ....[206]....
        /*0854*/ 	.word	0xffffffff


	//   ....[207]....
        /*0858*/ 	.word	0xffffffff


	//   ....[208]....
        /*085c*/ 	.word	0xffffffff


	//   ....[209]....
        /*0860*/ 	.word	0x0500000f


	//   ....[210]....
        /*0864*/ 	.word	0x0500000f


	//   ....[211]....
        /*0868*/ 	.word	0x0500000f


	//   ....[212]....
        /*086c*/ 	.word	0x0500000f


	//   ....[213]....
        /*0870*/ 	.word	0x0500000f


	//   ....[214]....
        /*0874*/ 	.word	0x0500000f


	//   ....[215]....
        /*0878*/ 	.word	0x0500000f


	//   ....[216]....
        /*087c*/ 	.word	0x0500000f


	//   ....[217]....
        /*0880*/ 	.word	0x0500000f


	//   ....[218]....
        /*0884*/ 	.word	0x0500000f


	//   ....[219]....
        /*0888*/ 	.word	0x0500000f


	//   ....[220]....
        /*088c*/ 	.word	0x0500000f


	//   ....[221]....
        /*0890*/ 	.word	0x0500000f


	//   ....[222]....
        /*0894*/ 	.word	0x0500000f


	//   ....[223]....
        /*0898*/ 	.word	0x0500000f


	//   ....[224]....
        /*089c*/ 	.word	0x0500000f


	//   ....[225]....
        /*08a0*/ 	.word	0x0500000f


	//   ....[226]....
        /*08a4*/ 	.word	0x0500000f


	//   ....[227]....
        /*08a8*/ 	.word	0x0500000f


	//   ....[228]....
        /*08ac*/ 	.word	0x0500000f


	//   ....[229]....
        /*08b0*/ 	.word	0x0500000f


	//   ....[230]....
        /*08b4*/ 	.word	0x0500000f


	//   ....[231]....
        /*08b8*/ 	.word	0x0500000f


	//   ....[232]....
        /*08bc*/ 	.word	0x0500000f


	//   ....[233]....
        /*08c0*/ 	.word	0x0500000f


	//   ....[234]....
        /*08c4*/ 	.word	0x0500000f


	//   ....[235]....
        /*08c8*/ 	.word	0x0500000f


	//   ....[236]....
        /*08cc*/ 	.word	0x0500000f


	//   ....[237]....
        /*08d0*/ 	.word	0x0500000f


	//   ....[238]....
        /*08d4*/ 	.word	0x0500000f


	//   ....[239]....
        /*08d8*/ 	.word	0x0500000f


	//   ....[240]....
        /*08dc*/ 	.word	0x0500000f


	//   ....[241]....
        /*08e0*/ 	.word	0x0500000f


	//   ....[242]....
        /*08e4*/ 	.word	0x0500000f


	//   ....[243]....
        /*08e8*/ 	.word	0x0500000f


	//   ....[244]....
        /*08ec*/ 	.word	0x0500000f


	//   ....[245]....
        /*08f0*/ 	.word	0x0500000f


	//   ....[246]....
        /*08f4*/ 	.word	0x0500000f


	//   ....[247]....
        /*08f8*/ 	.word	0x0500000f


	//   ....[248]....
        /*08fc*/ 	.word	0x0500000f


	//   ....[249]....
        /*0900*/ 	.word	0x0500000f


	//   ....[250]....
        /*0904*/ 	.word	0x0500000f


	//   ....[251]....
        /*0908*/ 	.word	0x0500000f


	//   ....[252]....
        /*090c*/ 	.word	0x0500000f


	//   ....[253]....
        /*0910*/ 	.word	0x0500000f


	//   ....[254]....
        /*0914*/ 	.word	0x0500000f


	//   ....[255]....
        /*0918*/ 	.word	0x0500000f


	//   ....[0]....
        /*091c*/ 	.word	0x0500000f


	//   ....[1]....
        /*0920*/ 	.word	0x0500000f


	//   ....[2]....
        /*0924*/ 	.word	0x0500000f


	//   ....[3]....
        /*0928*/ 	.word	0x0500000f


	//   ....[4]....
        /*092c*/ 	.word	0x0500000f


	//   ....[5]....
        /*0930*/ 	.word	0x0500000f


	//   ....[6]....
        /*0934*/ 	.word	0x0500000f


	//   ....[7]....
        /*0938*/ 	.word	0x0500000f


	//   ....[8]....
        /*093c*/ 	.word	0x0500000f


	//   ....[9]....
        /*0940*/ 	.word	0x0500000f


	//   ....[10]....
        /*0944*/ 	.word	0x0500000f


	//   ....[11]....
        /*0948*/ 	.word	0x0500000f


	//   ....[12]....
        /*094c*/ 	.word	0x0500000f


	//   ....[13]....
        /*0950*/ 	.word	0x0500000f


	//   ....[14]....
        /*0954*/ 	.word	0x0500000f


	//   ....[15]....
        /*0958*/ 	.word	0x0500000f


	//   ....[16]....
        /*095c*/ 	.word	0x0500000f


	//   ....[17]....
        /*0960*/ 	.word	0x0500000f


	//   ....[18]....
        /*0964*/ 	.word	0x0500000f


	//   ....[19]....
        /*0968*/ 	.word	0x0500000f


	//   ....[20]....
        /*096c*/ 	.word	0x0500000f


	//   ....[21]....
        /*0970*/ 	.word	0x0500000f


	//   ....[22]....
        /*0974*/ 	.word	0x0500000f


	//   ....[23]....
        /*0978*/ 	.word	0x0500000f


	//   ....[24]....
        /*097c*/ 	.word	0x0500000f


	//   ....[25]....
        /*0980*/ 	.word	0x0500000f


	//   ....[26]....
        /*0984*/ 	.word	0x0500000f


	//   ....[27]....
        /*0988*/ 	.word	0x0500000f


	//   ....[28]....
        /*098c*/ 	.word	0x0500000f


	//   ....[29]....
        /*0990*/ 	.word	0x0500000f


	//   ....[30]....
        /*0994*/ 	.word	0x0500000f


	//   ....[31]....
        /*0998*/ 	.word	0x0500000f


	//   ....[32]....
        /*099c*/ 	.word	0x0500000f


	//   ....[33]....
        /*09a0*/ 	.word	0x0500000f


	//   ....[34]....
        /*09a4*/ 	.word	0x0500000f


	//   ....[35]....
        /*09a8*/ 	.word	0x0500000f


	//   ....[36]....
        /*09ac*/ 	.word	0x0500000f


	//   ....[37]....
        /*09b0*/ 	.word	0x0500000f


	//   ....[38]....
        /*09b4*/ 	.word	0x0500000f


	//   ....[39]....
        /*09b8*/ 	.word	0x0500000f


	//   ....[40]....
        /*09bc*/ 	.word	0x0500000f


	//   ....[41]....
        /*09c0*/ 	.word	0x0500000f


	//   ....[42]....
        /*09c4*/ 	.word	0x0500000f


	//   ....[43]....
        /*09c8*/ 	.word	0x0500000f


	//   ....[44]....
        /*09cc*/ 	.word	0x0500000f


	//   ....[45]....
        /*09d0*/ 	.word	0x0500000f


	//   ....[46]....
        /*09d4*/ 	.word	0x0500000f


	//   ....[47]....
        /*09d8*/ 	.word	0x0500000f


	//   ....[48]....
        /*09dc*/ 	.word	0x0500000f


	//   ....[49]....
        /*09e0*/ 	.word	0x0500000f


	//   ....[50]....
        /*09e4*/ 	.word	0x0500000f


	//   ....[51]....
        /*09e8*/ 	.word	0x0500000f


	//   ....[52]....
        /*09ec*/ 	.word	0x0500000f


	//   ....[53]....
        /*09f0*/ 	.word	0x0500000f


	//   ....[54]....
        /*09f4*/ 	.word	0x0500000f


	//   ....[55]....
        /*09f8*/ 	.word	0x0500000f


	//   ....[56]....
        /*09fc*/ 	.word	0x0500000f


	//   ....[57]....
        /*0a00*/ 	.word	0x0500000f


	//   ....[58]....
        /*0a04*/ 	.word	0x0500000f


	//   ....[59]....
        /*0a08*/ 	.word	0x0500000f


	//   ....[60]....
        /*0a0c*/ 	.word	0x0500000f


	//   ....[61]....
        /*0a10*/ 	.word	0x0500000f


	//   ....[62]....
        /*0a14*/ 	.word	0x0500000f


	//   ....[63]....
        /*0a18*/ 	.word	0x0500000f


	//   ....[64]....
        /*0a1c*/ 	.word	0x0500000f


	//   ....[65]....
        /*0a20*/ 	.word	0x0500000f


	//   ....[66]....
        /*0a24*/ 	.word	0x0500000f


	//   ....[67]....
        /*0a28*/ 	.word	0x0500000f


	//   ....[68]....
        /*0a2c*/ 	.word	0x0500000f


	//   ....[69]....
        /*0a30*/ 	.word	0x0500000f


	//   ....[70]....
        /*0a34*/ 	.word	0x0500000f


	//   ....[71]....
        /*0a38*/ 	.word	0x0500000f


	//   ....[72]....
        /*0a3c*/ 	.word	0x0500000f


	//   ....[73]....
        /*0a40*/ 	.word	0x0500000f


	//   ....[74]....
        /*0a44*/ 	.word	0x0500000f


	//   ....[75]....
        /*0a48*/ 	.word	0x0500000f


	//   ....[76]....
        /*0a4c*/ 	.word	0x0500000f


	//   ....[77]....
        /*0a50*/ 	.word	0x0500000f


	//   ....[78]....
        /*0a54*/ 	.word	0x0500000f


	//   ....[79]....
        /*0a58*/ 	.word	0x0500000f


	//   ....[80]....
        /*0a5c*/ 	.word	0x0500000f


	//   ....[81]....
        /*0a60*/ 	.word	0x0500000f


	//   ....[82]....
        /*0a64*/ 	.word	0x0500000f


	//   ....[83]....
        /*0a68*/ 	.word	0x0500000f


	//   ....[84]....
        /*0a6c*/ 	.word	0x0500000f


	//   ....[85]....
        /*0a70*/ 	.word	0x0500000f


	//   ....[86]....
        /*0a74*/ 	.word	0x0500000f


	//   ....[87]....
        /*0a78*/ 	.word	0x0500000f


	//   ....[88]....
        /*0a7c*/ 	.word	0x0500000f


	//   ....[89]....
        /*0a80*/ 	.word	0x0500000f


	//   ....[90]....
        /*0a84*/ 	.word	0x0500000f


	//   ....[91]....
        /*0a88*/ 	.word	0x0500000f


	//   ....[92]....
        /*0a8c*/ 	.word	0x0500000f


	//   ....[93]....
        /*0a90*/ 	.word	0x0500000f


	//   ....[94]....
        /*0a94*/ 	.word	0x0500000f


	//   ....[95]....
        /*0a98*/ 	.word	0x0500000f


	//   ....[96]....
        /*0a9c*/ 	.word	0x0500000f


	//   ....[97]....
        /*0aa0*/ 	.word	0x0500000f


	//----- nvinfo : EIATTR_COOP_GROUP_INSTR_OFFSETS
	.align		4
.L_231:
        /*0aa4*/ 	.byte	0x04, 0x28
        /*0aa6*/ 	.short	(.L_233 - .L_232)


	//   ....[0]....
.L_232:
        /*0aa8*/ 	.word	0x00000070


	//   ....[1]....
        /*0aac*/ 	.word	0x00000140


	//   ....[2]....
        /*0ab0*/ 	.word	0x00000190


	//   ....[3]....
        /*0ab4*/ 	.word	0x000003c0


	//   ....[4]....
        /*0ab8*/ 	.word	0x00000520


	//   ....[5]....
        /*0abc*/ 	.word	0x00000640


	//   ....[6]....
        /*0ac0*/ 	.word	0x000007a0


	//   ....[7]....
        /*0ac4*/ 	.word	0x00002e90


	//   ....[8]....
        /*0ac8*/ 	.word	0x00002ea0


	//   ....[9]....
        /*0acc*/ 	.word	0x00003610


	//   ....[10]....
        /*0ad0*/ 	.word	0x00003620


	//   ....[11]....
        /*0ad4*/ 	.word	0x00004370


	//   ....[12]....
        /*0ad8*/ 	.word	0x00004380


	//   ....[13]....
        /*0adc*/ 	.word	0x00004b50


	//   ....[14]....
        /*0ae0*/ 	.word	0x00004b60


	//   ....[15]....
        /*0ae4*/ 	.word	0x000055d0


	//   ....[16]....
        /*0ae8*/ 	.word	0x000055e0


	//   ....[17]....
        /*0aec*/ 	.word	0x00005700


	//   ....[18]....
        /*0af0*/ 	.word	0x00005710


	//   ....[19]....
        /*0af4*/ 	.word	0x00005ac0


	//   ....[20]....
        /*0af8*/ 	.word	0x00005ae0


	//   ....[21]....
        /*0afc*/ 	.word	0x00005bc0


	//   ....[22]....
        /*0b00*/ 	.word	0x00005be0


	//   ....[23]....
        /*0b04*/ 	.word	0x00006490


	//   ....[24]....
        /*0b08*/ 	.word	0x00006c40


	//   ....[25]....
        /*0b0c*/ 	.word	0x00006c50


	//   ....[26]....
        /*0b10*/ 	.word	0x00006c60


	//   ....[27]....
        /*0b14*/ 	.word	0x00006c70


	//   ....[28]....
        /*0b18*/ 	.word	0x00006fc0


	//   ....[29]....
        /*0b1c*/ 	.word	0x00006fd0


	//   ....[30]....
        /*0b20*/ 	.word	0x00006fe0


	//   ....[31]....
        /*0b24*/ 	.word	0x00006ff0


	//   ....[32]....
        /*0b28*/ 	.word	0x00008410


	//   ....[33]....
        /*0b2c*/ 	.word	0x00008430


	//   ....[34]....
        /*0b30*/ 	.word	0x00008440


	//   ....[35]....
        /*0b34*/ 	.word	0x00008450


	//   ....[36]....
        /*0b38*/ 	.word	0x00008540


	//   ....[37]....
        /*0b3c*/ 	.word	0x00008560


	//   ....[38]....
        /*0b40*/ 	.word	0x000085f0


	//   ....[39]....
        /*0b44*/ 	.word	0x00008620


	//   ....[40]....
        /*0b48*/ 	.word	0x0000a330


	//   ....[41]....
        /*0b4c*/ 	.word	0x0000b370


	//   ....[42]....
        /*0b50*/ 	.word	0x0000bb00


	//   ....[43]....
        /*0b54*/ 	.word	0x0000bc00


	//   ....[44]....
        /*0b58*/ 	.word	0x0000c430


	//   ....[45]....
        /*0b5c*/ 	.word	0x0000c480


	//   ....[46]....
        /*0b60*/ 	.word	0x0000e1b0


	//   ....[47]....
        /*0b64*/ 	.word	0x0000e7a0


	//   ....[48]....
        /*0b68*/ 	.word	0x0000f360


	//   ....[49]....
        /*0b6c*/ 	.word	0x0000f460


	//   ....[50]....
        /*0b70*/ 	.word	0x0000fc60


	//   ....[51]....
        /*0b74*/ 	.word	0x0000fce0


	//   ....[52]....
        /*0b78*/ 	.word	0x000120d0


	//   ....[53]....
        /*0b7c*/ 	.word	0x00012130


	//   ....[54]....
        /*0b80*/ 	.word	0x00012530


	//   ....[55]....
        /*0b84*/ 	.word	0x00012550


	//   ....[56]....
        /*0b88*/ 	.word	0x00014600


	//   ....[57]....
        /*0b8c*/ 	.word	0x00014b60


	//   ....[58]....
        /*0b90*/ 	.word	0x000158d0


	//   ....[59]....
        /*0b94*/ 	.word	0x00015b90


	//   ....[60]....
        /*0b98*/ 	.word	0x00015fb0


	//   ....[61]....
        /*0b9c*/ 	.word	0x00016010


	//   ....[62]....
        /*0ba0*/ 	.word	0x000170b0


	//   ....[63]....
        /*0ba4*/ 	.word	0x000173a0


	//   ....[64]....
        /*0ba8*/ 	.word	0x000173d0


	//   ....[65]....
        /*0bac*/ 	.word	0x00017480


	//   ....[66]....
        /*0bb0*/ 	.word	0x000180c0


	//   ....[67]....
        /*0bb4*/ 	.word	0x00018100


	//   ....[68]....
        /*0bb8*/ 	.word	0x00018130


	//   ....[69]....
        /*0bbc*/ 	.word	0x00018140


	//   ....[70]....
        /*0bc0*/ 	.word	0x00018610


	//   ....[71]....
        /*0bc4*/ 	.word	0x00018630


	//   ....[72]....
        /*0bc8*/ 	.word	0x00018650


	//   ....[73]....
        /*0bcc*/ 	.word	0x00018660


	//   ....[74]....
        /*0bd0*/ 	.word	0x00018680


	//   ....[75]....
        /*0bd4*/ 	.word	0x000186b0


	//   ....[76]....
        /*0bd8*/ 	.word	0x00018790


	//   ....[77]....
        /*0bdc*/ 	.word	0x000187a0


	//   ....[78]....
        /*0be0*/ 	.word	0x00018ff0


	//   ....[79]....
        /*0be4*/ 	.word	0x00019020


	//   ....[80]....
        /*0be8*/ 	.word	0x00019040


	//   ....[81]....
        /*0bec*/ 	.word	0x00019070


	//   ....[82]....
        /*0bf0*/ 	.word	0x000190a0


	//   ....[83]....
        /*0bf4*/ 	.word	0x000190b0


	//   ....[84]....
        /*0bf8*/ 	.word	0x000190e0


	//   ....[85]....
        /*0bfc*/ 	.word	0x00019150


	//   ....[86]....
        /*0c00*/ 	.word	0x00019270


	//   ....[87]....
        /*0c04*/ 	.word	0x00019440


	//   ....[88]....
        /*0c08*/ 	.word	0x00019470


	//   ....[89]....
        /*0c0c*/ 	.word	0x000194a0


	//   ....[90]....
        /*0c10*/ 	.word	0x000194d0


	//   ....[91]....
        /*0c14*/ 	.word	0x00019500


	//   ....[92]....
        /*0c18*/ 	.word	0x00019530


	//   ....[93]....
        /*0c1c*/ 	.word	0x000196a0


	//   ....[94]....
        /*0c20*/ 	.word	0x000196d0


	//   ....[95]....
        /*0c24*/ 	.word	0x00019700


	//   ....[96]....
        /*0c28*/ 	.word	0x00019730


	//   ....[97]....
        /*0c2c*/ 	.word	0x00019760


	//   ....[98]....
        /*0c30*/ 	.word	0x00019790


	//   ....[99]....
        /*0c34*/ 	.word	0x00019830


	//   ....[100]....
        /*0c38*/ 	.word	0x00019890


	//   ....[101]....
        /*0c3c*/ 	.word	0x00019930


	//   ....[102]....
        /*0c40*/ 	.word	0x0001a9e0


	//   ....[103]....
        /*0c44*/ 	.word	0x0001c6e0


	//   ....[104]....
        /*0c48*/ 	.word	0x0001c700


	//   ....[105]....
        /*0c4c*/ 	.word	0x0001c790


	//   ....[106]....
        /*0c50*/ 	.word	0x0001c7b0


	//   ....[107]....
        /*0c54*/ 	.word	0x0001c830


	//   ....[108]....
        /*0c58*/ 	.word	0x0001c850


	//   ....[109]....
        /*0c5c*/ 	.word	0x0001c8d0


	//   ....[110]....
        /*0c60*/ 	.word	0x0001c8f0


	//   ....[111]....
        /*0c64*/ 	.word	0x0001c970


	//   ....[112]....
        /*0c68*/ 	.word	0x0001c990


	//   ....[113]....
        /*0c6c*/ 	.word	0x0001ca10


	//   ....[114]....
        /*0c70*/ 	.word	0x0001ca30


	//   ....[115]....
        /*0c74*/ 	.word	0x0001cab0


	//   ....[116]....
        /*0c78*/ 	.word	0x0001cad0


	//   ....[117]....
        /*0c7c*/ 	.word	0x0001cae0


	//   ....[118]....
        /*0c80*/ 	.word	0x0001caf0


	//   ....[119]....
        /*0c84*/ 	.word	0x0001d450


	//   ....[120]....
        /*0c88*/ 	.word	0x0001d460


	//   ....[121]....
        /*0c8c*/ 	.word	0x0001d480


	//   ....[122]....
        /*0c90*/ 	.word	0x0001d4e0


	//   ....[123]....
        /*0c94*/ 	.word	0x0001d500


	//   ....[124]....
        /*0c98*/ 	.word	0x0001d580


	//   ....[125]....
        /*0c9c*/ 	.word	0x0001d5a0


	//   ....[126]....
        /*0ca0*/ 	.word	0x0001d620


	//   ....[127]....
        /*0ca4*/ 	.word	0x0001d640


	//   ....[128]....
        /*0ca8*/ 	.word	0x0001d6c0


	//   ....[129]....
        /*0cac*/ 	.word	0x0001d6e0


	//   ....[130]....
        /*0cb0*/ 	.word	0x0001d760


	//   ....[131]....
        /*0cb4*/ 	.word	0x0001d780


	//   ....[132]....
        /*0cb8*/ 	.word	0x0001d800


	//   ....[133]....
        /*0cbc*/ 	.word	0x0001d820


	//   ....[134]....
        /*0cc0*/ 	.word	0x0001d830


	//   ....[135]....
        /*0cc4*/ 	.word	0x0001d8a0


	//   ....[136]....
        /*0cc8*/ 	.word	0x0001d8f0


	//   ....[137]....
        /*0ccc*/ 	.word	0x0001d990


	//   ....[138]....
        /*0cd0*/ 	.word	0x0001d9c0


	//   ....[139]....
        /*0cd4*/ 	.word	0x0001d9d0


	//   ....[140]....
        /*0cd8*/ 	.word	0x0001da40


	//   ....[141]....
        /*0cdc*/ 	.word	0x0001da50


	//   ....[142]....
        /*0ce0*/ 	.word	0x0001da60


	//   ....[143]....
        /*0ce4*/ 	.word	0x0001e260


	//   ....[144]....
        /*0ce8*/ 	.word	0x0001e280


	//   ....[145]....
        /*0cec*/ 	.word	0x0001e2f0


	//   ....[146]....
        /*0cf0*/ 	.word	0x0001e300


	//   ....[147]....
        /*0cf4*/ 	.word	0x0001e340


	//   ....[148]....
        /*0cf8*/ 	.word	0x0001e350


	//   ....[149]....
        /*0cfc*/ 	.word	0x0001e390


	//   ....[150]....
        /*0d00*/ 	.word	0x0001e3a0


	//   ....[151]....
        /*0d04*/ 	.word	0x0001e3e0


	//   ....[152]....
        /*0d08*/ 	.word	0x0001e3f0


	//   ....[153]....
        /*0d0c*/ 	.word	0x0001e430


	//   ....[154]....
        /*0d10*/ 	.word	0x0001e440


	//   ....[155]....
        /*0d14*/ 	.word	0x0001e480


	//   ....[156]....
        /*0d18*/ 	.word	0x0001e490


	//   ....[157]....
        /*0d1c*/ 	.word	0x0001e4a0


	//   ....[158]....
        /*0d20*/ 	.word	0x0001e4e0


	//   ....[159]....
        /*0d24*/ 	.word	0x0001e7a0


	//   ....[160]....
        /*0d28*/ 	.word	0x0001e7d0


	//   ....[161]....
        /*0d2c*/ 	.word	0x0001e830


	//   ....[162]....
        /*0d30*/ 	.word	0x0001e840


	//   ....[163]....
        /*0d34*/ 	.word	0x0001e890


	//   ....[164]....
        /*0d38*/ 	.word	0x0001e8a0


	//   ....[165]....
        /*0d3c*/ 	.word	0x0001e8f0


	//   ....[166]....
        /*0d40*/ 	.word	0x0001e900


	//   ....[167]....
        /*0d44*/ 	.word	0x0001e950


	//   ....[168]....
        /*0d48*/ 	.word	0x0001e960


	//   ....[169]....
        /*0d4c*/ 	.word	0x0001e9b0


	//   ....[170]....
        /*0d50*/ 	.word	0x0001e9c0


	//   ....[171]....
        /*0d54*/ 	.word	0x0001ea10


	//   ....[172]....
        /*0d58*/ 	.word	0x0001ea20


	//   ....[173]....
        /*0d5c*/ 	.word	0x0001ea30


	//   ....[174]....
        /*0d60*/ 	.word	0x0001ea70


	//   ....[175]....
        /*0d64*/ 	.word	0x0001f070


	//   ....[176]....
        /*0d68*/ 	.word	0x0001f0b0


	//   ....[177]....
        /*0d6c*/ 	.word	0x0001f0d0


	//   ....[178]....
        /*0d70*/ 	.word	0x0001f110


	//   ....[179]....
        /*0d74*/ 	.word	0x0001f130


	//   ....[180]....
        /*0d78*/ 	.word	0x0001f170


	//   ....[181]....
        /*0d7c*/ 	.word	0x0001f190


	//   ....[182]....
        /*0d80*/ 	.word	0x0001f1d0


	//   ....[183]....
        /*0d84*/ 	.word	0x0001f1f0


	//   ....[184]....
        /*0d88*/ 	.word	0x0001f230


	//   ....[185]....
        /*0d8c*/ 	.word	0x0001f250


	//   ....[186]....
        /*0d90*/ 	.word	0x0001f290


	//   ....[187]....
        /*0d94*/ 	.word	0x0001f2b0


	//   ....[188]....
        /*0d98*/ 	.word	0x0001f2f0


	//   ....[189]....
        /*0d9c*/ 	.word	0x0001f310


	//   ....[190]....
        /*0da0*/ 	.word	0x0001f320


	//   ....[191]....
        /*0da4*/ 	.word	0x0001f680


	//   ....[192]....
        /*0da8*/ 	.word	0x0001f6b0


	//   ....[193]....
        /*0dac*/ 	.word	0x0001f6f0


	//   ....[194]....
        /*0db0*/ 	.word	0x0001f720


	//   ....[195]....
        /*0db4*/ 	.word	0x0001f750


	//   ....[196]....
        /*0db8*/ 	.word	0x0001f780


	//   ....[197]....
        /*0dbc*/ 	.word	0x0001f7b0


	//   ....[198]....
        /*0dc0*/ 	.word	0x0001f7e0


	//   ....[199]....
        /*0dc4*/ 	.word	0x0001f960


	//   ....[200]....
        /*0dc8*/ 	.word	0x0001f990


	//   ....[201]....
        /*0dcc*/ 	.word	0x0001f9c0


	//   ....[202]....
        /*0dd0*/ 	.word	0x0001f9f0


	//   ....[203]....
        /*0dd4*/ 	.word	0x0001fa20


	//   ....[204]....
        /*0dd8*/ 	.word	0x0001fa50


	//   ....[205]....
        /*0ddc*/ 	.word	0x0001fb10


	//   ....[206]....
        /*0de0*/ 	.word	0x0001fb30


	//   ....[207]....
        /*0de4*/ 	.word	0x0001fba0


	//   ....[208]....
        /*0de8*/ 	.word	0x00020240


	//   ....[209]....
        /*0dec*/ 	.word	0x00020560


	//   ....[210]....
        /*0df0*/ 	.word	0x000205f0


	//   ....[211]....
        /*0df4*/ 	.word	0x00020680


	//   ....[212]....
        /*0df8*/ 	.word	0x00020710


	//   ....[213]....
        /*0dfc*/ 	.word	0x000207f0


	//   ....[214]....
        /*0e00*/ 	.word	0x00020880


	//   ....[215]....
        /*0e04*/ 	.word	0x00020920


	//   ....[216]....
        /*0e08*/ 	.word	0x000209b0


	//   ....[217]....
        /*0e0c*/ 	.word	0x00020aa0


	//   ....[218]....
        /*0e10*/ 	.word	0x00020b30


	//   ....[219]....
        /*0e14*/ 	.word	0x00020bd0


	//   ....[220]....
        /*0e18*/ 	.word	0x00020c60


	//   ....[221]....
        /*0e1c*/ 	.word	0x00020da0


	//   ....[222]....
        /*0e20*/ 	.word	0x00020e50


	//   ....[223]....
        /*0e24*/ 	.word	0x00020ee0


	//   ....[224]....
        /*0e28*/ 	.word	0x00020f30


	//   ....[225]....
        /*0e2c*/ 	.word	0x00020f80


	//   ....[226]....
        /*0e30*/ 	.word	0x00021010


	//   ....[227]....
        /*0e34*/ 	.word	0x000210a0


	//   ....[228]....
        /*0e38*/ 	.word	0x000210f0


	//   ....[229]....
        /*0e3c*/ 	.word	0x00021140


	//   ....[230]....
        /*0e40*/ 	.word	0x00021230


	//   ....[231]....
        /*0e44*/ 	.word	0x000212e0


	//   ....[232]....
        /*0e48*/ 	.word	0x00021360


	//   ....[233]....
        /*0e4c*/ 	.word	0x000213d0


	//   ....[234]....
        /*0e50*/ 	.word	0x00021500


	//   ....[235]....
        /*0e54*/ 	.word	0x00021620


	//   ....[236]....
        /*0e58*/ 	.word	0x00021700


	//   ....[237]....
        /*0e5c*/ 	.word	0x00021750


	//   ....[238]....
        /*0e60*/ 	.word	0x00021ac0


	//   ....[239]....
        /*0e64*/ 	.word	0x00021b60


	//   ....[240]....
        /*0e68*/ 	.word	0x00021bc0


	//   ....[241]....
        /*0e6c*/ 	.word	0x00021c30


	//   ....[242]....
        /*0e70*/ 	.word	0x00021c90


	//   ....[243]....
        /*0e74*/ 	.word	0x00021d00


	//   ....[244]....
        /*0e78*/ 	.word	0x00021dc0


	//   ....[245]....
        /*0e7c*/ 	.word	0x00021e20


	//   ....[246]....
        /*0e80*/ 	.word	0x00021ee0


	//   ....[247]....
        /*0e84*/ 	.word	0x000221c0


	//   ....[248]....
        /*0e88*/ 	.word	0x000222b0


	//   ....[249]....
        /*0e8c*/ 	.word	0x00022350


	//   ....[250]....
        /*0e90*/ 	.word	0x000223b0


	//   ....[251]....
        /*0e94*/ 	.word	0x000224a0


	//   ....[252]....
        /*0e98*/ 	.word	0x00022510


	//   ....[253]....
        /*0e9c*/ 	.word	0x00022600


	//   ....[254]....
        /*0ea0*/ 	.word	0x00022670


	//   ....[255]....
        /*0ea4*/ 	.word	0x00022760


	//   ....[0]....
        /*0ea8*/ 	.word	0x000227d0


	//   ....[1]....
        /*0eac*/ 	.word	0x000228c0


	//   ....[2]....
        /*0eb0*/ 	.word	0x00022930


	//   ....[3]....
        /*0eb4*/ 	.word	0x00022a20


	//   ....[4]....
        /*0eb8*/ 	.word	0x00022a90


	//   ....[5]....
        /*0ebc*/ 	.word	0x00022b80


	//   ....[6]....
        /*0ec0*/ 	.word	0x00022bf0


	//   ....[7]....
        /*0ec4*/ 	.word	0x00022cd0


	//   ....[8]....
        /*0ec8*/ 	.word	0x00022db0


	//   ....[9]....
        /*0ecc*/ 	.word	0x00022e00


	//   ....[10]....
        /*0ed0*/ 	.word	0x00022e60


	//   ....[11]....
        /*0ed4*/ 	.word	0x00022f20


	//   ....[12]....
        /*0ed8*/ 	.word	0x00022f80


	//   ....[13]....
        /*0edc*/ 	.word	0x00023080


	//   ....[14]....
        /*0ee0*/ 	.word	0x000230e0


	//   ....[15]....
        /*0ee4*/ 	.word	0x000231e0


	//   ....[16]....
        /*0ee8*/ 	.word	0x00023240


	//   ....[17]....
        /*0eec*/ 	.word	0x00023340


	//   ....[18]....
        /*0ef0*/ 	.word	0x000233a0


	//   ....[19]....
        /*0ef4*/ 	.word	0x000234a0


	//   ....[20]....
        /*0ef8*/ 	.word	0x00023500


	//   ....[21]....
        /*0efc*/ 	.word	0x00023600


	//   ....[22]....
        /*0f00*/ 	.word	0x00023660


	//   ....[23]....
        /*0f04*/ 	.word	0x00023710


	//   ....[24]....
        /*0f08*/ 	.word	0x000237c0


	//   ....[25]....
        /*0f0c*/ 	.word	0x000238b0


	//   ....[26]....
        /*0f10*/ 	.word	0x00023910


	//   ....[27]....
        /*0f14*/ 	.word	0x00023a00


	//   ....[28]....
        /*0f18*/ 	.word	0x00023a60


	//   ....[29]....
        /*0f1c*/ 	.word	0x00023b30


	//   ....[30]....
        /*0f20*/ 	.word	0x00023b90


	//   ....[31]....
        /*0f24*/ 	.word	0x00023c50


	//   ....[32]....
        /*0f28*/ 	.word	0x00023d90


	//   ....[33]....
        /*0f2c*/ 	.word	0x00023e40


	//   ....[34]....
        /*0f30*/ 	.word	0x00023ec0


	//   ....[35]....
        /*0f34*/ 	.word	0x00023f80


	//   ....[36]....
        /*0f38*/ 	.word	0x00023fe0


	//   ....[37]....
        /*0f3c*/ 	.word	0x00024090


	//   ....[38]....
        /*0f40*/ 	.word	0x000240f0


	//   ....[39]....
        /*0f44*/ 	.word	0x000241a0


	//   ....[40]....
        /*0f48*/ 	.word	0x00024200


	//   ....[41]....
        /*0f4c*/ 	.word	0x000242b0


	//   ....[42]....
        /*0f50*/ 	.word	0x00024310


	//   ....[43]....
        /*0f54*/ 	.word	0x000243c0


	//   ....[44]....
        /*0f58*/ 	.word	0x00024420


	//   ....[45]....
        /*0f5c*/ 	.word	0x000244d0


	//   ....[46]....
        /*0f60*/ 	.word	0x00024530


	//   ....[47]....
        /*0f64*/ 	.word	0x000245e0


	//   ....[48]....
        /*0f68*/ 	.word	0x000246d0


	//   ....[49]....
        /*0f6c*/ 	.word	0x00024780


	//   ....[50]....
        /*0f70*/ 	.word	0x000247e0


	//   ....[51]....
        /*0f74*/ 	.word	0x000248a0


	//   ....[52]....
        /*0f78*/ 	.word	0x00024900


	//   ....[53]....
        /*0f7c*/ 	.word	0x000249c0


	//   ....[54]....
        /*0f80*/ 	.word	0x00024a20


	//   ....[55]....
        /*0f84*/ 	.word	0x00024ae0


	//   ....[56]....
        /*0f88*/ 	.word	0x00024b40


	//   ....[57]....
        /*0f8c*/ 	.word	0x00024c00


	//   ....[58]....
        /*0f90*/ 	.word	0x00024c60


	//   ....[59]....
        /*0f94*/ 	.word	0x00024d20


	//   ....[60]....
        /*0f98*/ 	.word	0x00024d80


	//   ....[61]....
        /*0f9c*/ 	.word	0x00024e40


	//   ....[62]....
        /*0fa0*/ 	.word	0x00024ea0


	//   ....[63]....
        /*0fa4*/ 	.word	0x00024f50


	//   ....[64]....
        /*0fa8*/ 	.word	0x00025040


	//   ....[65]....
        /*0fac*/ 	.word	0x000250f0


	//   ....[66]....
        /*0fb0*/ 	.word	0x00025160


	//   ....[67]....
        /*0fb4*/ 	.word	0x00025210


	//   ....[68]....
        /*0fb8*/ 	.word	0x00025270


	//   ....[69]....
        /*0fbc*/ 	.word	0x00025320


	//   ....[70]....
        /*0fc0*/ 	.word	0x00025380


	//   ....[71]....
        /*0fc4*/ 	.word	0x00025430


	//   ....[72]....
        /*0fc8*/ 	.word	0x00025490


	//   ....[73]....
        /*0fcc*/ 	.word	0x00025540


	//   ....[74]....
        /*0fd0*/ 	.word	0x000255a0


	//   ....[75]....
        /*0fd4*/ 	.word	0x00025650


	//   ....[76]....
        /*0fd8*/ 	.word	0x000256b0


	//   ....[77]....
        /*0fdc*/ 	.word	0x00025760


	//   ....[78]....
        /*0fe0*/ 	.word	0x000257c0


	//   ....[79]....
        /*0fe4*/ 	.word	0x00025860


	//   ....[80]....
        /*0fe8*/ 	.word	0x000258f0


	//   ....[81]....
        /*0fec*/ 	.word	0x00025990


	//   ....[82]....
        /*0ff0*/ 	.word	0x00025ab0


	//   ....[83]....
        /*0ff4*/ 	.word	0x00025b20


	//   ....[84]....
        /*0ff8*/ 	.word	0x00025b90


	//   ....[85]....
        /*0ffc*/ 	.word	0x00025c00


	//   ....[86]....
        /*1000*/ 	.word	0x00025c70


	//   ....[87]....
        /*1004*/ 	.word	0x00025cf0


	//   ....[88]....
        /*1008*/ 	.word	0x00025d80


	//   ....[89]....
        /*100c*/ 	.word	0x00025e10


	//   ....[90]....
        /*1010*/ 	.word	0x00025e80


	//   ....[91]....
        /*1014*/ 	.word	0x00025ef0


	//   ....[92]....
        /*1018*/ 	.word	0x00025f60


	//   ....[93]....
        /*101c*/ 	.word	0x00025fe0


	//   ....[94]....
        /*1020*/ 	.word	0x00026050


	//   ....[95]....
        /*1024*/ 	.word	0x000260f0


	//   ....[96]....
        /*1028*/ 	.word	0x00026180


	//   ....[97]....
        /*102c*/ 	.word	0x000262b0


	//----- nvinfo : EIATTR_REG_RECONFIG
	.align		4
.L_233:
        /*1030*/ 	.byte	0x01, 0x54
	.zero		2


	//----- nvinfo : EIATTR_SYSCALL_OFFSETS
	.align		4
        /*1034*/ 	.byte	0x04, 0x46
        /*1036*/ 	.short	(.L_235 - .L_234)


	//   ....[0]....
.L_234:
        /*1038*/ 	.word	0x00001b90


	//   ....[1]....
        /*103c*/ 	.word	0x00001ce0


	//   ....[2]....
        /*1040*/ 	.word	0x00006660


	//   ....[3]....
        /*1044*/ 	.word	0x00006980


	//   ....[4]....
        /*1048*/ 	.word	0x0001bd10


	//   ....[5]....
        /*104c*/ 	.word	0x0001be60


	//   ....[6]....
        /*1050*/ 	.word	0x0001bf50


	//   ....[7]....
        /*1054*/ 	.word	0x0001cf20


	//----- nvinfo : EIATTR_MBARRIER_INSTR_OFFSETS
	.align		4
.L_235:
        /*1058*/ 	.byte	0x04, 0x39
        /*105a*/ 	.short	(.L_237 - .L_236)


	//   ....[0]....
.L_236:
        /*105c*/ 	.word	0x00000270
        /*1060*/ 	.word	0x000000ff
        /*1064*/ 	.word	0x00016800
        /*1068*/ 	.short	0x0100
        /*106a*/ 	.byte	0x08
	.zero		1


	//   ....[1]....
        /*106c*/ 	.word	0x00000280
        /*1070*/ 	.word	0x000000ff
        /*1074*/ 	.word	0x00016820
        /*1078*/ 	.short	0x0100
        /*107a*/ 	.byte	0x08
	.zero		1


	//   ....[2]....
        /*107c*/ 	.word	0x00000370
        /*1080*/ 	.word	0x000000ff
        /*1084*/ 	.word	0x00016830
        /*1088*/ 	.short	0x0100
        /*108a*/ 	.byte	0x08
	.zero		1


	//   ....[3]....
        /*108c*/ 	.word	0x00000380
        /*1090*/ 	.word	0x000000ff
        /*1094*/ 	.word	0x00016840
        /*1098*/ 	.short	0x0100
        /*109a*/ 	.byte	0x08
	.zero		1


	//   ....[4]....
        /*109c*/ 	.word	0x00000390
        /*10a0*/ 	.word	0x000000ff
        /*10a4*/ 	.word	0x00016838
        /*10a8*/ 	.short	0x0100
        /*10aa*/ 	.byte	0x08
	.zero		1


	//   ....[5]....
        /*10ac*/ 	.word	0x000003a0
        /*10b0*/ 	.word	0x000000ff
        /*10b4*/ 	.word	0x00016848
        /*10b8*/ 	.short	0x0100
        /*10ba*/ 	.byte	0x08
	.zero		1


	//   ....[6]....
        /*10bc*/ 	.word	0x000004d0
        /*10c0*/ 	.word	0x000000ff
        /*10c4*/ 	.word	0x00016850
        /*10c8*/ 	.short	0x0100
        /*10ca*/ 	.byte	0x08
	.zero		1


	//   ....[7]....
        /*10cc*/ 	.word	0x000004e0
        /*10d0*/ 	.word	0x000000ff
        /*10d4*/ 	.word	0x00016860
        /*10d8*/ 	.short	0x0100
        /*10da*/ 	.byte	0x08
	.zero		1


	//   ....[8]....
        /*10dc*/ 	.word	0x000004f0
        /*10e0*/ 	.word	0x000000ff
        /*10e4*/ 	.word	0x00016858
        /*10e8*/ 	.short	0x0100
        /*10ea*/ 	.byte	0x08
	.zero		1


	//   ....[9]....
        /*10ec*/ 	.word	0x00000500
        /*10f0*/ 	.word	0x000000ff
        /*10f4*/ 	.word	0x00016868
        /*10f8*/ 	.short	0x0100
        /*10fa*/ 	.byte	0x08
	.zero		1


	//   ....[10]....
        /*10fc*/ 	.word	0x000005f0
        /*1100*/ 	.word	0x000000ff
        /*1104*/ 	.word	0x00016870
        /*1108*/ 	.short	0x0100
        /*110a*/ 	.byte	0x06
	.zero		1


	//   ....[11]....
        /*110c*/ 	.word	0x00000600
        /*1110*/ 	.word	0x000000ff
        /*1114*/ 	.word	0x00016880
        /*1118*/ 	.short	0x0100
        /*111a*/ 	.byte	0x06
	.zero		1


	//   ....[12]....
        /*111c*/ 	.word	0x00000610
        /*1120*/ 	.word	0x000000ff
        /*1124*/ 	.word	0x00016878
        /*1128*/ 	.short	0x0100
        /*112a*/ 	.byte	0x06
	.zero		1


	//   ....[13]....
        /*112c*/ 	.word	0x00000620
        /*1130*/ 	.word	0x000000ff
        /*1134*/ 	.word	0x00016888
        /*1138*/ 	.short	0x0100
        /*113a*/ 	.byte	0x06
	.zero		1


	//   ....[14]....
        /*113c*/ 	.word	0x00000750
        /*1140*/ 	.word	0x000000ff
        /*1144*/ 	.word	0x00016890
        /*1148*/ 	.short	0x0100
        /*114a*/ 	.byte	0x08
	.zero		1


	//   ....[15]....
        /*114c*/ 	.word	0x00000760
        /*1150*/ 	.word	0x000000ff
        /*1154*/ 	.word	0x000168a0
        /*1158*/ 	.short	0x0100
        /*115a*/ 	.byte	0x08
	.zero		1


	//   ....[16]....
        /*115c*/ 	.word	0x00000770
        /*1160*/ 	.word	0x000000ff
        /*1164*/ 	.word	0x00016898
        /*1168*/ 	.short	0x0100
        /*116a*/ 	.byte	0x08
	.zero		1


	//   ....[17]....
        /*116c*/ 	.word	0x00000780
        /*1170*/ 	.word	0x000000ff
        /*1174*/ 	.word	0x000168a8
        /*1178*/ 	.short	0x0100
        /*117a*/ 	.byte	0x08
	.zero		1


	//   ....[18]....
        /*117c*/ 	.word	0x000008b0
        /*1180*/ 	.word	0x000000ff
        /*1184*/ 	.word	0x000168b0
        /*1188*/ 	.short	0x0100
        /*118a*/ 	.byte	0x08
	.zero		1


	//   ....[19]....
        /*118c*/ 	.word	0x000008c0
        /*1190*/ 	.word	0x000000ff
        /*1194*/ 	.word	0x000168c0
        /*1198*/ 	.short	0x0100
        /*119a*/ 	.byte	0x08
	.zero		1


	//   ....[20]....
        /*119c*/ 	.word	0x000008d0
        /*11a0*/ 	.word	0x000000ff
        /*11a4*/ 	.word	0x000168b8
        /*11a8*/ 	.short	0x0100
        /*11aa*/ 	.byte	0x08
	.zero		1


	//   ....[21]....
        /*11ac*/ 	.word	0x000008e0
        /*11b0*/ 	.word	0x000000ff
        /*11b4*/ 	.word	0x000168c8
        /*11b8*/ 	.short	0x0100
        /*11ba*/ 	.byte	0x08
	.zero		1


	//   ....[22]....
        /*11bc*/ 	.word	0x00002e40
        /*11c0*/ 	.word	0x00000046
        /*11c4*/ 	.word	0x00016890
        /*11c8*/ 	.short	0x010a
        /*11ca*/ 	.byte	0x3f
	.zero		1


	//   ....[23]....
        /*11cc*/ 	.word	0x00004310
        /*11d0*/ 	.word	0x00000046
        /*11d4*/ 	.word	0x00016890
        /*11d8*/ 	.short	0x010a
        /*11da*/ 	.byte	0x3f
	.zero		1


	//   ....[24]....
        /*11dc*/ 	.word	0x00005410
        /*11e0*/ 	.word	0x00000046
        /*11e4*/ 	.word	0x00016890
        /*11e8*/ 	.short	0x010a
        /*11ea*/ 	.byte	0x3f
	.zero		1


	//   ....[25]....
        /*11ec*/ 	.word	0x000058e0
        /*11f0*/ 	.word	0x00000008
        /*11f4*/ 	.word	0x00000000
        /*11f8*/ 	.short	0x0101
        /*11fa*/ 	.byte	0x3f
	.zero		1


	//   ....[26]....
        /*11fc*/ 	.word	0x00005920
        /*1200*/ 	.word	0x00000046
        /*1204*/ 	.word	0x000168b0
        /*1208*/ 	.short	0x010a
        /*120a*/ 	.byte	0x3f
	.zero		1


	//   ....[27]....
        /*120c*/ 	.word	0x00005d70
        /*1210*/ 	.word	0x00000046
        /*1214*/ 	.word	0x00000000
        /*1218*/ 	.short	0x0101
        /*121a*/ 	.byte	0x3f
	.zero		1


	//   ....[28]....
        /*121c*/ 	.word	0x00006700
        /*1220*/ 	.word	0x00000002
        /*1224*/ 	.word	0x00016800
        /*1228*/ 	.short	0x010a
        /*122a*/ 	.byte	0x3f
	.zero		1


	//   ....[29]....
        /*122c*/ 	.word	0x00006750
        /*1230*/ 	.word	0x00000002
        /*1234*/ 	.word	0x00016800
        /*1238*/ 	.short	0x010a
        /*123a*/ 	.byte	0x3f
	.zero		1


	//   ....[30]....
        /*123c*/ 	.word	0x00007360
        /*1240*/ 	.word	0x00000002
        /*1244*/ 	.word	0x00016800
        /*1248*/ 	.short	0x010a
        /*124a*/ 	.byte	0x3f
	.zero		1


	//   ....[31]....
        /*124c*/ 	.word	0x000089c0
        /*1250*/ 	.word	0x00000002
        /*1254*/ 	.word	0x00016800
        /*1258*/ 	.short	0x010a
        /*125a*/ 	.byte	0x3f
	.zero		1


	//   ....[32]....
        /*125c*/ 	.word	0x000098f0
        /*1260*/ 	.word	0x00000000
        /*1264*/ 	.word	0x00016830
        /*1268*/ 	.short	0x010a
        /*126a*/ 	.byte	0x3f
	.zero		1


	//   ....[33]....
        /*126c*/ 	.word	0x000099a0
        /*1270*/ 	.word	0x00000000
        /*1274*/ 	.word	0x00016830
        /*1278*/ 	.short	0x010a
        /*127a*/ 	.byte	0x3f
	.zero		1


	//   ....[34]....
        /*127c*/ 	.word	0x0000a3d0
        /*1280*/ 	.word	0x00000004
        /*1284*/ 	.word	0x00000000
        /*1288*/ 	.short	0x0101
        /*128a*/ 	.byte	0x3f
	.zero		1


	//   ....[35]....
        /*128c*/ 	.word	0x0000d470
        /*1290*/ 	.word	0x0000000b
        /*1294*/ 	.word	0x00016830
        /*1298*/ 	.short	0x010a
        /*129a*/ 	.byte	0x3f
	.zero		1


	//   ....[36]....
        /*129c*/ 	.word	0x0000d4c0
        /*12a0*/ 	.word	0x0000000b
        /*12a4*/ 	.word	0x00016830
        /*12a8*/ 	.short	0x010a
        /*12aa*/ 	.byte	0x3f
	.zero		1


	//   ....[37]....
        /*12ac*/ 	.word	0x0000d7f0
        /*12b0*/ 	.word	0x0000000b
        /*12b4*/ 	.word	0x00016850
        /*12b8*/ 	.short	0x010a
        /*12ba*/ 	.byte	0x3f
	.zero		1


	//   ....[38]....
        /*12bc*/ 	.word	0x0000d830
        /*12c0*/ 	.word	0x0000000b
        /*12c4*/ 	.word	0x00016850
        /*12c8*/ 	.short	0x010a
        /*12ca*/ 	.byte	0x3f
	.zero		1


	//   ....[39]....
        /*12cc*/ 	.word	0x0000e210
        /*12d0*/ 	.word	0x0000003a
        /*12d4*/ 	.word	0x00000000
        /*12d8*/ 	.short	0x0101
        /*12da*/ 	.byte	0x3f
	.zero		1


	//   ....[40]....
        /*12dc*/ 	.word	0x00010810
        /*12e0*/ 	.word	0x0000000e
        /*12e4*/ 	.word	0x00000000
        /*12e8*/ 	.short	0x0101
        /*12ea*/ 	.byte	0x3f
	.zero		1


	//   ....[41]....
        /*12ec*/ 	.word	0x00011000
        /*12f0*/ 	.word	0x00000005
        /*12f4*/ 	.word	0x00016830
        /*12f8*/ 	.short	0x010a
        /*12fa*/ 	.byte	0x3f
	.zero		1


	//   ....[42]....
        /*12fc*/ 	.word	0x00011050
        /*1300*/ 	.word	0x00000005
        /*1304*/ 	.word	0x00016830
        /*1308*/ 	.short	0x010a
        /*130a*/ 	.byte	0x3f
	.zero		1


	//   ....[43]....
        /*130c*/ 	.word	0x000113d0
        /*1310*/ 	.word	0x0000000a
        /*1314*/ 	.word	0x00016850
        /*1318*/ 	.short	0x010a
        /*131a*/ 	.byte	0x3f
	.zero		1


	//   ....[44]....
        /*131c*/ 	.word	0x00011410
        /*1320*/ 	.word	0x0000000a
        /*1324*/ 	.word	0x00016850
        /*1328*/ 	.short	0x010a
        /*132a*/ 	.byte	0x3f
	.zero		1


	//   ....[45]....
        /*132c*/ 	.word	0x00011b30
        /*1330*/ 	.word	0x00000005
        /*1334*/ 	.word	0x00000000
        /*1338*/ 	.short	0x0101
        /*133a*/ 	.byte	0x3f
	.zero		1


	//   ....[46]....
        /*133c*/ 	.word	0x000132d0
        /*1340*/ 	.word	0x00000014
        /*1344*/ 	.word	0x00000000
        /*1348*/ 	.short	0x0101
        /*134a*/ 	.byte	0x3f
	.zero		1


	//   ....[47]....
        /*134c*/ 	.word	0x00013810
        /*1350*/ 	.word	0x00000005
        /*1354*/ 	.word	0x00016830
        /*1358*/ 	.short	0x010a
        /*135a*/ 	.byte	0x3f
	.zero		1


	//   ....[48]....
        /*135c*/ 	.word	0x00013860
        /*1360*/ 	.word	0x00000005
        /*1364*/ 	.word	0x00016830
        /*1368*/ 	.short	0x010a
        /*136a*/ 	.byte	0x3f
	.zero		1


	//   ....[49]....
        /*136c*/ 	.word	0x00013be0
        /*1370*/ 	.word	0x0000000a
        /*1374*/ 	.word	0x00016850
        /*1378*/ 	.short	0x010a
        /*137a*/ 	.byte	0x3f
	.zero		1


	//   ....[50]....
        /*137c*/ 	.word	0x00013c20
        /*1380*/ 	.word	0x0000000a
        /*1384*/ 	.word	0x00016850
        /*1388*/ 	.short	0x010a
        /*138a*/ 	.byte	0x3f
	.zero		1


	//   ....[51]....
        /*138c*/ 	.word	0x00014690
        /*1390*/ 	.word	0x00000038
        /*1394*/ 	.word	0x00000000
        /*1398*/ 	.short	0x0101
        /*139a*/ 	.byte	0x3f
	.zero		1


	//   ....[52]....
        /*139c*/ 	.word	0x00016b70
        /*13a0*/ 	.word	0x00000015
        /*13a4*/ 	.word	0x00000000
        /*13a8*/ 	.short	0x0101
        /*13aa*/ 	.byte	0x3f
	.zero		1


	//   ....[53]....
        /*13ac*/ 	.word	0x00016fc0
        /*13b0*/ 	.word	0x0000000b
        /*13b4*/ 	.word	0x00016850
        /*13b8*/ 	.short	0x010a
        /*13ba*/ 	.byte	0x3f
	.zero		1


	//   ....[54]....
        /*13bc*/ 	.word	0x00017030
        /*13c0*/ 	.word	0x0000000b
        /*13c4*/ 	.word	0x00016850
        /*13c8*/ 	.short	0x010a
        /*13ca*/ 	.byte	0x3f
	.zero		1


	//   ....[55]....
        /*13cc*/ 	.word	0x00017650
        /*13d0*/ 	.word	0x00000002
        /*13d4*/ 	.word	0x00000000
        /*13d8*/ 	.short	0x0101
        /*13da*/ 	.byte	0x3f
	.zero		1


	//   ....[56]....
        /*13dc*/ 	.word	0x00018760
        /*13e0*/ 	.word	0x00000000
        /*13e4*/ 	.word	0x00000000
        /*13e8*/ 	.short	0x0101
        /*13ea*/ 	.byte	0x3f
	.zero		1


	//   ....[57]....
        /*13ec*/ 	.word	0x0001aac0
        /*13f0*/ 	.word	0x00000016
        /*13f4*/ 	.word	0x00016820
        /*13f8*/ 	.short	0x010a
        /*13fa*/ 	.byte	0x3f
	.zero		1


	//   ....[58]....
        /*13fc*/ 	.word	0x0001ab80
        /*1400*/ 	.word	0x0000000a
        /*1404*/ 	.word	0x000168a0
        /*1408*/ 	.short	0x010a
        /*140a*/ 	.byte	0x3f
	.zero		1


	//   ....[59]....
        /*140c*/ 	.word	0x0001adc0
        /*1410*/ 	.word	0x0000000a
        /*1414*/ 	.word	0x000168c0
        /*1418*/ 	.short	0x010a
        /*141a*/ 	.byte	0x3f
	.zero		1


	//   ....[60]....
        /*141c*/ 	.word	0x0001b150
        /*1420*/ 	.word	0x00000005
        /*1424*/ 	.word	0x000168a0
        /*1428*/ 	.short	0x010a
        /*142a*/ 	.byte	0x3f
	.zero		1


	//   ....[61]....
        /*142c*/ 	.word	0x0001b370
        /*1430*/ 	.word	0x00000005
        /*1434*/ 	.word	0x000168c0
        /*1438*/ 	.short	0x010a
        /*143a*/ 	.byte	0x3f
	.zero		1


	//   ....[62]....
        /*143c*/ 	.word	0x0001c430
        /*1440*/ 	.word	0x00000003
        /*1444*/ 	.word	0x00016840
        /*1448*/ 	.short	0x010a
        /*144a*/ 	.byte	0x3f
	.zero		1


	//   ....[63]....
        /*144c*/ 	.word	0x0001cbf0
        /*1450*/ 	.word	0x00000003
        /*1454*/ 	.word	0x00016830
        /*1458*/ 	.short	0x0107
        /*145a*/ 	.byte	0x3f
	.zero		1


	//   ....[64]....
        /*145c*/ 	.word	0x0001ccc0
        /*1460*/ 	.word	0x00000003
        /*1464*/ 	.word	0x00016830
        /*1468*/ 	.short	0x0101
        /*146a*/ 	.byte	0x3f
	.zero		1


	//   ....[65]....
        /*146c*/ 	.word	0x0001db40
        /*1470*/ 	.word	0x00000016
        /*1474*/ 	.word	0x00016800
        /*1478*/ 	.short	0x0107
        /*147a*/ 	.byte	0x3f
	.zero		1


	//   ....[66]....
        /*147c*/ 	.word	0x0001dc30
        /*1480*/ 	.word	0x00000016
        /*1484*/ 	.word	0x00016800
        /*1488*/ 	.short	0x0101
        /*148a*/ 	.byte	0x3f
	.zero		1


	//   ....[67]....
        /*148c*/ 	.word	0x0001dc50
        /*1490*/ 	.word	0x00000016
        /*1494*/ 	.word	0x00016820
        /*1498*/ 	.short	0x010a
        /*149a*/ 	.byte	0x3f
	.zero		1


	//   ....[68]....
        /*149c*/ 	.word	0x0001e020
        /*14a0*/ 	.word	0x00000005
        /*14a4*/ 	.word	0x00016840
        /*14a8*/ 	.short	0x010a
        /*14aa*/ 	.byte	0x3f
	.zero		1


	//   ....[69]....
        /*14ac*/ 	.word	0x0001e560
        /*14b0*/ 	.word	0x00000005
        /*14b4*/ 	.word	0x00016830
        /*14b8*/ 	.short	0x0107
        /*14ba*/ 	.byte	0x3f
	.zero		1


	//   ....[70]....
        /*14bc*/ 	.word	0x0001e620
        /*14c0*/ 	.word	0x00000005
        /*14c4*/ 	.word	0x00016830
        /*14c8*/ 	.short	0x0101
        /*14ca*/ 	.byte	0x3f
	.zero		1


	//   ....[71]....
        /*14cc*/ 	.word	0x0001e680
        /*14d0*/ 	.word	0x00000005
        /*14d4*/ 	.word	0x00016860
        /*14d8*/ 	.short	0x010a
        /*14da*/ 	.byte	0x3f
	.zero		1


	//   ....[72]....
        /*14dc*/ 	.word	0x0001eb60
        /*14e0*/ 	.word	0x00000005
        /*14e4*/ 	.word	0x00016850
        /*14e8*/ 	.short	0x0107
        /*14ea*/ 	.byte	0x3f
	.zero		1


	//   ....[73]....
        /*14ec*/ 	.word	0x0001ed10
        /*14f0*/ 	.word	0x00000005
        /*14f4*/ 	.word	0x00016850
        /*14f8*/ 	.short	0x0101
        /*14fa*/ 	.byte	0x3f
	.zero		1


	//   ....[74]....
        /*14fc*/ 	.word	0x0001ef30
        /*1500*/ 	.word	0x00000000
        /*1504*/ 	.word	0x00016860
        /*1508*/ 	.short	0x010a
        /*150a*/ 	.byte	0x3f
	.zero		1


	//   ....[75]....
        /*150c*/ 	.word	0x0001f3d0
        /*1510*/ 	.word	0x00000000
        /*1514*/ 	.word	0x00016850
        /*1518*/ 	.short	0x0107
        /*151a*/ 	.byte	0x3f
	.zero		1


	//   ....[76]....
        /*151c*/ 	.word	0x0001f4a0
        /*1520*/ 	.word	0x00000000
        /*1524*/ 	.word	0x00016850
        /*1528*/ 	.short	0x0101
        /*152a*/ 	.byte	0x3f
	.zero		1


	//   ....[77]....
        /*152c*/ 	.word	0x000201c0
        /*1530*/ 	.word	0x00000005
        /*1534*/ 	.word	0x00016820
        /*1538*/ 	.short	0x010a
        /*153a*/ 	.byte	0x3f
	.zero		1


	//   ....[78]....
        /*153c*/ 	.word	0x00020330
        /*1540*/ 	.word	0x00000003
        /*1544*/ 	.word	0x00016840
        /*1548*/ 	.short	0x010a
        /*154a*/ 	.byte	0x3f
	.zero		1


	//   ....[79]....
        /*154c*/ 	.word	0x000203d0
        /*1550*/ 	.word	0x00000019
        /*1554*/ 	.word	0x00016840
        /*1558*/ 	.short	0x010a
        /*155a*/ 	.byte	0x3f
	.zero		1


	//   ....[80]....
        /*155c*/ 	.word	0x00020410
        /*1560*/ 	.word	0x00000003
        /*1564*/ 	.word	0x00016860
        /*1568*/ 	.short	0x010a
        /*156a*/ 	.byte	0x3f
	.zero		1


	//   ....[81]....
        /*156c*/ 	.word	0x00020450
        /*1570*/ 	.word	0x00000019
        /*1574*/ 	.word	0x00016860
        /*1578*/ 	.short	0x010a
        /*157a*/ 	.byte	0x3f
	.zero		1


	//   ....[82]....
        /*157c*/ 	.word	0x000204b0
        /*1580*/ 	.word	0x00000046
        /*1584*/ 	.word	0x00016890
        /*1588*/ 	.short	0x010a
        /*158a*/ 	.byte	0x3f
	.zero		1


	//   ....[83]....
        /*158c*/ 	.word	0x00020740
        /*1590*/ 	.word	0x00000046
        /*1594*/ 	.word	0x00016890
        /*1598*/ 	.short	0x010a
        /*159a*/ 	.byte	0x3f
	.zero		1


	//   ....[84]....
        /*159c*/ 	.word	0x000209f0
        /*15a0*/ 	.word	0x00000046
        /*15a4*/ 	.word	0x00016890
        /*15a8*/ 	.short	0x010a
        /*15aa*/ 	.byte	0x3f
	.zero		1


	//   ....[85]....
        /*15ac*/ 	.word	0x00020ca0
        /*15b0*/ 	.word	0x00000046
        /*15b4*/ 	.word	0x000168b0
        /*15b8*/ 	.short	0x010a
        /*15ba*/ 	.byte	0x3f
	.zero		1


	//   ....[86]....
        /*15bc*/ 	.word	0x00021170
        /*15c0*/ 	.word	0x00000002
        /*15c4*/ 	.word	0x00016800
        /*15c8*/ 	.short	0x010a
        /*15ca*/ 	.byte	0x3f
	.zero		1


	//   ....[87]....
        /*15cc*/ 	.word	0x00021780
        /*15d0*/ 	.word	0x00000002
        /*15d4*/ 	.word	0x00016800
        /*15d8*/ 	.short	0x010a
        /*15da*/ 	.byte	0x3f
	.zero		1


	//   ....[88]....
        /*15dc*/ 	.word	0x000217d0
        /*15e0*/ 	.word	0x00000000
        /*15e4*/ 	.word	0x00016830
        /*15e8*/ 	.short	0x010a
        /*15ea*/ 	.byte	0x3f
	.zero		1


	//   ....[89]....
        /*15ec*/ 	.word	0x00021820
        /*15f0*/ 	.word	0x0000000b
        /*15f4*/ 	.word	0x00016830
        /*15f8*/ 	.short	0x010a
        /*15fa*/ 	.byte	0x3f
	.zero		1


	//   ....[90]....
        /*15fc*/ 	.word	0x00021870
        /*1600*/ 	.word	0x0000000b
        /*1604*/ 	.word	0x00016850
        /*1608*/ 	.short	0x010a
        /*160a*/ 	.byte	0x3f
	.zero		1


	//   ....[91]....
        /*160c*/ 	.word	0x000218c0
        /*1610*/ 	.word	0x00000005
        /*1614*/ 	.word	0x00016830
        /*1618*/ 	.short	0x010a
        /*161a*/ 	.byte	0x3f
	.zero		1


	//   ....[92]....
        /*161c*/ 	.word	0x00021910
        /*1620*/ 	.word	0x0000000a
        /*1624*/ 	.word	0x00016850
        /*1628*/ 	.short	0x010a
        /*162a*/ 	.byte	0x3f
	.zero		1


	//   ....[93]....
        /*162c*/ 	.word	0x00021960
        /*1630*/ 	.word	0x00000005
        /*1634*/ 	.word	0x00016830
        /*1638*/ 	.short	0x010a
        /*163a*/ 	.byte	0x3f
	.zero		1


	//   ....[94]....
        /*163c*/ 	.word	0x000219b0
        /*1640*/ 	.word	0x0000000a
        /*1644*/ 	.word	0x00016850
        /*1648*/ 	.short	0x010a
        /*164a*/ 	.byte	0x3f
	.zero		1


	//   ....[95]....
        /*164c*/ 	.word	0x00021a00
        /*1650*/ 	.word	0x0000000b
        /*1654*/ 	.word	0x00016850
        /*1658*/ 	.short	0x010a
        /*165a*/ 	.byte	0x3f
	.zero		1


	//   ....[96]....
        /*165c*/ 	.word	0x00021fa0
        /*1660*/ 	.word	0x00000016
        /*1664*/ 	.word	0x00016820
        /*1668*/ 	.short	0x010a
        /*166a*/ 	.byte	0x3f
	.zero		1


	//   ....[97]....
        /*166c*/ 	.word	0x00021ff0
        /*1670*/ 	.word	0x0000000a
        /*1674*/ 	.word	0x000168a0
        /*1678*/ 	.short	0x010a
        /*167a*/ 	.byte	0x3f
	.zero		1


	//   ....[98]....
        /*167c*/ 	.word	0x00022040
        /*1680*/ 	.word	0x0000000a
        /*1684*/ 	.word	0x000168c0
        /*1688*/ 	.short	0x010a
        /*168a*/ 	.byte	0x3f
	.zero		1


	//   ....[99]....
        /*168c*/ 	.word	0x00022090
        /*1690*/ 	.word	0x00000005
        /*1694*/ 	.word	0x000168a0
        /*1698*/ 	.short	0x010a
        /*169a*/ 	.byte	0x3f
	.zero		1


	//   ....[100]....
        /*169c*/ 	.word	0x000220e0
        /*16a0*/ 	.word	0x00000005
        /*16a4*/ 	.word	0x000168c0
        /*16a8*/ 	.short	0x010a
        /*16aa*/ 	.byte	0x3f
	.zero		1


	//   ....[101]....
        /*16ac*/ 	.word	0x00022200
        /*16b0*/ 	.word	0x00000003
        /*16b4*/ 	.word	0x00016840
        /*16b8*/ 	.short	0x010a
        /*16ba*/ 	.byte	0x3f
	.zero		1


	//   ....[102]....
        /*16bc*/ 	.word	0x00023c90
        /*16c0*/ 	.word	0x00000016
        /*16c4*/ 	.word	0x00016820
        /*16c8*/ 	.short	0x010a
        /*16ca*/ 	.byte	0x3f
	.zero		1


	//   ....[103]....
        /*16cc*/ 	.word	0x00023ce0
        /*16d0*/ 	.word	0x00000005
        /*16d4*/ 	.word	0x00016840
        /*16d8*/ 	.short	0x010a
        /*16da*/ 	.byte	0x3f
	.zero		1


	//   ....[104]....
        /*16dc*/ 	.word	0x00024620
        /*16e0*/ 	.word	0x00000005
        /*16e4*/ 	.word	0x00016860
        /*16e8*/ 	.short	0x010a
        /*16ea*/ 	.byte	0x3f
	.zero		1


	//   ....[105]....
        /*16ec*/ 	.word	0x00024f90
        /*16f0*/ 	.word	0x00000000
        /*16f4*/ 	.word	0x00016860
        /*16f8*/ 	.short	0x010a
        /*16fa*/ 	.byte	0x3f
	.zero		1


	//   ....[106]....
        /*16fc*/ 	.word	0x000261d0
        /*1700*/ 	.word	0x00000005
        /*1704*/ 	.word	0x00016820
        /*1708*/ 	.short	0x010a
        /*170a*/ 	.byte	0x3f
	.zero		1


	//   ....[107]....
        /*170c*/ 	.word	0x00026370
        /*1710*/ 	.word	0x00000003
        /*1714*/ 	.word	0x00016840
        /*1718*/ 	.short	0x010a
        /*171a*/ 	.byte	0x3f
	.zero		1


	//   ....[108]....
        /*171c*/ 	.word	0x000263c0
        /*1720*/ 	.word	0x00000019
        /*1724*/ 	.word	0x00016840
        /*1728*/ 	.short	0x010a
        /*172a*/ 	.byte	0x3f
	.zero		1


	//   ....[109]....
        /*172c*/ 	.word	0x00026410
        /*1730*/ 	.word	0x00000003
        /*1734*/ 	.word	0x00016860
        /*1738*/ 	.short	0x010a
        /*173a*/ 	.byte	0x3f
	.zero		1


	//----- nvinfo : EIATTR_NUM_MBARRIERS
	.align		4
.L_237:
        /*173c*/ 	.byte	0x03, 0x38
        /*173e*/ 	.short	0x0016


	//----- nvinfo : EIATTR_EXIT_INSTR_OFFSETS
	.align		4
        /*1740*/ 	.byte	0x04, 0x1c
        /*1742*/ 	.short	(.L_239 - .L_238)


	//   ....[0]....
.L_238:
        /*1744*/ 	.word	0x000204a0


	//----- nvinfo : EIATTR_MAX_THREADS
	.align		4
.L_239:
        /*1748*/ 	.byte	0x04, 0x05
        /*174a*/ 	.short	(.L_241 - .L_240)
.L_240:
        /*174c*/ 	.word	0x00000200
        /*1750*/ 	.word	0x00000001
        /*1754*/ 	.word	0x00000001


	//----- nvinfo : EIATTR_CRS_STACK_SIZE
	.align		4
.L_241:
        /*1758*/ 	.byte	0x04, 0x1e
        /*175a*/ 	.short	(.L_243 - .L_242)
.L_242:
        /*175c*/ 	.word	0x00000000


	//----- nvinfo : EIATTR_CBANK_PARAM_SIZE
	.align		4
.L_243:
        /*1760*/ 	.byte	0x03, 0x19
        /*1762*/ 	.short	0x0af0


	//----- nvinfo : EIATTR_PARAM_CBANK
	.align		4
        /*1764*/ 	.byte	0x04, 0x0a
        /*1766*/ 	.short	(.L_245 - .L_244)
	.align		4
.L_244:
        /*1768*/ 	.word	index@(.nv.constant0._ZN7cutlass13device_kernelIN5flash11enable_sm90INS1_16FlashAttnFwdSm90INS1_25CollectiveMainloopFwdSm90ILi2EN4cute5tupleIJNS5_1CILi1EEES8_S8_EEENS6_IJNS7_ILi192EEENS7_ILi128EEENS7_ILi64EEEEEELi64ENS_10bfloat16_tEfNS_4arch4Sm90ELb0ELb1ELb1ELb1ELb1ELb1ELb0ELb1ELb1ELb1ELb0ELb0EEENS1_21CollectiveEpilogueFwdINS6_IJSA_SC_SB_EEES9_SE_SG_Li384ELb1ELb1ELb0ELb0EEENS1_36VarlenDynamicPersistentTileSchedulerILi192ELi128ELi384ELi128ELb0ELb1ELb1ELb1ELb0ELb1EEEEEEEEEvNT_6ParamsE)
        /*176c*/ 	.short	0x0210
        /*176e*/ 	.short	0x0af0


	//----- nvinfo : EIATTR_SW_WAR
	.align		4
.L_245:
        /*1770*/ 	.byte	0x04, 0x36
        /*1772*/ 	.short	(.L_247 - .L_246)
.L_246:
        /*1774*/ 	.word	0x00000008
.L_247:


//--------------------- .nv.info._ZN7cutlass13device_kernelIN5flash11enable_sm90INS1_16FlashAttnFwdSm90INS1_25CollectiveMainloopFwdSm90ILi2EN4cute5tupleIJNS5_1CILi1EEES8_S8_EEENS6_IJNS7_ILi192EEENS7_ILi128EEENS7_ILi64EEEEEELi64ENS_10bfloat16_tEfNS_4arch4Sm90ELb1ELb0ELb1ELb0ELb1ELb0ELb0ELb1ELb1ELb1ELb0ELb0EEENS1_21CollectiveEpilogueFwdINS6_IJSA_SC_SB_EEES9_SE_SG_Li384ELb0ELb1ELb0ELb0EEENS1_30DynamicPersistentTileSchedulerILi384ELi128ELb0ELb1ELb1EEEEEEEEEvNT_6ParamsE --------------------------
	.section	.nv.info._ZN7cutlass13device_kernelIN5flash11enable_sm90INS1_16FlashAttnFwdSm90INS1_25CollectiveMainloopFwdSm90ILi2EN4cute5tupleIJNS5_1CILi1EEES8_S8_EEENS6_IJNS7_ILi192EEENS7_ILi128EEENS7_ILi64EEEEEELi64ENS_10bfloat16_tEfNS_4arch4Sm90ELb1ELb0ELb1ELb0ELb1ELb0ELb0ELb1ELb1ELb1ELb0ELb0EEENS1_21CollectiveEpilogueFwdINS6_IJSA_SC_SB_EEES9_SE_SG_Li384ELb0ELb1ELb0ELb0EEENS1_30DynamicPersistentTileSchedulerILi384ELi128ELb0ELb1ELb1EEEEEEEEEvNT_6ParamsE,"",@"SHT_CUDA_INFO"
	.sectionflags	@""
	.align	4


	//----- nvinfo : EIATTR_CUDA_API_VERSION
	.align		4
        /*0000*/ 	.byte	0x04, 0x37
        /*0002*/ 	.short	(.L_249 - .L_248)
.L_248:
        /*0004*/ 	.word	0x00000082


	//----- nvinfo : EIATTR_KPARAM_INFO
	.align		4
.L_249:
        /*0008*/ 	.byte	0x04, 0x17
        /*000a*/ 	.short	(.L_251 - .L_250)
.L_250:
        /*000c*/ 	.word	0x00000000
        /*0010*/ 	.short	0x0000
        /*0012*/ 	.short	0x0070
        /*0014*/ 	.byte	0x00, 0xf0, 0x01, 0x2a


	//----- nvinfo : EIATTR_SPARSE_MMA_MASK
	.align		4
.L_251:
        /*0018*/ 	.byte	0x03, 0x50
        /*001a*/ 	.short	0x0000


	//----- nvinfo : EIATTR_MAXREG_COUNT
	.align		4
        /*001c*/ 	.byte	0x03, 0x1b
        /*001e*/ 	.short	0x0080


	//----- nvinfo : EIATTR_NUM_BARRIERS
	.align		4
        /*0020*/ 	.byte	0x02, 0x4c
        /*0022*/ 	.byte	0x10
	.zero		1


	//----- nvinfo : EIATTR_EXTERNS
	.align		4
        /*0024*/ 	.byte	0x04, 0x0f
        /*0026*/ 	.short	(.L_253 - .L_252)


	//   ....[0]....
	.align		4
.L_252:
        /*0028*/ 	.word	index@(__assertfail)


	//----- nvinfo : EIATTR_ANNOTATIONS
	.align		4
.L_253:
        /*002c*/ 	.byte	0x04, 0x55
        /*002e*/ 	.short	(.L_255 - .L_254)


	//   ....[0]....
.L_254:
        /* <DEDUP_REMOVED lines=11> */


	//----- nvinfo : EIATTR_MERCURY_ISA_VERSION
	.align		4
.L_255:
        /*00c8*/ 	.byte	0x03, 0x5f
        /*00ca*/ 	.short	0x0101


	//----- nvinfo : EIATTR_INT_WARP_WIDE_INSTR_OFFSETS
	.align		4
        /*00cc*/ 	.byte	0x04, 0x31
        /*00ce*/ 	.short	(.L_257 - .L_256)


	//   ....[0]....
.L_256:
        /*00d0*/ 	.word	0x000000c0


	//   ....[1]....
        /*00d4*/ 	.word	0x000000d0


	//   ....[2]....
        /*00d8*/ 	.word	0x00000170


	//   ....[3]....
        /*00dc*/ 	.word	0x0000b840


	//   ....[4]....
        /*00e0*/ 	.word	0x0000b8d0


	//   ....[5]....
        /*00e4*/ 	.word	0x0000e980


	//   ....[6]....
        /*00e8*/ 	.word	0x0000ea10


	//----- nvinfo : EIATTR_COOP_GROUP_MASK_REGIDS
	.align		4
.L_257:
        /*00ec*/ 	.byte	0x04, 0x29
        /*00ee*/ 	.short	(.L_259 - .L_258)


	//   ....[0]....
.L_258:
        /*00f0*/ 	.word	0xffffffff


	//   ....[1]....
        /*00f4*/ 	.word	0xffffffff


	//   ....[2]....
        /*00f8*/ 	.word	0xffffffff


	//   ....[3]....
        /*00fc*/ 	.word	0xffffffff


	//   ....[4]....
        /*0100*/ 	.word	0xffffffff


	//   ....[5]....
        /*0104*/ 	.word	0xffffffff


	//   ....[6]....
        /*0108*/ 	.word	0xffffffff


	//   ....[7]....
        /*010c*/ 	.word	0xffffffff


	//   ....[8]....
        /*0110*/ 	.word	0xffffffff


	//   ....[9]....
        /*0114*/ 	.word	0xffffffff


	//   ....[10]....
        /*0118*/ 	.word	0xffffffff


	//   ....[11]....
        /*011c*/ 	.word	0xffffffff


	//   ....[12]....
        /*0120*/ 	.word	0xffffffff


	//   ....[13]....
        /*0124*/ 	.word	0xffffffff


	//   ....[14]....
        /*0128*/ 	.word	0xffffffff


	//   ....[15]....
        /*012c*/ 	.word	0xffffffff


	//   ....[16]....
        /*0130*/ 	.word	0xffffffff


	//   ....[17]....
        /*0134*/ 	.word	0xffffffff


	//   ....[18]....
        /*0138*/ 	.word	0xffffffff


	//   ....[19]....
        /*013c*/ 	.word	0xffffffff


	//   ....[20]....
        /*0140*/ 	.word	0xffffffff


	//   ....[21]....
        /*0144*/ 	.word	0xffffffff


	//   ....[22]....
        /*0148*/ 	.word	0xffffffff


	//   ....[23]....
        /*014c*/ 	.word	0xffffffff


	//   ....[24]....
        /*0150*/ 	.word	0xffffffff


	//   ....[25]....
        /*0154*/ 	.word	0xffffffff


	//   ....[26]....
        /*0158*/ 	.word	0xffffffff


	//   ....[27]....
        /*015c*/ 	.word	0xffffffff


	//   ....[28]....
        /*0160*/ 	.word	0xffffffff


	//   ....[29]....
        /*0164*/ 	.word	0xffffffff


	//   ....[30]....
        /*0168*/ 	.word	0xffffffff


	//   ....[31]....
        /*016c*/ 	.word	0xffffffff


	//   ....[32]....
        /*0170*/ 	.word	0xffffffff


	//   ....[33]....
        /*0174*/ 	.word	0xffffffff


	//   ....[34]....
        /*0178*/ 	.word	0xffffffff


	//   ....[35]....
        /*017c*/ 	.word	0xffffffff


	//   ....[36]....
        /*0180*/ 	.word	0xffffffff


	//   ....[37]....
        /*0184*/ 	.word	0xffffffff


	//   ....[38]....
        /*0188*/ 	.word	0xffffffff


	//   ....[39]....
        /*018c*/ 	.word	0xffffffff


	//   ....[40]....
        /*0190*/ 	.word	0xffffffff


	//   ....[41]....
        /*0194*/ 	.word	0xffffffff


	//   ....[42]....
        /*0198*/ 	.word	0xffffffff


	//   ....[43]....
        /*019c*/ 	.word	0xffffffff


	//   ....[44]....
        /*01a0*/ 	.word	0xffffffff


	//   ....[45]....
        /*01a4*/ 	.word	0xffffffff


	//   ....[46]....
        /*01a8*/ 	.word	0xffffffff


	//   ....[47]....
        /*01ac*/ 	.word	0xffffffff


	//   ....[48]....
        /*01b0*/ 	.word	0xffffffff


	//   ....[49]....
        /*01b4*/ 	.word	0xffffffff


	//   ....[50]....
        /*01b8*/ 	.word	0xffffffff


	//   ....[51]....
        /*01bc*/ 	.word	0xffffffff


	//   ....[52]....
        /*01c0*/ 	.word	0xffffffff


	//   ....[53]....
        /*01c4*/ 	.word	0xffffffff


	//   ....[54]....
        /*01c8*/ 	.word	0xffffffff


	//   ....[55]....
        /*01cc*/ 	.word	0xffffffff


	//   ....[56]....
        /*01d0*/ 	.word	0xffffffff


	//   ....[57]....
        /*01d4*/ 	.word	0xffffffff


	//   ....[58]....
        /*01d8*/ 	.word	0xffffffff


	//   ....[59]....
        /*01dc*/ 	.word	0xffffffff


	//   ....[60]....
        /*01e0*/ 	.word	0xffffffff


	//   ....[61]....
        /*01e4*/ 	.word	0xffffffff


	//   ....[62]....
        /*01e8*/ 	.word	0xffffffff


	//   ....[63]....
        /*01ec*/ 	.word	0xffffffff


	//   ....[64]....
        /*01f0*/ 	.word	0xffffffff


	//   ....[65]....
        /*01f4*/ 	.word	0xffffffff


	//   ....[66]....
        /*01f8*/ 	.word	0xffffffff


	//   ....[67]....
        /*01fc*/ 	.word	0xffffffff


	//   ....[68]....
        /*0200*/ 	.word	0xffffffff


	//   ....[69]....
        /*0204*/ 	.word	0xffffffff


	//   ....[70]....
        /*0208*/ 	.word	0xffffffff


	//   ....[71]....
        /*020c*/ 	.word	0xffffffff


	//   ....[72]....
        /*0210*/ 	.word	0xffffffff


	//   ....[73]....
        /*0214*/ 	.word	0xffffffff


	//   ....[74]....
        /*0218*/ 	.word	0xffffffff


	//   ....[75]....
        /*021c*/ 	.word	0xffffffff


	//   ....[76]....
        /*0220*/ 	.word	0xffffffff


	//   ....[77]....
        /*0224*/ 	.word	0xffffffff


	//   ....[78]....
        /*0228*/ 	.word	0xffffffff


	//   ....[79]....
        /*022c*/ 	.word	0xffffffff


	//   ....[80]....
        /*0230*/ 	.word	0xffffffff


	//   ....[81]....
        /*0234*/ 	.word	0xffffffff


	//   ....[82]....
        /*0238*/ 	.word	0xffffffff


	//   ....[83]....
        /*023c*/ 	.word	0xffffffff


	//   ....[84]....
        /*0240*/ 	.word	0xffffffff


	//   ....[85]....
        /*0244*/ 	.word	0xffffffff


	//   ....[86]....
        /*0248*/ 	.word	0xffffffff


	//   ....[87]....
        /*024c*/ 	.word	0xffffffff


	//   ....[88]....
        /*0250*/ 	.word	0xffffffff


	//   ....[89]....
        /*0254*/ 	.word	0xffffffff


	//   ....[90]....
        /*0258*/ 	.word	0xffffffff


	//   ....[91]....
        /*025c*/ 	.word	0xffffffff


	//   ....[92]....
        /*0260*/ 	.word	0xffffffff


	//   ....[93]....
        /*0264*/ 	.word	0xffffffff


	//   ....[94]....
        /*0268*/ 	.word	0xffffffff


	//   ....[95]....
        /*026c*/ 	.word	0xffffffff


	//   ....[96]....
        /*0270*/ 	.word	0xffffffff


	//   ....[97]....
        /*0274*/ 	.word	0xffffffff


	//   ....[98]....
        /*0278*/ 	.word	0xffffffff


	//   ....[99]....
        /*027c*/ 	.word	0xffffffff


	//   ....[100]....
        /*0280*/ 	.word	0xffffffff


	//   ....[101]....
        /*0284*/ 	.word	0xffffffff


	//   ....[102]....
        /*0288*/ 	.word	0xffffffff


	//   ....[103]....
        /*028c*/ 	.word	0xffffffff


	//   ....[104]....
        /*0290*/ 	.word	0xffffffff


	//   ....[105]....
        /*0294*/ 	.word	0xffffffff


	//   ....[106]....
        /*0298*/ 	.word	0xffffffff


	//   ....[107]....
        /*029c*/ 	.word	0xffffffff


	//   ....[108]....
        /*02a0*/ 	.word	0xffffffff


	//   ....[109]....
        /*02a4*/ 	.word	0xffffffff


	//   ....[110]....
        /*02a8*/ 	.word	0xffffffff


	//   ....[111]....
        /*02ac*/ 	.word	0xffffffff


	//   ....[112]....
        /*02b0*/ 	.word	0xffffffff


	//   ....[113]....
        /*02b4*/ 	.word	0xffffffff


	//   ....[114]....
        /*02b8*/ 	.word	0xffffffff


	//   ....[115]....
        /*02bc*/ 	.word	0xffffffff


	//   ....[116]....
        /*02c0*/ 	.word	0xffffffff


	//   ....[117]....
        /*02c4*/ 	.word	0xffffffff


	//   ....[118]....
        /*02c8*/ 	.word	0xffffffff


	//   ....[119]....
        /*02cc*/ 	.word	0xffffffff


	//   ....[120]....
        /*02d0*/ 	.word	0xffffffff


	//   ....[121]....
        /*02d4*/ 	.word	0xffffffff


	//   ....[122]....
        /*02d8*/ 	.word	0xffffffff


	//   ....[123]....
        /*02dc*/ 	.word	0xffffffff


	//   ....[124]....
        /*02e0*/ 	.word	0xffffffff


	//   ....[125]....
        /*02e4*/ 	.word	0xffffffff


	//   ....[126]....
        /*02e8*/ 	.word	0xffffffff


	//   ....[127]....
        /*02ec*/ 	.word	0xffffffff


	//   ....[128]....
        /*02f0*/ 	.word	0xffffffff


	//   ....[129]....
        /*02f4*/ 	.word	0xffffffff


	//   ....[130]....
        /*02f8*/ 	.word	0xffffffff


	//   ....[131]....
        /*02fc*/ 	.word	0xffffffff


	//   ....[132]....
        /*0300*/ 	.word	0xffffffff


	//   ....[133]....
        /*0304*/ 	.word	0xffffffff


	//   ....[134]....
        /*0308*/ 	.word	0xffffffff


	//   ....[135]....
        /*030c*/ 	.word	0xffffffff


	//   ....[136]....
        /*0310*/ 	.word	0xffffffff


	//   ....[137]....
        /*0314*/ 	.word	0xffffffff


	//   ....[138]....
        /*0318*/ 	.word	0x0500000f


	//   ....[139]....
        /*031c*/ 	.word	0x0500000f


	//   ....[140]....
        /*0320*/ 	.word	0x0500000f


	//   ....[141]....
        /*0324*/ 	.word	0x0500000f


	//   ....[142]....
        /*0328*/ 	.word	0x0500000f


	//   ....[143]....
        /*032c*/ 	.word	0x0500000f


	//   ....[144]....
        /*0330*/ 	.word	0x0500000f


	//   ....[145]....
        /*0334*/ 	.word	0x0500000f


	//   ....[146]....
        /*0338*/ 	.word	0x0500000f


	//   ....[147]....
        /*033c*/ 	.word	0x0500000f


	//   ....[148]....
        /*0340*/ 	.word	0x0500000f


	//   ....[149]....
        /*0344*/ 	.word	0x0500000f


	//   ....[150]....
        /*0348*/ 	.word	0x0500000f


	//   ....[151]....
        /*034c*/ 	.word	0x0500000f


	//   ....[152]....
        /*0350*/ 	.word	0x0500000f


	//   ....[153]....
        /*0354*/ 	.word	0x0500000f


	//   ....[154]....
        /*0358*/ 	.word	0x0500000f


	//   ....[155]....
        /*035c*/ 	.word	0x0500000f


	//   ....[156]....
        /*0360*/ 	.word	0x0500000f


	//   ....[157]....
        /*0364*/ 	.word	0x0500000f


	//   ....[158]....
        /*0368*/ 	.word	0x0500000f


	//   ....[159]....
        /*036c*/ 	.word	0x0500000f


	//   ....[160]....
        /*0370*/ 	.word	0x0500000f


	//   ....[161]....
        /*0374*/ 	.word	0x0500000f


	//   ....[162]....
        /*0378*/ 	.word	0x0500000f


	//   ....[163]....
        /*037c*/ 	.word	0x0500000f


	//   ....[164]....
        /*0380*/ 	.word	0x0500000f


	//   ....[165]....
        /*0384*/ 	.word	0x0500000f


	//   ....[166]....
        /*0388*/ 	.word	0x0500000f


	//   ....[167]....
        /*038c*/ 	.word	0x0500000f


	//   ....[168]....
        /*0390*/ 	.word	0x0500000f


	//   ....[169]....
        /*0394*/ 	.word	0x0500000f


	//   ....[170]....
        /*0398*/ 	.word	0x0500000f


	//   ....[171]....
        /*039c*/ 	.word	0x0500000f


	//   ....[172]....
        /*03a0*/ 	.word	0x0500000f


	//   ....[173]....
        /*03a4*/ 	.word	0x0500000f


	//   ....[174]....
        /*03a8*/ 	.word	0x0500000f


	//   ....[175]....
        /*03ac*/ 	.word	0x0500000f


	//   ....[176]....
        /*03b0*/ 	.word	0x0500000f


	//   ....[177]....
        /*03b4*/ 	.word	0x0500000f


	//   ....[178]....
        /*03b8*/ 	.word	0x0500000f


	//   ....[179]....
        /*03bc*/ 	.word	0x0500000f


	//   ....[180]....
        /*03c0*/ 	.word	0x0500000f


	//   ....[181]....
        /*03c4*/ 	.word	0x0500000f


	//   ....[182]....
        /*03c8*/ 	.word	0x0500000f


	//   ....[183]....
        /*03cc*/ 	.word	0x0500000f


	//   ....[184]....
        /*03d0*/ 	.word	0x0500000f


	//   ....[185]....
        /*03d4*/ 	.word	0x0500000f


	//   ....[186]....
        /*03d8*/ 	.word	0x0500000f


	//   ....[187]....
        /*03dc*/ 	.word	0x0500000f


	//   ....[188]....
        /*03e0*/ 	.word	0x0500000f


	//   ....[189]....
        /*03e4*/ 	.word	0x0500000f


	//   ....[190]....
        /*03e8*/ 	.word	0x0500000f


	//   ....[191]....
        /*03ec*/ 	.word	0x0500000f


	//   ....[192]....
        /*03f0*/ 	.word	0x0500000f


	//   ....[193]....
        /*03f4*/ 	.word	0x0500000f


	//   ....[194]....
        /*03f8*/ 	.word	0x0500000f


	//   ....[195]....
        /*03fc*/ 	.word	0x0500000f


	//   ....[196]....
        /*0400*/ 	.word	0x0500000f


	//   ....[197]....
        /*0404*/ 	.word	0x0500000f


	//   ....[198]....
        /*0408*/ 	.word	0x0500000f


	//   ....[199]....
        /*040c*/ 	.word	0x0500000f


	//   ....[200]....
        /*0410*/ 	.word	0x0500000f


	//   ....[201]....
        /*0414*/ 	.word	0x0500000f


	//   ....[202]....
        /*0418*/ 	.word	0x0500000f


	//   ....[203]....
        /*041c*/ 	.word	0x0500000f


	//   ....[204]....
        /*0420*/ 	.word	0x0500000f


	//   ....[205]....
        /*0424*/ 	.word	0x0500000f


	//   ....[206]....
        /*0428*/ 	.word	0x0500000f


	//   ....[207]....
        /*042c*/ 	.word	0x0500000f


	//   ....[208]....
        /*0430*/ 	.word	0x0500000f


	//   ....[209]....
        /*0434*/ 	.word	0x0500000f


	//   ....[210]....
        /*0438*/ 	.word	0x0500000f


	//   ....[211]....
        /*043c*/ 	.word	0x0500000f


	//   ....[212]....
        /*0440*/ 	.word	0x0500000f


	//   ....[213]....
        /*0444*/ 	.word	0x0500000f


	//   ....[214]....
        /*0448*/ 	.word	0x0500000f


	//   ....[215]....
        /*044c*/ 	.word	0x0500000f


	//   ....[216]....
        /*0450*/ 	.word	0x0500000f


	//   ....[217]....
        /*0454*/ 	.word	0x0500000f


	//   ....[218]....
        /*0458*/ 	.word	0x0500000f


	//   ....[219]....
        /*045c*/ 	.word	0x0500000f


	//   ....[220]....
        /*0460*/ 	.word	0x0500000f


	//   ....[221]....
        /*0464*/ 	.word	0x0500000f


	//   ....[222]....
        /*0468*/ 	.word	0x0500000f


	//   ....[223]....
        /*046c*/ 	.word	0x0500000f


	//   ....[224]....
        /*0470*/ 	.word	0x0500000f


	//   ....[225]....
        /*0474*/ 	.word	0x0500000f


	//   ....[226]....
        /*0478*/ 	.word	0x0500000f


	//   ....[227]....
        /*047c*/ 	.word	0x0500000f


	//   ....[228]....
        /*0480*/ 	.word	0x0500000f


	//----- nvinfo : EIATTR_COOP_GROUP_INSTR_OFFSETS
	.align		4
.L_259:
        /*0484*/ 	.byte	0x04, 0x28
        /*0486*/ 	.short	(.L_261 - .L_260)


	//   ....[0]....
.L_260:
        /*0488*/ 	.word	0x00000080


	//   ....[1]....
        /*048c*/ 	.word	0x00000090


	//   ....[2]....
        /*0490*/ 	.word	0x000002d0


	//   ....[3]....
        /*0494*/ 	.word	0x00000430


	//   ....[4]....
        /*0498*/ 	.word	0x00000550


	//   ....[5]....
        /*049c*/ 	.word	0x000006b0


	//   ....[6]....
        /*04a0*/ 	.word	0x000012a0


	//   ....[7]....
        /*04a4*/ 	.word	0x000019e0


	//   ....[8]....
        /*04a8*/ 	.word	0x00001ed0


	//   ....[9]....
        /*04ac*/ 	.word	0x000026a0


	//   ....[10]....
        /*04b0*/ 	.word	0x00002710


	//   ....[11]....
        /*04b4*/ 	.word	0x000031c0


	//   ....[12]....
        /*04b8*/ 	.word	0x00003230


	//   ....[13]....
        /*04bc*/ 	.word	0x000047b0


	//   ....[14]....
        /*04c0*/ 	.word	0x00004b00


	//   ....[15]....
        /*04c4*/ 	.word	0x000053a0


	//   ....[16]....
        /*04c8*/ 	.word	0x000054b0


	//   ....[17]....
        /*04cc*/ 	.word	0x00005e10


	//   ....[18]....
        /*04d0*/ 	.word	0x00005e60


	//   ....[19]....
        /*04d4*/ 	.word	0x000080f0


	//   ....[20]....
        /*04d8*/ 	.word	0x00008130


	//   ....[21]....
        /*04dc*/ 	.word	0x00008160


	//   ....[22]....
        /*04e0*/ 	.word	0x00008170


	//   ....[23]....
        /*04e4*/ 	.word	0x000093f0


	//   ....[24]....
        /*04e8*/ 	.word	0x00009420


	//   ....[25]....
        /*04ec*/ 	.word	0x000094c0


	//   ....[26]....
        /*04f0*/ 	.word	0x000094e0


	//   ....[27]....
        /*04f4*/ 	.word	0x0000a0d0


	//   ....[28]....
        /*04f8*/ 	.word	0x0000a100


	//   ....[29]....
        /*04fc*/ 	.word	0x0000a130


	//   ....[30]....
        /*0500*/ 	.word	0x0000a160


	//   ....[31]....
        /*0504*/ 	.word	0x0000a5e0


	//   ....[32]....
        /*0508*/ 	.word	0x0000a620


	//   ....[33]....
        /*050c*/ 	.word	0x0000a640


	//   ....[34]....
        /*0510*/ 	.word	0x0000a680


	//   ....[35]....
        /*0514*/ 	.word	0x0000a6a0


	//   ....[36]....
        /*0518*/ 	.word	0x0000a6b0


	//   ....[37]....
        /*051c*/ 	.word	0x0000a6d0


	//   ....[38]....
        /*0520*/ 	.word	0x0000a6f0


	//   ....[39]....
        /*0524*/ 	.word	0x0000ad50


	//   ....[40]....
        /*0528*/ 	.word	0x0000ad90


	//   ....[41]....
        /*052c*/ 	.word	0x0000adc0


	//   ....[42]....
        /*0530*/ 	.word	0x0000adf0


	//   ....[43]....
        /*0534*/ 	.word	0x0000ae10


	//   ....[44]....
        /*0538*/ 	.word	0x0000ae20


	//   ....[45]....
        /*053c*/ 	.word	0x0000ae30


	//   ....[46]....
        /*0540*/ 	.word	0x0000ae50


	//   ....[47]....
        /*0544*/ 	.word	0x0000aff0


	//   ....[48]....
        /*0548*/ 	.word	0x0000c440


	//   ....[49]....
        /*054c*/ 	.word	0x0000c460


	//   ....[50]....
        /*0550*/ 	.word	0x0000c470


	//   ....[51]....
        /*0554*/ 	.word	0x0000c4f0


	//   ....[52]....
        /*0558*/ 	.word	0x0000c510


	//   ....[53]....
        /*055c*/ 	.word	0x0000c590


	//   ....[54]....
        /*0560*/ 	.word	0x0000c5b0


	//   ....[55]....
        /*0564*/ 	.word	0x0000c630


	//   ....[56]....
        /*0568*/ 	.word	0x0000c650


	//   ....[57]....
        /*056c*/ 	.word	0x0000c6d0


	//   ....[58]....
        /*0570*/ 	.word	0x0000c6f0


	//   ....[59]....
        /*0574*/ 	.word	0x0000c770


	//   ....[60]....
        /*0578*/ 	.word	0x0000c790


	//   ....[61]....
        /*057c*/ 	.word	0x0000c810


	//   ....[62]....
        /*0580*/ 	.word	0x0000c830


	//   ....[63]....
        /*0584*/ 	.word	0x0000c840


	//   ....[64]....
        /*0588*/ 	.word	0x0000d090


	//   ....[65]....
        /*058c*/ 	.word	0x0000d0b0


	//   ....[66]....
        /*0590*/ 	.word	0x0000d0d0


	//   ....[67]....
        /*0594*/ 	.word	0x0000d170


	//   ....[68]....
        /*0598*/ 	.word	0x0000d190


	//   ....[69]....
        /*059c*/ 	.word	0x0000d210


	//   ....[70]....
        /*05a0*/ 	.word	0x0000d230


	//   ....[71]....
        /*05a4*/ 	.word	0x0000d2b0


	//   ....[72]....
        /*05a8*/ 	.word	0x0000d2d0


	//   ....[73]....
        /*05ac*/ 	.word	0x0000d350


	//   ....[74]....
        /*05b0*/ 	.word	0x0000d370


	//   ....[75]....
        /*05b4*/ 	.word	0x0000d3f0


	//   ....[76]....
        /*05b8*/ 	.word	0x0000d410


	//   ....[77]....
        /*05bc*/ 	.word	0x0000d490


	//   ....[78]....
        /*05c0*/ 	.word	0x0000d4b0


	//   ....[79]....
        /*05c4*/ 	.word	0x0000d4c0


	//   ....[80]....
        /*05c8*/ 	.word	0x0000d4d0


	//   ....[81]....
        /*05cc*/ 	.word	0x0000d570


	//   ....[82]....
        /*05d0*/ 	.word	0x0000d5c0


	//   ....[83]....
        /*05d4*/ 	.word	0x0000d5e0


	//   ....[84]....
        /*05d8*/ 	.word	0x0000d600


	//   ....[85]....
        /*05dc*/ 	.word	0x0000d650


	//   ....[86]....
        /*05e0*/ 	.word	0x0000d670


	//   ....[87]....
        /*05e4*/ 	.word	0x0000d680


	//   ....[88]....
        /*05e8*/ 	.word	0x0000de20


	//   ....[89]....
        /*05ec*/ 	.word	0x0000de40


	//   ....[90]....
        /*05f0*/ 	.word	0x0000deb0


	//   ....[91]....
        /*05f4*/ 	.word	0x0000dec0


	//   ....[92]....
        /*05f8*/ 	.word	0x0000df00


	//   ....[93]....
        /*05fc*/ 	.word	0x0000df10


	//   ....[94]....
        /*0600*/ 	.word	0x0000df50


	//   ....[95]....
        /*0604*/ 	.word	0x0000df60


	//   ....[96]....
        /*0608*/ 	.word	0x0000dfa0


	//   ....[97]....
        /*060c*/ 	.word	0x0000dfb0


	//   ....[98]....
        /*0610*/ 	.word	0x0000dff0


	//   ....[99]....
        /*0614*/ 	.word	0x0000e000


	//   ....[100]....
        /*0618*/ 	.word	0x0000e040


	//   ....[101]....
        /*061c*/ 	.word	0x0000e050


	//   ....[102]....
        /*0620*/ 	.word	0x0000e060


	//   ....[103]....
        /*0624*/ 	.word	0x0000e0a0


	//   ....[104]....
        /*0628*/ 	.word	0x0000e360


	//   ....[105]....
        /*062c*/ 	.word	0x0000e380


	//   ....[106]....
        /*0630*/ 	.word	0x0000e3e0


	//   ....[107]....
        /*0634*/ 	.word	0x0000e3f0


	//   ....[108]....
        /*0638*/ 	.word	0x0000e440


	//   ....[109]....
        /*063c*/ 	.word	0x0000e450


	//   ....[110]....
        /*0640*/ 	.word	0x0000e4a0


	//   ....[111]....
        /*0644*/ 	.word	0x0000e4b0


	//   ....[112]....
        /*0648*/ 	.word	0x0000e500


	//   ....[113]....
        /*064c*/ 	.word	0x0000e510


	//   ....[114]....
        /*0650*/ 	.word	0x0000e560


	//   ....[115]....
        /*0654*/ 	.word	0x0000e570


	//   ....[116]....
        /*0658*/ 	.word	0x0000e5c0


	//   ....[117]....
        /*065c*/ 	.word	0x0000e5d0


	//   ....[118]....
        /*0660*/ 	.word	0x0000e5e0


	//   ....[119]....
        /*0664*/ 	.word	0x0000e630


	//   ....[120]....
        /*0668*/ 	.word	0x0000ec00


	//   ....[121]....
        /*066c*/ 	.word	0x0000ec10


	//   ....[122]....
        /*0670*/ 	.word	0x0000ec20


	//   ....[123]....
        /*0674*/ 	.word	0x0000ec30


	//   ....[124]....
        /*0678*/ 	.word	0x0000ec40


	//   ....[125]....
        /*067c*/ 	.word	0x0000ec90


	//   ....[126]....
        /*0680*/ 	.word	0x0000ece0


	//   ....[127]....
        /*0684*/ 	.word	0x0000ed10


	//   ....[128]....
        /*0688*/ 	.word	0x0000ed40


	//   ....[129]....
        /*068c*/ 	.word	0x0000ed70


	//   ....[130]....
        /*0690*/ 	.word	0x0000eda0


	//   ....[131]....
        /*0694*/ 	.word	0x0000edd0


	//   ....[132]....
        /*0698*/ 	.word	0x0000ee00


	//   ....[133]....
        /*069c*/ 	.word	0x0000ee30


	//   ....[134]....
        /*06a0*/ 	.word	0x0000ee60


	//   ....[135]....
        /*06a4*/ 	.word	0x0000ee90


	//   ....[136]....
        /*06a8*/ 	.word	0x0000f190


	//   ....[137]....
        /*06ac*/ 	.word	0x0000f380


	//   ....[138]....
        /*06b0*/ 	.word	0x0000f910


	//   ....[139]....
        /*06b4*/ 	.word	0x0000f9f0


	//   ....[140]....
        /*06b8*/ 	.word	0x0000fa90


	//   ....[141]....
        /*06bc*/ 	.word	0x0000faf0


	//   ....[142]....
        /*06c0*/ 	.word	0x0000fbe0


	//   ....[143]....
        /*06c4*/ 	.word	0x0000fc50


	//   ....[144]....
        /*06c8*/ 	.word	0x0000fd40


	//   ....[145]....
        /*06cc*/ 	.word	0x0000fdb0


	//   ....[146]....
        /*06d0*/ 	.word	0x0000fea0


	//   ....[147]....
        /*06d4*/ 	.word	0x0000ff10


	//   ....[148]....
        /*06d8*/ 	.word	0x00010000


	//   ....[149]....
        /*06dc*/ 	.word	0x00010070


	//   ....[150]....
        /*06e0*/ 	.word	0x00010160


	//   ....[151]....
        /*06e4*/ 	.word	0x000101d0


	//   ....[152]....
        /*06e8*/ 	.word	0x000102c0


	//   ....[153]....
        /*06ec*/ 	.word	0x00010330


	//   ....[154]....
        /*06f0*/ 	.word	0x00010410


	//   ....[155]....
        /*06f4*/ 	.word	0x000104a0


	//   ....[156]....
        /*06f8*/ 	.word	0x00010510


	//   ....[157]....
        /*06fc*/ 	.word	0x00010570


	//   ....[158]....
        /*0700*/ 	.word	0x00010670


	//   ....[159]....
        /*0704*/ 	.word	0x000106d0


	//   ....[160]....
        /*0708*/ 	.word	0x000107d0


	//   ....[161]....
        /*070c*/ 	.word	0x00010830


	//   ....[162]....
        /*0710*/ 	.word	0x00010930


	//   ....[163]....
        /*0714*/ 	.word	0x00010990


	//   ....[164]....
        /*0718*/ 	.word	0x00010a90


	//   ....[165]....
        /*071c*/ 	.word	0x00010af0


	//   ....[166]....
        /*0720*/ 	.word	0x00010bf0


	//   ....[167]....
        /*0724*/ 	.word	0x00010c50


	//   ....[168]....
        /*0728*/ 	.word	0x00010d50


	//   ....[169]....
        /*072c*/ 	.word	0x00010db0


	//   ....[170]....
        /*0730*/ 	.word	0x00010e50


	//   ....[171]....
        /*0734*/ 	.word	0x00010f10


	//   ....[172]....
        /*0738*/ 	.word	0x00010fe0


	//   ....[173]....
        /*073c*/ 	.word	0x00011040


	//   ....[174]....
        /*0740*/ 	.word	0x00011100


	//   ....[175]....
        /*0744*/ 	.word	0x00011160


	//   ....[176]....
        /*0748*/ 	.word	0x00011210


	//   ....[177]....
        /*074c*/ 	.word	0x00011290


	//   ....[178]....
        /*0750*/ 	.word	0x00011340


	//   ....[179]....
        /*0754*/ 	.word	0x00011470


	//   ....[180]....
        /*0758*/ 	.word	0x00011520


	//   ....[181]....
        /*075c*/ 	.word	0x000115a0


	//   ....[182]....
        /*0760*/ 	.word	0x00011660


	//   ....[183]....
        /*0764*/ 	.word	0x000116c0


	//   ....[184]....
        /*0768*/ 	.word	0x00011770


	//   ....[185]....
        /*076c*/ 	.word	0x000117d0


	//   ....[186]....
        /*0770*/ 	.word	0x00011880


	//   ....[187]....
        /*0774*/ 	.word	0x000118e0


	//   ....[188]....
        /*0778*/ 	.word	0x00011990


	//   ....[189]....
        /*077c*/ 	.word	0x000119f0


	//   ....[190]....
        /*0780*/ 	.word	0x00011aa0


	//   ....[191]....
        /*0784*/ 	.word	0x00011b00


	//   ....[192]....
        /*0788*/ 	.word	0x00011bb0


	//   ....[193]....
        /*078c*/ 	.word	0x00011c10


	//   ....[194]....
        /*0790*/ 	.word	0x00011cc0


	//   ....[195]....
        /*0794*/ 	.word	0x00011db0


	//   ....[196]....
        /*0798*/ 	.word	0x00011e50


	//   ....[197]....
        /*079c*/ 	.word	0x00011eb0


	//   ....[198]....
        /*07a0*/ 	.word	0x00011f70


	//   ....[199]....
        /*07a4*/ 	.word	0x00011fd0


	//   ....[200]....
        /*07a8*/ 	.word	0x00012090


	//   ....[201]....
        /*07ac*/ 	.word	0x000120f0


	//   ....[202]....
        /*07b0*/ 	.word	0x000121b0


	//   ....[203]....
        /*07b4*/ 	.word	0x00012210


	//   ....[204]....
        /*07b8*/ 	.word	0x000122d0


	//   ....[205]....
        /*07bc*/ 	.word	0x00012330


	//   ....[206]....
        /*07c0*/ 	.word	0x000123f0


	//   ....[207]....
        /*07c4*/ 	.word	0x00012450


	//   ....[208]....
        /*07c8*/ 	.word	0x00012510


	//   ....[209]....
        /*07cc*/ 	.word	0x00012570


	//   ....[210]....
        /*07d0*/ 	.word	0x00012630


	//   ....[211]....
        /*07d4*/ 	.word	0x00012720


	//   ....[212]....
        /*07d8*/ 	.word	0x000127d0


	//   ....[213]....
        /*07dc*/ 	.word	0x00012860


	//   ....[214]....
        /*07e0*/ 	.word	0x00012910


	//   ....[215]....
        /*07e4*/ 	.word	0x00012970


	//   ....[216]....
        /*07e8*/ 	.word	0x00012a20


	//   ....[217]....
        /*07ec*/ 	.word	0x00012a80


	//   ....[218]....
        /*07f0*/ 	.word	0x00012b40


	//   ....[219]....
        /*07f4*/ 	.word	0x00012ba0


	//   ....[220]....
        /*07f8*/ 	.word	0x00012c50


	//   ....[221]....
        /*07fc*/ 	.word	0x00012cb0


	//   ....[222]....
        /*0800*/ 	.word	0x00012d70


	//   ....[223]....
        /*0804*/ 	.word	0x00012dd0


	//   ....[224]....
        /*0808*/ 	.word	0x00012e80


	//   ....[225]....
        /*080c*/ 	.word	0x00012ee0


	//   ....[226]....
        /*0810*/ 	.word	0x00012fa0


	//   ....[227]....
        /*0814*/ 	.word	0x00013030


	//   ....[228]....
        /*0818*/ 	.word	0x00013150


	//----- nvinfo : EIATTR_REG_RECONFIG
	.align		4
.L_261:
        /*081c*/ 	.byte	0x01, 0x54
	.zero		2


	//----- nvinfo : EIATTR_SYSCALL_OFFSETS
	.align		4
        /*0820*/ 	.byte	0x04, 0x46
        /*0822*/ 	.short	(.L_263 - .L_262)


	//   ....[0]....
.L_262:
        /*0824*/ 	.word	0x00001480


	//   ....[1]....
        /*0828*/ 	.word	0x0000ba40


	//   ....[2]....
        /*082c*/ 	.word	0x0000bb90


	//   ....[3]....
        /*0830*/ 	.word	0x0000bc80


	//   ....[4]....
        /*0834*/ 	.word	0x0000cb60


	//----- nvinfo : EIATTR_MBARRIER_INSTR_OFFSETS
	.align		4
.L_263:
        /*0838*/ 	.byte	0x04, 0x39
        /*083a*/ 	.short	(.L_265 - .L_264)


	//   ....[0]....
.L_264:
        /*083c*/ 	.word	0x00000180
        /*0840*/ 	.word	0x000000ff
        /*0844*/ 	.word	0x00016800
        /*0848*/ 	.short	0x0100
        /*084a*/ 	.byte	0x08
	.zero		1


	//   ....[1]....
        /*084c*/ 	.word	0x00000190
        /*0850*/ 	.word	0x000000ff
        /*0854*/ 	.word	0x00016820
        /*0858*/ 	.short	0x0100
        /*085a*/ 	.byte	0x08
	.zero		1


	//   ....[2]....
        /*085c*/ 	.word	0x00000280
        /*0860*/ 	.word	0x000000ff
        /*0864*/ 	.word	0x00016830
        /*0868*/ 	.short	0x0100
        /*086a*/ 	.byte	0x08
	.zero		1


	//   ....[3]....
        /*086c*/ 	.word	0x00000290
        /*0870*/ 	.word	0x000000ff
        /*0874*/ 	.word	0x00016840
        /*0878*/ 	.short	0x0100
        /*087a*/ 	.byte	0x08
	.zero		1


	//   ....[4]....
        /*087c*/ 	.word	0x000002a0
        /*0880*/ 	.word	0x000000ff
        /*0884*/ 	.word	0x00016838
        /*0888*/ 	.short	0x0100
        /*088a*/ 	.byte	0x08
	.zero		1


	//   ....[5]....
        /*088c*/ 	.word	0x000002b0
        /*0890*/ 	.word	0x000000ff
        /*0894*/ 	.word	0x00016848
        /*0898*/ 	.short	0x0100
        /*089a*/ 	.byte	0x08
	.zero		1


	//   ....[6]....
        /*089c*/ 	.word	0x000003e0
        /*08a0*/ 	.word	0x000000ff
        /*08a4*/ 	.word	0x00016850
        /*08a8*/ 	.short	0x0100
        /*08aa*/ 	.byte	0x08
	.zero		1


	//   ....[7]....
        /*08ac*/ 	.word	0x000003f0
        /*08b0*/ 	.word	0x000000ff
        /*08b4*/ 	.word	0x00016860
        /*08b8*/ 	.short	0x0100
        /*08ba*/ 	.byte	0x08
	.zero		1


	//   ....[8]....
        /*08bc*/ 	.word	0x00000400
        /*08c0*/ 	.word	0x000000ff
        /*08c4*/ 	.word	0x00016858
        /*08c8*/ 	.short	0x0100
        /*08ca*/ 	.byte	0x08
	.zero		1


	//   ....[9]....
        /*08cc*/ 	.word	0x00000410
        /*08d0*/ 	.word	0x000000ff
        /*08d4*/ 	.word	0x00016868
        /*08d8*/ 	.short	0x0100
        /*08da*/ 	.byte	0x08
	.zero		1


	//   ....[10]....
        /*08dc*/ 	.word	0x00000500
        /*08e0*/ 	.word	0x000000ff
        /*08e4*/ 	.word	0x00016870
        /*08e8*/ 	.short	0x0100
        /*08ea*/ 	.byte	0x06
	.zero		1


	//   ....[11]....
        /*08ec*/ 	.word	0x00000510
        /*08f0*/ 	.word	0x000000ff
        /*08f4*/ 	.word	0x00016880
        /*08f8*/ 	.short	0x0100
        /*08fa*/ 	.byte	0x06
	.zero		1


	//   ....[12]....
        /*08fc*/ 	.word	0x00000520
        /*0900*/ 	.word	0x000000ff
        /*0904*/ 	.word	0x00016878
        /*0908*/ 	.short	0x0100
        /*090a*/ 	.byte	0x06
	.zero		1


	//   ....[13]....
        /*090c*/ 	.word	0x00000530
        /*0910*/ 	.word	0x000000ff
        /*0914*/ 	.word	0x00016888
        /*0918*/ 	.short	0x0100
        /*091a*/ 	.byte	0x06
	.zero		1


	//   ....[14]....
        /*091c*/ 	.word	0x00000660
        /*0920*/ 	.word	0x000000ff
        /*0924*/ 	.word	0x00016890
        /*0928*/ 	.short	0x0100
        /*092a*/ 	.byte	0x08
	.zero		1


	//   ....[15]....
        /*092c*/ 	.word	0x00000670
        /*0930*/ 	.word	0x000000ff
        /*0934*/ 	.word	0x000168a0
        /*0938*/ 	.short	0x0100
        /*093a*/ 	.byte	0x08
	.zero		1


	//   ....[16]....
        /*093c*/ 	.word	0x00000680
        /*0940*/ 	.word	0x000000ff
        /*0944*/ 	.word	0x00016898
        /*0948*/ 	.short	0x0100
        /*094a*/ 	.byte	0x08
	.zero		1


	//   ....[17]....
        /*094c*/ 	.word	0x00000690
        /*0950*/ 	.word	0x000000ff
        /*0954*/ 	.word	0x000168a8
        /*0958*/ 	.short	0x0100
        /*095a*/ 	.byte	0x08
	.zero		1


	//   ....[18]....
        /*095c*/ 	.word	0x000007d0
        /*0960*/ 	.word	0x000000ff
        /*0964*/ 	.word	0x000168b0
        /*0968*/ 	.short	0x0100
        /*096a*/ 	.byte	0x08
	.zero		1


	//   ....[19]....
        /*096c*/ 	.word	0x000007e0
        /*0970*/ 	.word	0x000000ff
        /*0974*/ 	.word	0x000168c0
        /*0978*/ 	.short	0x0100
        /*097a*/ 	.byte	0x08
	.zero		1


	//   ....[20]....
        /*097c*/ 	.word	0x000007f0
        /*0980*/ 	.word	0x000000ff
        /*0984*/ 	.word	0x000168b8
        /*0988*/ 	.short	0x0100
        /*098a*/ 	.byte	0x08
	.zero		1


	//   ....[21]....
        /*098c*/ 	.word	0x00000800
        /*0990*/ 	.word	0x000000ff
        /*0994*/ 	.word	0x000168c8
        /*0998*/ 	.short	0x0100
        /*099a*/ 	.byte	0x08
	.zero		1


	//   ....[22]....
        /*099c*/ 	.word	0x00001500
        /*09a0*/ 	.word	0x000000ff
        /*09a4*/ 	.word	0x00016800
        /*09a8*/ 	.short	0x010a
        /*09aa*/ 	.byte	0x2d
	.zero		1


	//   ....[23]....
        /*09ac*/ 	.word	0x00001580
        /*09b0*/ 	.word	0x00000000
        /*09b4*/ 	.word	0x00016830
        /*09b8*/ 	.short	0x010a
        /*09ba*/ 	.byte	0x3f
	.zero		1


	//   ....[24]....
        /*09bc*/ 	.word	0x000015c0
        /*09c0*/ 	.word	0x00000000
        /*09c4*/ 	.word	0x00016830
        /*09c8*/ 	.short	0x010a
        /*09ca*/ 	.byte	0x3f
	.zero		1


	//   ....[25]....
        /*09cc*/ 	.word	0x00002eb0
        /*09d0*/ 	.word	0x000000ff
        /*09d4*/ 	.word	0x00000000
        /*09d8*/ 	.short	0x0101
        /*09da*/ 	.byte	0x06
	.zero		1


	//   ....[26]....
        /*09dc*/ 	.word	0x00004000
        /*09e0*/ 	.word	0x000000ff
        /*09e4*/ 	.word	0x00016830
        /*09e8*/ 	.short	0x010a
        /*09ea*/ 	.byte	0x06
	.zero		1


	//   ....[27]....
        /*09ec*/ 	.word	0x00004040
        /*09f0*/ 	.word	0x000000ff
        /*09f4*/ 	.word	0x00016830
        /*09f8*/ 	.short	0x010a
        /*09fa*/ 	.byte	0x06
	.zero		1


	//   ....[28]....
        /*09fc*/ 	.word	0x00004250
        /*0a00*/ 	.word	0x000000ff
        /*0a04*/ 	.word	0x00016850
        /*0a08*/ 	.short	0x010a
        /*0a0a*/ 	.byte	0x06
	.zero		1


	//   ....[29]....
        /*0a0c*/ 	.word	0x00004290
        /*0a10*/ 	.word	0x000000ff
        /*0a14*/ 	.word	0x00016850
        /*0a18*/ 	.short	0x010a
        /*0a1a*/ 	.byte	0x06
	.zero		1


	//   ....[30]....
        /*0a1c*/ 	.word	0x00004f20
        /*0a20*/ 	.word	0x000000ff
        /*0a24*/ 	.word	0x00000000
        /*0a28*/ 	.short	0x0101
        /*0a2a*/ 	.byte	0x06
	.zero		1


	//   ....[31]....
        /*0a2c*/ 	.word	0x00006a00
        /*0a30*/ 	.word	0x000000ff
        /*0a34*/ 	.word	0x00000000
        /*0a38*/ 	.short	0x0101
        /*0a3a*/ 	.byte	0x06
	.zero		1


	//   ....[32]....
        /*0a3c*/ 	.word	0x00006ef0
        /*0a40*/ 	.word	0x000000ff
        /*0a44*/ 	.word	0x00016830
        /*0a48*/ 	.short	0x010a
        /*0a4a*/ 	.byte	0x06
	.zero		1


	//   ....[33]....
        /*0a4c*/ 	.word	0x00006f30
        /*0a50*/ 	.word	0x000000ff
        /*0a54*/ 	.word	0x00016830
        /*0a58*/ 	.short	0x010a
        /*0a5a*/ 	.byte	0x06
	.zero		1


	//   ....[34]....
        /*0a5c*/ 	.word	0x00007140
        /*0a60*/ 	.word	0x000000ff
        /*0a64*/ 	.word	0x00016850
        /*0a68*/ 	.short	0x010a
        /*0a6a*/ 	.byte	0x06
	.zero		1


	//   ....[35]....
        /*0a6c*/ 	.word	0x00007180
        /*0a70*/ 	.word	0x000000ff
        /*0a74*/ 	.word	0x00016850
        /*0a78*/ 	.short	0x010a
        /*0a7a*/ 	.byte	0x06
	.zero		1


	//   ....[36]....
        /*0a7c*/ 	.word	0x00007a60
        /*0a80*/ 	.word	0x000000ff
        /*0a84*/ 	.word	0x00000000
        /*0a88*/ 	.short	0x0101
        /*0a8a*/ 	.byte	0x06
	.zero		1


	//   ....[37]....
        /*0a8c*/ 	.word	0x00008f50
        /*0a90*/ 	.word	0x000000ff
        /*0a94*/ 	.word	0x00000000
        /*0a98*/ 	.short	0x0101
        /*0a9a*/ 	.byte	0x06
	.zero		1


	//   ....[38]....
        /*0a9c*/ 	.word	0x00009360
        /*0aa0*/ 	.word	0x000000ff
        /*0aa4*/ 	.word	0x00016850
        /*0aa8*/ 	.short	0x010a
        /*0aaa*/ 	.byte	0x05
	.zero		1


	//   ....[39]....
        /*0aac*/ 	.word	0x000093a0
        /*0ab0*/ 	.word	0x000000ff
        /*0ab4*/ 	.word	0x00016850
        /*0ab8*/ 	.short	0x010a
        /*0aba*/ 	.byte	0x05
	.zero		1


	//   ....[40]....
        /*0abc*/ 	.word	0x00009900
        /*0ac0*/ 	.word	0x000000ff
        /*0ac4*/ 	.word	0x00000000
        /*0ac8*/ 	.short	0x0101
        /*0aca*/ 	.byte	0x04
	.zero		1


	//   ....[41]....
        /*0acc*/ 	.word	0x0000a580
        /*0ad0*/ 	.word	0x0000001a
        /*0ad4*/ 	.word	0x00000000
        /*0ad8*/ 	.short	0x0101
        /*0ada*/ 	.byte	0x3f
	.zero		1


	//   ....[42]....
        /*0adc*/ 	.word	0x0000c1e0
        /*0ae0*/ 	.word	0x00000000
        /*0ae4*/ 	.word	0x00016840
        /*0ae8*/ 	.short	0x010a
        /*0aea*/ 	.byte	0x3f
	.zero		1


	//   ....[43]....
        /*0aec*/ 	.word	0x0000c940
        /*0af0*/ 	.word	0x00000000
        /*0af4*/ 	.word	0x00016830
        /*0af8*/ 	.short	0x0107
        /*0afa*/ 	.byte	0x3f
	.zero		1


	//   ....[44]....
        /*0afc*/ 	.word	0x0000ca00
        /*0b00*/ 	.word	0x00000000
        /*0b04*/ 	.word	0x00016830
        /*0b08*/ 	.short	0x0101
        /*0b0a*/ 	.byte	0x3f
	.zero		1


	//   ....[45]....
        /*0b0c*/ 	.word	0x0000d770
        /*0b10*/ 	.word	0x00000010
        /*0b14*/ 	.word	0x00016800
        /*0b18*/ 	.short	0x0107
        /*0b1a*/ 	.byte	0x3f
	.zero		1


	//   ....[46]....
        /*0b1c*/ 	.word	0x0000d860
        /*0b20*/ 	.word	0x00000010
        /*0b24*/ 	.word	0x00016800
        /*0b28*/ 	.short	0x0101
        /*0b2a*/ 	.byte	0x3f
	.zero		1


	//   ....[47]....
        /*0b2c*/ 	.word	0x0000d880
        /*0b30*/ 	.word	0x00000010
        /*0b34*/ 	.word	0x00016820
        /*0b38*/ 	.short	0x010a
        /*0b3a*/ 	.byte	0x3f
	.zero		1


	//   ....[48]....
        /*0b3c*/ 	.word	0x0000dc00
        /*0b40*/ 	.word	0x00000005
        /*0b44*/ 	.word	0x00016840
        /*0b48*/ 	.short	0x010a
        /*0b4a*/ 	.byte	0x3f
	.zero		1


	//   ....[49]....
        /*0b4c*/ 	.word	0x0000e120
        /*0b50*/ 	.word	0x00000005
        /*0b54*/ 	.word	0x00016830
        /*0b58*/ 	.short	0x0107
        /*0b5a*/ 	.byte	0x3f
	.zero		1


	//   ....[50]....
        /*0b5c*/ 	.word	0x0000e1e0
        /*0b60*/ 	.word	0x00000005
        /*0b64*/ 	.word	0x00016830
        /*0b68*/ 	.short	0x0101
        /*0b6a*/ 	.byte	0x3f
	.zero		1


	//   ....[51]....
        /*0b6c*/ 	.word	0x0000e240
        /*0b70*/ 	.word	0x00000005
        /*0b74*/ 	.word	0x00016860
        /*0b78*/ 	.short	0x010a
        /*0b7a*/ 	.byte	0x3f
	.zero		1


	//   ....[52]....
        /*0b7c*/ 	.word	0x0000e750
        /*0b80*/ 	.word	0x00000005
        /*0b84*/ 	.word	0x00016850
        /*0b88*/ 	.short	0x0107
        /*0b8a*/ 	.byte	0x3f
	.zero		1


	//   ....[53]....
        /*0b8c*/ 	.word	0x0000e8b0
        /*0b90*/ 	.word	0x00000005
        /*0b94*/ 	.word	0x00016850
        /*0b98*/ 	.short	0x0101
        /*0b9a*/ 	.byte	0x3f
	.zero		1


	//   ....[54]....
        /*0b9c*/ 	.word	0x0000eac0
        /*0ba0*/ 	.word	0x00000004
        /*0ba4*/ 	.word	0x00016860
        /*0ba8*/ 	.short	0x010a
        /*0baa*/ 	.byte	0x3f
	.zero		1


	//   ....[55]....
        /*0bac*/ 	.word	0x0000ef70
        /*0bb0*/ 	.word	0x00000004
        /*0bb4*/ 	.word	0x00016850
        /*0bb8*/ 	.short	0x0107
        /*0bba*/ 	.byte	0x3f
	.zero		1


	//   ....[56]....
        /*0bbc*/ 	.word	0x0000f030
        /*0bc0*/ 	.word	0x00000004
        /*0bc4*/ 	.word	0x00016850
        /*0bc8*/ 	.short	0x0101
        /*0bca*/ 	.byte	0x3f
	.zero		1


	//   ....[57]....
        /*0bcc*/ 	.word	0x0000f300
        /*0bd0*/ 	.word	0x00000005
        /*0bd4*/ 	.word	0x00016820
        /*0bd8*/ 	.short	0x010a
        /*0bda*/ 	.byte	0x3f
	.zero		1


	//   ....[58]....
        /*0bdc*/ 	.word	0x0000f480
        /*0be0*/ 	.word	0x00000003
        /*0be4*/ 	.word	0x00016840
        /*0be8*/ 	.short	0x010a
        /*0bea*/ 	.byte	0x3f
	.zero		1


	//   ....[59]....
        /*0bec*/ 	.word	0x0000f520
        /*0bf0*/ 	.word	0x00000005
        /*0bf4*/ 	.word	0x00016840
        /*0bf8*/ 	.short	0x010a
        /*0bfa*/ 	.byte	0x3f
	.zero		1


	//   ....[60]....
        /*0bfc*/ 	.word	0x0000f560
        /*0c00*/ 	.word	0x00000003
        /*0c04*/ 	.word	0x00016860
        /*0c08*/ 	.short	0x010a
        /*0c0a*/ 	.byte	0x3f
	.zero		1


	//   ....[61]....
        /*0c0c*/ 	.word	0x0000f5a0
        /*0c10*/ 	.word	0x00000005
        /*0c14*/ 	.word	0x00016860
        /*0c18*/ 	.short	0x010a
        /*0c1a*/ 	.byte	0x3f
	.zero		1


	//   ....[62]....
        /*0c1c*/ 	.word	0x0000f610
        /*0c20*/ 	.word	0x00000003
        /*0c24*/ 	.word	0x00016800
        /*0c28*/ 	.short	0x010a
        /*0c2a*/ 	.byte	0x3f
	.zero		1


	//   ....[63]....
        /*0c2c*/ 	.word	0x0000f660
        /*0c30*/ 	.word	0x00000000
        /*0c34*/ 	.word	0x00016830
        /*0c38*/ 	.short	0x010a
        /*0c3a*/ 	.byte	0x3f
	.zero		1


	//   ....[64]....
        /*0c3c*/ 	.word	0x0000f6c0
        /*0c40*/ 	.word	0x00000006
        /*0c44*/ 	.word	0x00016830
        /*0c48*/ 	.short	0x010a
        /*0c4a*/ 	.byte	0x3f
	.zero		1


	//   ....[65]....
        /*0c4c*/ 	.word	0x0000f720
        /*0c50*/ 	.word	0x00000006
        /*0c54*/ 	.word	0x00016850
        /*0c58*/ 	.short	0x010a
        /*0c5a*/ 	.byte	0x3f
	.zero		1


	//   ....[66]....
        /*0c5c*/ 	.word	0x0000f780
        /*0c60*/ 	.word	0x00000006
        /*0c64*/ 	.word	0x00016830
        /*0c68*/ 	.short	0x010a
        /*0c6a*/ 	.byte	0x3f
	.zero		1


	//   ....[67]....
        /*0c6c*/ 	.word	0x0000f7e0
        /*0c70*/ 	.word	0x00000006
        /*0c74*/ 	.word	0x00016850
        /*0c78*/ 	.short	0x010a
        /*0c7a*/ 	.byte	0x3f
	.zero		1


	//   ....[68]....
        /*0c7c*/ 	.word	0x0000f840
        /*0c80*/ 	.word	0x00000004
        /*0c84*/ 	.word	0x00016850
        /*0c88*/ 	.short	0x010a
        /*0c8a*/ 	.byte	0x3f
	.zero		1


	//   ....[69]....
        /*0c8c*/ 	.word	0x0000f940
        /*0c90*/ 	.word	0x00000000
        /*0c94*/ 	.word	0x00016840
        /*0c98*/ 	.short	0x010a
        /*0c9a*/ 	.byte	0x3f
	.zero		1


	//   ....[70]....
        /*0c9c*/ 	.word	0x00011370
        /*0ca0*/ 	.word	0x00000010
        /*0ca4*/ 	.word	0x00016820
        /*0ca8*/ 	.short	0x010a
        /*0caa*/ 	.byte	0x3f
	.zero		1


	//   ....[71]....
        /*0cac*/ 	.word	0x000113c0
        /*0cb0*/ 	.word	0x00000005
        /*0cb4*/ 	.word	0x00016840
        /*0cb8*/ 	.short	0x010a
        /*0cba*/ 	.byte	0x3f
	.zero		1


	//   ....[72]....
        /*0cbc*/ 	.word	0x00011d00
        /*0cc0*/ 	.word	0x00000005
        /*0cc4*/ 	.word	0x00016860
        /*0cc8*/ 	.short	0x010a
        /*0cca*/ 	.byte	0x3f
	.zero		1


	//   ....[73]....
        /*0ccc*/ 	.word	0x00012670
        /*0cd0*/ 	.word	0x00000004
        /*0cd4*/ 	.word	0x00016860
        /*0cd8*/ 	.short	0x010a
        /*0cda*/ 	.byte	0x3f
	.zero		1


	//   ....[74]....
        /*0cdc*/ 	.word	0x00013070
        /*0ce0*/ 	.word	0x00000005
        /*0ce4*/ 	.word	0x00016820
        /*0ce8*/ 	.short	0x010a
        /*0cea*/ 	.byte	0x3f
	.zero		1


	//   ....[75]....
        /*0cec*/ 	.word	0x00013210
        /*0cf0*/ 	.word	0x00000003
        /*0cf4*/ 	.word	0x00016840
        /*0cf8*/ 	.short	0x010a
        /*0cfa*/ 	.byte	0x3f
	.zero		1


	//   ....[76]....
        /*0cfc*/ 	.word	0x00013260
        /*0d00*/ 	.word	0x00000005
        /*0d04*/ 	.word	0x00016840
        /*0d08*/ 	.short	0x010a
        /*0d0a*/ 	.byte	0x3f
	.zero		1


	//   ....[77]....
        /*0d0c*/ 	.word	0x000132b0
        /*0d10*/ 	.word	0x00000003
        /*0d14*/ 	.word	0x00016860
        /*0d18*/ 	.short	0x010a
        /*0d1a*/ 	.byte	0x3f
	.zero		1


	//----- nvinfo : EIATTR_NUM_MBARRIERS
	.align		4
.L_265:
        /*0d1c*/ 	.byte	0x03, 0x38
        /*0d1e*/ 	.short	0x0016


	//----- nvinfo : EIATTR_EXIT_INSTR_OFFSETS
	.align		4
        /*0d20*/ 	.byte	0x04, 0x1c
        /*0d22*/ 	.short	(.L_267 - .L_266)


	//   ....[0]....
.L_266:
        /*0d24*/ 	.word	0x00000970


	//   ....[1]....
        /*0d28*/ 	.word	0x0000af60


	//   ....[2]....
        /*0d2c*/ 	.word	0x0000f5f0


	//----- nvinfo : EIATTR_MAX_THREADS
	.align		4
.L_267:
        /*0d30*/ 	.byte	0x04, 0x05
        /*0d32*/ 	.short	(.L_269 - .L_268)
.L_268:
        /*0d34*/ 	.word	0x00000200
        /*0d38*/ 	.word	0x00000001
        /*0d3c*/ 	.word	0x00000001


	//----- nvinfo : EIATTR_CRS_STACK_SIZE
	.align		4
.L_269:
        /*0d40*/ 	.byte	0x04, 0x1e
        /*0d42*/ 	.short	(.L_271 - .L_270)
.L_270:
        /*0d44*/ 	.word	0x00000000


	//----- nvinfo : EIATTR_CBANK_PARAM_SIZE
	.align		4
.L_271:
        /*0d48*/ 	.byte	0x03, 0x19
        /*0d4a*/ 	.short	0x0af0


	//----- nvinfo : EIATTR_PARAM_CBANK
	.align		4
        /*0d4c*/ 	.byte	0x04, 0x0a
        /*0d4e*/ 	.short	(.L_273 - .L_272)
	.align		4
.L_272:
        /*0d50*/ 	.word	index@(.nv.constant0._ZN7cutlass13device_kernelIN5flash11enable_sm90INS1_16FlashAttnFwdSm90INS1_25CollectiveMainloopFwdSm90ILi2EN4cute5tupleIJNS5_1CILi1EEES8_S8_EEENS6_IJNS7_ILi192EEENS7_ILi128EEENS7_ILi64EEEEEELi64ENS_10bfloat16_tEfNS_4arch4Sm90ELb1ELb0ELb1ELb0ELb1ELb0ELb0ELb1ELb1ELb1ELb0ELb0EEENS1_21CollectiveEpilogueFwdINS6_IJSA_SC_SB_EEES9_SE_SG_Li384ELb0ELb1ELb0ELb0EEENS1_30DynamicPersistentTileSchedulerILi384ELi128ELb0ELb1ELb1EEEEEEEEEvNT_6ParamsE)
        /*0d54*/ 	.short	0x0210
        /*0d56*/ 	.short	0x0af0


	//----- nvinfo : EIATTR_SW_WAR
	.align		4
.L_273:
        /*0d58*/ 	.byte	0x04, 0x36
        /*0d5a*/ 	.short	(.L_275 - .L_274)
.L_274:
        /*0d5c*/ 	.word	0x00000008
.L_275:


//--------------------- .nv.info._ZN7cutlass13device_kernelIN5flash11enable_sm90INS1_16FlashAttnFwdSm90INS1_25CollectiveMainloopFwdSm90ILi2EN4cute5tupleIJNS5_1CILi1EEES8_S8_EEENS6_IJNS7_ILi192EEENS7_ILi128EEENS7_ILi64EEEEEELi64ENS_10bfloat16_tEfNS_4arch4Sm90ELb1ELb0ELb1ELb1ELb1ELb0ELb0ELb1ELb1ELb1ELb0ELb0EEENS1_21CollectiveEpilogueFwdINS6_IJSA_SC_SB_EEES9_SE_SG_Li384ELb1ELb1ELb0ELb0EEENS1_36VarlenDynamicPersistentTileSchedulerILi192ELi128ELi384ELi128ELb0ELb1ELb1ELb1ELb1ELb1EEEEEEEEEvNT_6ParamsE --------------------------
	.section	.nv.info._ZN7cutlass13device_kernelIN5flash11enable_sm90INS1_16FlashAttnFwdSm90INS1_25CollectiveMainloopFwdSm90ILi2EN4cute5tupleIJNS5_1CILi1EEES8_S8_EEENS6_IJNS7_ILi192EEENS7_ILi128EEENS7_ILi64EEEEEELi64ENS_10bfloat16_tEfNS_4arch4Sm90ELb1ELb0ELb1ELb1ELb1ELb0ELb0ELb1ELb1ELb1ELb0ELb0EEENS1_21CollectiveEpilogueFwdINS6_IJSA_SC_SB_EEES9_SE_SG_Li384ELb1ELb1ELb0ELb0EEENS1_36VarlenDynamicPersistentTileSchedulerILi192ELi128ELi384ELi128ELb0ELb1ELb1ELb1ELb1ELb1EEEEEEEEEvNT_6ParamsE,"",@"SHT_CUDA_INFO"
	.sectionflags	@""
	.align	4


	//----- nvinfo : EIATTR_CUDA_API_VERSION
	.align		4
        /*0000*/ 	.byte	0x04, 0x37
        /*0002*/ 	.short	(.L_277 - .L_276)
.L_276:
        /*0004*/ 	.word	0x00000082


	//----- nvinfo : EIATTR_KPARAM_INFO
	.align		4
.L_277:
        /*0008*/ 	.byte	0x04, 0x17
        /*000a*/ 	.short	(.L_279 - .L_278)
.L_278:
        /*000c*/ 	.word	0x00000000
        /*0010*/ 	.short	0x0000
        /*0012*/ 	.short	0x0070
        /*0014*/ 	.byte	0x00, 0xf0, 0x01, 0x2a


	//----- nvinfo : EIATTR_SPARSE_MMA_MASK
	.align		4
.L_279:
        /*0018*/ 	.byte	0x03, 0x50
        /*001a*/ 	.short	0x0000


	//----- nvinfo : EIATTR_MAXREG_COUNT
	.align		4
        /*001c*/ 	.byte	0x03, 0x1b
        /*001e*/ 	.short	0x0080


	//----- nvinfo : EIATTR_NUM_BARRIERS
	.align		4
        /*0020*/ 	.byte	0x02, 0x4c
        /*0022*/ 	.byte	0x10
	.zero		1


	//----- nvinfo : EIATTR_EXTERNS
	.align		4
        /*0024*/ 	.byte	0x04, 0x0f
        /*0026*/ 	.short	(.L_281 - .L_280)


	//   ....[0]....
	.align		4
.L_280:
        /*0028*/ 	.word	index@(__assertfail)


	//----- nvinfo : EIATTR_ANNOTATIONS
	.align		4
.L_281:
        /*002c*/ 	.byte	0x04, 0x55
        /*002e*/ 	.short	(.L_283 - .L_282)


	//   ....[0]....
.L_282:
        /* <DEDUP_REMOVED lines=30> */


	//----- nvinfo : EIATTR_MERCURY_ISA_VERSION
	.align		4
.L_283:
        /*01f8*/ 	.byte	0x03, 0x5f
        /*01fa*/ 	.short	0x0101


	//----- nvinfo : EIATTR_UNUSED_LOAD_BYTE_OFFSET
	.align		4
        /*01fc*/ 	.byte	0x04, 0x44
        /*01fe*/ 	.short	(.L_285 - .L_284)


	//   ....[0]....
.L_284:
        /*0200*/ 	.word	0x00000970
        /*0204*/ 	.word	0x0000fff0


	//   ....[1]....
        /*0208*/ 	.word	0x00009c50
        /*020c*/ 	.word	0x0000fff0


	//----- nvinfo : EIATTR_INT_WARP_WIDE_INSTR_OFFSETS
	.align		4
.L_285:
        /*0210*/ 	.byte	0x04, 0x31
        /*0212*/ 	.short	(.L_287 - .L_286)


	//   ....[0]....
.L_286:
        /*0214*/ 	.word	0x000000c0


	//   ....[1]....
        /*0218*/ 	.word	0x000000d0


	//   ....[2]....
        /*021c*/ 	.word	0x00000170


	//   ....[3]....
        /*0220*/ 	.word	0x0000c8b0


	//   ....[4]....
        /*0224*/ 	.word	0x0000c940


	//   ....[5]....
        /*0228*/ 	.word	0x0000fb30


	//   ....[6]....
        /*022c*/ 	.word	0x0000fbc0


	//----- nvinfo : EIATTR_COOP_GROUP_MASK_REGIDS
	.align		4
.L_287:
        /*0230*/ 	.byte	0x04, 0x29
        /*0232*/ 	.short	(.L_289 - .L_288)


	//   ....[0]....
.L_288:
        /*0234*/ 	.word	0xffffffff


	//   ....[1]....
        /*0238*/ 	.word	0xffffffff


	//   ....[2]....
        /*023c*/ 	.word	0xffffffff


	//   ....[3]....
        /*0240*/ 	.word	0xffffffff


	//   ....[4]....
        /*0244*/ 	.word	0xffffffff


	//   ....[5]....
        /*0248*/ 	.word	0xffffffff


	//   ....[6]....
        /*024c*/ 	.word	0xffffffff


	//   ....[7]....
        /*0250*/ 	.word	0xffffffff


	//   ....[8]....
        /*0254*/ 	.word	0xffffffff


	//   ....[9]....
        /*0258*/ 	.word	0xffffffff


	//   ....[10]....
        /*025c*/ 	.word	0xffffffff


	//   ....[11]....
        /*0260*/ 	.word	0xffffffff


	//   ....[12]....
        /*0264*/ 	.word	0xffffffff


	//   ....[13]....
        /*0268*/ 	.word	0xffffffff


	//   ....[14]....
        /*026c*/ 	.word	0xffffffff


	//   ....[15]....
        /*0270*/ 	.word	0xffffffff


	//   ....[16]....
        /*0274*/ 	.word	0xffffffff


	//   ....[17]....
        /*0278*/ 	.word	0xffffffff


	//   ....[18]....
        /*027c*/ 	.word	0xffffffff


	//   ....[19]....
        /*0280*/ 	.word	0xffffffff


	//   ....[20]....
        /*0284*/ 	.word	0xffffffff


	//   ....[21]....
        /*0288*/ 	.word	0xffffffff


	//   ....[22]....
        /*028c*/ 	.word	0xffffffff


	//   ....[23]....
        /*0290*/ 	.word	0xffffffff


	//   ....[24]....
        /*0294*/ 	.word	0xffffffff


	//   ....[25]....
        /*0298*/ 	.word	0xffffffff


	//   ....[26]....
        /*029c*/ 	.word	0xffffffff


	//   ....[27]....
        /*02a0*/ 	.word	0xffffffff


	//   ....[28]....
        /*02a4*/ 	.word	0xffffffff


	//   ....[29]....
        /*02a8*/ 	.word	0xffffffff


	//   ....[30]....
        /*02ac*/ 	.word	0xffffffff


	//   ....[31]....
        /*02b0*/ 	.word	0xffffffff


	//   ....[32]....
        /*02b4*/ 	.word	0xffffffff


	//   ....[33]....
        /*02b8*/ 	.word	0xffffffff


	//   ....[34]....
        /*02bc*/ 	.word	0xffffffff


	//   ....[35]....
        /*02c0*/ 	.word	0xffffffff


	//   ....[36]....
        /*02c4*/ 	.word	0xffffffff


	//   ....[37]....
        /*02c8*/ 	.word	0xffffffff


	//   ....[38]....
        /*02cc*/ 	.word	0xffffffff


	//   ....[39]....
        /*02d0*/ 	.word	0xffffffff


	//   ....[40]....
        /*02d4*/ 	.word	0xffffffff


	//   ....[41]....
        /*02d8*/ 	.word	0xffffffff


	//   ....[42]....
        /*02dc*/ 	.word	0xffffffff


	//   ....[43]....
        /*02e0*/ 	.word	0xffffffff


	//   ....[44]....
        /*02e4*/ 	.word	0xffffffff


	//   ....[45]....
        /*02e8*/ 	.word	0xffffffff


	//   ....[46]....
        /*02ec*/ 	.word	0xffffffff


	//   ....[47]....
        /*02f0*/ 	.word	0xffffffff


	//   ....[48]....
        /*02f4*/ 	.word	0xffffffff


	//   ....[49]....
        /*02f8*/ 	.word	0xffffffff


	//   ....[50]....
        /*02fc*/ 	.word	0xffffffff


	//   ....[51]....
        /*0300*/ 	.word	0xffffffff


	//   ....[52]....
        /*0304*/ 	.word	0xffffffff


	//   ....[53]....
        /*0308*/ 	.word	0xffffffff


	//   ....[54]....
        /*030c*/ 	.word	0xffffffff


	//   ....[55]....
        /*0310*/ 	.word	0xffffffff


	//   ....[56]....
        /*0314*/ 	.word	0xffffffff


	//   ....[57]....
        /*0318*/ 	.word	0xffffffff


	//   ....[58]....
        /*031c*/ 	.word	0xffffffff


	//   ....[59]....
        /*0320*/ 	.word	0xffffffff


	//   ....[60]....
        /*0324*/ 	.word	0xffffffff


	//   ....[61]....
        /*0328*/ 	.word	0xffffffff


	//   ....[62]....
        /*032c*/ 	.word	0xffffffff


	//   ....[63]....
        /*0330*/ 	.word	0xffffffff


	//   ....[64]....
        /*0334*/ 	.word	0xffffffff


	//   ....[65]....
        /*0338*/ 	.word	0xffffffff


	//   ....[66]....
        /*033c*/ 	.word	0xffffffff


	//   ....[67]....
        /*0340*/ 	.word	0xffffffff


	//   ....[68]....
        /*0344*/ 	.word	0xffffffff


	//   ....[69]....
        /*0348*/ 	.word	0xffffffff


	//   ....[70]....
        /*034c*/ 	.word	0xffffffff


	//   ....[71]....
        /*0350*/ 	.word	0xffffffff


	//   ....[72]....
        /*0354*/ 	.word	0xffffffff


	//   ....[73]....
        /*0358*/ 	.word	0xffffffff


	//   ....[74]....
        /*035c*/ 	.word	0xffffffff


	//   ....[75]....
        /*0360*/ 	.word	0xffffffff


	//   ....[76]....
        /*0364*/ 	.word	0xffffffff


	//   ....[77]....
        /*0368*/ 	.word	0xffffffff


	//   ....[78]....
        /*036c*/ 	.word	0xffffffff


	//   ....[79]....
        /*0370*/ 	.word	0xffffffff


	//   ....[80]....
        /*0374*/ 	.word	0xffffffff


	//   ....[81]....
        /*0378*/ 	.word	0xffffffff


	//   ....[82]....
        /*037c*/ 	.word	0xffffffff


	//   ....[83]....
        /*0380*/ 	.word	0xffffffff


	//   ....[84]....
        /*0384*/ 	.word	0xffffffff


	//   ....[85]....
        /*0388*/ 	.word	0xffffffff


	//   ....[86]....
        /*038c*/ 	.word	0xffffffff


	//   ....[87]....
        /*0390*/ 	.word	0xffffffff


	//   ....[88]....
        /*0394*/ 	.word	0xffffffff


	//   ....[89]....
        /*0398*/ 	.word	0xffffffff


	//   ....[90]....
        /*039c*/ 	.word	0xffffffff


	//   ....[91]....
        /*03a0*/ 	.word	0xffffffff


	//   ....[92]....
        /*03a4*/ 	.word	0xffffffff


	//   ....[93]....
        /*03a8*/ 	.word	0xffffffff


	//   ....[94]....
        /*03ac*/ 	.word	0xffffffff


	//   ....[95]....
        /*03b0*/ 	.word	0xffffffff


	//   ....[96]....
        /*03b4*/ 	.word	0xffffffff


	//   ....[97]....
        /*03b8*/ 	.word	0xffffffff


	//   ....[98]....
        /*03bc*/ 	.word	0xffffffff


	//   ....[99]....
        /*03c0*/ 	.word	0xffffffff


	//   ....[100]....
        /*03c4*/ 	.word	0xffffffff


	//   ....[101]....
        /*03c8*/ 	.word	0xffffffff


	//   ....[102]....
        /*03cc*/ 	.word	0xffffffff


	//   ....[103]....
        /*03d0*/ 	.word	0xffffffff


	//   ....[104]....
        /*03d4*/ 	.word	0xffffffff


	//   ....[105]....
        /*03d8*/ 	.word	0xffffffff


	//   ....[106]....
        /*03dc*/ 	.word	0xffffffff


	//   ....[107]....
        /*03e0*/ 	.word	0xffffffff


	//   ....[108]....
        /*03e4*/ 	.word	0xffffffff


	//   ....[109]....
        /*03e8*/ 	.word	0xffffffff


	//   ....[110]....
        /*03ec*/ 	.word	0xffffffff


	//   ....[111]....
        /*03f0*/ 	.word	0xffffffff


	//   ....[112]....
        /*03f4*/ 	.word	0xffffffff


	//   ....[113]....
        /*03f8*/ 	.word	0xffffffff


	//   ....[114]....
        /*03fc*/ 	.word	0xffffffff


	//   ....[115]....
        /*0400*/ 	.word	0xffffffff


	//   ....[116]....
        /*0404*/ 	.word	0xffffffff


	//   ....[117]....
        /*0408*/ 	.word	0xffffffff


	//   ....[118]....
        /*040c*/ 	.word	0xffffffff


	//   ....[119]....
        /*0410*/ 	.word	0xffffffff


	//   ....[120]....
        /*0414*/ 	.word	0xffffffff


	//   ....[121]....
        /*0418*/ 	.word	0xffffffff


	//   ....[122]....
        /*041c*/ 	.word	0xffffffff


	//   ....[123]....
        /*0420*/ 	.word	0xffffffff


	//   ....[124]....
        /*0424*/ 	.word	0xffffffff


	//   ....[125]....
        /*0428*/ 	.word	0xffffffff


	//   ....[126]....
        /*042c*/ 	.word	0xffffffff


	//   ....[127]....
        /*0430*/ 	.word	0xffffffff


	//   ....[128]....
        /*0434*/ 	.word	0xffffffff


	//   ....[129]....
        /*0438*/ 	.word	0xffffffff


	//   ....[130]....
        /*043c*/ 	.word	0xffffffff


	//   ....[131]....
        /*0440*/ 	.word	0xffffffff


	//   ....[132]....
        /*0444*/ 	.word	0xffffffff


	//   ....[133]....
        /*0448*/ 	.word	0xffffffff


	//   ....[134]....
        /*044c*/ 	.word	0xffffffff


	//   ....[135]....
        /*0450*/ 	.word	0xffffffff


	//   ....[136]....
        /*0454*/ 	.word	0xffffffff


	//   ....[137]....
        /*0458*/ 	.word	0xffffffff


	//   ....[138]....
        /*045c*/ 	.word	0xffffffff


	//   ....[139]....
        /*0460*/ 	.word	0xffffffff


	//   ....[140]....
        /*0464*/ 	.word	0xffffffff


	//   ....[141]....
        /*0468*/ 	.word	0xffffffff


	//   ....[142]....
        /*046c*/ 	.word	0xffffffff


	//   ....[143]....
        /*0470*/ 	.word	0xffffffff


	//   ....[144]....
        /*0474*/ 	.word	0xffffffff


	//   ....[145]....
        /*0478*/ 	.word	0xffffffff


	//   ....[146]....
        /*047c*/ 	.word	0xffffffff


	//   ....[147]....
        /*0480*/ 	.word	0xffffffff


	//   ....[148]....
        /*0484*/ 	.word	0xffffffff


	//   ....[149]....
        /*0488*/ 	.word	0xffffffff


	//   ....[150]....
        /*048c*/ 	.word	0xffffffff


	//   ....[151]....
        /*0490*/ 	.word	0xffffffff


	//   ....[152]....
        /*0494*/ 	.word	0xffffffff


	//   ....[153]....
        /*0498*/ 	.word	0xffffffff


	//   ....[154]....
        /*049c*/ 	.word	0xffffffff


	//   ....[155]....
        /*04a0*/ 	.word	0xffffffff


	//   ....[156]....
        /*04a4*/ 	.word	0xffffffff


	//   ....[157]....
        /*04a8*/ 	.word	0xffffffff


	//   ....[158]....
        /*04ac*/ 	.word	0xffffffff


	//   ....[159]....
        /*04b0*/ 	.word	0xffffffff


	//   ....[160]....
        /*04b4*/ 	.word	0xffffffff


	//   ....[161]....
        /*04b8*/ 	.word	0xffffffff


	//   ....[162]....
        /*04bc*/ 	.word	0xffffffff


	//   ....[163]....
        /*04c0*/ 	.word	0xffffffff


	//   ....[164]....
        /*04c4*/ 	.word	0xffffffff


	//   ....[165]....
        /*04c8*/ 	.word	0xffffffff


	//   ....[166]....
        /*04cc*/ 	.word	0xffffffff


	//   ....[167]....
        /*04d0*/ 	.word	0xffffffff


	//   ....[168]....
        /*04d4*/ 	.word	0xffffffff


	//   ....[169]....
        /*04d8*/ 	.word	0x0500000f


	//   ....[170]....
        /*04dc*/ 	.word	0x0500000f


	//   ....[171]....
        /*04e0*/ 	.word	0x0500000f


	//   ....[172]....
        /*04e4*/ 	.word	0x0500000f


	//   ....[173]....
        /*04e8*/ 	.word	0x0500000f


	//   ....[174]....
        /*04ec*/ 	.word	0x0500000f


	//   ....[175]....
        /*04f0*/ 	.word	0x0500000f


	//   ....[176]....
        /*04f4*/ 	.word	0x0500000f


	//   ....[177]....
        /*04f8*/ 	.word	0x0500000f


	//   ....[178]....
        /*04fc*/ 	.word	0x0500000f


	//   ....[179]....
        /*0500*/ 	.word	0x0500000f


	//   ....[180]....
        /*0504*/ 	.word	0x0500000f


	//   ....[181]....
        /*0508*/ 	.word	0x0500000f


	//   ....[182]....
        /*050c*/ 	.word	0x0500000f


	//   ....[183]....
        /*0510*/ 	.word	0x0500000f


	//   ....[184]....
        /*0514*/ 	.word	0x0500000f


	//   ....[185]....
        /*0518*/ 	.word	0x0500000f


	//   ....[186]....
        /*051c*/ 	.word	0x0500000f


	//   ....[187]....
        /*0520*/ 	.word	0x0500000f


	//   ....[188]....
        /*0524*/ 	.word	0x0500000f


	//   ....[189]....
        /*0528*/ 	.word	0x0500000f


	//   ....[190]....
        /*052c*/ 	.word	0x0500000f


	//   ....[191]....
        /*0530*/ 	.word	0x0500000f


	//   ....[192]....
        /*0534*/ 	.word	0x0500000f


	//   ....[193]....
        /*0538*/ 	.word	0x0500000f


	//   ....[194]....
        /*053c*/ 	.word	0x0500000f


	//   ....[195]....
        /*0540*/ 	.word	0x0500000f


	//   ....[196]....
        /*0544*/ 	.word	0x0500000f


	//   ....[197]....
        /*0548*/ 	.word	0x0500000f


	//   ....[198]....
        /*054c*/ 	.word	0x0500000f


	//   ....[199]....
        /*0550*/ 	.word	0x0500000f


	//   ....[200]....
        /*0554*/ 	.word	0x0500000f


	//   ....[201]....
        /*0558*/ 	.word	0x0500000f


	//   ....[202]....
        /*055c*/ 	.word	0x0500000f


	//   ....[203]....
        /*0560*/ 	.word	0x0500000f


	//   ....[204]....
        /*0564*/ 	.word	0x0500000f


	//   ....[205]....
        /*0568*/ 	.word	0x0500000f


	//   ....[206]....
        /*056c*/ 	.word	0x0500000f


	//   ....[207]....
        /*0570*/ 	.word	0x0500000f


	//   ....[208]....
        /*0574*/ 	.word	0x0500000f


	//   ....[209]....
        /*0578*/ 	.word	0x0500000f


	//   ....[210]....
        /*057c*/ 	.word	0x0500000f


	//   ....[211]....
        /*0580*/ 	.word	0x0500000f


	//   ....[212]....
        /*0584*/ 	.word	0x0500000f


	//   ....[213]....
        /*0588*/ 	.word	0x0500000f


	//   ....[214]....
        /*058c*/ 	.word	0x0500000f


	//   ....[215]....
        /*0590*/ 	.word	0x0500000f


	//   ....[216]....
        /*0594*/ 	.word	0x0500000f


	//   ....[217]....
        /*0598*/ 	.word	0x0500000f


	//   ....[218]....
        /*059c*/ 	.word	0x0500000f


	//   ....[219]....
        /*05a0*/ 	.word	0x0500000f


	//   ....[220]....
        /*05a4*/ 	.word	0x0500000f


	//   ....[221]....
        /*05a8*/ 	.word	0x0500000f


	//   ....[222]....
        /*05ac*/ 	.word	0x0500000f


	//   ....[223]....
        /*05b0*/ 	.word	0x0500000f


	//   ....[224]....
        /*05b4*/ 	.word	0x0500000f


	//   ....[225]....
        /*05b8*/ 	.word	0x0500000f


	//   ....[226]....
        /*05bc*/ 	.word	0x0500000f


	//   ....[227]....
        /*05c0*/ 	.word	0x0500000f


	//   ....[228]....
        /*05c4*/ 	.word	0x0500000f


	//   ....[229]....
        /*05c8*/ 	.word	0x0500000f


	//   ....[230]....
        /*05cc*/ 	.word	0x0500000f


	//   ....[231]....
        /*05d0*/ 	.word	0x0500000f


	//   ....[232]....
        /*05d4*/ 	.word	0x0500000f


	//   ....[233]....
        /*05d8*/ 	.word	0x0500000f


	//   ....[234]....
        /*05dc*/ 	.word	0x0500000f


	//   ....[235]....
        /*05e0*/ 	.word	0x0500000f


	//   ....[236]....
        /*05e4*/ 	.word	0x0500000f


	//   ....[237]....
        /*05e8*/ 	.word	0x0500000f


	//   ....[238]....
        /*05ec*/ 	.word	0x0500000f


	//   ....[239]....
        /*05f0*/ 	.word	0x0500000f


	//   ....[240]....
        /*05f4*/ 	.word	0x0500000f


	//   ....[241]....
        /*05f8*/ 	.word	0x0500000f


	//   ....[242]....
        /*05fc*/ 	.word	0x0500000f


	//   ....[243]....
        /*0600*/ 	.word	0x0500000f


	//   ....[244]....
        /*0604*/ 	.word	0x0500000f


	//   ....[245]....
        /*0608*/ 	.word	0x0500000f


	//   ....[246]....
        /*060c*/ 	.word	0x0500000f


	//   ....[247]....
        /*0610*/ 	.word	0x0500000f


	//   ....[248]....
        /*0614*/ 	.word	0x0500000f


	//   ....[249]....
        /*0618*/ 	.word	0x0500000f


	//   ....[250]....
        /*061c*/ 	.word	0x0500000f


	//   ....[251]....
        /*0620*/ 	.word	0x0500000f


	//   ....[252]....
        /*0624*/ 	.word	0x0500000f


	//   ....[253]....
        /*0628*/ 	.word	0x0500000f


	//   ....[254]....
        /*062c*/ 	.word	0x0500000f


	//   ....[255]....
        /*0630*/ 	.word	0x0500000f


	//   ....[0]....
        /*0634*/ 	.word	0x0500000f


	//   ....[1]....
        /*0638*/ 	.word	0x0500000f


	//   ....[2]....
        /*063c*/ 	.word	0x0500000f


	//   ....[3]....
        /*0640*/ 	.word	0x0500000f


	//   ....[4]....
        /*0644*/ 	.word	0x0500000f


	//   ....[5]....
        /*0648*/ 	.word	0x0500000f


	//   ....[6]....
        /*064c*/ 	.word	0x0500000f


	//   ....[7]....
        /*0650*/ 	.word	0x0500000f


	//   ....[8]....
        /*0654*/ 	.word	0x0500000f


	//   ....[9]....
        /*0658*/ 	.word	0x0500000f


	//   ....[10]....
        /*065c*/ 	.word	0x0500000f


	//   ....[11]....
        /*0660*/ 	.word	0x0500000f


	//   ....[12]....
        /*0664*/ 	.word	0x0500000f


	//   ....[13]....
        /*0668*/ 	.word	0x0500000f


	//   ....[14]....
        /*066c*/ 	.word	0x0500000f


	//   ....[15]....
        /*0670*/ 	.word	0x0500000f


	//   ....[16]....
        /*0674*/ 	.word	0x0500000f


	//   ....[17]....
        /*0678*/ 	.word	0x0500000f


	//   ....[18]....
        /*067c*/ 	.word	0x0500000f


	//   ....[19]....
        /*0680*/ 	.word	0x0500000f


	//----- nvinfo : EIATTR_COOP_GROUP_INSTR_OFFSETS
	.align		4
.L_289:
        /*0684*/ 	.byte	0x04, 0x28
        /*0686*/ 	.short	(.L_291 - .L_290)


	//   ....[0]....
.L_290:
        /*0688*/ 	.word	0x00000080


	//   ....[1]....
        /*068c*/ 	.word	0x00000090


	//   ....[2]....
        /*0690*/ 	.word	0x000002d0


	//   ....[3]....
        /*0694*/ 	.word	0x00000430


	//   ....[4]....
        /*0698*/ 	.word	0x00000550


	//   ....[5]....
        /*069c*/ 	.word	0x000006b0


	//   ....[6]....
        /*06a0*/ 	.word	0x00001470


	//   ....[7]....
        /*06a4*/ 	.word	0x00001bb0


	//   ....[8]....
        /*06a8*/ 	.word	0x00002060


	//   ....[9]....
        /*06ac*/ 	.word	0x00002820


	//   ....[10]....
        /*06b0*/ 	.word	0x000028a0


	//   ....[11]....
        /*06b4*/ 	.word	0x00003340


	//   ....[12]....
        /*06b8*/ 	.word	0x000033b0


	//   ....[13]....
        /*06bc*/ 	.word	0x00004920


	//   ....[14]....
        /*06c0*/ 	.word	0x00004c60


	//   ....[15]....
        /*06c4*/ 	.word	0x00005510


	//   ....[16]....
        /*06c8*/ 	.word	0x00005620


	//   ....[17]....
        /*06cc*/ 	.word	0x00005f80


	//   ....[18]....
        /*06d0*/ 	.word	0x00005fd0


	//   ....[19]....
        /*06d4*/ 	.word	0x00008220


	//   ....[20]....
        /*06d8*/ 	.word	0x00008260


	//   ....[21]....
        /*06dc*/ 	.word	0x00008290


	//   ....[22]....
        /*06e0*/ 	.word	0x000082a0


	//   ....[23]....
        /*06e4*/ 	.word	0x00009520


	//   ....[24]....
        /*06e8*/ 	.word	0x00009550


	//   ....[25]....
        /*06ec*/ 	.word	0x000095f0


	//   ....[26]....
        /*06f0*/ 	.word	0x00009610


	//   ....[27]....
        /*06f4*/ 	.word	0x0000a3d0


	//   ....[28]....
        /*06f8*/ 	.word	0x0000a410


	//   ....[29]....
        /*06fc*/ 	.word	0x0000a450


	//   ....[30]....
        /*0700*/ 	.word	0x0000a480


	//   ....[31]....
        /*0704*/ 	.word	0x0000a940


	//   ....[32]....
        /*0708*/ 	.word	0x0000a980


	//   ....[33]....
        /*070c*/ 	.word	0x0000a9a0


	//   ....[34]....
        /*0710*/ 	.word	0x0000a9d0


	//   ....[35]....
        /*0714*/ 	.word	0x0000a9f0


	//   ....[36]....
        /*0718*/ 	.word	0x0000aa10


	//   ....[37]....
        /*071c*/ 	.word	0x0000aa40


	//   ....[38]....
        /*0720*/ 	.word	0x0000aa70


	//   ....[39]....
        /*0724*/ 	.word	0x0000b300


	//   ....[40]....
        /*0728*/ 	.word	0x0000b330


	//   ....[41]....
        /*072c*/ 	.word	0x0000b370


	//   ....[42]....
        /*0730*/ 	.word	0x0000b3a0


	//   ....[43]....
        /*0734*/ 	.word	0x0000b3b0


	//   ....[44]....
        /*0738*/ 	.word	0x0000b3c0


	//   ....[45]....
        /*073c*/ 	.word	0x0000b3d0


	//   ....[46]....
        /*0740*/ 	.word	0x0000b3f0


	//   ....[47]....
        /*0744*/ 	.word	0x0000b540


	//   ....[48]....
        /*0748*/ 	.word	0x0000b730


	//   ....[49]....
        /*074c*/ 	.word	0x0000b760


	//   ....[50]....
        /*0750*/ 	.word	0x0000b790


	//   ....[51]....
        /*0754*/ 	.word	0x0000b7c0


	//   ....[52]....
        /*0758*/ 	.word	0x0000b7f0


	//   ....[53]....
        /*075c*/ 	.word	0x0000b820


	//   ....[54]....
        /*0760*/ 	.word	0x0000b970


	//   ....[55]....
        /*0764*/ 	.word	0x0000b9a0


	//   ....[56]....
        /*0768*/ 	.word	0x0000b9d0


	//   ....[57]....
        /*076c*/ 	.word	0x0000ba00


	//   ....[58]....
        /*0770*/ 	.word	0x0000ba30


	//   ....[59]....
        /*0774*/ 	.word	0x0000ba60


	//   ....[60]....
        /*0778*/ 	.word	0x0000baf0


	//   ....[61]....
        /*077c*/ 	.word	0x0000bb50


	//   ....[62]....
        /*0780*/ 	.word	0x0000bbe0


	//   ....[63]....
        /*0784*/ 	.word	0x0000d4c0


	//   ....[64]....
        /*0788*/ 	.word	0x0000d4e0


	//   ....[65]....
        /*078c*/ 	.word	0x0000d570


	//   ....[66]....
        /*0790*/ 	.word	0x0000d590


	//   ....[67]....
        /*0794*/ 	.word	0x0000d610


	//   ....[68]....
        /*0798*/ 	.word	0x0000d630


	//   ....[69]....
        /*079c*/ 	.word	0x0000d6b0


	//   ....[70]....
        /*07a0*/ 	.word	0x0000d6d0


	//   ....[71]....
        /*07a4*/ 	.word	0x0000d750


	//   ....[72]....
        /*07a8*/ 	.word	0x0000d770


	//   ....[73]....
        /*07ac*/ 	.word	0x0000d7f0


	//   ....[74]....
        /*07b0*/ 	.word	0x0000d810


	//   ....[75]....
        /*07b4*/ 	.word	0x0000d890


	//   ....[76]....
        /*07b8*/ 	.word	0x0000d8b0


	//   ....[77]....
        /*07bc*/ 	.word	0x0000d8c0


	//   ....[78]....
        /*07c0*/ 	.word	0x0000d8d0


	//   ....[79]....
        /*07c4*/ 	.word	0x0000e1d0


	//   ....[80]....
        /*07c8*/ 	.word	0x0000e200


	//   ....[81]....
        /*07cc*/ 	.word	0x0000e2a0


	//   ....[82]....
        /*07d0*/ 	.word	0x0000e2c0


	//   ....[83]....
        /*07d4*/ 	.word	0x0000e340


	//   ....[84]....
        /*07d8*/ 	.word	0x0000e360


	//   ....[85]....
        /*07dc*/ 	.word	0x0000e3e0


	//   ....[86]....
        /*07e0*/ 	.word	0x0000e400


	//   ....[87]....
        /*07e4*/ 	.word	0x0000e480


	//   ....[88]....
        /*07e8*/ 	.word	0x0000e4a0


	//   ....[89]....
        /*07ec*/ 	.word	0x0000e520


	//   ....[90]....
        /*07f0*/ 	.word	0x0000e540


	//   ....[91]....
        /*07f4*/ 	.word	0x0000e5c0


	//   ....[92]....
        /*07f8*/ 	.word	0x0000e5e0


	//   ....[93]....
        /*07fc*/ 	.word	0x0000e5f0


	//   ....[94]....
        /*0800*/ 	.word	0x0000e660


	//   ....[95]....
        /*0804*/ 	.word	0x0000e6b0


	//   ....[96]....
        /*0808*/ 	.word	0x0000e6e0


	//   ....[97]....
        /*080c*/ 	.word	0x0000e770


	//   ....[98]....
        /*0810*/ 	.word	0x0000e780


	//   ....[99]....
        /*0814*/ 	.word	0x0000e7f0


	//   ....[100]....
        /*0818*/ 	.word	0x0000e800


	//   ....[101]....
        /*081c*/ 	.word	0x0000e840


	//   ....[102]....
        /*0820*/ 	.word	0x0000e860


	//   ....[103]....
        /*0824*/ 	.word	0x0000efe0


	//   ....[104]....
        /*0828*/ 	.word	0x0000f010


	//   ....[105]....
        /*082c*/ 	.word	0x0000f060


	//   ....[106]....
        /*0830*/ 	.word	0x0000f070


	//   ....[107]....
        /*0834*/ 	.word	0x0000f0b0


	//   ....[108]....
        /*0838*/ 	.word	0x0000f0c0


	//   ....[109]....
        /*083c*/ 	.word	0x0000f100


	//   ....[110]....
        /*0840*/ 	.word	0x0000f110


	//   ....[111]....
        /*0844*/ 	.word	0x0000f150


	//   ....[112]....
        /*0848*/ 	.word	0x0000f160


	//   ....[113]....
        /*084c*/ 	.word	0x0000f1a0


	//   ....[114]....
        /*0850*/ 	.word	0x0000f1b0


	//   ....[115]....
        /*0854*/ 	.word	0x0000f1f0


	//   ....[116]....
        /*0858*/ 	.word	0x0000f200


	//   ....[117]....
        /*085c*/ 	.word	0x0000f210


	//   ....[118]....
        /*0860*/ 	.word	0x0000f250


	//   ....[119]....
        /*0864*/ 	.word	0x0000f500


	//   ....[120]....
        /*0868*/ 	.word	0x0000f530


	//   ....[121]....
        /*086c*/ 	.word	0x0000f590


	//   ....[122]....
        /*0870*/ 	.word	0x0000f5a0


	//   ....[123]....
        /*0874*/ 	.word	0x0000f5f0


	//   ....[124]....
        /*0878*/ 	.word	0x0000f600


	//   ....[125]....
        /*087c*/ 	.word	0x0000f650


	//   ....[126]....
        /*0880*/ 	.word	0x0000f660


	//   ....[127]....
        /*0884*/ 	.word	0x0000f6b0


	//   ....[128]....
        /*0888*/ 	.word	0x0000f6c0


	//   ....[129]....
        /*088c*/ 	.word	0x0000f710


	//   ....[130]....
        /*0890*/ 	.word	0x0000f720


	//   ....[131]....
        /*0894*/ 	.word	0x0000f770


	//   ....[132]....
        /*0898*/ 	.word	0x0000f780


	//   ....[133]....
        /*089c*/ 	.word	0x0000f790


	//   ....[134]....
        /*08a0*/ 	.word	0x0000f7d0


	//   ....[135]....
        /*08a4*/ 	.word	0x0000fd90


	//   ....[136]....
        /*08a8*/ 	.word	0x0000fdc0


	//   ....[137]....
        /*08ac*/ 	.word	0x0000fde0


	//   ....[138]....
        /*08b0*/ 	.word	0x0000fdf0


	//   ....[139]....
        /*08b4*/ 	.word	0x0000fe00


	//   ....[140]....
        /*08b8*/ 	.word	0x0000fe10


	//   ....[141]....
        /*08bc*/ 	.word	0x0000fe30


	//   ....[142]....
        /*08c0*/ 	.word	0x0000fe80


	//   ....[143]....
        /*08c4*/ 	.word	0x0000fea0


	//   ....[144]....
        /*08c8*/ 	.word	0x0000fee0


	//   ....[145]....
        /*08cc*/ 	.word	0x0000ff00


	//   ....[146]....
        /*08d0*/ 	.word	0x0000ff40


	//   ....[147]....
        /*08d4*/ 	.word	0x0000ff60


	//   ....[148]....
        /*08d8*/ 	.word	0x0000ffb0


	//   ....[149]....
        /*08dc*/ 	.word	0x0000ffe0


	//   ....[150]....
        /*08e0*/ 	.word	0x00010040


	//   ....[151]....
        /*08e4*/ 	.word	0x000103b0


	//   ....[152]....
        /*08e8*/ 	.word	0x00010410


	//   ....[153]....
        /*08ec*/ 	.word	0x00010440


	//   ....[154]....
        /*08f0*/ 	.word	0x00010470


	//   ....[155]....
        /*08f4*/ 	.word	0x00010480


	//   ....[156]....
        /*08f8*/ 	.word	0x000104b0


	//   ....[157]....
        /*08fc*/ 	.word	0x000104e0


	//   ....[158]....
        /*0900*/ 	.word	0x00010510


	//   ....[159]....
        /*0904*/ 	.word	0x00010690


	//   ....[160]....
        /*0908*/ 	.word	0x000106c0


	//   ....[161]....
        /*090c*/ 	.word	0x000106f0


	//   ....[162]....
        /*0910*/ 	.word	0x00010720


	//   ....[163]....
        /*0914*/ 	.word	0x00010750


	//   ....[164]....
        /*0918*/ 	.word	0x00010780


	//   ....[165]....
        /*091c*/ 	.word	0x00010840


	//   ....[166]....
        /*0920*/ 	.word	0x00010860


	//   ....[167]....
        /*0924*/ 	.word	0x000108d0


	//   ....[168]....
        /*0928*/ 	.word	0x00010f70


	//   ....[169]....
        /*092c*/ 	.word	0x00011510


	//   ....[170]....
        /*0930*/ 	.word	0x00011600


	//   ....[171]....
        /*0934*/ 	.word	0x000116a0


	//   ....[172]....
        /*0938*/ 	.word	0x00011700


	//   ....[173]....
        /*093c*/ 	.word	0x000117f0


	//   ....[174]....
        /*0940*/ 	.word	0x00011860


	//   ....[175]....
        /*0944*/ 	.word	0x00011950


	//   ....[176]....
        /*0948*/ 	.word	0x000119c0


	//   ....[177]....
        /*094c*/ 	.word	0x00011ab0


	//   ....[178]....
        /*0950*/ 	.word	0x00011b20


	//   ....[179]....
        /*0954*/ 	.word	0x00011c10


	//   ....[180]....
        /*0958*/ 	.word	0x00011c80


	//   ....[181]....
        /*095c*/ 	.word	0x00011d70


	//   ....[182]....
        /*0960*/ 	.word	0x00011de0


	//   ....[183]....
        /*0964*/ 	.word	0x00011ed0


	//   ....[184]....
        /*0968*/ 	.word	0x00011f40


	//   ....[185]....
        /*096c*/ 	.word	0x00012020


	//   ....[186]....
        /*0970*/ 	.word	0x000120d0


	//   ....[187]....
        /*0974*/ 	.word	0x00012140


	//   ....[188]....
        /*0978*/ 	.word	0x000121a0


	//   ....[189]....
        /*097c*/ 	.word	0x00012290


	//   ....[190]....
        /*0980*/ 	.word	0x000122f0


	//   ....[191]....
        /*0984*/ 	.word	0x000123f0


	//   ....[192]....
        /*0988*/ 	.word	0x00012450


	//   ....[193]....
        /*098c*/ 	.word	0x00012550


	//   ....[194]....
        /*0990*/ 	.word	0x000125b0


	//   ....[195]....
        /*0994*/ 	.word	0x000126b0


	//   ....[196]....
        /*0998*/ 	.word	0x00012710


	//   ....[197]....
        /*099c*/ 	.word	0x00012810


	//   ....[198]....
        /*09a0*/ 	.word	0x00012870


	//   ....[199]....
        /*09a4*/ 	.word	0x00012970


	//   ....[200]....
        /*09a8*/ 	.word	0x000129d0


	//   ....[201]....
        /*09ac*/ 	.word	0x00012ae0


	//   ....[202]....
        /*09b0*/ 	.word	0x00012b40


	//   ....[203]....
        /*09b4*/ 	.word	0x00012c00


	//   ....[204]....
        /*09b8*/ 	.word	0x00012c60


	//   ....[205]....
        /*09bc*/ 	.word	0x00012d60


	//   ....[206]....
        /*09c0*/ 	.word	0x00012dc0


	//   ....[207]....
        /*09c4*/ 	.word	0x00012e90


	//   ....[208]....
        /*09c8*/ 	.word	0x00012ef0


	//   ....[209]....
        /*09cc*/ 	.word	0x00012fb0


	//   ....[210]....
        /*09d0*/ 	.word	0x000130f0


	//   ....[211]....
        /*09d4*/ 	.word	0x00013190


	//   ....[212]....
        /*09d8*/ 	.word	0x00013200


	//   ....[213]....
        /*09dc*/ 	.word	0x000132b0


	//   ....[214]....
        /*09e0*/ 	.word	0x00013310


	//   ....[215]....
        /*09e4*/ 	.word	0x000133c0


	//   ....[216]....
        /*09e8*/ 	.word	0x00013420


	//   ....[217]....
        /*09ec*/ 	.word	0x000134d0


	//   ....[218]....
        /*09f0*/ 	.word	0x00013530


	//   ....[219]....
        /*09f4*/ 	.word	0x000135e0


	//   ....[220]....
        /*09f8*/ 	.word	0x00013640


	//   ....[221]....
        /*09fc*/ 	.word	0x000136f0


	//   ....[222]....
        /*0a00*/ 	.word	0x00013750


	//   ....[223]....
        /*0a04*/ 	.word	0x00013800


	//   ....[224]....
        /*0a08*/ 	.word	0x00013860


	//   ....[225]....
        /*0a0c*/ 	.word	0x00013910


	//   ....[226]....
        /*0a10*/ 	.word	0x00013a00


	//   ....[227]....
        /*0a14*/ 	.word	0x00013ab0


	//   ....[228]....
        /*0a18*/ 	.word	0x00013b10


	//   ....[229]....
        /*0a1c*/ 	.word	0x00013bd0


	//   ....[230]....
        /*0a20*/ 	.word	0x00013c30


	//   ....[231]....
        /*0a24*/ 	.word	0x00013cf0


	//   ....[232]....
        /*0a28*/ 	.word	0x00013d50


	//   ....[233]....
        /*0a2c*/ 	.word	0x00013e10


	//   ....[234]....
        /*0a30*/ 	.word	0x00013e70


	//   ....[235]....
        /*0a34*/ 	.word	0x00013f30


	//   ....[236]....
        /*0a38*/ 	.word	0x00013f90


	//   ....[237]....
        /*0a3c*/ 	.word	0x00014050


	//   ....[238]....
        /*0a40*/ 	.word	0x000140b0


	//   ....[239]....
        /*0a44*/ 	.word	0x00014170


	//   ....[240]....
        /*0a48*/ 	.word	0x000141d0


	//   ....[241]....
        /*0a4c*/ 	.word	0x00014280


	//   ....[242]....
        /*0a50*/ 	.word	0x00014370


	//   ....[243]....
        /*0a54*/ 	.word	0x00014430


	//   ....[244]....
        /*0a58*/ 	.word	0x00014490


	//   ....[245]....
        /*0a5c*/ 	.word	0x00014540


	//   ....[246]....
        /*0a60*/ 	.word	0x000145a0


	//   ....[247]....
        /*0a64*/ 	.word	0x00014660


	//   ....[248]....
        /*0a68*/ 	.word	0x000146c0


	//   ....[249]....
        /*0a6c*/ 	.word	0x00014780


	//   ....[250]....
        /*0a70*/ 	.word	0x000147e0


	//   ....[251]....
        /*0a74*/ 	.word	0x000148a0


	//   ....[252]....
        /*0a78*/ 	.word	0x00014900


	//   ....[253]....
        /*0a7c*/ 	.word	0x000149c0


	//   ....[254]....
        /*0a80*/ 	.word	0x00014a20


	//   ....[255]....
        /*0a84*/ 	.word	0x00014ae0


	//   ....[0]....
        /*0a88*/ 	.word	0x00014b40


	//   ....[1]....
        /*0a8c*/ 	.word	0x00014be0


	//   ....[2]....
        /*0a90*/ 	.word	0x00014c70


	//   ....[3]....
        /*0a94*/ 	.word	0x00014d10


	//   ....[4]....
        /*0a98*/ 	.word	0x00014e30


	//   ....[5]....
        /*0a9c*/ 	.word	0x00014ea0


	//   ....[6]....
        /*0aa0*/ 	.word	0x00014f10


	//   ....[7]....
        /*0aa4*/ 	.word	0x00014f80


	//   ....[8]....
        /*0aa8*/ 	.word	0x00014ff0


	//   ....[9]....
        /*0aac*/ 	.word	0x00015070


	//   ....[10]....
        /*0ab0*/ 	.word	0x00015100


	//   ....[11]....
        /*0ab4*/ 	.word	0x00015190


	//   ....[12]....
        /*0ab8*/ 	.word	0x00015200


	//   ....[13]....
        /*0abc*/ 	.word	0x00015270


	//   ....[14]....
        /*0ac0*/ 	.word	0x000152e0


	//   ....[15]....
        /*0ac4*/ 	.word	0x00015360


	//   ....[16]....
        /*0ac8*/ 	.word	0x000153d0


	//   ....[17]....
        /*0acc*/ 	.word	0x00015470


	//   ....[18]....
        /*0ad0*/ 	.word	0x00015500


	//   ....[19]....
        /*0ad4*/ 	.word	0x00015620


	//----- nvinfo : EIATTR_REG_RECONFIG
	.align		4
.L_291:
        /*0ad8*/ 	.byte	0x01, 0x54
	.zero		2


	//----- nvinfo : EIATTR_SYSCALL_OFFSETS
	.align		4
        /*0adc*/ 	.byte	0x04, 0x46
        /*0ade*/ 	.short	(.L_293 - .L_292)


	//   ....[0]....
.L_292:
        /*0ae0*/ 	.word	0x00001650


	//   ....[1]....
        /*0ae4*/ 	.word	0x0000caa0


	//   ....[2]....
        /*0ae8*/ 	.word	0x0000cbf0


	//   ....[3]....
        /*0aec*/ 	.word	0x0000cce0


	//   ....[4]....
        /*0af0*/ 	.word	0x0000dce0


	//----- nvinfo : EIATTR_MBARRIER_INSTR_OFFSETS
	.align		4
.L_293:
        /*0af4*/ 	.byte	0x04, 0x39
        /*0af6*/ 	.short	(.L_295 - .L_294)


	//   ....[0]....
.L_294:
        /*0af8*/ 	.word	0x00000180
        /*0afc*/ 	.word	0x000000ff
        /*0b00*/ 	.word	0x00016800
        /*0b04*/ 	.short	0x0100
        /*0b06*/ 	.byte	0x08
	.zero		1


	//   ....[1]....
        /*0b08*/ 	.word	0x00000190
        /*0b0c*/ 	.word	0x000000ff
        /*0b10*/ 	.word	0x00016820
        /*0b14*/ 	.short	0x0100
        /*0b16*/ 	.byte	0x08
	.zero		1


	//   ....[2]....
        /*0b18*/ 	.word	0x00000280
        /*0b1c*/ 	.word	0x000000ff
        /*0b20*/ 	.word	0x00016830
        /*0b24*/ 	.short	0x0100
        /*0b26*/ 	.byte	0x08
	.zero		1


	//   ....[3]....
        /*0b28*/ 	.word	0x00000290
        /*0b2c*/ 	.word	0x000000ff
        /*0b30*/ 	.word	0x00016840
        /*0b34*/ 	.short	0x0100
        /*0b36*/ 	.byte	0x08
	.zero		1


	//   ....[4]....
        /*0b38*/ 	.word	0x000002a0
        /*0b3c*/ 	.word	0x000000ff
        /*0b40*/ 	.word	0x00016838
        /*0b44*/ 	.short	0x0100
        /*0b46*/ 	.byte	0x08
	.zero		1


	//   ....[5]....
        /*0b48*/ 	.word	0x000002b0
        /*0b4c*/ 	.word	0x000000ff
        /*0b50*/ 	.word	0x00016848
        /*0b54*/ 	.short	0x0100
        /*0b56*/ 	.byte	0x08
	.zero		1


	//   ....[6]....
        /*0b58*/ 	.word	0x000003e0
        /*0b5c*/ 	.word	0x000000ff
        /*0b60*/ 	.word	0x00016850
        /*0b64*/ 	.short	0x0100
        /*0b66*/ 	.byte	0x08
	.zero		1


	//   ....[7]....
        /*0b68*/ 	.word	0x000003f0
        /*0b6c*/ 	.word	0x000000ff
        /*0b70*/ 	.word	0x00016860
        /*0b74*/ 	.short	0x0100
        /*0b76*/ 	.byte	0x08
	.zero		1


	//   ....[8]....
        /*0b78*/ 	.word	0x00000400
        /*0b7c*/ 	.word	0x000000ff
        /*0b80*/ 	.word	0x00016858
        /*0b84*/ 	.short	0x0100
        /*0b86*/ 	.byte	0x08
	.zero		1


	//   ....[9]....
        /*0b88*/ 	.word	0x00000410
        /*0b8c*/ 	.word	0x000000ff
        /*0b90*/ 	.word	0x00016868
        /*0b94*/ 	.short	0x0100
        /*0b96*/ 	.byte	0x08
	.zero		1


	//   ....[10]....
        /*0b98*/ 	.word	0x00000500
        /*0b9c*/ 	.word	0x000000ff
        /*0ba0*/ 	.word	0x00016870
        /*0ba4*/ 	.short	0x0100
        /*0ba6*/ 	.byte	0x06
	.zero		1


	//   ....[11]....
        /*0ba8*/ 	.word	0x00000510
        /*0bac*/ 	.word	0x000000ff
        /*0bb0*/ 	.word	0x00016880
        /*0bb4*/ 	.short	0x0100
        /*0bb6*/ 	.byte	0x06
	.zero		1


	//   ....[12]....
        /*0bb8*/ 	.word	0x00000520
        /*0bbc*/ 	.word	0x000000ff
        /*0bc0*/ 	.word	0x00016878
        /*0bc4*/ 	.short	0x0100
        /*0bc6*/ 	.byte	0x06
	.zero		1


	//   ....[13]....
        /*0bc8*/ 	.word	0x00000530
        /*0bcc*/ 	.word	0x000000ff
        /*0bd0*/ 	.word	0x00016888
        /*0bd4*/ 	.short	0x0100
        /*0bd6*/ 	.byte	0x06
	.zero		1


	//   ....[14]....
        /*0bd8*/ 	.word	0x00000660
        /*0bdc*/ 	.word	0x000000ff
        /*0be0*/ 	.word	0x00016890
        /*0be4*/ 	.short	0x0100
        /*0be6*/ 	.byte	0x08
	.zero		1


	//   ....[15]....
        /*0be8*/ 	.word	0x00000670
        /*0bec*/ 	.word	0x000000ff
        /*0bf0*/ 	.word	0x000168a0
        /*0bf4*/ 	.short	0x0100
        /*0bf6*/ 	.byte	0x08
	.zero		1


	//   ....[16]....
        /*0bf8*/ 	.word	0x00000680
        /*0bfc*/ 	.word	0x000000ff
        /*0c00*/ 	.word	0x00016898
        /*0c04*/ 	.short	0x0100
        /*0c06*/ 	.byte	0x08
	.zero		1


	//   ....[17]....
        /*0c08*/ 	.word	0x00000690
        /*0c0c*/ 	.word	0x000000ff
        /*0c10*/ 	.word	0x000168a8
        /*0c14*/ 	.short	0x0100
        /*0c16*/ 	.byte	0x08
	.zero		1


	//   ....[18]....
        /*0c18*/ 	.word	0x000007d0
        /*0c1c*/ 	.word	0x000000ff
        /*0c20*/ 	.word	0x000168b0
        /*0c24*/ 	.short	0x0100
        /*0c26*/ 	.byte	0x08
	.zero		1


	//   ....[19]....
        /*0c28*/ 	.word	0x000007e0
        /*0c2c*/ 	.word	0x000000ff
        /*0c30*/ 	.word	0x000168c0
        /*0c34*/ 	.short	0x0100
        /*0c36*/ 	.byte	0x08
	.zero		1


	//   ....[20]....
        /*0c38*/ 	.word	0x000007f0
        /*0c3c*/ 	.word	0x000000ff
        /*0c40*/ 	.word	0x000168b8
        /*0c44*/ 	.short	0x0100
        /*0c46*/ 	.byte	0x08
	.zero		1


	//   ....[21]....
        /*0c48*/ 	.word	0x00000800
        /*0c4c*/ 	.word	0x000000ff
        /*0c50*/ 	.word	0x000168c8
        /*0c54*/ 	.short	0x0100
        /*0c56*/ 	.byte	0x08
	.zero		1


	//   ....[22]....
        /*0c58*/ 	.word	0x000016d0
        /*0c5c*/ 	.word	0x000000ff
        /*0c60*/ 	.word	0x00016800
        /*0c64*/ 	.short	0x010a
        /*0c66*/ 	.byte	0x2d
	.zero		1


	//   ....[23]....
        /*0c68*/ 	.word	0x00001750
        /*0c6c*/ 	.word	0x00000000
        /*0c70*/ 	.word	0x00016830
        /*0c74*/ 	.short	0x010a
        /*0c76*/ 	.byte	0x3f
	.zero		1


	//   ....[24]....
        /*0c78*/ 	.word	0x00001790
        /*0c7c*/ 	.word	0x00000000
        /*0c80*/ 	.word	0x00016830
        /*0c84*/ 	.short	0x010a
        /*0c86*/ 	.byte	0x3f
	.zero		1


	//   ....[25]....
        /*0c88*/ 	.word	0x00003060
        /*0c8c*/ 	.word	0x000000ff
        /*0c90*/ 	.word	0x00000000
        /*0c94*/ 	.short	0x0101
        /*0c96*/ 	.byte	0x06
	.zero		1


	//   ....[26]....
        /*0c98*/ 	.word	0x00004170
        /*0c9c*/ 	.word	0x000000ff
        /*0ca0*/ 	.word	0x00016830
        /*0ca4*/ 	.short	0x010a
        /*0ca6*/ 	.byte	0x06
	.zero		1


	//   ....[27]....
        /*0ca8*/ 	.word	0x000041b0
        /*0cac*/ 	.word	0x000000ff
        /*0cb0*/ 	.word	0x00016830
        /*0cb4*/ 	.short	0x010a
        /*0cb6*/ 	.byte	0x06
	.zero		1


	//   ....[28]....
        /*0cb8*/ 	.word	0x000043c0
        /*0cbc*/ 	.word	0x000000ff
        /*0cc0*/ 	.word	0x00016850
        /*0cc4*/ 	.short	0x010a
        /*0cc6*/ 	.byte	0x06
	.zero		1


	//   ....[29]....
        /*0cc8*/ 	.word	0x00004400
        /*0ccc*/ 	.word	0x000000ff
        /*0cd0*/ 	.word	0x00016850
        /*0cd4*/ 	.short	0x010a
        /*0cd6*/ 	.byte	0x06
	.zero		1


	//   ....[30]....
        /*0cd8*/ 	.word	0x00005080
        /*0cdc*/ 	.word	0x000000ff
        /*0ce0*/ 	.word	0x00000000
        /*0ce4*/ 	.short	0x0101
        /*0ce6*/ 	.byte	0x06
	.zero		1


	//   ....[31]....
        /*0ce8*/ 	.word	0x00006b70
        /*0cec*/ 	.word	0x000000ff
        /*0cf0*/ 	.word	0x00000000
        /*0cf4*/ 	.short	0x0101
        /*0cf6*/ 	.byte	0x06
	.zero		1


	//   ....[32]....
        /*0cf8*/ 	.word	0x00007050
        /*0cfc*/ 	.word	0x000000ff
        /*0d00*/ 	.word	0x00016830
        /*0d04*/ 	.short	0x010a
        /*0d06*/ 	.byte	0x06
	.zero		1


	//   ....[33]....
        /*0d08*/ 	.word	0x00007090
        /*0d0c*/ 	.word	0x000000ff
        /*0d10*/ 	.word	0x00016830
        /*0d14*/ 	.short	0x010a
        /*0d16*/ 	.byte	0x06
	.zero		1


	//   ....[34]....
        /*0d18*/ 	.word	0x00007270
        /*0d1c*/ 	.word	0x000000ff
        /*0d20*/ 	.word	0x00016850
        /*0d24*/ 	.short	0x010a
        /*0d26*/ 	.byte	0x06
	.zero		1


	//   ....[35]....
        /*0d28*/ 	.word	0x000072b0
        /*0d2c*/ 	.word	0x000000ff
        /*0d30*/ 	.word	0x00016850
        /*0d34*/ 	.short	0x010a
        /*0d36*/ 	.byte	0x06
	.zero		1


	//   ....[36]....
        /*0d38*/ 	.word	0x00007b90
        /*0d3c*/ 	.word	0x000000ff
        /*0d40*/ 	.word	0x00000000
        /*0d44*/ 	.short	0x0101
        /*0d46*/ 	.byte	0x06
	.zero		1


	//   ....[37]....
        /*0d48*/ 	.word	0x00009080
        /*0d4c*/ 	.word	0x000000ff
        /*0d50*/ 	.word	0x00000000
        /*0d54*/ 	.short	0x0101
        /*0d56*/ 	.byte	0x06
	.zero		1


	//   ....[38]....
        /*0d58*/ 	.word	0x00009490
        /*0d5c*/ 	.word	0x000000ff
        /*0d60*/ 	.word	0x00016850
        /*0d64*/ 	.short	0x010a
        /*0d66*/ 	.byte	0x05
	.zero		1


	//   ....[39]....
        /*0d68*/ 	.word	0x000094d0
        /*0d6c*/ 	.word	0x000000ff
        /*0d70*/ 	.word	0x00016850
        /*0d74*/ 	.short	0x010a
        /*0d76*/ 	.byte	0x05
	.zero		1


	//   ....[40]....
        /*0d78*/ 	.word	0x00009a30
        /*0d7c*/ 	.word	0x000000ff
        /*0d80*/ 	.word	0x00000000
        /*0d84*/ 	.short	0x0101
        /*0d86*/ 	.byte	0x04
	.zero		1


	//   ....[41]....
        /*0d88*/ 	.word	0x0000aa00
        /*0d8c*/ 	.word	0x00000000
        /*0d90*/ 	.word	0x00000000
        /*0d94*/ 	.short	0x0101
        /*0d96*/ 	.byte	0x3f
	.zero		1


	//   ....[42]....
        /*0d98*/ 	.word	0x0000d210
        /*0d9c*/ 	.word	0x00000003
        /*0da0*/ 	.word	0x00016840
        /*0da4*/ 	.short	0x010a
        /*0da6*/ 	.byte	0x3f
	.zero		1


	//   ....[43]....
        /*0da8*/ 	.word	0x0000d9d0
        /*0dac*/ 	.word	0x00000003
        /*0db0*/ 	.word	0x00016830
        /*0db4*/ 	.short	0x0107
        /*0db6*/ 	.byte	0x3f
	.zero		1


	//   ....[44]....
        /*0db8*/ 	.word	0x0000daa0
        /*0dbc*/ 	.word	0x00000003
        /*0dc0*/ 	.word	0x00016830
        /*0dc4*/ 	.short	0x0101
        /*0dc6*/ 	.byte	0x3f
	.zero		1


	//   ....[45]....
        /*0dc8*/ 	.word	0x0000e900
        /*0dcc*/ 	.word	0x00000016
        /*0dd0*/ 	.word	0x00016800
        /*0dd4*/ 	.short	0x0107
        /*0dd6*/ 	.byte	0x3f
	.zero		1


	//   ....[46]....
        /*0dd8*/ 	.word	0x0000ea00
        /*0ddc*/ 	.word	0x00000016
        /*0de0*/ 	.word	0x00016800
        /*0de4*/ 	.short	0x0101
        /*0de6*/ 	.byte	0x3f
	.zero		1


	//   ....[47]....
        /*0de8*/ 	.word	0x0000ea20
        /*0dec*/ 	.word	0x00000016
        /*0df0*/ 	.word	0x00016820
        /*0df4*/ 	.short	0x010a
        /*0df6*/ 	.byte	0x3f
	.zero		1


	//   ....[48]....
        /*0df8*/ 	.word	0x0000edc0
        /*0dfc*/ 	.word	0x00000005
        /*0e00*/ 	.word	0x00016840
        /*0e04*/ 	.short	0x010a
        /*0e06*/ 	.byte	0x3f
	.zero		1


	//   ....[49]....
        /*0e08*/ 	.word	0x0000f2d0
        /*0e0c*/ 	.word	0x00000005
        /*0e10*/ 	.word	0x00016830
        /*0e14*/ 	.short	0x0107
        /*0e16*/ 	.byte	0x3f
	.zero		1


	//   ....[50]....
        /*0e18*/ 	.word	0x0000f390
        /*0e1c*/ 	.word	0x00000005
        /*0e20*/ 	.word	0x00016830
        /*0e24*/ 	.short	0x0101
        /*0e26*/ 	.byte	0x3f
	.zero		1


	//   ....[51]....
        /*0e28*/ 	.word	0x0000f3f0
        /*0e2c*/ 	.word	0x00000005
        /*0e30*/ 	.word	0x00016860
        /*0e34*/ 	.short	0x010a
        /*0e36*/ 	.byte	0x3f
	.zero		1


	//   ....[52]....
        /*0e38*/ 	.word	0x0000f8c0
        /*0e3c*/ 	.word	0x00000005
        /*0e40*/ 	.word	0x00016850
        /*0e44*/ 	.short	0x0107
        /*0e46*/ 	.byte	0x3f
	.zero		1


	//   ....[53]....
        /*0e48*/ 	.word	0x0000fa60
        /*0e4c*/ 	.word	0x00000005
        /*0e50*/ 	.word	0x00016850
        /*0e54*/ 	.short	0x0101
        /*0e56*/ 	.byte	0x3f
	.zero		1


	//   ....[54]....
        /*0e58*/ 	.word	0x0000fc70
        /*0e5c*/ 	.word	0x00000000
        /*0e60*/ 	.word	0x00016860
        /*0e64*/ 	.short	0x010a
        /*0e66*/ 	.byte	0x3f
	.zero		1


	//   ....[55]....
        /*0e68*/ 	.word	0x000100f0
        /*0e6c*/ 	.word	0x00000000
        /*0e70*/ 	.word	0x00016850
        /*0e74*/ 	.short	0x0107
        /*0e76*/ 	.byte	0x3f
	.zero		1


	//   ....[56]....
        /*0e78*/ 	.word	0x000101c0
        /*0e7c*/ 	.word	0x00000000
        /*0e80*/ 	.word	0x00016850
        /*0e84*/ 	.short	0x0101
        /*0e86*/ 	.byte	0x3f
	.zero		1


	//   ....[57]....
        /*0e88*/ 	.word	0x00010ef0
        /*0e8c*/ 	.word	0x00000005
        /*0e90*/ 	.word	0x00016820
        /*0e94*/ 	.short	0x010a
        /*0e96*/ 	.byte	0x3f
	.zero		1


	//   ....[58]....
        /*0e98*/ 	.word	0x00011070
        /*0e9c*/ 	.word	0x00000003
        /*0ea0*/ 	.word	0x00016840
        /*0ea4*/ 	.short	0x010a
        /*0ea6*/ 	.byte	0x3f
	.zero		1


	//   ....[59]....
        /*0ea8*/ 	.word	0x00011110
        /*0eac*/ 	.word	0x00000019
        /*0eb0*/ 	.word	0x00016840
        /*0eb4*/ 	.short	0x010a
        /*0eb6*/ 	.byte	0x3f
	.zero		1


	//   ....[60]....
        /*0eb8*/ 	.word	0x00011150
        /*0ebc*/ 	.word	0x00000003
        /*0ec0*/ 	.word	0x00016860
        /*0ec4*/ 	.short	0x010a
        /*0ec6*/ 	.byte	0x3f
	.zero		1


	//   ....[61]....
        /*0ec8*/ 	.word	0x00011190
        /*0ecc*/ 	.word	0x00000019
        /*0ed0*/ 	.word	0x00016860
        /*0ed4*/ 	.short	0x010a
        /*0ed6*/ 	.byte	0x3f
	.zero		1


	//   ....[62]....
        /*0ed8*/ 	.word	0x00011200
        /*0edc*/ 	.word	0x00000003
        /*0ee0*/ 	.word	0x00016800
        /*0ee4*/ 	.short	0x010a
        /*0ee6*/ 	.byte	0x3f
	.zero		1


	//   ....[63]....
        /*0ee8*/ 	.word	0x00011250
        /*0eec*/ 	.word	0x00000000
        /*0ef0*/ 	.word	0x00016830
        /*0ef4*/ 	.short	0x010a
        /*0ef6*/ 	.byte	0x3f
	.zero		1


	//   ....[64]....
        /*0ef8*/ 	.word	0x000112b0
        /*0efc*/ 	.word	0x00000006
        /*0f00*/ 	.word	0x00016830
        /*0f04*/ 	.short	0x010a
        /*0f06*/ 	.byte	0x3f
	.zero		1


	//   ....[65]....
        /*0f08*/ 	.word	0x00011310
        /*0f0c*/ 	.word	0x00000006
        /*0f10*/ 	.word	0x00016850
        /*0f14*/ 	.short	0x010a
        /*0f16*/ 	.byte	0x3f
	.zero		1


	//   ....[66]....
        /*0f18*/ 	.word	0x00011370
        /*0f1c*/ 	.word	0x00000006
        /*0f20*/ 	.word	0x00016830
        /*0f24*/ 	.short	0x010a
        /*0f26*/ 	.byte	0x3f
	.zero		1


	//   ....[67]....
        /*0f28*/ 	.word	0x000113d0
        /*0f2c*/ 	.word	0x00000006
        /*0f30*/ 	.word	0x00016850
        /*0f34*/ 	.short	0x010a
        /*0f36*/ 	.byte	0x3f
	.zero		1


	//   ....[68]....
        /*0f38*/ 	.word	0x00011430
        /*0f3c*/ 	.word	0x00000004
        /*0f40*/ 	.word	0x00016850
        /*0f44*/ 	.short	0x010a
        /*0f46*/ 	.byte	0x3f
	.zero		1


	//   ....[69]....
        /*0f48*/ 	.word	0x00011550
        /*0f4c*/ 	.word	0x00000003
        /*0f50*/ 	.word	0x00016840
        /*0f54*/ 	.short	0x010a
        /*0f56*/ 	.byte	0x3f
	.zero		1


	//   ....[70]....
        /*0f58*/ 	.word	0x00012ff0
        /*0f5c*/ 	.word	0x00000016
        /*0f60*/ 	.word	0x00016820
        /*0f64*/ 	.short	0x010a
        /*0f66*/ 	.byte	0x3f
	.zero		1


	//   ....[71]....
        /*0f68*/ 	.word	0x00013040
        /*0f6c*/ 	.word	0x00000005
        /*0f70*/ 	.word	0x00016840
        /*0f74*/ 	.short	0x010a
        /*0f76*/ 	.byte	0x3f
	.zero		1


	//   ....[72]....
        /*0f78*/ 	.word	0x00013950
        /*0f7c*/ 	.word	0x00000005
        /*0f80*/ 	.word	0x00016860
        /*0f84*/ 	.short	0x010a
        /*0f86*/ 	.byte	0x3f
	.zero		1


	//   ....[73]....
        /*0f88*/ 	.word	0x000142c0
        /*0f8c*/ 	.word	0x00000000
        /*0f90*/ 	.word	0x00016860
        /*0f94*/ 	.short	0x010a
        /*0f96*/ 	.byte	0x3f
	.zero		1


	//   ....[74]....
        /*0f98*/ 	.word	0x00015540
        /*0f9c*/ 	.word	0x00000005
        /*0fa0*/ 	.word	0x00016820
        /*0fa4*/ 	.short	0x010a
        /*0fa6*/ 	.byte	0x3f
	.zero		1


	//   ....[75]....
        /*0fa8*/ 	.word	0x000156e0
        /*0fac*/ 	.word	0x00000003
        /*0fb0*/ 	.word	0x00016840
        /*0fb4*/ 	.short	0x010a
        /*0fb6*/ 	.byte	0x3f
	.zero		1


	//   ....[76]....
        /*0fb8*/ 	.word	0x00015730
        /*0fbc*/ 	.word	0x00000019
        /*0fc0*/ 	.word	0x00016840
        /*0fc4*/ 	.short	0x010a
        /*0fc6*/ 	.byte	0x3f
	.zero		1


	//   ....[77]....
        /*0fc8*/ 	.word	0x00015780
        /*0fcc*/ 	.word	0x00000003
        /*0fd0*/ 	.word	0x00016860
        /*0fd4*/ 	.short	0x010a
        /*0fd6*/ 	.byte	0x3f
	.zero		1


	//----- nvinfo : EIATTR_NUM_MBARRIERS
	.align		4
.L_295:
        /*0fd8*/ 	.byte	0x03, 0x38
        /*0fda*/ 	.short	0x0016


	//----- nvinfo : EIATTR_EXIT_INSTR_OFFSETS
	.align		4
        /*0fdc*/ 	.byte	0x04, 0x1c
        /*0fde*/ 	.short	(.L_297 - .L_296)


	//   ....[0]....
.L_296:
        /*0fe0*/ 	.word	0x000009b0


	//   ....[1]....
        /*0fe4*/ 	.word	0x0000b4f0


	//   ....[2]....
        /*0fe8*/ 	.word	0x000111e0


	//----- nvinfo : EIATTR_MAX_THREADS
	.align		4
.L_297:
        /*0fec*/ 	.byte	0x04, 0x05
        /*0fee*/ 	.short	(.L_299 - .L_298)
.L_298:
        /*0ff0*/ 	.word	0x00000200
        /*0ff4*/ 	.word	0x00000001
        /*0ff8*/ 	.word	0x00000001


	//----- nvinfo : EIATTR_CRS_STACK_SIZE
	.align		4
.L_299:
        /*0ffc*/ 	.byte	0x04, 0x1e
        /*0ffe*/ 	.short	(.L_301 - .L_300)
.L_300:
        /*1000*/ 	.word	0x00000000


	//----- nvinfo : EIATTR_CBANK_PARAM_SIZE
	.align		4
.L_301:
        /*1004*/ 	.byte	0x03, 0x19
        /*1006*/ 	.short	0x0af0


	//----- nvinfo : EIATTR_PARAM_CBANK
	.align		4
        /*1008*/ 	.byte	0x04, 0x0a
        /*100a*/ 	.short	(.L_303 - .L_302)
	.align		4
.L_302:
        /*100c*/ 	.word	index@(.nv.constant0._ZN7cutlass13device_kernelIN5flash11enable_sm90INS1_16FlashAttnFwdSm90INS1_25CollectiveMainloopFwdSm90ILi2EN4cute5tupleIJNS5_1CILi1EEES8_S8_EEENS6_IJNS7_ILi192EEENS7_ILi128EEENS7_ILi64EEEEEELi64ENS_10bfloat16_tEfNS_4arch4Sm90ELb1ELb0ELb1ELb1ELb1ELb0ELb0ELb1ELb1ELb1ELb0ELb0EEENS1_21CollectiveEpilogueFwdINS6_IJSA_SC_SB_EEES9_SE_SG_Li384ELb1ELb1ELb0ELb0EEENS1_36VarlenDynamicPersistentTileSchedulerILi192ELi128ELi384ELi128ELb0ELb1ELb1ELb1ELb1ELb1EEEEEEEEEvNT_6ParamsE)
        /*1010*/ 	.short	0x0210
        /*1012*/ 	.short	0x0af0


	//----- nvinfo : EIATTR_SW_WAR
	.align		4
.L_303:
        /*1014*/ 	.byte	0x04, 0x36
        /*1016*/ 	.short	(.L_305 - .L_304)
.L_304:
        /*1018*/ 	.word	0x00000008
.L_305:


//--------------------- .nv.info._ZN7cutlass13device_kernelIN5flash11enable_sm90INS1_16FlashAttnFwdSm90INS1_25CollectiveMainloopFwdSm90ILi2EN4cute5tupleIJNS5_1CILi1EEES8_S8_EEENS6_IJNS7_ILi192EEENS7_ILi128EEENS7_ILi64EEEEEELi64ENS_10bfloat16_tEfNS_4arch4Sm90ELb1ELb0ELb1ELb1ELb1ELb1ELb0ELb1ELb1ELb1ELb0ELb0EEENS1_21CollectiveEpilogueFwdINS6_IJSA_SC_SB_EEES9_SE_SG_Li384ELb1ELb1ELb0ELb0EEENS1_36VarlenDynamicPersistentTileSchedulerILi192ELi128ELi384ELi128ELb0ELb1ELb1ELb1ELb1ELb1EEEEEEEEEvNT_6ParamsE --------------------------
	.section	.nv.info._ZN7cutlass13device_kernelIN5flash11enable_sm90INS1_16FlashAttnFwdSm90INS1_25CollectiveMainloopFwdSm90ILi2EN4cute5tupleIJNS5_1CILi1EEES8_S8_EEENS6_IJNS7_ILi192EEENS7_ILi128EEENS7_ILi64EEEEEELi64ENS_10bfloat16_tEfNS_4arch4Sm90ELb1ELb0ELb1ELb1ELb1ELb1ELb0ELb1ELb1ELb1ELb0ELb0EEENS1_21CollectiveEpilogueFwdINS6_IJSA_SC_SB_EEES9_SE_SG_Li384ELb1ELb1ELb0ELb0EEENS1_36VarlenDynamicPersistentTileSchedulerILi192ELi128ELi384ELi128ELb0ELb1ELb1ELb1ELb1ELb1EEEEEEEEEvNT_6ParamsE,"",@"SHT_CUDA_INFO"
	.sectionflags	@""
	.align	4


	//----- nvinfo : EIATTR_CUDA_API_VERSION
	.align		4
        /*0000*/ 	.byte	0x04, 0x37
        /*0002*/ 	.short	(.L_307 - .L_306)
.L_306:
        /*0004*/ 	.word	0x00000082


	//----- nvinfo : EIATTR_KPARAM_INFO
	.align		4
.L_307:
        /*0008*/ 	.byte	0x04, 0x17
        /*000a*/ 	.short	(.L_309 - .L_308)
.L_308:
        /*000c*/ 	.word	0x00000000
        /*0010*/ 	.short	0x0000
        /*0012*/ 	.short	0x0070
        /*0014*/ 	.byte	0x00, 0xf0, 0x01, 0x2a


	//----- nvinfo : EIATTR_SPARSE_MMA_MASK
	.align		4
.L_309:
        /*0018*/ 	.byte	0x03, 0x50
        /*001a*/ 	.short	0x0000


	//----- nvinfo : EIATTR_MAXREG_COUNT
	.align		4
        /*001c*/ 	.byte	0x03, 0x1b
        /*001e*/ 	.short	0x0080


	//----- nvinfo : EIATTR_NUM_BARRIERS
	.align		4
        /*0020*/ 	.byte	0x02, 0x4c
        /*0022*/ 	.byte	0x10
	.zero		1


	//----- nvinfo : EIATTR_EXTERNS
	.align		4
        /*0024*/ 	.byte	0x04, 0x0f
        /*0026*/ 	.short	(.L_311 - .L_310)


	//   ....[0]....
	.align		4
.L_310:
        /*0028*/ 	.word	index@(__assertfail)


	//----- nvinfo : EIATTR_ANNOTATIONS
	.align		4
.L_311:
        /*002c*/ 	.byte	0x04, 0x55
        /*002e*/ 	.short	(.L_313 - .L_312)


	//   ....[0]....
.L_312:
        /* <DEDUP_REMOVED lines=84> */


	//----- nvinfo : EIATTR_MERCURY_ISA_VERSION
	.align		4
.L_313:
        /*0558*/ 	.byte	0x03, 0x5f
        /*055a*/ 	.short	0x0101


	//----- nvinfo : EIATTR_UNUSED_LOAD_BYTE_OFFSET
	.align		4
        /*055c*/ 	.byte	0x04, 0x44
        /*055e*/ 	.short	(.L_315 - .L_314)


	//   ....[0]....
.L_314:
        /*0560*/ 	.word	0x00000a60
        /*0564*/ 	.word	0x0000fff0


	//   ....[1]....
        /*0568*/ 	.word	0x00011f80
        /*056c*/ 	.word	0x0000fff0


	//----- nvinfo : EIATTR_INT_WARP_WIDE_INSTR_OFFSETS
	.align		4
.L_315:
        /*0570*/ 	.byte	0x04, 0x31
        /*0572*/ 	.short	(.L_317 - .L_316)


	//   ....[0]....
.L_316:
        /*0574*/ 	.word	0x00000120


	//   ....[1]....
        /*0578*/ 	.word	0x000001c0


	//   ....[2]....
        /*057c*/ 	.word	0x00000230


	//   ....[3]....
        /*0580*/ 	.word	0x00015ab0


	//   ....[4]....
        /*0584*/ 	.word	0x00015b40


	//   ....[5]....
        /*0588*/ 	.word	0x00018e30


	//   ....[6]....
        /*058c*/ 	.word	0x00018ec0


	//----- nvinfo : EIATTR_COOP_GROUP_MASK_REGIDS
	.align		4
.L_317:
        /*0590*/ 	.byte	0x04, 0x29
        /*0592*/ 	.short	(.L_319 - .L_318)


	//   ....[0]....
.L_318:
        /*0594*/ 	.word	0xffffffff


	//   ....[1]....
        /*0598*/ 	.word	0xffffffff


	//   ....[2]....
        /*059c*/ 	.word	0xffffffff


	//   ....[3]....
        /*05a0*/ 	.word	0xffffffff


	//   ....[4]....
        /*05a4*/ 	.word	0xffffffff


	//   ....[5]....
        /*05a8*/ 	.word	0xffffffff


	//   ....[6]....
        /*05ac*/ 	.word	0xffffffff


	//   ....[7]....
        /*05b0*/ 	.word	0xffffffff


	//   ....[8]....
        /*05b4*/ 	.word	0xffffffff


	//   ....[9]....
        /*05b8*/ 	.word	0xffffffff


	//   ....[10]....
        /*05bc*/ 	.word	0xffffffff


	//   ....[11]....
        /*05c0*/ 	.word	0xffffffff


	//   ....[12]....
        /*05c4*/ 	.word	0xffffffff


	//   ....[13]....
        /*05c8*/ 	.word	0xffffffff


	//   ....[14]....
        /*05cc*/ 	.word	0xffffffff


	//   ....[15]....
        /*05d0*/ 	.word	0xffffffff


	//   ....[16]....
        /*05d4*/ 	.word	0xffffffff


	//   ....[17]....
        /*05d8*/ 	.word	0xffffffff


	//   ....[18]....
        /*05dc*/ 	.word	0xffffffff


	//   ....[19]....
        /*05e0*/ 	.word	0xffffffff


	//   ....[20]....
        /*05e4*/ 	.word	0xffffffff


	//   ....[21]....
        /*05e8*/ 	.word	0xffffffff


	//   ....[22]....
        /*05ec*/ 	.word	0xffffffff


	//   ....[23]....
        /*05f0*/ 	.word	0xffffffff


	//   ....[24]....
        /*05f4*/ 	.word	0xffffffff


	//   ....[25]....
        /*05f8*/ 	.word	0xffffffff


	//   ....[26]....
        /*05fc*/ 	.word	0xffffffff


	//   ....[27]....
        /*0600*/ 	.word	0xffffffff


	//   ....[28]....
        /*0604*/ 	.word	0xffffffff


	//   ....[29]....
        /*0608*/ 	.word	0xffffffff


	//   ....[30]....
        /*060c*/ 	.word	0xffffffff


	//   ....[31]....
        /*0610*/ 	.word	0xffffffff


	//   ....[32]....
        /*0614*/ 	.word	0xffffffff


	//   ....[33]....
        /*0618*/ 	.word	0xffffffff


	//   ....[34]....
        /*061c*/ 	.word	0xffffffff


	//   ....[35]....
        /*0620*/ 	.word	0xffffffff


	//   ....[36]....
        /*0624*/ 	.word	0xffffffff


	//   ....[37]....
        /*0628*/ 	.word	0xffffffff


	//   ....[38]....
        /*062c*/ 	.word	0xffffffff


	//   ....[39]....
        /*0630*/ 	.word	0xffffffff


	//   ....[40]....
        /*0634*/ 	.word	0xffffffff


	//   ....[41]....
        /*0638*/ 	.word	0xffffffff


	//   ....[42]....
        /*063c*/ 	.word	0xffffffff


	//   ....[43]....
        /*0640*/ 	.word	0xffffffff


	//   ....[44]....
        /*0644*/ 	.word	0xffffffff


	//   ....[45]....
        /*0648*/ 	.word	0xffffffff


	//   ....[46]....
        /*064c*/ 	.word	0xffffffff


	//   ....[47]....
        /*0650*/ 	.word	0xffffffff


	//   ....[48]....
        /*0654*/ 	.word	0xffffffff


	//   ....[49]....
        /*0658*/ 	.word	0xffffffff


	//   ....[50]....
        /*065c*/ 	.word	0xffffffff


	//   ....[51]....
        /*0660*/ 	.word	0xffffffff


	//   ....[52]....
        /*0664*/ 	.word	0xffffffff


	//   ....[53]....
        /*0668*/ 	.word	0xffffffff


	//   ....[54]....
        /*066c*/ 	.word	0xffffffff


	//   ....[55]....
        /*0670*/ 	.word	0xffffffff


	//   ....[56]....
        /*0674*/ 	.word	0xffffffff


	//   ....[57]....
        /*0678*/ 	.word	0xffffffff


	//   ....[58]....
        /*067c*/ 	.word	0xffffffff


	//   ....[59]....
        /*0680*/ 	.word	0xffffffff


	//   ....[60]....
        /*0684*/ 	.word	0xffffffff


	//   ....[61]....
        /*0688*/ 	.word	0xffffffff


	//   ....[62]....
        /*068c*/ 	.word	0xffffffff


	//   ....[63]....
        /*0690*/ 	.word	0xffffffff


	//   ....[64]....
        /*0694*/ 	.word	0xffffffff


	//   ....[65]....
        /*0698*/ 	.word	0xffffffff


	//   ....[66]....
        /*069c*/ 	.word	0xffffffff


	//   ....[67]....
        /*06a0*/ 	.word	0xffffffff


	//   ....[68]....
        /*06a4*/ 	.word	0xffffffff


	//   ....[69]....
        /*06a8*/ 	.word	0xffffffff


	//   ....[70]....
        /*06ac*/ 	.word	0xffffffff


	//   ....[71]....
        /*06b0*/ 	.word	0xffffffff


	//   ....[72]....
        /*06b4*/ 	.word	0xffffffff


	//   ....[73]....
        /*06b8*/ 	.word	0xffffffff


	//   ....[74]....
        /*06bc*/ 	.word	0xffffffff


	//   ....[75]....
        /*06c0*/ 	.word	0xffffffff


	//   ....[76]....
        /*06c4*/ 	.word	0xffffffff


	//   ....[77]....
        /*06c8*/ 	.word	0xffffffff


	//   ....[78]....
        /*06cc*/ 	.word	0xffffffff


	//   ....[79]....
        /*06d0*/ 	.word	0xffffffff


	//   ....[80]....
        /*06d4*/ 	.word	0xffffffff


	//   ....[81]....
        /*06d8*/ 	.word	0xffffffff


	//   ....[82]....
        /*06dc*/ 	.word	0xffffffff


	//   ....[83]....
        /*06e0*/ 	.word	0xffffffff


	//   ....[84]....
        /*06e4*/ 	.word	0xffffffff


	//   ....[85]....
        /*06e8*/ 	.word	0xffffffff


	//   ....[86]....
        /*06ec*/ 	.word	0xffffffff


	//   ....[87]....
        /*06f0*/ 	.word	0xffffffff


	//   ....[88]....
        /*06f4*/ 	.word	0xffffffff


	//   ....[89]....
        /*06f8*/ 	.word	0xffffffff


	//   ....[90]....
        /*06fc*/ 	.word	0xffffffff


	//   ....[91]....
        /*0700*/ 	.word	0xffffffff


	//   ....[92]....
        /*0704*/ 	.word	0xffffffff


	//   ....[93]....
        /*0708*/ 	.word	0xffffffff


	//   ....[94]....
        /*070c*/ 	.word	0xffffffff


	//   ....[95]....
        /*0710*/ 	.word	0xffffffff


	//   ....[96]....
        /*0714*/ 	.word	0xffffffff


	//   ....[97]....
        /*0718*/ 	.word	0xffffffff


	//   ....[98]....
        /*071c*/ 	.word	0xffffffff


	//   ....[99]....
        /*0720*/ 	.word	0xffffffff


	//   ....[100]....
        /*0724*/ 	.word	0xffffffff


	//   ....[101]....
        /*0728*/ 	.word	0xffffffff


	//   ....[102]....
        /*072c*/ 	.word	0xffffffff


	//   ....[103]....
        /*0730*/ 	.word	0xffffffff


	//   ....[104]....
        /*0734*/ 	.word	0xffffffff


	//   ....[105]....
        /*0738*/ 	.word	0xffffffff


	//   ....[106]....
        /*073c*/ 	.word	0xffffffff


	//   ....[107]....
        /*0740*/ 	.word	0xffffffff


	//   ....[108]....
        /*0744*/ 	.word	0xffffffff


	//   ....[109]....
        /*0748*/ 	.word	0xffffffff


	//   ....[110]....
        /*074c*/ 	.word	0xffffffff


	//   ....[111]....
        /*0750*/ 	.word	0xffffffff


	//   ....[112]....
        /*0754*/ 	.word	0xffffffff


	//   ....[113]....
        /*0758*/ 	.word	0xffffffff


	//   ....[114]....
        /*075c*/ 	.word	0xffffffff


	//   ....[115]....
        /*0760*/ 	.word	0xffffffff


	//   ....[116]....
        /*0764*/ 	.word	0xffffffff


	//   ....[117]....
        /*0768*/ 	.word	0xffffffff


	//   ....[118]....
        /*076c*/ 	.word	0xffffffff


	//   ....[119]....
        /*0770*/ 	.word	0xffffffff


	//   ....[120]....
        /*0774*/ 	.word	0xffffffff


	//   ....[121]....
        /*0778*/ 	.word	0xffffffff


	//   ....[122]....
        /*077c*/ 	.word	0xffffffff


	//   ....[123]....
        /*0780*/ 	.word	0xffffffff


	//   ....[124]....
        /*0784*/ 	.word	0xffffffff


	//   ....[125]....
        /*0788*/ 	.word	0xffffffff


	//   ....[126]....
        /*078c*/ 	.word	0xffffffff


	//   ....[127]....
        /*0790*/ 	.word	0xffffffff


	//   ....[128]....
        /*0794*/ 	.word	0xffffffff


	//   ....[129]....
        /*0798*/ 	.word	0xffffffff


	//   ....[130]....
        /*079c*/ 	.word	0xffffffff


	//   ....[131]....
        /*07a0*/ 	.word	0xffffffff


	//   ....[132]....
        /*07a4*/ 	.word	0xffffffff


	//   ....[133]....
        /*07a8*/ 	.word	0xffffffff


	//   ....[134]....
        /*07ac*/ 	.word	0xffffffff


	//   ....[135]....
        /*07b0*/ 	.word	0xffffffff


	//   ....[136]....
        /*07b4*/ 	.word	0xffffffff


	//   ....[137]....
        /*07b8*/ 	.word	0xffffffff


	//   ....[138]....
        /*07bc*/ 	.word	0xffffffff


	//   ....[139]....
        /*07c0*/ 	.word	0xffffffff


	//   ....[140]....
        /*07c4*/ 	.word	0xffffffff


	//   ....[141]....
        /*07c8*/ 	.word	0xffffffff


	//   ....[142]....
        /*07cc*/ 	.word	0xffffffff


	//   ....[143]....
        /*07d0*/ 	.word	0xffffffff


	//   ....[144]....
        /*07d4*/ 	.word	0xffffffff


	//   ....[145]....
        /*07d8*/ 	.word	0xffffffff


	//   ....[146]....
        /*07dc*/ 	.word	0xffffffff


	//   ....[147]....
        /*07e0*/ 	.word	0xffffffff


	//   ....[148]....
        /*07e4*/ 	.word	0xffffffff


	//   ....[149]....
        /*07e8*/ 	.word	0xffffffff


	//   ....[150]....
        /*07ec*/ 	.word	0xffffffff


	//   ....[151]....
        /*07f0*/ 	.word	0xffffffff


	//   ....[152]....
        /*07f4*/ 	.word	0xffffffff


	//   ....[153]....
        /*07f8*/ 	.word	0xffffffff


	//   ....[154]....
        /*07fc*/ 	.word	0xffffffff


	//   ....[155]....
        /*0800*/ 	.word	0xffffffff


	//   ....[156]....
        /*0804*/ 	.word	0xffffffff


	//   ....[157]....
        /*0808*/ 	.word	0xffffffff


	//   ....[158]....
        /*080c*/ 	.word	0xffffffff


	//   ....[159]....
        /*0810*/ 	.word	0xffffffff


	//   ....[160]....
        /*0814*/ 	.word	0xffffffff


	//   ....[161]....
        /*0818*/ 	.word	0xffffffff


	//   ....[162]....
        /*081c*/ 	.word	0xffffffff


	//   ....[163]....
        /*0820*/ 	.word	0xffffffff


	//   ....[164]....
        /*0824*/ 	.word	0xffffffff


	//   ....[165]....
        /*0828*/ 	.word	0xffffffff


	//   ....[166]....
        /*082c*/ 	.word	0xffffffff


	//   ....[167]....
        /*0830*/ 	.word	0xffffffff


	//   ....[168]....
        /*0834*/ 	.word	0xffffffff


	//   ....[169]....
        /*0838*/ 	.word	0xffffffff


	//   ....[170]....
        /*083c*/ 	.word	0xffffffff


	//   ....[171]....
        /*0840*/ 	.word	0xffffffff


	//   ....[172]....
        /*0844*/ 	.word	0xffffffff


	//   ....[173]....
        /*0848*/ 	.word	0xffffffff


	//   ....[174]....
        /*084c*/ 	.word	0xffffffff


	//   ....[175]....
        /*0850*/ 	.word	0xffffffff


	//   ....[176]....
        /*0854*/ 	.word	0xffffffff


	//   ....[177]....
        /*0858*/ 	.word	0xffffffff


	//   ....[178]....
        /*085c*/ 	.word	0xffffffff


	//   ....[179]....
        /*0860*/ 	.word	0xffffffff


	//   ....[180]....
        /*0864*/ 	.word	0xffffffff


	//   ....[181]....
        /*0868*/ 	.word	0xffffffff


	//   ....[182]....
        /*086c*/ 	.word	0xffffffff


	//   ....[183]....
        /*0870*/ 	.word	0xffffffff


	//   ....[184]....
        /*0874*/ 	.word	0xffffffff


	//   ....[185]....
        /*0878*/ 	.word	0xffffffff


	//   ....[186]....
        /*087c*/ 	.word	0xffffffff


	//   ....[187]....
        /*0880*/ 	.word	0xffffffff


	//   ....[188]....
        /*0884*/ 	.word	0xffffffff


	//   ....[189]....
        /*0888*/ 	.word	0xffffffff


	//   ....[190]....
        /*088c*/ 	.word	0xffffffff


	//   ....[191]....
        /*0890*/ 	.word	0xffffffff


	//   ....[192]....
        /*0894*/ 	.word	0xffffffff


	//   ....[193]....
        /*0898*/ 	.word	0xffffffff


	//   ....[194]....
        /*089c*/ 	.word	0xffffffff


	//   ....[195]....
        /*08a0*/ 	.word	0xffffffff


	//   ....[196]....
        /*08a4*/ 	.word	0xffffffff


	//   ....[197]....
        /*08a8*/ 	.word	0xffffffff


	//   ....[198]....
        /*08ac*/ 	.word	0xffffffff


	//   ....[199]....
        /*08b0*/ 	.word	0xffffffff


	//   ....[200]....
        /*08b4*/ 	.word	0xffffffff


	//   ....[201]....
        /*08b8*/ 	.word	0xffffffff


	//   ....[202]....
        /*08bc*/ 	.word	0xffffffff


	//   ....[203]....
        /*08c0*/ 	.word	0x0500000f


	//   ....[204]....
        /*08c4*/ 	.word	0x0500000f


	//   ....[205]....
        /*08c8*/ 	.word	0x0500000f


	//   ....[206]....
        /*08cc*/ 	.word	0x0500000f


	//   ....[207]....
        /*08d0*/ 	.word	0x0500000f


	//   ....[208]....
        /*08d4*/ 	.word	0x0500000f


	//   ....[209]....
        /*08d8*/ 	.word	0x0500000f


	//   ....[210]....
        /*08dc*/ 	.word	0x0500000f


	//   ....[211]....
        /*08e0*/ 	.word	0x0500000f


	//   ....[212]....
        /*08e4*/ 	.word	0x0500000f


	//   ....[213]....
        /*08e8*/ 	.word	0x0500000f


	//   ....[214]....
        /*08ec*/ 	.word	0x0500000f


	//   ....[215]....
        /*08f0*/ 	.word	0x0500000f


	//   ....[216]....
        /*08f4*/ 	.word	0x0500000f


	//   ....[217]....
        /*08f8*/ 	.word	0x0500000f


	//   ....[218]....
        /*08fc*/ 	.word	0x0500000f


	//   ....[219]....
        /*0900*/ 	.word	0x0500000f


	//   ....[220]....
        /*0904*/ 	.word	0x0500000f


	//   ....[221]....
        /*0908*/ 	.word	0x0500000f


	//   ....[222]....
        /*090c*/ 	.word	0x0500000f


	//   ....[223]....
        /*0910*/ 	.word	0x0500000f


	//   ....[224]....
        /*0914*/ 	.word	0x0500000f


	//   ....[225]....
        /*0918*/ 	.word	0x0500000f


	//   ....[226]....
        /*091c*/ 	.word	0x0500000f


	//   ....[227]....
        /*0920*/ 	.word	0x0500000f


	//   ....[228]....
        /*0924*/ 	.word	0x0500000f


	//   ....[229]....
        /*0928*/ 	.word	0x0500000f


	//   ....[230]....
        /*092c*/ 	.word	0x0500000f


	//   ....[231]....
        /*0930*/ 	.word	0x0500000f


	//   ....[232]....
        /*0934*/ 	.word	0x0500000f


	//   ....[233]....
        /*0938*/ 	.word	0x0500000f


	//   ....[234]....
        /*093c*/ 	.word	0x0500000f


	//   ....[235]....
        /*0940*/ 	.word	0x0500000f


	//   ....[236]....
        /*0944*/ 	.word	0x0500000f


	//   ....[237]....
        /*0948*/ 	.word	0x0500000f


	//   ....[238]....
        /*094c*/ 	.word	0x0500000f


	//   ....[239]....
        /*0950*/ 	.word	0x0500000f


	//   ....[240]....
        /*0954*/ 	.word	0x0500000f


	//   ....[241]....
        /*0958*/ 	.word	0x0500000f


	//   ....[242]....
        /*095c*/ 	.word	0x0500000f


	//   ....[243]....
        /*0960*/ 	.word	0x0500000f


	//   ....[244]....
        /*0964*/ 	.word	0x0500000f


	//   ....[245]....
        /*0968*/ 	.word	0x0500000f


	//   ....[246]....
        /*096c*/ 	.word	0x0500000f


	//   ....[247]....
        /*0970*/ 	.word	0x0500000f


	//   ....[248]....
        /*0974*/ 	.word	0x0500000f


	//   ....[249]....
        /*0978*/ 	.word	0x0500000f


	//   ....[250]....
        /*097c*/ 	.word	0x0500000f


	//   ....[251]....
        /*0980*/ 	.word	0x0500000f


	//   ....[252]....
        /*0984*/ 	.word	0x0500000f


	//   ....[253]....
        /*0988*/ 	.word	0x0500000f


	//   ....[254]....
        /*098c*/ 	.word	0x0500000f


	//   ....[255]....
        /*0990*/ 	.word	0x0500000f


	//   ....[0]....
        /*0994*/ 	.word	0x0500000f


	//   ....[1]....
        /*0998*/ 	.word	0x0500000f


	//   ....[2]....
        /*099c*/ 	.word	0x0500000f


	//   ....[3]....
        /*09a0*/ 	.word	0x0500000f


	//   ....[4]....
        /*09a4*/ 	.word	0x0500000f


	//   ....[5]....
        /*09a8*/ 	.word	0x0500000f


	//   ....[6]....
        /*09ac*/ 	.word	0x0500000f


	//   ....[7]....
        /*09b0*/ 	.word	0x0500000f


	//   ....[8]....
        /*09b4*/ 	.word	0x0500000f


	//   ....[9]....
        /*09b8*/ 	.word	0x0500000f


	//   ....[10]....
        /*09bc*/ 	.word	0x0500000f


	//   ....[11]....
        /*09c0*/ 	.word	0x0500000f


	//   ....[12]....
        /*09c4*/ 	.word	0x0500000f


	//   ....[13]....
        /*09c8*/ 	.word	0x0500000f


	//   ....[14]....
        /*09cc*/ 	.word	0x0500000f


	//   ....[15]....
        /*09d0*/ 	.word	0x0500000f


	//   ....[16]....
        /*09d4*/ 	.word	0x0500000f


	//   ....[17]....
        /*09d8*/ 	.word	0x0500000f


	//   ....[18]....
        /*09dc*/ 	.word	0x0500000f


	//   ....[19]....
        /*09e0*/ 	.word	0x0500000f


	//   ....[20]....
        /*09e4*/ 	.word	0x0500000f


	//   ....[21]....
        /*09e8*/ 	.word	0x0500000f


	//   ....[22]....
        /*09ec*/ 	.word	0x0500000f


	//   ....[23]....
        /*09f0*/ 	.word	0x0500000f


	//   ....[24]....
        /*09f4*/ 	.word	0x0500000f


	//   ....[25]....
        /*09f8*/ 	.word	0x0500000f


	//   ....[26]....
        /*09fc*/ 	.word	0x0500000f


	//   ....[27]....
        /*0a00*/ 	.word	0x0500000f


	//   ....[28]....
        /*0a04*/ 	.word	0x0500000f


	//   ....[29]....
        /*0a08*/ 	.word	0x0500000f


	//   ....[30]....
        /*0a0c*/ 	.word	0x0500000f


	//   ....[31]....
        /*0a10*/ 	.word	0x0500000f


	//   ....[32]....
        /*0a14*/ 	.word	0x0500000f


	//   ....[33]....
        /*0a18*/ 	.word	0x0500000f


	//   ....[34]....
        /*0a1c*/ 	.word	0x0500000f


	//   ....[35]....
        /*0a20*/ 	.word	0x0500000f


	//   ....[36]....
        /*0a24*/ 	.word	0x0500000f


	//   ....[37]....
        /*0a28*/ 	.word	0x0500000f


	//   ....[38]....
        /*0a2c*/ 	.word	0x0500000f


	//   ....[39]....
        /*0a30*/ 	.word	0x0500000f


	//   ....[40]....
        /*0a34*/ 	.word	0x0500000f


	//   ....[41]....
        /*0a38*/ 	.word	0x0500000f


	//   ....[42]....
        /*0a3c*/ 	.word	0x0500000f


	//   ....[43]....
        /*0a40*/ 	.word	0x0500000f


	//   ....[44]....
        /*0a44*/ 	.word	0x0500000f


	//   ....[45]....
        /*0a48*/ 	.word	0x0500000f


	//   ....[46]....
        /*0a4c*/ 	.word	0x0500000f


	//   ....[47]....
        /*0a50*/ 	.word	0x0500000f


	//   ....[48]....
        /*0a54*/ 	.word	0x0500000f


	//   ....[49]....
        /*0a58*/ 	.word	0x0500000f


	//   ....[50]....
        /*0a5c*/ 	.word	0x0500000f


	//   ....[51]....
        /*0a60*/ 	.word	0x0500000f


	//   ....[52]....
        /*0a64*/ 	.word	0x0500000f


	//   ....[53]....
        /*0a68*/ 	.word	0x0500000f


	//   ....[54]....
        /*0a6c*/ 	.word	0x0500000f


	//   ....[55]....
        /*0a70*/ 	.word	0x0500000f


	//   ....[56]....
        /*0a74*/ 	.word	0x0500000f


	//   ....[57]....
        /*0a78*/ 	.word	0x0500000f


	//   ....[58]....
        /*0a7c*/ 	.word	0x0500000f


	//   ....[59]....
        /*0a80*/ 	.word	0x0500000f


	//   ....[60]....
        /*0a84*/ 	.word	0x0500000f


	//   ....[61]....
        /*0a88*/ 	.word	0x0500000f


	//   ....[62]....
        /*0a8c*/ 	.word	0x0500000f


	//   ....[63]....
        /*0a90*/ 	.word	0x0500000f


	//   ....[64]....
        /*0a94*/ 	.word	0x0500000f


	//   ....[65]....
        /*0a98*/ 	.word	0x0500000f


	//   ....[66]....
        /*0a9c*/ 	.word	0x0500000f


	//   ....[67]....
        /*0aa0*/ 	.word	0x0500000f


	//   ....[68]....
        /*0aa4*/ 	.word	0x0500000f


	//   ....[69]....
        /*0aa8*/ 	.word	0x0500000f


	//   ....[70]....
        /*0aac*/ 	.word	0x0500000f


	//   ....[71]....
        /*0ab0*/ 	.word	0x0500000f


	//   ....[72]....
        /*0ab4*/ 	.word	0x0500000f


	//   ....[73]....
        /*0ab8*/ 	.word	0x0500000f


	//   ....[74]....
        /*0abc*/ 	.word	0x0500000f


	//   ....[75]....
        /*0ac0*/ 	.word	0x0500000f


	//   ....[76]....
        /*0ac4*/ 	.word	0x0500000f


	//   ....[77]....
        /*0ac8*/ 	.word	0x0500000f


	//   ....[78]....
        /*0acc*/ 	.word	0x0500000f


	//   ....[79]....
        /*0ad0*/ 	.word	0x0500000f


	//   ....[80]....
        /*0ad4*/ 	.word	0x0500000f


	//   ....[81]....
        /*0ad8*/ 	.word	0x0500000f


	//   ....[82]....
        /*0adc*/ 	.word	0x0500000f


	//   ....[83]....
        /*0ae0*/ 	.word	0x0500000f


	//   ....[84]....
        /*0ae4*/ 	.word	0x0500000f


	//   ....[85]....
        /*0ae8*/ 	.word	0x0500000f


	//   ....[86]....
        /*0aec*/ 	.word	0x0500000f


	//   ....[87]....
        /*0af0*/ 	.word	0x0500000f


	//   ....[88]....
        /*0af4*/ 	.word	0x0500000f


	//   ....[89]....
        /*0af8*/ 	.word	0x0500000f


	//   ....[90]....
        /*0afc*/ 	.word	0x0500000f


	//   ....[91]....
        /*0b00*/ 	.word	0x0500000f


	//----- nvinfo : EIATTR_COOP_GROUP_INSTR_OFFSETS
	.align		4
.L_319:
        /*0b04*/ 	.byte	0x04, 0x28
        /*0b06*/ 	.short	(.L_321 - .L_320)


	//   ....[0]....
.L_320:
        /*0b08*/ 	.word	0x00000060


	//   ....[1]....
        /*0b0c*/ 	.word	0x00000130


	//   ....[2]....
        /*0b10*/ 	.word	0x000001e0


	//   ....[3]....
        /*0b14*/ 	.word	0x000003a0


	//   ....[4]....
        /*0b18*/ 	.word	0x00000500


	//   ....[5]....
        /*0b1c*/ 	.word	0x00000620


	//   ....[6]....
        /*0b20*/ 	.word	0x00000780


	//   ....[7]....
        /*0b24*/ 	.word	0x00002bd0


	//   ....[8]....
        /*0b28*/ 	.word	0x00002be0


	//   ....[9]....
        /*0b2c*/ 	.word	0x00003320


	//   ....[10]....
        /*0b30*/ 	.word	0x00003330


	//   ....[11]....
        /*0b34*/ 	.word	0x00004050


	//   ....[12]....
        /*0b38*/ 	.word	0x00004060


	//   ....[13]....
        /*0b3c*/ 	.word	0x00004880


	//   ....[14]....
        /*0b40*/ 	.word	0x00004890


	//   ....[15]....
        /*0b44*/ 	.word	0x000052e0


	//   ....[16]....
        /*0b48*/ 	.word	0x000052f0


	//   ....[17]....
        /*0b4c*/ 	.word	0x00005400


	//   ....[18]....
        /*0b50*/ 	.word	0x00005410


	//   ....[19]....
        /*0b54*/ 	.word	0x000057a0


	//   ....[20]....
        /*0b58*/ 	.word	0x000057c0


	//   ....[21]....
        /*0b5c*/ 	.word	0x000058a0


	//   ....[22]....
        /*0b60*/ 	.word	0x000058c0


	//   ....[23]....
        /*0b64*/ 	.word	0x00005e00


	//   ....[24]....
        /*0b68*/ 	.word	0x000065b0


	//   ....[25]....
        /*0b6c*/ 	.word	0x000065c0


	//   ....[26]....
        /*0b70*/ 	.word	0x000065d0


	//   ....[27]....
        /*0b74*/ 	.word	0x000065e0


	//   ....[28]....
        /*0b78*/ 	.word	0x00006930


	//   ....[29]....
        /*0b7c*/ 	.word	0x00006940


	//   ....[30]....
        /*0b80*/ 	.word	0x00006950


	//   ....[31]....
        /*0b84*/ 	.word	0x00006960


	//   ....[32]....
        /*0b88*/ 	.word	0x00007d90


	//   ....[33]....
        /*0b8c*/ 	.word	0x00007da0


	//   ....[34]....
        /*0b90*/ 	.word	0x00007db0


	//   ....[35]....
        /*0b94*/ 	.word	0x00007dc0


	//   ....[36]....
        /*0b98*/ 	.word	0x00007ec0


	//   ....[37]....
        /*0b9c*/ 	.word	0x00007ee0


	//   ....[38]....
        /*0ba0*/ 	.word	0x00007f80


	//   ....[39]....
        /*0ba4*/ 	.word	0x00007fb0


	//   ....[40]....
        /*0ba8*/ 	.word	0x00009b60


	//   ....[41]....
        /*0bac*/ 	.word	0x0000a3c0


	//   ....[42]....
        /*0bb0*/ 	.word	0x0000a3e0


	//   ....[43]....
        /*0bb4*/ 	.word	0x0000a400


	//   ....[44]....
        /*0bb8*/ 	.word	0x0000af30


	//   ....[45]....
        /*0bbc*/ 	.word	0x0000af50


	//   ....[46]....
        /*0bc0*/ 	.word	0x0000c9d0


	//   ....[47]....
        /*0bc4*/ 	.word	0x0000ca00


	//   ....[48]....
        /*0bc8*/ 	.word	0x0000d2b0


	//   ....[49]....
        /*0bcc*/ 	.word	0x0000d320


	//   ....[50]....
        /*0bd0*/ 	.word	0x0000de30


	//   ....[51]....
        /*0bd4*/ 	.word	0x0000de50


	//   ....[52]....
        /*0bd8*/ 	.word	0x0000ffe0


	//   ....[53]....
        /*0bdc*/ 	.word	0x00010040


	//   ....[54]....
        /*0be0*/ 	.word	0x00010410


	//   ....[55]....
        /*0be4*/ 	.word	0x00010430


	//   ....[56]....
        /*0be8*/ 	.word	0x00011700


	//   ....[57]....
        /*0bec*/ 	.word	0x000119e0


	//   ....[58]....
        /*0bf0*/ 	.word	0x00011a60


	//   ....[59]....
        /*0bf4*/ 	.word	0x00011a70


	//   ....[60]....
        /*0bf8*/ 	.word	0x00012740


	//   ....[61]....
        /*0bfc*/ 	.word	0x00012770


	//   ....[62]....
        /*0c00*/ 	.word	0x00012790


	//   ....[63]....
        /*0c04*/ 	.word	0x000127c0


	//   ....[64]....
        /*0c08*/ 	.word	0x00012c10


	//   ....[65]....
        /*0c0c*/ 	.word	0x00012c30


	//   ....[66]....
        /*0c10*/ 	.word	0x00012c40


	//   ....[67]....
        /*0c14*/ 	.word	0x00012c50


	//   ....[68]....
        /*0c18*/ 	.word	0x00012c70


	//   ....[69]....
        /*0c1c*/ 	.word	0x00012ca0


	//   ....[70]....
        /*0c20*/ 	.word	0x00012da0


	//   ....[71]....
        /*0c24*/ 	.word	0x00012db0


	//   ....[72]....
        /*0c28*/ 	.word	0x000135e0


	//   ....[73]....
        /*0c2c*/ 	.word	0x00013610


	//   ....[74]....
        /*0c30*/ 	.word	0x00013630


	//   ....[75]....
        /*0c34*/ 	.word	0x00013660


	//   ....[76]....
        /*0c38*/ 	.word	0x00013690


	//   ....[77]....
        /*0c3c*/ 	.word	0x000136a0


	//   ....[78]....
        /*0c40*/ 	.word	0x000136d0


	//   ....[79]....
        /*0c44*/ 	.word	0x00013710


	//   ....[80]....
        /*0c48*/ 	.word	0x00013860


	//   ....[81]....
        /*0c4c*/ 	.word	0x00013a50


	//   ....[82]....
        /*0c50*/ 	.word	0x00013a80


	//   ....[83]....
        /*0c54*/ 	.word	0x00013ab0


	//   ....[84]....
        /*0c58*/ 	.word	0x00013ae0


	//   ....[85]....
        /*0c5c*/ 	.word	0x00013b10


	//   ....[86]....
        /*0c60*/ 	.word	0x00013b40


	//   ....[87]....
        /*0c64*/ 	.word	0x00013cb0


	//   ....[88]....
        /*0c68*/ 	.word	0x00013ce0


	//   ....[89]....
        /*0c6c*/ 	.word	0x00013d10


	//   ....[90]....
        /*0c70*/ 	.word	0x00013d40


	//   ....[91]....
        /*0c74*/ 	.word	0x00013d70


	//   ....[92]....
        /*0c78*/ 	.word	0x00013da0


	//   ....[93]....
        /*0c7c*/ 	.word	0x00013e50


	//   ....[94]....
        /*0c80*/ 	.word	0x00013eb0


	//   ....[95]....
        /*0c84*/ 	.word	0x00013f50


	//   ....[96]....
        /*0c88*/ 	.word	0x00014d20


	//   ....[97]....
        /*0c8c*/ 	.word	0x000166c0


	//   ....[98]....
        /*0c90*/ 	.word	0x000166e0


	//   ....[99]....
        /*0c94*/ 	.word	0x00016770


	//   ....[100]....
        /*0c98*/ 	.word	0x00016790


	//   ....[101]....
        /*0c9c*/ 	.word	0x00016810


	//   ....[102]....
        /*0ca0*/ 	.word	0x00016830


	//   ....[103]....
        /*0ca4*/ 	.word	0x000168b0


	//   ....[104]....
        /*0ca8*/ 	.word	0x000168d0


	//   ....[105]....
        /*0cac*/ 	.word	0x00016950


	//   ....[106]....
        /*0cb0*/ 	.word	0x00016970


	//   ....[107]....
        /*0cb4*/ 	.word	0x000169f0


	//   ....[108]....
        /*0cb8*/ 	.word	0x00016a10


	//   ....[109]....
        /*0cbc*/ 	.word	0x00016a90


	//   ....[110]....
        /*0cc0*/ 	.word	0x00016ab0


	//   ....[111]....
        /*0cc4*/ 	.word	0x00016ac0


	//   ....[112]....
        /*0cc8*/ 	.word	0x00016ad0


	//   ....[113]....
        /*0ccc*/ 	.word	0x00017450


	//   ....[114]....
        /*0cd0*/ 	.word	0x00017460


	//   ....[115]....
        /*0cd4*/ 	.word	0x00017480


	//   ....[116]....
        /*0cd8*/ 	.word	0x00017510


	//   ....[117]....
        /*0cdc*/ 	.word	0x00017530


	//   ....[118]....
        /*0ce0*/ 	.word	0x000175b0


	//   ....[119]....
        /*0ce4*/ 	.word	0x000175d0


	//   ....[120]....
        /*0ce8*/ 	.word	0x00017650


	//   ....[121]....
        /*0cec*/ 	.word	0x00017670


	//   ....[122]....
        /*0cf0*/ 	.word	0x000176f0


	//   ....[123]....
        /*0cf4*/ 	.word	0x00017710


	//   ....[124]....
        /*0cf8*/ 	.word	0x00017790


	//   ....[125]....
        /*0cfc*/ 	.word	0x000177b0


	//   ....[126]....
        /*0d00*/ 	.word	0x00017830


	//   ....[127]....
        /*0d04*/ 	.word	0x00017850


	//   ....[128]....
        /*0d08*/ 	.word	0x00017860


	//   ....[129]....
        /*0d0c*/ 	.word	0x000178f0


	//   ....[130]....
        /*0d10*/ 	.word	0x00017920


	//   ....[131]....
        /*0d14*/ 	.word	0x00017970


	//   ....[132]....
        /*0d18*/ 	.word	0x00017a00


	//   ....[133]....
        /*0d1c*/ 	.word	0x00017a10


	//   ....[134]....
        /*0d20*/ 	.word	0x00017a80


	//   ....[135]....
        /*0d24*/ 	.word	0x00017a90


	//   ....[136]....
        /*0d28*/ 	.word	0x00017aa0


	//   ....[137]....
        /*0d2c*/ 	.word	0x000182b0


	//   ....[138]....
        /*0d30*/ 	.word	0x000182d0


	//   ....[139]....
        /*0d34*/ 	.word	0x00018340


	//   ....[140]....
        /*0d38*/ 	.word	0x00018350


	//   ....[141]....
        /*0d3c*/ 	.word	0x00018390


	//   ....[142]....
        /*0d40*/ 	.word	0x000183a0


	//   ....[143]....
        /*0d44*/ 	.word	0x000183e0


	//   ....[144]....
        /*0d48*/ 	.word	0x000183f0


	//   ....[145]....
        /*0d4c*/ 	.word	0x00018430


	//   ....[146]....
        /*0d50*/ 	.word	0x00018440


	//   ....[147]....
        /*0d54*/ 	.word	0x00018480


	//   ....[148]....
        /*0d58*/ 	.word	0x00018490


	//   ....[149]....
        /*0d5c*/ 	.word	0x000184d0


	//   ....[150]....
        /*0d60*/ 	.word	0x000184e0


	//   ....[151]....
        /*0d64*/ 	.word	0x000184f0


	//   ....[152]....
        /*0d68*/ 	.word	0x00018530


	//   ....[153]....
        /*0d6c*/ 	.word	0x000187f0


	//   ....[154]....
        /*0d70*/ 	.word	0x00018820


	//   ....[155]....
        /*0d74*/ 	.word	0x00018880


	//   ....[156]....
        /*0d78*/ 	.word	0x00018890


	//   ....[157]....
        /*0d7c*/ 	.word	0x000188e0


	//   ....[158]....
        /*0d80*/ 	.word	0x000188f0


	//   ....[159]....
        /*0d84*/ 	.word	0x00018940


	//   ....[160]....
        /*0d88*/ 	.word	0x00018950


	//   ....[161]....
        /*0d8c*/ 	.word	0x000189a0


	//   ....[162]....
        /*0d90*/ 	.word	0x000189b0


	//   ....[163]....
        /*0d94*/ 	.word	0x00018a00


	//   ....[164]....
        /*0d98*/ 	.word	0x00018a10


	//   ....[165]....
        /*0d9c*/ 	.word	0x00018a60


	//   ....[166]....
        /*0da0*/ 	.word	0x00018a70


	//   ....[167]....
        /*0da4*/ 	.word	0x00018a80


	//   ....[168]....
        /*0da8*/ 	.word	0x00018ac0


	//   ....[169]....
        /*0dac*/ 	.word	0x000190b0


	//   ....[170]....
        /*0db0*/ 	.word	0x000190e0


	//   ....[171]....
        /*0db4*/ 	.word	0x00019110


	//   ....[172]....
        /*0db8*/ 	.word	0x00019150


	//   ....[173]....
        /*0dbc*/ 	.word	0x00019170


	//   ....[174]....
        /*0dc0*/ 	.word	0x000191b0


	//   ....[175]....
        /*0dc4*/ 	.word	0x000191d0


	//   ....[176]....
        /*0dc8*/ 	.word	0x00019210


	//   ....[177]....
        /*0dcc*/ 	.word	0x00019230


	//   ....[178]....
        /*0dd0*/ 	.word	0x00019270


	//   ....[179]....
        /*0dd4*/ 	.word	0x00019290


	//   ....[180]....
        /*0dd8*/ 	.word	0x000192d0


	//   ....[181]....
        /*0ddc*/ 	.word	0x000192f0


	//   ....[182]....
        /*0de0*/ 	.word	0x00019330


	//   ....[183]....
        /*0de4*/ 	.word	0x00019350


	//   ....[184]....
        /*0de8*/ 	.word	0x00019360


	//   ....[185]....
        /*0dec*/ 	.word	0x000196d0


	//   ....[186]....
        /*0df0*/ 	.word	0x00019700


	//   ....[187]....
        /*0df4*/ 	.word	0x00019740


	//   ....[188]....
        /*0df8*/ 	.word	0x00019770


	//   ....[189]....
        /*0dfc*/ 	.word	0x000197a0


	//   ....[190]....
        /*0e00*/ 	.word	0x000197d0


	//   ....[191]....
        /*0e04*/ 	.word	0x00019800


	//   ....[192]....
        /*0e08*/ 	.word	0x00019830


	//   ....[193]....
        /*0e0c*/ 	.word	0x000199b0


	//   ....[194]....
        /*0e10*/ 	.word	0x000199e0


	//   ....[195]....
        /*0e14*/ 	.word	0x00019a10


	//   ....[196]....
        /*0e18*/ 	.word	0x00019a40


	//   ....[197]....
        /*0e1c*/ 	.word	0x00019a70


	//   ....[198]....
        /*0e20*/ 	.word	0x00019aa0


	//   ....[199]....
        /*0e24*/ 	.word	0x00019b60


	//   ....[200]....
        /*0e28*/ 	.word	0x00019b80


	//   ....[201]....
        /*0e2c*/ 	.word	0x00019bf0


	//   ....[202]....
        /*0e30*/ 	.word	0x0001a290


	//   ....[203]....
        /*0e34*/ 	.word	0x0001a5b0


	//   ....[204]....
        /*0e38*/ 	.word	0x0001a640


	//   ....[205]....
        /*0e3c*/ 	.word	0x0001a6d0


	//   ....[206]....
        /*0e40*/ 	.word	0x0001a760


	//   ....[207]....
        /*0e44*/ 	.word	0x0001a840


	//   ....[208]....
        /*0e48*/ 	.word	0x0001a8d0


	//   ....[209]....
        /*0e4c*/ 	.word	0x0001a970


	//   ....[210]....
        /*0e50*/ 	.word	0x0001aa00


	//   ....[211]....
        /*0e54*/ 	.word	0x0001aaf0


	//   ....[212]....
        /*0e58*/ 	.word	0x0001ab80


	//   ....[213]....
        /*0e5c*/ 	.word	0x0001ac20


	//   ....[214]....
        /*0e60*/ 	.word	0x0001acb0


	//   ....[215]....
        /*0e64*/ 	.word	0x0001adf0


	//   ....[216]....
        /*0e68*/ 	.word	0x0001aea0


	//   ....[217]....
        /*0e6c*/ 	.word	0x0001af30


	//   ....[218]....
        /*0e70*/ 	.word	0x0001af80


	//   ....[219]....
        /*0e74*/ 	.word	0x0001afd0


	//   ....[220]....
        /*0e78*/ 	.word	0x0001b060


	//   ....[221]....
        /*0e7c*/ 	.word	0x0001b0f0


	//   ....[222]....
        /*0e80*/ 	.word	0x0001b140


	//   ....[223]....
        /*0e84*/ 	.word	0x0001b190


	//   ....[224]....
        /*0e88*/ 	.word	0x0001b280


	//   ....[225]....
        /*0e8c*/ 	.word	0x0001b330


	//   ....[226]....
        /*0e90*/ 	.word	0x0001b380


	//   ....[227]....
        /*0e94*/ 	.word	0x0001b3d0


	//   ....[228]....
        /*0e98*/ 	.word	0x0001b570


	//   ....[229]....
        /*0e9c*/ 	.word	0x0001b6f0


	//   ....[230]....
        /*0ea0*/ 	.word	0x0001b760


	//   ....[231]....
        /*0ea4*/ 	.word	0x0001b7b0


	//   ....[232]....
        /*0ea8*/ 	.word	0x0001ba80


	//   ....[233]....
        /*0eac*/ 	.word	0x0001bb20


	//   ....[234]....
        /*0eb0*/ 	.word	0x0001bb80


	//   ....[235]....
        /*0eb4*/ 	.word	0x0001bbf0


	//   ....[236]....
        /*0eb8*/ 	.word	0x0001bc50


	//   ....[237]....
        /*0ebc*/ 	.word	0x0001bcc0


	//   ....[238]....
        /*0ec0*/ 	.word	0x0001bd90


	//   ....[239]....
        /*0ec4*/ 	.word	0x0001bde0


	//   ....[240]....
        /*0ec8*/ 	.word	0x0001bea0


	//   ....[241]....
        /*0ecc*/ 	.word	0x0001c180


	//   ....[242]....
        /*0ed0*/ 	.word	0x0001c270


	//   ....[243]....
        /*0ed4*/ 	.word	0x0001c310


	//   ....[244]....
        /*0ed8*/ 	.word	0x0001c370


	//   ....[245]....
        /*0edc*/ 	.word	0x0001c460


	//   ....[246]....
        /*0ee0*/ 	.word	0x0001c4d0


	//   ....[247]....
        /*0ee4*/ 	.word	0x0001c5c0


	//   ....[248]....
        /*0ee8*/ 	.word	0x0001c630


	//   ....[249]....
        /*0eec*/ 	.word	0x0001c720


	//   ....[250]....
        /*0ef0*/ 	.word	0x0001c790


	//   ....[251]....
        /*0ef4*/ 	.word	0x0001c880


	//   ....[252]....
        /*0ef8*/ 	.word	0x0001c8f0


	//   ....[253]....
        /*0efc*/ 	.word	0x0001c9e0


	//   ....[254]....
        /*0f00*/ 	.word	0x0001ca50


	//   ....[255]....
        /*0f04*/ 	.word	0x0001cb40


	//   ....[0]....
        /*0f08*/ 	.word	0x0001cbb0


	//   ....[1]....
        /*0f0c*/ 	.word	0x0001cc90


	//   ....[2]....
        /*0f10*/ 	.word	0x0001cd70


	//   ....[3]....
        /*0f14*/ 	.word	0x0001cdc0


	//   ....[4]....
        /*0f18*/ 	.word	0x0001ce20


	//   ....[5]....
        /*0f1c*/ 	.word	0x0001cf10


	//   ....[6]....
        /*0f20*/ 	.word	0x0001cf70


	//   ....[7]....
        /*0f24*/ 	.word	0x0001d070


	//   ....[8]....
        /*0f28*/ 	.word	0x0001d0d0


	//   ....[9]....
        /*0f2c*/ 	.word	0x0001d1d0


	//   ....[10]....
        /*0f30*/ 	.word	0x0001d230


	//   ....[11]....
        /*0f34*/ 	.word	0x0001d330


	//   ....[12]....
        /*0f38*/ 	.word	0x0001d390


	//   ....[13]....
        /*0f3c*/ 	.word	0x0001d490


	//   ....[14]....
        /*0f40*/ 	.word	0x0001d4f0


	//   ....[15]....
        /*0f44*/ 	.word	0x0001d5f0


	//   ....[16]....
        /*0f48*/ 	.word	0x0001d660


	//   ....[17]....
        /*0f4c*/ 	.word	0x0001d760


	//   ....[18]....
        /*0f50*/ 	.word	0x0001d7c0


	//   ....[19]....
        /*0f54*/ 	.word	0x0001d8b0


	//   ....[20]....
        /*0f58*/ 	.word	0x0001d910


	//   ....[21]....
        /*0f5c*/ 	.word	0x0001da00


	//   ....[22]....
        /*0f60*/ 	.word	0x0001da60


	//   ....[23]....
        /*0f64*/ 	.word	0x0001db30


	//   ....[24]....
        /*0f68*/ 	.word	0x0001db90


	//   ....[25]....
        /*0f6c*/ 	.word	0x0001dc50


	//   ....[26]....
        /*0f70*/ 	.word	0x0001dd90


	//   ....[27]....
        /*0f74*/ 	.word	0x0001de40


	//   ....[28]....
        /*0f78*/ 	.word	0x0001deb0


	//   ....[29]....
        /*0f7c*/ 	.word	0x0001df80


	//   ....[30]....
        /*0f80*/ 	.word	0x0001dfe0


	//   ....[31]....
        /*0f84*/ 	.word	0x0001e090


	//   ....[32]....
        /*0f88*/ 	.word	0x0001e0f0


	//   ....[33]....
        /*0f8c*/ 	.word	0x0001e1a0


	//   ....[34]....
        /*0f90*/ 	.word	0x0001e200


	//   ....[35]....
        /*0f94*/ 	.word	0x0001e2b0


	//   ....[36]....
        /*0f98*/ 	.word	0x0001e310


	//   ....[37]....
        /*0f9c*/ 	.word	0x0001e3c0


	//   ....[38]....
        /*0fa0*/ 	.word	0x0001e420


	//   ....[39]....
        /*0fa4*/ 	.word	0x0001e4d0


	//   ....[40]....
        /*0fa8*/ 	.word	0x0001e530


	//   ....[41]....
        /*0fac*/ 	.word	0x0001e5e0


	//   ....[42]....
        /*0fb0*/ 	.word	0x0001e6d0


	//   ....[43]....
        /*0fb4*/ 	.word	0x0001e780


	//   ....[44]....
        /*0fb8*/ 	.word	0x0001e7e0


	//   ....[45]....
        /*0fbc*/ 	.word	0x0001e8a0


	//   ....[46]....
        /*0fc0*/ 	.word	0x0001e900


	//   ....[47]....
        /*0fc4*/ 	.word	0x0001e9c0


	//   ....[48]....
        /*0fc8*/ 	.word	0x0001ea20


	//   ....[49]....
        /*0fcc*/ 	.word	0x0001eae0


	//   ....[50]....
        /*0fd0*/ 	.word	0x0001eb40


	//   ....[51]....
        /*0fd4*/ 	.word	0x0001ec00


	//   ....[52]....
        /*0fd8*/ 	.word	0x0001ec60


	//   ....[53]....
        /*0fdc*/ 	.word	0x0001ed20


	//   ....[54]....
        /*0fe0*/ 	.word	0x0001ed80


	//   ....[55]....
        /*0fe4*/ 	.word	0x0001ee40


	//   ....[56]....
        /*0fe8*/ 	.word	0x0001eea0


	//   ....[57]....
        /*0fec*/ 	.word	0x0001ef50


	//   ....[58]....
        /*0ff0*/ 	.word	0x0001f040


	//   ....[59]....
        /*0ff4*/ 	.word	0x0001f100


	//   ....[60]....
        /*0ff8*/ 	.word	0x0001f160


	//   ....[61]....
        /*0ffc*/ 	.word	0x0001f210


	//   ....[62]....
        /*1000*/ 	.word	0x0001f270


	//   ....[63]....
        /*1004*/ 	.word	0x0001f320


	//   ....[64]....
        /*1008*/ 	.word	0x0001f380


	//   ....[65]....
        /*100c*/ 	.word	0x0001f430


	//   ....[66]....
        /*1010*/ 	.word	0x0001f490


	//   ....[67]....
        /*1014*/ 	.word	0x0001f540


	//   ....[68]....
        /*1018*/ 	.word	0x0001f5a0


	//   ....[69]....
        /*101c*/ 	.word	0x0001f650


	//   ....[70]....
        /*1020*/ 	.word	0x0001f6b0


	//   ....[71]....
        /*1024*/ 	.word	0x0001f760


	//   ....[72]....
        /*1028*/ 	.word	0x0001f7c0


	//   ....[73]....
        /*102c*/ 	.word	0x0001f860


	//   ....[74]....
        /*1030*/ 	.word	0x0001f8f0


	//   ....[75]....
        /*1034*/ 	.word	0x0001f990


	//   ....[76]....
        /*1038*/ 	.word	0x0001fab0


	//   ....[77]....
        /*103c*/ 	.word	0x0001fb20


	//   ....[78]....
        /*1040*/ 	.word	0x0001fb90


	//   ....[79]....
        /*1044*/ 	.word	0x0001fc00


	//   ....[80]....
        /*1048*/ 	.word	0x0001fc70


	//   ....[81]....
        /*104c*/ 	.word	0x0001fcf0


	//   ....[82]....
        /*1050*/ 	.word	0x0001fd80


	//   ....[83]....
        /*1054*/ 	.word	0x0001fe10


	//   ....[84]....
        /*1058*/ 	.word	0x0001fe80


	//   ....[85]....
        /*105c*/ 	.word	0x0001fef0


	//   ....[86]....
        /*1060*/ 	.word	0x0001ff60


	//   ....[87]....
        /*1064*/ 	.word	0x0001ffe0


	//   ....[88]....
        /*1068*/ 	.word	0x00020050


	//   ....[89]....
        /*106c*/ 	.word	0x000200f0


	//   ....[90]....
        /*1070*/ 	.word	0x00020180


	//   ....[91]....
        /*1074*/ 	.word	0x000202b0


	//----- nvinfo : EIATTR_REG_RECONFIG
	.align		4
.L_321:
        /*1078*/ 	.byte	0x01, 0x54
	.zero		2


	//----- nvinfo : EIATTR_SYSCALL_OFFSETS
	.align		4
        /*107c*/ 	.byte	0x04, 0x46
        /*107e*/ 	.short	(.L_323 - .L_322)


	//   ....[0]....
.L_322:
        /*1080*/ 	.word	0x000018d0


	//   ....[1]....
        /*1084*/ 	.word	0x00001a20


	//   ....[2]....
        /*1088*/ 	.word	0x00005fd0


	//   ....[3]....
        /*108c*/ 	.word	0x000062f0


	//   ....[4]....
        /*1090*/ 	.word	0x00015ca0


	//   ....[5]....
        /*1094*/ 	.word	0x00015df0


	//   ....[6]....
        /*1098*/ 	.word	0x00015ee0


	//   ....[7]....
        /*109c*/ 	.word	0x00016f10


	//----- nvinfo : EIATTR_MBARRIER_INSTR_OFFSETS
	.align		4
.L_323:
        /*10a0*/ 	.byte	0x04, 0x39
        /*10a2*/ 	.short	(.L_325 - .L_324)


	//   ....[0]....
.L_324:
        /*10a4*/ 	.word	0x00000250
        /*10a8*/ 	.word	0x000000ff
        /*10ac*/ 	.word	0x00016800
        /*10b0*/ 	.short	0x0100
        /*10b2*/ 	.byte	0x08
	.zero		1


	//   ....[1]....
        /*10b4*/ 	.word	0x00000260
        /*10b8*/ 	.word	0x000000ff
        /*10bc*/ 	.word	0x00016820
        /*10c0*/ 	.short	0x0100
        /*10c2*/ 	.byte	0x08
	.zero		1


	//   ....[2]....
        /*10c4*/ 	.word	0x00000350
        /*10c8*/ 	.word	0x000000ff
        /*10cc*/ 	.word	0x00016830
        /*10d0*/ 	.short	0x0100
        /*10d2*/ 	.byte	0x08
	.zero		1


	//   ....[3]....
        /*10d4*/ 	.word	0x00000360
        /*10d8*/ 	.word	0x000000ff
        /*10dc*/ 	.word	0x00016840
        /*10e0*/ 	.short	0x0100
        /*10e2*/ 	.byte	0x08
	.zero		1


	//   ....[4]....
        /*10e4*/ 	.word	0x00000370
        /*10e8*/ 	.word	0x000000ff
        /*10ec*/ 	.word	0x00016838
        /*10f0*/ 	.short	0x0100
        /*10f2*/ 	.byte	0x08
	.zero		1


	//   ....[5]....
        /*10f4*/ 	.word	0x00000380
        /*10f8*/ 	.word	0x000000ff
        /*10fc*/ 	.word	0x00016848
        /*1100*/ 	.short	0x0100
        /*1102*/ 	.byte	0x08
	.zero		1


	//   ....[6]....
        /*1104*/ 	.word	0x000004b0
        /*1108*/ 	.word	0x000000ff
        /*110c*/ 	.word	0x00016850
        /*1110*/ 	.short	0x0100
        /*1112*/ 	.byte	0x08
	.zero		1


	//   ....[7]....
        /*1114*/ 	.word	0x000004c0
        /*1118*/ 	.word	0x000000ff
        /*111c*/ 	.word	0x00016860
        /*1120*/ 	.short	0x0100
        /*1122*/ 	.byte	0x08
	.zero		1


	//   ....[8]....
        /*1124*/ 	.word	0x000004d0
        /*1128*/ 	.word	0x000000ff
        /*112c*/ 	.word	0x00016858
        /*1130*/ 	.short	0x0100
        /*1132*/ 	.byte	0x08
	.zero		1


	//   ....[9]....
        /*1134*/ 	.word	0x000004e0
        /*1138*/ 	.word	0x000000ff
        /*113c*/ 	.word	0x00016868
        /*1140*/ 	.short	0x0100
        /*1142*/ 	.byte	0x08
	.zero		1


	//   ....[10]....
        /*1144*/ 	.word	0x000005d0
        /*1148*/ 	.word	0x000000ff
        /*114c*/ 	.word	0x00016870
        /*1150*/ 	.short	0x0100
        /*1152*/ 	.byte	0x06
	.zero		1


	//   ....[11]....
        /*1154*/ 	.word	0x000005e0
        /*1158*/ 	.word	0x000000ff
        /*115c*/ 	.word	0x00016880
        /*1160*/ 	.short	0x0100
        /*1162*/ 	.byte	0x06
	.zero		1


	//   ....[12]....
        /*1164*/ 	.word	0x000005f0
        /*1168*/ 	.word	0x000000ff
        /*116c*/ 	.word	0x00016878
        /*1170*/ 	.short	0x0100
        /*1172*/ 	.byte	0x06
	.zero		1


	//   ....[13]....
        /*1174*/ 	.word	0x00000600
        /*1178*/ 	.word	0x000000ff
        /*117c*/ 	.word	0x00016888
        /*1180*/ 	.short	0x0100
        /*1182*/ 	.byte	0x06
	.zero		1


	//   ....[14]....
        /*1184*/ 	.word	0x00000730
        /*1188*/ 	.word	0x000000ff
        /*118c*/ 	.word	0x00016890
        /*1190*/ 	.short	0x0100
        /*1192*/ 	.byte	0x08
	.zero		1


	//   ....[15]....
        /*1194*/ 	.word	0x00000740
        /*1198*/ 	.word	0x000000ff
        /*119c*/ 	.word	0x000168a0
        /*11a0*/ 	.short	0x0100
        /*11a2*/ 	.byte	0x08
	.zero		1


	//   ....[16]....
        /*11a4*/ 	.word	0x00000750
        /*11a8*/ 	.word	0x000000ff
        /*11ac*/ 	.word	0x00016898
        /*11b0*/ 	.short	0x0100
        /*11b2*/ 	.byte	0x08
	.zero		1


	//   ....[17]....
        /*11b4*/ 	.word	0x00000760
        /*11b8*/ 	.word	0x000000ff
        /*11bc*/ 	.word	0x000168a8
        /*11c0*/ 	.short	0x0100
        /*11c2*/ 	.byte	0x08
	.zero		1


	//   ....[18]....
        /*11c4*/ 	.word	0x00000890
        /*11c8*/ 	.word	0x000000ff
        /*11cc*/ 	.word	0x000168b0
        /*11d0*/ 	.short	0x0100
        /*11d2*/ 	.byte	0x08
	.zero		1


	//   ....[19]....
        /*11d4*/ 	.word	0x000008a0
        /*11d8*/ 	.word	0x000000ff
        /*11dc*/ 	.word	0x000168c0
        /*11e0*/ 	.short	0x0100
        /*11e2*/ 	.byte	0x08
	.zero		1


	//   ....[20]....
        /*11e4*/ 	.word	0x000008b0
        /*11e8*/ 	.word	0x000000ff
        /*11ec*/ 	.word	0x000168b8
        /*11f0*/ 	.short	0x0100
        /*11f2*/ 	.byte	0x08
	.zero		1


	//   ....[21]....
        /*11f4*/ 	.word	0x000008c0
        /*11f8*/ 	.word	0x000000ff
        /*11fc*/ 	.word	0x000168c8
        /*1200*/ 	.short	0x0100
        /*1202*/ 	.byte	0x08
	.zero		1


	//   ....[22]....
        /*1204*/ 	.word	0x00002b80
        /*1208*/ 	.word	0x00000045
        /*120c*/ 	.word	0x00016890
        /*1210*/ 	.short	0x010a
        /*1212*/ 	.byte	0x3f
	.zero		1


	//   ....[23]....
        /*1214*/ 	.word	0x00003ff0
        /*1218*/ 	.word	0x00000045
        /*121c*/ 	.word	0x00016890
        /*1220*/ 	.short	0x010a
        /*1222*/ 	.byte	0x3f
	.zero		1


	//   ....[24]....
        /*1224*/ 	.word	0x00005120
        /*1228*/ 	.word	0x00000045
        /*122c*/ 	.word	0x00016890
        /*1230*/ 	.short	0x010a
        /*1232*/ 	.byte	0x3f
	.zero		1


	//   ....[25]....
        /*1234*/ 	.word	0x000055d0
        /*1238*/ 	.word	0x00000008
        /*123c*/ 	.word	0x00000000
        /*1240*/ 	.short	0x0101
        /*1242*/ 	.byte	0x3f
	.zero		1


	//   ....[26]....
        /*1244*/ 	.word	0x00005610
        /*1248*/ 	.word	0x00000045
        /*124c*/ 	.word	0x000168b0
        /*1250*/ 	.short	0x010a
        /*1252*/ 	.byte	0x3f
	.zero		1


	//   ....[27]....
        /*1254*/ 	.word	0x00005a40
        /*1258*/ 	.word	0x00000045
        /*125c*/ 	.word	0x00000000
        /*1260*/ 	.short	0x0101
        /*1262*/ 	.byte	0x3f
	.zero		1


	//   ....[28]....
        /*1264*/ 	.word	0x00006070
        /*1268*/ 	.word	0x00000002
        /*126c*/ 	.word	0x00016800
        /*1270*/ 	.short	0x010a
        /*1272*/ 	.byte	0x3f
	.zero		1


	//   ....[29]....
        /*1274*/ 	.word	0x000060c0
        /*1278*/ 	.word	0x00000002
        /*127c*/ 	.word	0x00016800
        /*1280*/ 	.short	0x010a
        /*1282*/ 	.byte	0x3f
	.zero		1


	//   ....[30]....
        /*1284*/ 	.word	0x00006bf0
        /*1288*/ 	.word	0x00000002
        /*128c*/ 	.word	0x00016800
        /*1290*/ 	.short	0x010a
        /*1292*/ 	.byte	0x3f
	.zero		1


	//   ....[31]....
        /*1294*/ 	.word	0x00008230
        /*1298*/ 	.word	0x00000002
        /*129c*/ 	.word	0x00016800
        /*12a0*/ 	.short	0x010a
        /*12a2*/ 	.byte	0x3f
	.zero		1


	//   ....[32]....
        /*12a4*/ 	.word	0x00009260
        /*12a8*/ 	.word	0x00000000
        /*12ac*/ 	.word	0x00016830
        /*12b0*/ 	.short	0x010a
        /*12b2*/ 	.byte	0x3f
	.zero		1


	//   ....[33]....
        /*12b4*/ 	.word	0x00009310
        /*12b8*/ 	.word	0x00000000
        /*12bc*/ 	.word	0x00016830
        /*12c0*/ 	.short	0x010a
        /*12c2*/ 	.byte	0x3f
	.zero		1


	//   ....[34]....
        /*12c4*/ 	.word	0x0000ae90
        /*12c8*/ 	.word	0x00000000
        /*12cc*/ 	.word	0x00000000
        /*12d0*/ 	.short	0x0101
        /*12d2*/ 	.byte	0x3f
	.zero		1


	//   ....[35]....
        /*12d4*/ 	.word	0x0000be10
        /*12d8*/ 	.word	0x00000007
        /*12dc*/ 	.word	0x00016830
        /*12e0*/ 	.short	0x010a
        /*12e2*/ 	.byte	0x3f
	.zero		1


	//   ....[36]....
        /*12e4*/ 	.word	0x0000be60
        /*12e8*/ 	.word	0x00000007
        /*12ec*/ 	.word	0x00016830
        /*12f0*/ 	.short	0x010a
        /*12f2*/ 	.byte	0x3f
	.zero		1


	//   ....[37]....
        /*12f4*/ 	.word	0x0000c1b0
        /*12f8*/ 	.word	0x00000007
        /*12fc*/ 	.word	0x00016850
        /*1300*/ 	.short	0x010a
        /*1302*/ 	.byte	0x3f
	.zero		1


	//   ....[38]....
        /*1304*/ 	.word	0x0000c1f0
        /*1308*/ 	.word	0x00000007
        /*130c*/ 	.word	0x00016850
        /*1310*/ 	.short	0x010a
        /*1312*/ 	.byte	0x3f
	.zero		1


	//   ....[39]....
        /*1314*/ 	.word	0x0000e1d0
        /*1318*/ 	.word	0x00000037
        /*131c*/ 	.word	0x00000000
        /*1320*/ 	.short	0x0101
        /*1322*/ 	.byte	0x3f
	.zero		1


	//   ....[40]....
        /*1324*/ 	.word	0x0000e9d0
        /*1328*/ 	.word	0x0000000d
        /*132c*/ 	.word	0x00000000
        /*1330*/ 	.short	0x0101
        /*1332*/ 	.byte	0x3f
	.zero		1


	//   ....[41]....
        /*1334*/ 	.word	0x0000ef60
        /*1338*/ 	.word	0x00000007
        /*133c*/ 	.word	0x00016830
        /*1340*/ 	.short	0x010a
        /*1342*/ 	.byte	0x3f
	.zero		1


	//   ....[42]....
        /*1344*/ 	.word	0x0000efb0
        /*1348*/ 	.word	0x00000007
        /*134c*/ 	.word	0x00016830
        /*1350*/ 	.short	0x010a
        /*1352*/ 	.byte	0x3f
	.zero		1


	//   ....[43]....
        /*1354*/ 	.word	0x0000f2d0
        /*1358*/ 	.word	0x00000007
        /*135c*/ 	.word	0x00016850
        /*1360*/ 	.short	0x010a
        /*1362*/ 	.byte	0x3f
	.zero		1


	//   ....[44]....
        /*1364*/ 	.word	0x0000f310
        /*1368*/ 	.word	0x00000007
        /*136c*/ 	.word	0x00016850
        /*1370*/ 	.short	0x010a
        /*1372*/ 	.byte	0x3f
	.zero		1


	//   ....[45]....
        /*1374*/ 	.word	0x0000f9b0
        /*1378*/ 	.word	0x00000007
        /*137c*/ 	.word	0x00000000
        /*1380*/ 	.short	0x0101
        /*1382*/ 	.byte	0x3f
	.zero		1


	//   ....[46]....
        /*1384*/ 	.word	0x00011330
        /*1388*/ 	.word	0x0000000d
        /*138c*/ 	.word	0x00000000
        /*1390*/ 	.short	0x0101
        /*1392*/ 	.byte	0x3f
	.zero		1


	//   ....[47]....
        /*1394*/ 	.word	0x00011610
        /*1398*/ 	.word	0x0000000b
        /*139c*/ 	.word	0x00016850
        /*13a0*/ 	.short	0x010a
        /*13a2*/ 	.byte	0x3f
	.zero		1


	//   ....[48]....
        /*13a4*/ 	.word	0x00011680
        /*13a8*/ 	.word	0x0000000b
        /*13ac*/ 	.word	0x00016850
        /*13b0*/ 	.short	0x010a
        /*13b2*/ 	.byte	0x3f
	.zero		1


	//   ....[49]....
        /*13b4*/ 	.word	0x00011c70
        /*13b8*/ 	.word	0x00000002
        /*13bc*/ 	.word	0x00000000
        /*13c0*/ 	.short	0x0101
        /*13c2*/ 	.byte	0x3f
	.zero		1


	//   ....[50]....
        /*13c4*/ 	.word	0x00012d70
        /*13c8*/ 	.word	0x00000000
        /*13cc*/ 	.word	0x00000000
        /*13d0*/ 	.short	0x0101
        /*13d2*/ 	.byte	0x3f
	.zero		1


	//   ....[51]....
        /*13d4*/ 	.word	0x00014e00
        /*13d8*/ 	.word	0x00000016
        /*13dc*/ 	.word	0x00016820
        /*13e0*/ 	.short	0x010a
        /*13e2*/ 	.byte	0x3f
	.zero		1


	//   ....[52]....
        /*13e4*/ 	.word	0x00014eb0
        /*13e8*/ 	.word	0x00000005
        /*13ec*/ 	.word	0x000168a0
        /*13f0*/ 	.short	0x010a
        /*13f2*/ 	.byte	0x3f
	.zero		1


	//   ....[53]....
        /*13f4*/ 	.word	0x000150f0
        /*13f8*/ 	.word	0x00000005
        /*13fc*/ 	.word	0x000168c0
        /*1400*/ 	.short	0x010a
        /*1402*/ 	.byte	0x3f
	.zero		1


	//   ....[54]....
        /*1404*/ 	.word	0x00015450
        /*1408*/ 	.word	0x00000005
        /*140c*/ 	.word	0x000168a0
        /*1410*/ 	.short	0x010a
        /*1412*/ 	.byte	0x3f
	.zero		1


	//   ....[55]....
        /*1414*/ 	.word	0x00015670
        /*1418*/ 	.word	0x00000005
        /*141c*/ 	.word	0x000168c0
        /*1420*/ 	.short	0x010a
        /*1422*/ 	.byte	0x3f
	.zero		1


	//   ....[56]....
        /*1424*/ 	.word	0x000163f0
        /*1428*/ 	.word	0x00000003
        /*142c*/ 	.word	0x00016840
        /*1430*/ 	.short	0x010a
        /*1432*/ 	.byte	0x3f
	.zero		1


	//   ....[57]....
        /*1434*/ 	.word	0x00016bd0
        /*1438*/ 	.word	0x00000003
        /*143c*/ 	.word	0x00016830
        /*1440*/ 	.short	0x0107
        /*1442*/ 	.byte	0x3f
	.zero		1


	//   ....[58]....
        /*1444*/ 	.word	0x00016ca0
        /*1448*/ 	.word	0x00000003
        /*144c*/ 	.word	0x00016830
        /*1450*/ 	.short	0x0101
        /*1452*/ 	.byte	0x3f
	.zero		1


	//   ....[59]....
        /*1454*/ 	.word	0x00017b80
        /*1458*/ 	.word	0x00000016
        /*145c*/ 	.word	0x00016800
        /*1460*/ 	.short	0x0107
        /*1462*/ 	.byte	0x3f
	.zero		1


	//   ....[60]....
        /*1464*/ 	.word	0x00017c70
        /*1468*/ 	.word	0x00000016
        /*146c*/ 	.word	0x00016800
        /*1470*/ 	.short	0x0101
        /*1472*/ 	.byte	0x3f
	.zero		1


	//   ....[61]....
        /*1474*/ 	.word	0x00017c90
        /*1478*/ 	.word	0x00000016
        /*147c*/ 	.word	0x00016820
        /*1480*/ 	.short	0x010a
        /*1482*/ 	.byte	0x3f
	.zero		1


	//   ....[62]....
        /*1484*/ 	.word	0x00018050
        /*1488*/ 	.word	0x00000005
        /*148c*/ 	.word	0x00016840
        /*1490*/ 	.short	0x010a
        /*1492*/ 	.byte	0x3f
	.zero		1


	//   ....[63]....
        /*1494*/ 	.word	0x000185b0
        /*1498*/ 	.word	0x00000005
        /*149c*/ 	.word	0x00016830
        /*14a0*/ 	.short	0x0107
        /*14a2*/ 	.byte	0x3f
	.zero		1


	//   ....[64]....
        /*14a4*/ 	.word	0x00018670
        /*14a8*/ 	.word	0x00000005
        /*14ac*/ 	.word	0x00016830
        /*14b0*/ 	.short	0x0101
        /*14b2*/ 	.byte	0x3f
	.zero		1


	//   ....[65]....
        /*14b4*/ 	.word	0x000186d0
        /*14b8*/ 	.word	0x00000005
        /*14bc*/ 	.word	0x00016860
        /*14c0*/ 	.short	0x010a
        /*14c2*/ 	.byte	0x3f
	.zero		1


	//   ....[66]....
        /*14c4*/ 	.word	0x00018bb0
        /*14c8*/ 	.word	0x00000005
        /*14cc*/ 	.word	0x00016850
        /*14d0*/ 	.short	0x0107
        /*14d2*/ 	.byte	0x3f
	.zero		1


	//   ....[67]....
        /*14d4*/ 	.word	0x00018d70
        /*14d8*/ 	.word	0x00000005
        /*14dc*/ 	.word	0x00016850
        /*14e0*/ 	.short	0x0101
        /*14e2*/ 	.byte	0x3f
	.zero		1


	//   ....[68]....
        /*14e4*/ 	.word	0x00018f70
        /*14e8*/ 	.word	0x00000000
        /*14ec*/ 	.word	0x00016860
        /*14f0*/ 	.short	0x010a
        /*14f2*/ 	.byte	0x3f
	.zero		1


	//   ....[69]....
        /*14f4*/ 	.word	0x00019410
        /*14f8*/ 	.word	0x00000000
        /*14fc*/ 	.word	0x00016850
        /*1500*/ 	.short	0x0107
        /*1502*/ 	.byte	0x3f
	.zero		1


	//   ....[70]....
        /*1504*/ 	.word	0x000194d0
        /*1508*/ 	.word	0x00000000
        /*150c*/ 	.word	0x00016850
        /*1510*/ 	.short	0x0101
        /*1512*/ 	.byte	0x3f
	.zero		1


	//   ....[71]....
        /*1514*/ 	.word	0x0001a210
        /*1518*/ 	.word	0x00000004
        /*151c*/ 	.word	0x00016820
        /*1520*/ 	.short	0x010a
        /*1522*/ 	.byte	0x3f
	.zero		1


	//   ....[72]....
        /*1524*/ 	.word	0x0001a380
        /*1528*/ 	.word	0x00000005
        /*152c*/ 	.word	0x00016840
        /*1530*/ 	.short	0x010a
        /*1532*/ 	.byte	0x3f
	.zero		1


	//   ....[73]....
        /*1534*/ 	.word	0x0001a420
        /*1538*/ 	.word	0x00000019
        /*153c*/ 	.word	0x00016840
        /*1540*/ 	.short	0x010a
        /*1542*/ 	.byte	0x3f
	.zero		1


	//   ....[74]....
        /*1544*/ 	.word	0x0001a460
        /*1548*/ 	.word	0x00000005
        /*154c*/ 	.word	0x00016860
        /*1550*/ 	.short	0x010a
        /*1552*/ 	.byte	0x3f
	.zero		1


	//   ....[75]....
        /*1554*/ 	.word	0x0001a4a0
        /*1558*/ 	.word	0x00000019
        /*155c*/ 	.word	0x00016860
        /*1560*/ 	.short	0x010a
        /*1562*/ 	.byte	0x3f
	.zero		1


	//   ....[76]....
        /*1564*/ 	.word	0x0001a500
        /*1568*/ 	.word	0x00000045
        /*156c*/ 	.word	0x00016890
        /*1570*/ 	.short	0x010a
        /*1572*/ 	.byte	0x3f
	.zero		1


	//   ....[77]....
        /*1574*/ 	.word	0x0001a790
        /*1578*/ 	.word	0x00000045
        /*157c*/ 	.word	0x00016890
        /*1580*/ 	.short	0x010a
        /*1582*/ 	.byte	0x3f
	.zero		1


	//   ....[78]....
        /*1584*/ 	.word	0x0001aa40
        /*1588*/ 	.word	0x00000045
        /*158c*/ 	.word	0x00016890
        /*1590*/ 	.short	0x010a
        /*1592*/ 	.byte	0x3f
	.zero		1


	//   ....[79]....
        /*1594*/ 	.word	0x0001acf0
        /*1598*/ 	.word	0x00000045
        /*159c*/ 	.word	0x000168b0
        /*15a0*/ 	.short	0x010a
        /*15a2*/ 	.byte	0x3f
	.zero		1


	//   ....[80]....
        /*15a4*/ 	.word	0x0001b1c0
        /*15a8*/ 	.word	0x00000002
        /*15ac*/ 	.word	0x00016800
        /*15b0*/ 	.short	0x010a
        /*15b2*/ 	.byte	0x3f
	.zero		1


	//   ....[81]....
        /*15b4*/ 	.word	0x0001b7e0
        /*15b8*/ 	.word	0x00000002
        /*15bc*/ 	.word	0x00016800
        /*15c0*/ 	.short	0x010a
        /*15c2*/ 	.byte	0x3f
	.zero		1


	//   ....[82]....
        /*15c4*/ 	.word	0x0001b830
        /*15c8*/ 	.word	0x00000000
        /*15cc*/ 	.word	0x00016830
        /*15d0*/ 	.short	0x010a
        /*15d2*/ 	.byte	0x3f
	.zero		1


	//   ....[83]....
        /*15d4*/ 	.word	0x0001b880
        /*15d8*/ 	.word	0x00000007
        /*15dc*/ 	.word	0x00016830
        /*15e0*/ 	.short	0x010a
        /*15e2*/ 	.byte	0x3f
	.zero		1


	//   ....[84]....
        /*15e4*/ 	.word	0x0001b8d0
        /*15e8*/ 	.word	0x00000007
        /*15ec*/ 	.word	0x00016850
        /*15f0*/ 	.short	0x010a
        /*15f2*/ 	.byte	0x3f
	.zero		1


	//   ....[85]....
        /*15f4*/ 	.word	0x0001b920
        /*15f8*/ 	.word	0x00000007
        /*15fc*/ 	.word	0x00016830
        /*1600*/ 	.short	0x010a
        /*1602*/ 	.byte	0x3f
	.zero		1


	//   ....[86]....
        /*1604*/ 	.word	0x0001b970
        /*1608*/ 	.word	0x00000007
        /*160c*/ 	.word	0x00016850
        /*1610*/ 	.short	0x010a
        /*1612*/ 	.byte	0x3f
	.zero		1


	//   ....[87]....
        /*1614*/ 	.word	0x0001b9c0
        /*1618*/ 	.word	0x0000000b
        /*161c*/ 	.word	0x00016850
        /*1620*/ 	.short	0x010a
        /*1622*/ 	.byte	0x3f
	.zero		1


	//   ....[88]....
        /*1624*/ 	.word	0x0001bf60
        /*1628*/ 	.word	0x00000016
        /*162c*/ 	.word	0x00016820
        /*1630*/ 	.short	0x010a
        /*1632*/ 	.byte	0x3f
	.zero		1


	//   ....[89]....
        /*1634*/ 	.word	0x0001bfb0
        /*1638*/ 	.word	0x00000005
        /*163c*/ 	.word	0x000168a0
        /*1640*/ 	.short	0x010a
        /*1642*/ 	.byte	0x3f
	.zero		1


	//   ....[90]....
        /*1644*/ 	.word	0x0001c000
        /*1648*/ 	.word	0x00000005
        /*164c*/ 	.word	0x000168c0
        /*1650*/ 	.short	0x010a
        /*1652*/ 	.byte	0x3f
	.zero		1


	//   ....[91]....
        /*1654*/ 	.word	0x0001c050
        /*1658*/ 	.word	0x00000005
        /*165c*/ 	.word	0x000168a0
        /*1660*/ 	.short	0x010a
        /*1662*/ 	.byte	0x3f
	.zero		1


	//   ....[92]....
        /*1664*/ 	.word	0x0001c0a0
        /*1668*/ 	.word	0x00000005
        /*166c*/ 	.word	0x000168c0
        /*1670*/ 	.short	0x010a
        /*1672*/ 	.byte	0x3f
	.zero		1


	//   ....[93]....
        /*1674*/ 	.word	0x0001c1c0
        /*1678*/ 	.word	0x00000003
        /*167c*/ 	.word	0x00016840
        /*1680*/ 	.short	0x010a
        /*1682*/ 	.byte	0x3f
	.zero		1


	//   ....[94]....
        /*1684*/ 	.word	0x0001dc90
        /*1688*/ 	.word	0x00000016
        /*168c*/ 	.word	0x00016820
        /*1690*/ 	.short	0x010a
        /*1692*/ 	.byte	0x3f
	.zero		1


	//   ....[95]....
        /*1694*/ 	.word	0x0001dce0
        /*1698*/ 	.word	0x00000005
        /*169c*/ 	.word	0x00016840
        /*16a0*/ 	.short	0x010a
        /*16a2*/ 	.byte	0x3f
	.zero		1


	//   ....[96]....
        /*16a4*/ 	.word	0x0001e620
        /*16a8*/ 	.word	0x00000005
        /*16ac*/ 	.word	0x00016860
        /*16b0*/ 	.short	0x010a
        /*16b2*/ 	.byte	0x3f
	.zero		1


	//   ....[97]....
        /*16b4*/ 	.word	0x0001ef90
        /*16b8*/ 	.word	0x00000000
        /*16bc*/ 	.word	0x00016860
        /*16c0*/ 	.short	0x010a
        /*16c2*/ 	.byte	0x3f
	.zero		1


	//   ....[98]....
        /*16c4*/ 	.word	0x000201d0
        /*16c8*/ 	.word	0x00000004
        /*16cc*/ 	.word	0x00016820
        /*16d0*/ 	.short	0x010a
        /*16d2*/ 	.byte	0x3f
	.zero		1


	//   ....[99]....
        /*16d4*/ 	.word	0x00020370
        /*16d8*/ 	.word	0x00000005
        /*16dc*/ 	.word	0x00016840
        /*16e0*/ 	.short	0x010a
        /*16e2*/ 	.byte	0x3f
	.zero		1


	//   ....[100]....
        /*16e4*/ 	.word	0x000203c0
        /*16e8*/ 	.word	0x00000019
        /*16ec*/ 	.word	0x00016840
        /*16f0*/ 	.short	0x010a
        /*16f2*/ 	.byte	0x3f
	.zero		1


	//   ....[101]....
        /*16f4*/ 	.word	0x00020410
        /*16f8*/ 	.word	0x00000005
        /*16fc*/ 	.word	0x00016860
        /*1700*/ 	.short	0x010a
        /*1702*/ 	.byte	0x3f
	.zero		1


	//----- nvinfo : EIATTR_NUM_MBARRIERS
	.align		4
.L_325:
        /*1704*/ 	.byte	0x03, 0x38
        /*1706*/ 	.short	0x0016


	//----- nvinfo : EIATTR_EXIT_INSTR_OFFSETS
	.align		4
        /*1708*/ 	.byte	0x04, 0x1c
        /*170a*/ 	.short	(.L_327 - .L_326)


	//   ....[0]....
.L_326:
        /*170c*/ 	.word	0x0001a4f0


	//----- nvinfo : EIATTR_MAX_THREADS
	.align		4
.L_327:
        /*1710*/ 	.byte	0x04, 0x05
        /*1712*/ 	.short	(.L_329 - .L_328)
.L_328:
        /*1714*/ 	.word	0x00000200
        /*1718*/ 	.word	0x00000001
        /*171c*/ 	.word	0x00000001


	//----- nvinfo : EIATTR_CRS_STACK_SIZE
	.align		4
.L_329:
        /*1720*/ 	.byte	0x04, 0x1e
        /*1722*/ 	.short	(.L_331 - .L_330)
.L_330:
        /*1724*/ 	.word	0x00000000


	//----- nvinfo : EIATTR_CBANK_PARAM_SIZE
	.align		4
.L_331:
        /*1728*/ 	.byte	0x03, 0x19
        /*172a*/ 	.short	0x0af0


	//----- nvinfo : EIATTR_PARAM_CBANK
	.align		4
        /*172c*/ 	.byte	0x04, 0x0a
        /*172e*/ 	.short	(.L_333 - .L_332)
	.align		4
.L_332:
        /*1730*/ 	.word	index@(.nv.constant0._ZN7cutlass13device_kernelIN5flash11enable_sm90INS1_16FlashAttnFwdSm90INS1_25CollectiveMainloopFwdSm90ILi2EN4cute5tupleIJNS5_1CILi1EEES8_S8_EEENS6_IJNS7_ILi192EEENS7_ILi128EEENS7_ILi64EEEEEELi64ENS_10bfloat16_tEfNS_4arch4Sm90ELb1ELb0ELb1ELb1ELb1ELb1ELb0ELb1ELb1ELb1ELb0ELb0EEENS1_21CollectiveEpilogueFwdINS6_IJSA_SC_SB_EEES9_SE_SG_Li384ELb1ELb1ELb0ELb0EEENS1_36VarlenDynamicPersistentTileSchedulerILi192ELi128ELi384ELi128ELb0ELb1ELb1ELb1ELb1ELb1EEEEEEEEEvNT_6ParamsE)
        /*1734*/ 	.short	0x0210
        /*1736*/ 	.short	0x0af0


	//----- nvinfo : EIATTR_SW_WAR
	.align		4
.L_333:
        /*1738*/ 	.byte	0x04, 0x36
        /*173a*/ 	.short	(.L_335 - .L_334)
.L_334:
        /*173c*/ 	.word	0x00000008
.L_335:


//--------------------- .nv.callgraph             --------------------------
	.section	.nv.callgraph,"",@"SHT_CUDA_CALLGRAPH"
	.align	4
	.sectionentsize	8
	.align		4
        /*0000*/ 	.word	0x00000000
	.align		4
        /*0004*/ 	.word	0xffffffff
	.align		4
        /*0008*/ 	.word	index@(_ZN7cutlass13device_kernelIN5flash11enable_sm90INS1_16FlashAttnFwdSm90INS1_25CollectiveMainloopFwdSm90ILi2EN4cute5tupleIJNS5_1CILi1EEES8_S8_EEENS6_IJNS7_ILi192EEENS7_ILi128EEENS7_ILi64EEEEEELi64ENS_10bfloat16_tEfNS_4arch4Sm90ELb0ELb0ELb1ELb0ELb1ELb0ELb0ELb1ELb1ELb1ELb0ELb0EEENS1_21CollectiveEpilogueFwdINS6_IJSA_SC_SB_EEES9_SE_SG_Li384ELb0ELb1ELb0ELb0EEENS1_29StaticPersistentTileSchedulerILb0EEEEEEEEEvNT_6ParamsE)
	.align		4
        /*000c*/ 	.word	index@(__assertfail)
	.align		4
        /*0010*/ 	.word	index@(_ZN7cutlass13device_kernelIN5flash11enable_sm90INS1_16FlashAttnFwdSm90INS1_25CollectiveMainloopFwdSm90ILi2EN4cute5tupleIJNS5_1CILi1EEES8_S8_EEENS6_IJNS7_ILi192EEENS7_ILi128EEENS7_ILi64EEEEEELi64ENS_10bfloat16_tEfNS_4arch4Sm90ELb0ELb0ELb1ELb1ELb1ELb0ELb0ELb1ELb1ELb1ELb0ELb0EEENS1_21CollectiveEpilogueFwdINS6_IJSA_SC_SB_EEES9_SE_SG_Li384ELb1ELb1ELb0ELb0EEENS1_36VarlenDynamicPersistentTileSchedulerILi192ELi128ELi384ELi128ELb0ELb1ELb1ELb0ELb1ELb1EEEEEEEEEvNT_6ParamsE)
	.align		4
        /*0014*/ 	.word	index@(__assertfail)
	.align		4
        /*0018*/ 	.word	index@(_ZN7cutlass13device_kernelIN5flash11enable_sm90INS1_16FlashAttnFwdSm90INS1_25CollectiveMainloopFwdSm90ILi2EN4cute5tupleIJNS5_1CILi1EEES8_S8_EEENS6_IJNS7_ILi192EEENS7_ILi128EEENS7_ILi64EEEEEELi64ENS_10bfloat16_tEfNS_4arch4Sm90ELb0ELb0ELb1ELb1ELb1ELb1ELb0ELb1ELb1ELb1ELb0ELb0EEENS1_21CollectiveEpilogueFwdINS6_IJSA_SC_SB_EEES9_SE_SG_Li384ELb1ELb1ELb0ELb0EEENS1_36VarlenDynamicPersistentTileSchedulerILi192ELi128ELi384ELi128ELb0ELb1ELb1ELb0ELb1ELb1EEEEEEEEEvNT_6ParamsE)
	.align		4
        /*001c*/ 	.word	index@(__assertfail)
	.align		4
        /*0020*/ 	.word	index@(_ZN7cutlass13device_kernelIN5flash11enable_sm90INS1_16FlashAttnFwdSm90INS1_25CollectiveMainloopFwdSm90ILi2EN4cute5tupleIJNS5_1CILi1EEES8_S8_EEENS6_IJNS7_ILi192EEENS7_ILi128EEENS7_ILi64EEEEEELi64ENS_10bfloat16_tEfNS_4arch4Sm90ELb0ELb1ELb1ELb0ELb1ELb0ELb0ELb1ELb1ELb1ELb0ELb0EEENS1_21CollectiveEpilogueFwdINS6_IJSA_SC_SB_EEES9_SE_SG_Li384ELb0ELb1ELb0ELb0EEENS1_30DynamicPersistentTileSchedulerILi384ELi128ELb0ELb1ELb1EEEEEEEEEvNT_6ParamsE)
	.align		4
        /*0024*/ 	.word	index@(__assertfail)
	.align		4
        /*0028*/ 	.word	index@(_ZN7cutlass13device_kernelIN5flash11enable_sm90INS1_16FlashAttnFwdSm90INS1_25CollectiveMainloopFwdSm90ILi2EN4cute5tupleIJNS5_1CILi1EEES8_S8_EEENS6_IJNS7_ILi192EEENS7_ILi128EEENS7_ILi64EEEEEELi64ENS_10bfloat16_tEfNS_4arch4Sm90ELb0ELb1ELb1ELb1ELb1ELb0ELb0ELb1ELb1ELb1ELb0ELb0EEENS1_21CollectiveEpilogueFwdINS6_IJSA_SC_SB_EEES9_SE_SG_Li384ELb1ELb1ELb0ELb0EEENS1_36VarlenDynamicPersistentTileSchedulerILi192ELi128ELi384ELi128ELb0ELb1ELb1ELb1ELb0ELb1EEEEEEEEEvNT_6ParamsE)
	.align		4
        /*002c*/ 	.word	index@(__assertfail)
	.align		4
        /*0030*/ 	.word	index@(_ZN7cutlass13device_kernelIN5flash11enable_sm90INS1_16FlashAttnFwdSm90INS1_25CollectiveMainloopFwdSm90ILi2EN4cute5tupleIJNS5_1CILi1EEES8_S8_EEENS6_IJNS7_ILi192EEENS7_ILi128EEENS7_ILi64EEEEEELi64ENS_10bfloat16_tEfNS_4arch4Sm90ELb0ELb1ELb1ELb1ELb1ELb1ELb0ELb1ELb1ELb1ELb0ELb0EEENS1_21CollectiveEpilogueFwdINS6_IJSA_SC_SB_EEES9_SE_SG_Li384ELb1ELb1ELb0ELb0EEENS1_36VarlenDynamicPersistentTileSchedulerILi192ELi128ELi384ELi128ELb0ELb1ELb1ELb1ELb0ELb1EEEEEEEEEvNT_6ParamsE)
	.align		4
        /*0034*/ 	.word	index@(__assertfail)
	.align		4
        /*0038*/ 	.word	index@(_ZN7cutlass13device_kernelIN5flash11enable_sm90INS1_16FlashAttnFwdSm90INS1_25CollectiveMainloopFwdSm90ILi2EN4cute5tupleIJNS5_1CILi1EEES8_S8_EEENS6_IJNS7_ILi192EEENS7_ILi128EEENS7_ILi64EEEEEELi64ENS_10bfloat16_tEfNS_4arch4Sm90ELb1ELb0ELb1ELb0ELb1ELb0ELb0ELb1ELb1ELb1ELb0ELb0EEENS1_21CollectiveEpilogueFwdINS6_IJSA_SC_SB_EEES9_SE_SG_Li384ELb0ELb1ELb0ELb0EEENS1_30DynamicPersistentTileSchedulerILi384ELi128ELb0ELb1ELb1EEEEEEEEEvNT_6ParamsE)
	.align		4
        /*003c*/ 	.word	index@(__assertfail)
	.align		4
        /*0040*/ 	.word	index@(_ZN7cutlass13device_kernelIN5flash11enable_sm90INS1_16FlashAttnFwdSm90INS1_25CollectiveMainloopFwdSm90ILi2EN4cute5tupleIJNS5_1CILi1EEES8_S8_EEENS6_IJNS7_ILi192EEENS7_ILi128EEENS7_ILi64EEEEEELi64ENS_10bfloat16_tEfNS_4arch4Sm90ELb1ELb0ELb1ELb1ELb1ELb0ELb0ELb1ELb1ELb1ELb0ELb0EEENS1_21CollectiveEpilogueFwdINS6_IJSA_SC_SB_EEES9_SE_SG_Li384ELb1ELb1ELb0ELb0EEENS1_36VarlenDynamicPersistentTileSchedulerILi192ELi128ELi384ELi128ELb0ELb1ELb1ELb1ELb1ELb1EEEEEEEEEvNT_6ParamsE)
	.align		4
        /*0044*/ 	.word	index@(__assertfail)
	.align		4
        /*0048*/ 	.word	index@(_ZN7cutlass13device_kernelIN5flash11enable_sm90INS1_16FlashAttnFwdSm90INS1_25CollectiveMainloopFwdSm90ILi2EN4cute5tupleIJNS5_1CILi1EEES8_S8_EEENS6_IJNS7_ILi192EEENS7_ILi128EEENS7_ILi64EEEEEELi64ENS_10bfloat16_tEfNS_4arch4Sm90ELb1ELb0ELb1ELb1ELb1ELb1ELb0ELb1ELb1ELb1ELb0ELb0EEENS1_21CollectiveEpilogueFwdINS6_IJSA_SC_SB_EEES9_SE_SG_Li384ELb1ELb1ELb0ELb0EEENS1_36VarlenDynamicPersistentTileSchedulerILi192ELi128ELi384ELi128ELb0ELb1ELb1ELb1ELb1ELb1EEEEEEEEEvNT_6ParamsE)
	.align		4
        /*004c*/ 	.word	index@(__assertfail)
	.align		4
        /*0050*/ 	.word	0x00000000
	.align		4
        /*0054*/ 	.word	0xfffffffe
	.align		4
        /*0058*/ 	.word	0x00000000
	.align		4
        /*005c*/ 	.word	0xfffffffd
	.align		4
        /*0060*/ 	.word	0x00000000
	.align		4
        /*0064*/ 	.word	0xfffffffc


//--------------------- .nv.constant4             --------------------------
	.section	.nv.constant4,"a",@progbits
	.align	8
	.align		8
.nv.constant4:
        /*0000*/ 	.dword	__assertfail
	.align		8
        /*0008*/ 	.dword	__unnamed_1
	.align		8
        /*0010*/ 	.dword	__unnamed_2
	.align		8
        /*0018*/ 	.dword	__unnamed_3
	.align		8
        /*0020*/ 	.dword	__unnamed_4
	.align		8
        /*0028*/ 	.dword	__unnamed_5
	.align		8
        /*0030*/ 	.dword	_ZN79_INTERNAL_d3be83cd_43_flash_fwd_hdim64_bf16_paged_softcap_sm90_cu_cf07d2ef_41724cuda3std3__45__cpo5beginE
	.align		8
        /*0038*/ 	.dword	_ZN79_INTERNAL_d3be83cd_43_flash_fwd_hdim64_bf16_paged_softcap_sm90_cu_cf07d2ef_41724cuda3std3__45__cpo3endE
	.align		8
        /*0040*/ 	.dword	_ZN79_INTERNAL_d3be83cd_43_flash_fwd_hdim64_bf16_paged_softcap_sm90_cu_cf07d2ef_41724cuda3std3__45__cpo6cbeginE
	.align		8
        /*0048*/ 	.dword	_ZN79_INTERNAL_d3be83cd_43_flash_fwd_hdim64_bf16_paged_softcap_sm90_cu_cf07d2ef_41724cuda3std3__45__cpo4cendE
	.align		8
        /*0050*/ 	.dword	_ZN79_INTERNAL_d3be83cd_43_flash_fwd_hdim64_bf16_paged_softcap_sm90_cu_cf07d2ef_41724cuda3std3__481_GLOBAL__N__d3be83cd_43_flash_fwd_hdim64_bf16_paged_softcap_sm90_cu_cf07d2ef_41726ignoreE
	.align		8
        /*0058*/ 	.dword	_ZN79_INTERNAL_d3be83cd_43_flash_fwd_hdim64_bf16_paged_softcap_sm90_cu_cf07d2ef_41724cuda3std3__419piecewise_constructE
	.align		8
        /*0060*/ 	.dword	_ZN79_INTERNAL_d3be83cd_43_flash_fwd_hdim64_bf16_paged_softcap_sm90_cu_cf07d2ef_41724cuda3std3__48in_placeE
	.align		8
        /*0068*/ 	.dword	_ZN79_INTERNAL_d3be83cd_43_flash_fwd_hdim64_bf16_paged_softcap_sm90_cu_cf07d2ef_41724cuda3std6ranges3__45__cpo4swapE
	.align		8
        /*0070*/ 	.dword	_ZN79_INTERNAL_d3be83cd_43_flash_fwd_hdim64_bf16_paged_softcap_sm90_cu_cf07d2ef_41724cuda3std6ranges3__45__cpo9iter_moveE
	.align		8
        /*0078*/ 	.dword	_ZN79_INTERNAL_d3be83cd_43_flash_fwd_hdim64_bf16_paged_softcap_sm90_cu_cf07d2ef_41724cute7productE
	.align		8
        /*0080*/ 	.dword	_ZN79_INTERNAL_d3be83cd_43_flash_fwd_hdim64_bf16_paged_softcap_sm90_cu_cf07d2ef_41724cute1_E
	.align		8
        /*0088*/ 	.dword	$str$23
	.align		8
        /*0090*/ 	.dword	$str$24


//--------------------- .text._ZN7cutlass13device_kernelIN5flash11enable_sm90INS1_16FlashAttnFwdSm90INS1_25CollectiveMainloopFwdSm90ILi2EN4cute5tupleIJNS5_1CILi1EEES8_S8_EEENS6_IJNS7_ILi192EEENS7_ILi128EEENS7_ILi64EEEEEELi64ENS_10bfloat16_tEfNS_4arch4Sm90ELb0ELb0ELb1ELb0ELb1ELb0ELb0ELb1ELb1ELb1ELb0ELb0EEENS1_21CollectiveEpilogueFwdINS6_IJSA_SC_SB_EEES9_SE_SG_Li384ELb0ELb1ELb0ELb0EEENS1_29StaticPersistentTileSchedulerILb0EEEEEEEEEvNT_6ParamsE --------------------------
	.section	.text._ZN7cutlass13device_kernelIN5flash11enable_sm90INS1_16FlashAttnFwdSm90INS1_25CollectiveMainloopFwdSm90ILi2EN4cute5tupleIJNS5_1CILi1EEES8_S8_EEENS6_IJNS7_ILi192EEENS7_ILi128EEENS7_ILi64EEEEEELi64ENS_10bfloat16_tEfNS_4arch4Sm90ELb0ELb0ELb1ELb0ELb1ELb0ELb0ELb1ELb1ELb1ELb0ELb0EEENS1_21CollectiveEpilogueFwdINS6_IJSA_SC_SB_EEES9_SE_SG_Li384ELb0ELb1ELb0ELb0EEENS1_29StaticPersistentTileSchedulerILb0EEEEEEEEEvNT_6ParamsE,"ax",@progbits
	.align	128
.text._ZN7cutlass13device_kernelIN5flash11enable_sm90INS1_16FlashAttnFwdSm90INS1_25CollectiveMainloopFwdSm90ILi2EN4cute5tupleIJNS5_1CILi1EEES8_S8_EEENS6_IJNS7_ILi192EEENS7_ILi128EEENS7_ILi64EEEEEELi64ENS_10bfloat16_tEfNS_4arch4Sm90ELb0ELb0ELb1ELb0ELb1ELb0ELb0ELb1ELb1ELb1ELb0ELb0EEENS1_21CollectiveEpilogueFwdINS6_IJSA_SC_SB_EEES9_SE_SG_Li384ELb0ELb1ELb0ELb0EEENS1_29StaticPersistentTileSchedulerILb0EEEEEEEEEvNT_6ParamsE:
        .type           _ZN7cutlass13device_kernelIN5flash11enable_sm90INS1_16FlashAttnFwdSm90INS1_25CollectiveMainloopFwdSm90ILi2EN4cute5tupleIJNS5_1CILi1EEES8_S8_EEENS6_IJNS7_ILi192EEENS7_ILi128EEENS7_ILi64EEEEEELi64ENS_10bfloat16_tEfNS_4arch4Sm90ELb0ELb0ELb1ELb0ELb1ELb0ELb0ELb1ELb1ELb1ELb0ELb0EEENS1_21CollectiveEpilogueFwdINS6_IJSA_SC_SB_EEES9_SE_SG_Li384ELb0ELb1ELb0ELb0EEENS1_29StaticPersistentTileSchedulerILb0EEEEEEEEEvNT_6ParamsE,@function
        .size           _ZN7cutlass13device_kernelIN5flash11enable_sm90INS1_16FlashAttnFwdSm90INS1_25CollectiveMainloopFwdSm90ILi2EN4cute5tupleIJNS5_1CILi1EEES8_S8_EEENS6_IJNS7_ILi192EEENS7_ILi128EEENS7_ILi64EEEEEELi64ENS_10bfloat16_tEfNS_4arch4Sm90ELb0ELb0ELb1ELb0ELb1ELb0ELb0ELb1ELb1ELb1ELb0ELb0EEENS1_21CollectiveEpilogueFwdINS6_IJSA_SC_SB_EEES9_SE_SG_Li384ELb0ELb1ELb0ELb0EEENS1_29StaticPersistentTileSchedulerILb0EEEEEEEEEvNT_6ParamsE,(.L_x_3105 - _ZN7cutlass13device_kernelIN5flash11enable_sm90INS1_16FlashAttnFwdSm90INS1_25CollectiveMainloopFwdSm90ILi2EN4cute5tupleIJNS5_1CILi1EEES8_S8_EEENS6_IJNS7_ILi192EEENS7_ILi128EEENS7_ILi64EEEEEELi64ENS_10bfloat16_tEfNS_4arch4Sm90ELb0ELb0ELb1ELb0ELb1ELb0ELb0ELb1ELb1ELb1ELb0ELb0EEENS1_21CollectiveEpilogueFwdINS6_IJSA_SC_SB_EEES9_SE_SG_Li384ELb0ELb1ELb0ELb0EEENS1_29StaticPersistentTileSchedulerILb0EEEEEEEEEvNT_6ParamsE)
        .other          _ZN7cutlass13device_kernelIN5flash11enable_sm90INS1_16FlashAttnFwdSm90INS1_25CollectiveMainloopFwdSm90ILi2EN4cute5tupleIJNS5_1CILi1EEES8_S8_EEENS6_IJNS7_ILi192EEENS7_ILi128EEENS7_ILi64EEEEEELi64ENS_10bfloat16_tEfNS_4arch4Sm90ELb0ELb0ELb1ELb0ELb1ELb0ELb0ELb1ELb1ELb1ELb0ELb0EEENS1_21CollectiveEpilogueFwdINS6_IJSA_SC_SB_EEES9_SE_SG_Li384ELb0ELb1ELb0ELb0EEENS1_29StaticPersistentTileSchedulerILb0EEEEEEEEEvNT_6ParamsE,@"STO_CUDA_ENTRY STV_DEFAULT"
_ZN7cutlass13device_kernelIN5flash11enable_sm90INS1_16FlashAttnFwdSm90INS1_25CollectiveMainloopFwdSm90ILi2EN4cute5tupleIJNS5_1CILi1EEES8_S8_EEENS6_IJNS7_ILi192EEENS7_ILi128EEENS7_ILi64EEEEEELi64ENS_10bfloat16_tEfNS_4arch4Sm90ELb0ELb0ELb1ELb0ELb1ELb0ELb0ELb1ELb1ELb1ELb0ELb0EEENS1_21CollectiveEpilogueFwdINS6_IJSA_SC_SB_EEES9_SE_SG_Li384ELb0ELb1ELb0ELb0EEENS1_29StaticPersistentTileSchedulerILb0EEEEEEEEEvNT_6ParamsE:
[----:B------:R-:W0:Y:S02]  /*0000*/  LDC R1, c[0x0][0x28] ;  /* 0x00000a00ff017b82 */ /* 0x000e240000000800 */
[----:B0-----:R-:W-:Y:S01]  /*0010*/  VIADD R1, R1, 0xfffffff0 ;  /* 0xfffffff001017836 */ /* 0x001fe20000000000 */
[----:B------:R-:W0:Y:S01]  /*0020*/  S2R R3, SR_TID.X ;  /* 0x0000000000037919 */ /* 0x000e220000002100 */
[----:B------:R-:W-:Y:S01]  /*0030*/  ELECT P0, URZ, PT ;  /* 0x00000000003f782f */ /* 0x000fe20003800000 */
[----:B------:R-:W-:Y:S01]  /*0040*/  UMOV UR4, 0x80 ;  /* 0x0000008000047882 */ /* 0x000fe20000000000 */
[----:B------:R-:W-:Y:S01]  /*0050*/  UMOV UR7, 0x180 ;  /* 0x0000018000077882 */ /* 0x000fe20000000000 */
[--C-:B0-----:R-:W-:Y:S02]  /*0060*/  SHF.R.U32.HI R0, RZ, 0x5, R3.reuse ;  /* 0x00000005ff007819 */ /* 0x101fe40000011603 */
[----:B------:R-:W-:-:S03]  /*0070*/  SHF.R.U32.HI R18, RZ, 0x7, R3 ;  /* 0x00000007ff127819 */ /* 0x000fc60000011603 */
[----:B------:R-:W0:Y:S04]  /*0080*/  SHFL.IDX PT, R2, R0, RZ, 0x1f ;  /* 0x00001fff00027589 */ /* 0x000e2800000e0000 */
[----:B------:R1:W2:Y:S01]  /*0090*/  SHFL.IDX PT, R3, R18, RZ, 0x1f ;  /* 0x00001fff12037589 */ /* 0x0002a200000e0000 */
[C---:B0-----:R-:W-:Y:S02]  /*00a0*/  ISETP.NE.OR P0, PT, R2.reuse, RZ, !P0 ;  /* 0x000000ff0200720c */ /* 0x041fe40004705670 */
[----:B------:R-:W-:-:S11]  /*00b0*/  ISETP.NE.AND P1, PT, R2, RZ, PT ;  /* 0x000000ff0200720c */ /* 0x000fd60003f25270 */
[----:B------:R-:W-:Y:S01]  /*00c0*/  VOTEU.ALL UP0, P0 ;  /* 0x00000000003f7886 */ /* 0x000fe20000000000 */
[----:B------:R-:W-:-:S04]  /*00d0*/  VOTEU.ALL UP1, P0 ;  /* 0x00000000003f7886 */ /* 0x000fc80000020000 */
[----:B------:R-:W0:Y:S01]  /*00e0*/  @!UP0 S2UR UR8, SR_CgaCtaId ;  /* 0x00000000000889c3 */ /* 0x000e220000008800 */
[----:B------:R-:W-:Y:S01]  /*00f0*/  @!UP0 UMOV UR6, 0x400 ;  /* 0x0000040000068882 */ /* 0x000fe20000000000 */
[----:B------:R-:W-:-:S04]  /*0100*/  @!UP0 UIADD3 UR4, -UR4, 0x100000, URZ ;  /* 0x0010000004048890 */ /* 0x000fc8000fffe13f */
[----:B------:R-:W-:Y:S02]  /*0110*/  @!UP0 USHF.L.U32 UR5, UR4, 0xb, URZ ;  /* 0x0000000b04058899 */ /* 0x000fe4000800063f */
[----:B------:R-:W-:Y:S02]  /*0120*/  @!UP0 USHF.L.U32 UR4, UR4, 0x1, URZ ;  /* 0x0000000104048899 */ /* 0x000fe4000800063f */
[----:B0-----:R-:W-:Y:S02]  /*0130*/  @!UP0 ULEA UR8, UR8, UR6, 0x18 ;  /* 0x0000000608088291 */ /* 0x001fe4000f8ec03f */
[----:B------:R-:W-:-:S04]  /*0140*/  @!UP0 UIADD3 UR6, -UR7, 0x100000, URZ ;  /* 0x0010000007068890 */ /* 0x000fc8000fffe13f */
[----:B------:R-:W-:Y:S02]  /*0150*/  @!UP0 USHF.L.U32 UR7, UR6, 0xb, URZ ;  /* 0x0000000b06078899 */ /* 0x000fe4000800063f */
[----:B------:R-:W-:Y:S01]  /*0160*/  @!UP0 USHF.L.U32 UR6, UR6, 0x1, URZ ;  /* 0x0000000106068899 */ /* 0x000fe2000800063f */
[----:B------:R-:W-:-:S05]  /*0170*/  VOTEU.ALL UP0, P0 ;  /* 0x00000000003f7886 */ /* 0x000fca0000000000 */
[----:B------:R1:W0:Y:S06]  /*0180*/  @!UP0 SYNCS.EXCH.64 URZ, [UR8+0x16800], UR4 ;  /* 0x01680004083f85b2 */ /* 0x00022c0008000100 */
[----:B------:R1:W3:Y:S02]  /*0190*/  @!UP1 SYNCS.EXCH.64 URZ, [UR8+0x16820], UR6 ;  /* 0x01682006083f95b2 */ /* 0x0002e40008000100 */
[----:B-12---:R-:W-:Y:S05]  /*01a0*/  @P1 BRA `(.L_x_0) ;  /* 0x0000000000481947 */ /* 0x006fea0003800000 */
[----:B------:R-:W1:Y:S01]  /*01b0*/  S2UR UR5, SR_CgaCtaId ;  /* 0x00000000000579c3 */ /* 0x000e620000008800 */
[----:B------:R-:W-:Y:S01]  /*01c0*/  UMOV UR4, 0x400 ;  /* 0x0000040000047882 */ /* 0x000fe20000000000 */
[----:B------:R-:W-:Y:S01]  /*01d0*/  UMOV UR6, 0x80 ;  /* 0x0000008000067882 */ /* 0x000fe20000000000 */
[----:B------:R-:W-:Y:S01]  /*01e0*/  UMOV UR7, 0x180 ;  /* 0x0000018000077882 */ /* 0x000fe20000000000 */
[----:B------:R-:W-:Y:S01]  /*01f0*/  ELECT P0, URZ, PT ;  /* 0x00000000003f782f */ /* 0x000fe20003800000 */
[----:B-1----:R-:W-:Y:S02]  /*0200*/  ULEA UR8, UR5, UR4, 0x18 ;  /* 0x0000000405087291 */ /* 0x002fe4000f8ec03f */
[----:B------:R-:W-:-:S04]  /*0210*/  UIADD3 UR4, -UR6, 0x100000, URZ ;  /* 0x0010000006047890 */ /* 0x000fc8000fffe13f */
[----:B------:R-:W-:Y:S02]  /*0220*/  USHF.L.U32 UR5, UR4, 0xb, URZ ;  /* 0x0000000b04057899 */ /* 0x000fe4000800063f */
[----:B------:R-:W-:Y:S02]  /*0230*/  USHF.L.U32 UR4, UR4, 0x1, URZ ;  /* 0x0000000104047899 */ /* 0x000fe4000800063f */
[----:B------:R-:W-:-:S04]  /*0240*/  UIADD3 UR6, -UR7, 0x100000, URZ ;  /* 0x0010000007067890 */ /* 0x000fc8000fffe13f */
[----:B------:R-:W-:Y:S02]  /*0250*/  USHF.L.U32 UR7, UR6, 0xb, URZ ;  /* 0x0000000b06077899 */ /* 0x000fe4000800063f */
[----:B------:R-:W-:Y:S01]  /*0260*/  USHF.L.U32 UR6, UR6, 0x1, URZ ;  /* 0x0000000106067899 */ /* 0x000fe2000800063f */
[----:B------:R-:W1:Y:S03]  /*0270*/  FENCE.VIEW.ASYNC.S ;  /* 0x00000000000073c6 */ /* 0x000e660000000000 */
[----:B-1----:R1:W2:Y:S08]  /*0280*/  SYNCS.EXCH.64 URZ, [UR8+0x16830], UR4 ;  /* 0x01683004083f75b2 */ /* 0x0022b00008000100 */
[----:B------:R1:W4:Y:S01]  /*0290*/  SYNCS.EXCH.64 URZ, [UR8+0x16840], UR6 ;  /* 0x01684006083f75b2 */ /* 0x0003220008000100 */
[----:B------:R1:W0:Y:S01]  /*02a0*/  SYNCS.EXCH.64 URZ, [UR8+0x16838], UR4 ;  /* 0x01683804083f75b2 */ /* 0x0002220008000100 */
[----:B------:R1:W0:Y:S01]  /*02b0*/  SYNCS.EXCH.64 URZ, [UR8+0x16848], UR6 ;  /* 0x01684806083f75b2 */ /* 0x0002220008000100 */
[----:B------:R-:W-:Y:S01]  /*02c0*/  NOP ;  /* 0x0000000000007918 */ /* 0x000fe20000000000 */
.L_x_0:
[----:B------:R-:W5:Y:S01]  /*02d0*/  SHFL.IDX PT, R2, R0, RZ, 0x1f ;  /* 0x00001fff00027589 */ /* 0x000f6200000e0000 */
[----:B------:R-:W-:Y:S01]  /*02e0*/  NOP ;  /* 0x0000000000007918 */ /* 0x000fe20000000000 */
[----:B-----5:R-:W-:-:S13]  /*02f0*/  ISETP.NE.AND P0, PT, R2, RZ, PT ;  /* 0x000000ff0200720c */ /* 0x020fda0003f05270 */
[----:B------:R-:W-:Y:S05]  /*0300*/  @P0 BRA `(.L_x_1) ;  /* 0x0000000000480947 */ /* 0x000fea0003800000 */
[----:B-1----:R-:W1:Y:S01]  /*0310*/  S2UR UR5, SR_CgaCtaId ;  /* 0x00000000000579c3 */ /* 0x002e620000008800 */
        /* <DEDUP_REMOVED lines=12> */
[----:B-1----:R1:W0:Y:S08]  /*03e0*/  SYNCS.EXCH.64 URZ, [UR8+0x16850], UR4 ;  /* 0x01685004083f75b2 */ /* 0x0022300008000100 */
[----:B------:R1:W0:Y:S01]  /*03f0*/  SYNCS.EXCH.64 URZ, [UR8+0x16860], UR6 ;  /* 0x01686006083f75b2 */ /* 0x0002220008000100 */
[----:B------:R1:W0:Y:S01]  /*0400*/  SYNCS.EXCH.64 URZ, [UR8+0x16858], UR4 ;  /* 0x01685804083f75b2 */ /* 0x0002220008000100 */
[----:B------:R1:W0:Y:S01]  /*0410*/  SYNCS.EXCH.64 URZ, [UR8+0x16868], UR6 ;  /* 0x01686806083f75b2 */ /* 0x0002220008000100 */
[----:B------:R-:W-:Y:S01]  /*0420*/  NOP ;  /* 0x0000000000007918 */ /* 0x000fe20000000000 */
.L_x_1:
[----:B------:R-:W5:Y:S01]  /*0430*/  SHFL.IDX PT, R2, R0, RZ, 0x1f ;  /* 0x00001fff00027589 */ /* 0x000f6200000e0000 */
[----:B------:R-:W-:Y:S01]  /*0440*/  NOP ;  /* 0x0000000000007918 */ /* 0x000fe20000000000 */
[----:B-----5:R-:W-:-:S13]  /*0450*/  ISETP.NE.AND P0, PT, R2, RZ, PT ;  /* 0x000000ff0200720c */ /* 0x020fda0003f05270 */
[----:B------:R-:W-:Y:S05]  /*0460*/  @P0 BRA `(.L_x_2) ;  /* 0x0000000000380947 */ /* 0x000fea0003800000 */
[----:B-1----:R-:W1:Y:S01]  /*0470*/  S2UR UR5, SR_CgaCtaId ;  /* 0x00000000000579c3 */ /* 0x002e620000008800 */
[----:B------:R-:W-:Y:S01]  /*0480*/  UMOV UR4, 0x400 ;  /* 0x0000040000047882 */ /* 0x000fe20000000000 */
[----:B------:R-:W-:Y:S01]  /*0490*/  UMOV UR7, 0x80 ;  /* 0x0000008000077882 */ /* 0x000fe20000000000 */
[----:B------:R-:W-:Y:S01]  /*04a0*/  ELECT P0, URZ, PT ;  /* 0x00000000003f782f */ /* 0x000fe20003800000 */
[----:B-1----:R-:W-:Y:S02]  /*04b0*/  ULEA UR6, UR5, UR4, 0x18 ;  /* 0x0000000405067291 */ /* 0x002fe4000f8ec03f */
[----:B------:R-:W-:-:S04]  /*04c0*/  UIADD3 UR4, -UR7, 0x100000, URZ ;  /* 0x0010000007047890 */ /* 0x000fc8000fffe13f */
[----:B------:R-:W-:Y:S02]  /*04d0*/  USHF.L.U32 UR5, UR4, 0xb, URZ ;  /* 0x0000000b04057899 */ /* 0x000fe4000800063f */
[----:B------:R-:W-:Y:S01]  /*04e0*/  USHF.L.U32 UR4, UR4, 0x1, URZ ;  /* 0x0000000104047899 */ /* 0x000fe2000800063f */
[----:B------:R-:W1:Y:S11]  /*04f0*/  FENCE.VIEW.ASYNC.S ;  /* 0x00000000000073c6 */ /* 0x000e760000000000 */
[----:B-1----:R1:W0:Y:S01]  /*0500*/  SYNCS.EXCH.64 URZ, [UR6+0x16870], UR4 ;  /* 0x01687004063f75b2 */ /* 0x0022220008000100 */
[----:B------:R1:W0:Y:S01]  /*0510*/  SYNCS.EXCH.64 URZ, [UR6+0x16880], UR4 ;  /* 0x01688004063f75b2 */ /* 0x0002220008000100 */
[----:B------:R1:W0:Y:S01]  /*0520*/  SYNCS.EXCH.64 URZ, [UR6+0x16878], UR4 ;  /* 0x01687804063f75b2 */ /* 0x0002220008000100 */
[----:B------:R1:W0:Y:S01]  /*0530*/  SYNCS.EXCH.64 URZ, [UR6+0x16888], UR4 ;  /* 0x01688804063f75b2 */ /* 0x0002220008000100 */
[----:B------:R-:W-:Y:S01]  /*0540*/  NOP ;  /* 0x0000000000007918 */ /* 0x000fe20000000000 */
.L_x_2:
        /* <DEDUP_REMOVED lines=22> */
.L_x_3:
[----:B------:R-:W5:Y:S01]  /*06b0*/  SHFL.IDX PT, R2, R0, RZ, 0x1f ;  /* 0x00001fff00027589 */ /* 0x000f6200000e0000 */
[----:B------:R-:W-:Y:S01]  /*06c0*/  R2UR UR9, R3 ;  /* 0x00000000030972ca */ /* 0x000fe200000e0000 */
        /* <DEDUP_REMOVED lines=21> */
.L_x_4:
[----:B------:R-:W-:Y:S01]  /*0820*/  UISETP.NE.AND UP0, UPT, UR9, URZ, UPT ;  /* 0x0000003f0900728c */ /* 0x000fe2000bf05270 */
[----:B------:R-:W-:Y:S01]  /*0830*/  NOP ;  /* 0x0000000000007918 */ /* 0x000fe20000000000 */
[----:B------:R-:W-:Y:S01]  /*0840*/  UMOV UR39, 0x1 ;  /* 0x0000000100277882 */ /* 0x000fe20000000000 */
[----:B------:R-:W-:Y:S01]  /*0850*/  ULDC.64 UR50, c[0x0][0x208] ;  /* 0x0000820000327ab9 */ /* 0x000fe20000000a00 */
[----:B------:R-:W-:Y:S01]  /*0860*/  USEL UR39, UR39, 0x2, !UP0 ;  /* 0x0000000227277887 */ /* 0x000fe2000c000000 */
[----:B0-234-:R-:W-:Y:S01]  /*0870*/  BAR.SYNC.DEFER_BLOCKING 0x0 ;  /* 0x0000000000007b1d */ /* 0x01dfe20000010000 */
[----:B------:R-:W-:-:S13]  /*0880*/  PLOP3.LUT P0, PT, PT, PT, UP0, 0x80, 0x0 ;  /* 0x000000000000781c */ /* 0x000fda0003f0f008 */
[----:B------:R-:W-:Y:S05]  /*0890*/  @!P0 BRA `(.L_x_5) ;  /* 0x00000068005c8947 */ /* 0x000fea0003800000 */
.L_x_6:
[----:B------:R-:W-:-:S08]  /*08a0*/  NOP ;  /* 0x0000000000007918 */ /* 0x000fd00000000000 */
[----:B------:R-:W0:Y:S02]  /*08b0*/  USETMAXREG.TRY_ALLOC.CTAPOOL UP0, 0xa0 ;  /* 0x000000a0000079c8 */ /* 0x000e240008000600 */
[----:B0-----:R-:W-:-:S13]  /*08c0*/  PLOP3.LUT P0, PT, PT, PT, UP0, 0x80, 0x0 ;  /* 0x000000000000781c */ /* 0x001fda0003f0f008 */
[----:B------:R-:W-:Y:S05]  /*08d0*/  @!P0 BRA `(.L_x_6) ;  /* 0xfffffffc00f08947 */ /* 0x000fea000383ffff */
[----:B------:R-:W0:Y:S01]  /*08e0*/  S2R R2, SR_TID.X ;  /* 0x0000000000027919 */ /* 0x000e220000002100 */
[----:B------:R-:W2:Y:S08]  /*08f0*/  S2UR UR46, SR_CTAID.X ;  /* 0x00000000002e79c3 */ /* 0x000eb00000002500 */
[----:B------:R-:W-:Y:S06]  /*0900*/  BAR.ARV 0x8, 0x200 ;  /* 0x0208000000007b1d */ /* 0x000fec0000002000 */
[----:B0-----:R-:W-:-:S04]  /*0910*/  LOP3.LUT R0, R2, 0xffffff80, RZ, 0xc0, !PT ;  /* 0xffffff8002007812 */ /* 0x001fc800078ec0ff */
[----:B------:R-:W-:Y:S02]  /*0920*/  ISETP.NE.AND P0, PT, R0, 0x80, PT ;  /* 0x000000800000780c */ /* 0x000fe40003f05270 */
[----:B------:R-:W2:Y:S11]  /*0930*/  LDC R0, c[0x0][0xc34] ;  /* 0x00030d00ff007b82 */ /* 0x000eb60000000800 */
[----:B------:R-:W-:Y:S06]  /*0940*/  @!P0 BAR.ARV 0x9, 0x100 ;  /* 0x0244000000008b1d */ /* 0x000fec0000002000 */
[----:B--2---:R-:W-:-:S13]  /*0950*/  ISETP.LE.AND P0, PT, R0, UR46, PT ;  /* 0x0000002e00007c0c */ /* 0x004fda000bf03270 */
[----:B-1----:R-:W-:Y:S05]  /*0960*/  @P0 EXIT ;  /* 0x000000000000094d */ /* 0x002fea0003800000 */
[----:B------:R-:W-:Y:S01]  /*0970*/  VIADD R2, R2, 0xffffff80 ;  /* 0xffffff8002027836 */ /* 0x000fe20000000000 */
[----:B------:R-:W-:Y:S01]  /*0980*/  ULOP3.LUT UR40, UR39, 0x1, URZ, 0xfc, !UPT ;  /* 0x0000000127287892 */ /* 0x000fe2000f8efc3f */
[----:B------:R-:W-:Y:S01]  /*0990*/  IMAD.MOV.U32 R153, RZ, RZ, -0x2 ;  /* 0xfffffffeff997424 */ /* 0x000fe200078e00ff */
[----:B------:R-:W-:Y:S01]  /*09a0*/  UMOV UR36, URZ ;  /* 0x0000003f00247c82 */ /* 0x000fe20008000000 */
[----:B------:R-:W-:Y:S01]  /*09b0*/  UMOV UR37, URZ ;  /* 0x0000003f00257c82 */ /* 0x000fe20008000000 */
[----:B------:R-:W-:Y:S01]  /*09c0*/  SHF.R.S32.HI R3, RZ, 0x1f, R2 ;  /* 0x0000001fff037819 */ /* 0x000fe20000011402 */
[----:B------:R-:W-:-:S03]  /*09d0*/  UMOV UR38, URZ ;  /* 0x0000003f00267c82 */ /* 0x000fc60008000000 */
[CC--:B------:R-:W-:Y:S02]  /*09e0*/  LEA.HI R19, R3.reuse, R2.reuse, RZ, 0x7 ;  /* 0x0000000203137211 */ /* 0x0c0fe400078f38ff */
[-C--:B------:R-:W-:Y:S02]  /*09f0*/  LEA.HI R7, R3, R2.reuse, RZ, 0x2 ;  /* 0x0000000203077211 */ /* 0x080fe400078f10ff */
[----:B------:R-:W-:Y:S02]  /*0a00*/  LOP3.LUT R17, R19, 0xffffff80, RZ, 0xc0, !PT ;  /* 0xffffff8013117812 */ /* 0x000fe400078ec0ff */
[CC--:B------:R-:W-:Y:S02]  /*0a10*/  LEA.HI R0, R3.reuse, R2.reuse, RZ, 0x4 ;  /* 0x0000000203007211 */ /* 0x0c0fe400078f20ff */
[----:B------:R-:W-:Y:S01]  /*0a20*/  LEA.HI R5, R3, R2, RZ, 0x5 ;  /* 0x0000000203057211 */ /* 0x000fe200078f28ff */
[----:B------:R-:W-:Y:S01]  /*0a30*/  IMAD.IADD R17, R2, 0x1, -R17 ;  /* 0x0000000102117824 */ /* 0x000fe200078e0a11 */
[----:B------:R-:W-:-:S02]  /*0a40*/  LOP3.LUT R11, R7, 0xfffffffc, RZ, 0xc0, !PT ;  /* 0xfffffffc070b7812 */ /* 0x000fc400078ec0ff */
[----:B------:R-:W-:Y:S01]  /*0a50*/  SHF.R.S32.HI R7, RZ, 0x4, R0 ;  /* 0x00000004ff077819 */ /* 0x000fe20000011400 */
[----:B------:R-:W-:Y:S01]  /*0a60*/  IMAD.SHL.U32 R6, R5, 0x20, RZ ;  /* 0x0000002005067824 */ /* 0x000fe200078e00ff */
[----:B------:R-:W-:Y:S01]  /*0a70*/  SHF.R.S32.HI R4, RZ, 0x1f, R17 ;  /* 0x0000001fff047819 */ /* 0x000fe20000011411 */
[----:B------:R-:W-:Y:S01]  /*0a80*/  IMAD.IADD R11, R2, 0x1, -R11 ;  /* 0x00000001020b7824 */ /* 0x000fe200078e0a0b */
[----:B------:R-:W-:Y:S02]  /*0a90*/  LEA.HI R16, R3, R2, RZ, 0x3 ;  /* 0x0000000203107211 */ /* 0x000fe400078f18ff */
[----:B------:R-:W-:Y:S02]  /*0aa0*/  LEA.HI R3, R4, R17, RZ, 0x2 ;  /* 0x0000001104037211 */ /* 0x000fe400078f10ff */
[C---:B------:R-:W-:Y:S02]  /*0ab0*/  LOP3.LUT R5, R0.reuse, 0x3fffff0, RZ, 0xc0, !PT ;  /* 0x03fffff000057812 */ /* 0x040fe400078ec0ff */
[----:B------:R-:W-:-:S02]  /*0ac0*/  LEA.HI R0, R0, R7, RZ, 0x1 ;  /* 0x0000000700007211 */ /* 0x000fc400078f08ff */
[--C-:B------:R-:W-:Y:S02]  /*0ad0*/  SHF.R.S32.HI R8, RZ, 0x2, R3.reuse ;  /* 0x00000002ff087819 */ /* 0x100fe40000011403 */
[----:B------:R-:W-:Y:S02]  /*0ae0*/  SHF.R.S32.HI R9, RZ, 0x1f, R3 ;  /* 0x0000001fff097819 */ /* 0x000fe40000011403 */
[----:B------:R-:W-:Y:S02]  /*0af0*/  LOP3.LUT R0, R0, 0x1ffffffe, RZ, 0xc0, !PT ;  /* 0x1ffffffe00007812 */ /* 0x000fe400078ec0ff */
[----:B------:R-:W-:Y:S02]  /*0b00*/  SHF.R.S32.HI R19, RZ, 0x7, R19 ;  /* 0x00000007ff137819 */ /* 0x000fe40000011413 */
[----:B------:R-:W-:Y:S01]  /*0b10*/  LOP3.LUT R6, R6, 0xfffffc00, RZ, 0xc0, !PT ;  /* 0xfffffc0006067812 */ /* 0x000fe200078ec0ff */
[----:B------:R-:W-:Y:S01]  /*0b20*/  IMAD.IADD R152, R7, 0x1, -R0 ;  /* 0x0000000107987824 */ /* 0x000fe200078e0a00 */
[----:B------:R-:W-:Y:S01]  /*0b30*/  IADD3 R5, R2, -R5, RZ ;  /* 0x8000000502057210 */ /* 0x000fe20007ffe0ff */
[----:B------:R-:W-:Y:S01]  /*0b40*/  IMAD.HI R0, R19, 0x55555556, RZ ;  /* 0x5555555613007827 */ /* 0x000fe200078e02ff */
[----:B------:R-:W-:-:S02]  /*0b50*/  LEA.HI R9, R9, R8, RZ, 0x3 ;  /* 0x0000000809097211 */ /* 0x000fc400078f18ff */
[----:B------:R-:W-:Y:S01]  /*0b60*/  LEA.HI R7, R11, R11, RZ, 0x1 ;  /* 0x0000000b0b077211 */ /* 0x000fe200078f08ff */
[----:B------:R-:W-:Y:S01]  /*0b70*/  IMAD R5, R5, 0x40, R6 ;  /* 0x0000004005057824 */ /* 0x000fe200078e0206 */
[----:B------:R-:W-:Y:S02]  /*0b80*/  LOP3.LUT R9, R9, 0xfffffff8, RZ, 0xc0, !PT ;  /* 0xfffffff809097812 */ /* 0x000fe400078ec0ff */
[----:B------:R-:W-:Y:S01]  /*0b90*/  LEA.HI R6, R4, R17, RZ, 0x5 ;  /* 0x0000001104067211 */ /* 0x000fe200078f28ff */
[----:B------:R-:W-:Y:S01]  /*0ba0*/  IMAD R152, R152, 0x8, R5 ;  /* 0x0000000898987824 */ /* 0x000fe200078e0205 */
[----:B------:R-:W-:Y:S02]  /*0bb0*/  IADD3 R9, R8, -R9, RZ ;  /* 0x8000000908097210 */ /* 0x000fe40007ffe0ff */
[----:B------:R-:W-:Y:S02]  /*0bc0*/  LEA.HI R0, R0, R0, RZ, 0x1 ;  /* 0x0000000000007211 */ /* 0x000fe400078f08ff */
[----:B------:R-:W-:-:S02]  /*0bd0*/  SHF.R.S32.HI R6, RZ, 0x5, R6 ;  /* 0x00000005ff067819 */ /* 0x000fc40000011406 */
[----:B------:R-:W-:Y:S01]  /*0be0*/  LOP3.LUT R4, R3, 0x7ffffffc, RZ, 0xc0, !PT ;  /* 0x7ffffffc03047812 */ /* 0x000fe200078ec0ff */
[----:B------:R-:W-:Y:S01]  /*0bf0*/  IMAD R0, R0, -0x3, R19 ;  /* 0xfffffffd00007824 */ /* 0x000fe200078e0213 */
[----:B------:R-:W-:Y:S01]  /*0c00*/  LOP3.LUT R8, R7, 0x1ffffffe, RZ, 0xc0, !PT ;  /* 0x1ffffffe07087812 */ /* 0x000fe200078ec0ff */
[----:B------:R-:W-:Y:S01]  /*0c10*/  IMAD R9, R6, 0x10, R9 ;  /* 0x0000001006097824 */ /* 0x000fe200078e0209 */
[----:B------:R-:W-:Y:S01]  /*0c20*/  LOP3.LUT R13, R16, 0xfffffff8, RZ, 0xc0, !PT ;  /* 0xfffffff8100d7812 */ /* 0x000fe200078ec0ff */
[----:B------:R-:W-:Y:S01]  /*0c30*/  IMAD.IADD R4, R17, 0x1, -R4 ;  /* 0x0000000111047824 */ /* 0x000fe200078e0a04 */
[----:B------:R-:W-:Y:S01]  /*0c40*/  IADD3 R23, R11, -R8, RZ ;  /* 0x800000080b177210 */ /* 0x000fe20007ffe0ff */
[----:B------:R-:W-:Y:S01]  /*0c50*/  IMAD R22, R0, 0x40, R9 ;  /* 0x0000004000167824 */ /* 0x000fe200078e0209 */
[----:B------:R-:W-:Y:S01]  /*0c60*/  SHF.R.S32.HI R16, RZ, 0x3, R16 ;  /* 0x00000003ff107819 */ /* 0x000fe20000011410 */
[----:B------:R-:W-:Y:S02]  /*0c70*/  IMAD.IADD R2, R2, 0x1, -R13 ;  /* 0x0000000102027824 */ /* 0x000fe400078e0a0d */
[----:B------:R-:W-:-:S02]  /*0c80*/  IMAD R153, R4, R153, 0x80 ;  /* 0x0000008004997424 */ /* 0x000fc400078e0299 */
[----:B------:R-:W-:-:S07]  /*0c90*/  IMAD R23, R23, 0x8, R22 ;  /* 0x0000000817177824 */ /* 0x000fce00078e0216 */
.L_x_31:
[----:B0-----:R-:W0:Y:S01]  /*0ca0*/  SHFL.IDX PT, R0, R19, RZ, 0x1f ;  /* 0x00001fff13007589 */ /* 0x001e2200000e0000 */
[----:B------:R-:W1:Y:S01]  /*0cb0*/  S2UR UR41, SR_CgaCtaId ;  /* 0x00000000002979c3 */ /* 0x000e620000008800 */
[----:B------:R-:W-:Y:S01]  /*0cc0*/  ULDC UR4, c[0x0][0xc38] ;  /* 0x00030e0000047ab9 */ /* 0x000fe20000000800 */
[----:B------:R-:W-:Y:S01]  /*0cd0*/  ULDC.64 UR6, c[0x0][0x418] ;  /* 0x0001060000067ab9 */ /* 0x000fe20000000a00 */
[----:B------:R-:W-:Y:S02]  /*0ce0*/  UISETP.NE.AND UP2, UPT, UR4, 0x1, UPT ;  /* 0x000000010400788c */ /* 0x000fe4000bf45270 */
[----:B------:R-:W-:Y:S01]  /*0cf0*/  UISETP.NE.U32.AND UP0, UPT, UR6, URZ, UPT ;  /* 0x0000003f0600728c */ /* 0x000fe2000bf05070 */
[----:B------:R-:W-:Y:S01]  /*0d00*/  ULDC UR4, c[0x0][0xc44] ;  /* 0x0003110000047ab9 */ /* 0x000fe20000000800 */
[----:B------:R-:W-:Y:S01]  /*0d10*/  UMOV UR43, UR46 ;  /* 0x0000002e002b7c82 */ /* 0x000fe20008000000 */
[----:B------:R-:W-:Y:S01]  /*0d20*/  UISETP.NE.AND UP1, UPT, UR4, 0x1, UPT ;  /* 0x000000010400788c */ /* 0x000fe2000bf25270 */
[----:B------:R-:W-:Y:S01]  /*0d30*/  UMOV UR44, 0x400 ;  /* 0x00000400002c7882 */ /* 0x000fe20000000000 */
[----:B------:R-:W-:-:S04]  /*0d40*/  UISETP.NE.AND.EX UP0, UPT, UR7, URZ, UPT, UP0 ;  /* 0x0000003f0700728c */ /* 0x000fc8000bf05300 */
[----:B------:R-:W-:Y:S01]  /*0d50*/  @UP2 ULDC UR4, c[0x0][0xc3c] ;  /* 0x00030f0000042ab9 */ /* 0x000fe20000000800 */
[----:B------:R-:W-:Y:S01]  /*0d60*/  @UP2 ULDC UR6, c[0x0][0xc40] ;  /* 0x0003100000062ab9 */ /* 0x000fe20000000800 */
[----:B------:R-:W-:Y:S01]  /*0d70*/  UIMAD.WIDE.U32 UR4, UR46, UR4, URZ ;  /* 0x000000042e0472a5 */ /* 0x000fe2000f8e003f */
[----:B------:R-:W-:-:S03]  /*0d80*/  ULDC UR48, c[0x0][0x424] ;  /* 0x0001090000307ab9 */ /* 0x000fc60000000800 */
[----:B------:R-:W-:Y:S01]  /*0d90*/  @UP2 USHF.R.U32.HI UR43, URZ, UR6, UR5 ;  /* 0x000000063f2b2299 */ /* 0x000fe20008011605 */
[----:B------:R-:W-:Y:S01]  /*0da0*/  @UP1 ULDC.64 UR8, c[0x0][0xc48] ;  /* 0x0003120000081ab9 */ /* 0x000fe20000000a00 */
[----:B0-----:R-:W-:Y:S01]  /*0db0*/  R2UR UR42, R0 ;  /* 0x00000000002a72ca */ /* 0x001fe200000e0000 */
[----:B-1----:R-:W-:Y:S02]  /*0dc0*/  ULEA UR44, UR41, UR44, 0x18 ;  /* 0x0000002c292c7291 */ /* 0x002fe4000f8ec03f */
[----:B------:R-:W-:Y:S02]  /*0dd0*/  UIMAD.WIDE.U32 UR4, UR43, UR8, URZ ;  /* 0x000000082b0472a5 */ /* 0x000fe4000f8e003f */
[----:B------:R-:W-:Y:S02]  /*0de0*/  UIADD3 UR8, UR44, 0x8400, URZ ;  /* 0x000084002c087890 */ /* 0x000fe4000fffe03f */
[----:B------:R-:W-:Y:S02]  /*0df0*/  USEL UR48, UR48, 0x1, UP0 ;  /* 0x0000000130307887 */ /* 0x000fe40008000000 */
[----:B------:R-:W-:Y:S01]  /*0e00*/  ULOP3.LUT UP0, URZ, UR8, 0x3ff, URZ, 0xc0, !UPT ;  /* 0x000003ff083f7892 */ /* 0x000fe2000f80c03f */
[----:B------:R-:W-:Y:S01]  /*0e10*/  ULDC UR4, c[0x0][0x2f0] ;  /* 0x0000bc0000047ab9 */ /* 0x000fe20000000800 */
[----:B------:R-:W-:-:S02]  /*0e20*/  UMOV UR45, UR43 ;  /* 0x0000002b002d7c82 */ /* 0x000fc40008000000 */
[----:B------:R-:W-:Y:S02]  /*0e30*/  UIMAD.WIDE UR6, UR42, 0x55555556, URZ ;  /* 0x555555562a0678a5 */ /* 0x000fe4000f8e023f */
[----:B------:R-:W-:Y:S01]  /*0e40*/  UIMAD UR48, UR48, UR4, URZ ;  /* 0x00000004303072a4 */ /* 0x000fe2000f8e023f */
[----:B------:R-:W-:Y:S01]  /*0e50*/  PLOP3.LUT P0, PT, PT, PT, UP0, 0x80, 0x0 ;  /* 0x000000000000781c */ /* 0x000fe20003f0f008 */
[----:B------:R-:W-:Y:S02]  /*0e60*/  ULEA.HI UR7, UR7, UR7, URZ, 0x1 ;  /* 0x0000000707077291 */ /* 0x000fe4000f8f083f */
[----:B------:R-:W-:Y:S02]  /*0e70*/  UIADD3 UR4, UR48, 0x7f, URZ ;  /* 0x0000007f30047890 */ /* 0x000fe4000fffe03f */
[----:B------:R-:W-:Y:S02]  /*0e80*/  UIMAD UR7, UR7, -0x3, UR42 ;  /* 0xfffffffd070778a4 */ /* 0x000fe4000f8e022a */
[----:B------:R-:W-:-:S02]  /*0e90*/  @UP1 USHF.R.U32.HI UR45, URZ, UR9, UR5 ;  /* 0x000000093f2d1299 */ /* 0x000fc40008011605 */
[----:B------:R-:W-:Y:S02]  /*0ea0*/  USHF.R.S32.HI UR5, URZ, 0x1f, UR4 ;  /* 0x0000001f3f057899 */ /* 0x000fe40008011404 */
[----:B------:R-:W-:Y:S02]  /*0eb0*/  ULEA UR7, UR7, UR8, 0xd ;  /* 0x0000000807077291 */ /* 0x000fe4000f8e683f */
[----:B------:R-:W-:Y:S02]  /*0ec0*/  ULEA.HI UR5, UR5, UR4, URZ, 0x7 ;  /* 0x0000000405057291 */ /* 0x000fe4000f8f383f */
[----:B------:R-:W-:Y:S02]  /*0ed0*/  USHF.R.U32.HI UR7, URZ, 0x4, UR7 ;  /* 0x000000043f077899 */ /* 0x000fe40008011607 */
[----:B------:R-:W-:Y:S02]  /*0ee0*/  USHF.R.S32.HI UR47, URZ, 0x7, UR5 ;  /* 0x000000073f2f7899 */ /* 0x000fe40008011405 */
[----:B------:R-:W-:Y:S01]  /*0ef0*/  ULOP3.LUT UR49, UR7, 0x3fff, URZ, 0xc0, !UPT ;  /* 0x00003fff07317892 */ /* 0x000fe2000f8ec03f */
[----:B------:R-:W-:Y:S11]  /*0f00*/  @!P0 BRA `(.L_x_7) ;  /* 0x0000000000408947 */ /* 0x000ff60003800000 */
[----:B------:R-:W-:Y:S01]  /*0f10*/  MOV R0, 0x0 ;  /* 0x0000000000007802 */ /* 0x000fe20000000f00 */
[----:B------:R-:W-:Y:S01]  /*0f20*/  ULDC.64 UR4, c[0x4][0x88] ;  /* 0x0100220000047ab9 */ /* 0x000fe20000000a00 */
[----:B------:R-:W-:Y:S01]  /*0f30*/  ULDC.64 UR6, c[0x4][0x28] ;  /* 0x01000a0000067ab9 */ /* 0x000fe20000000a00 */
[----:B------:R-:W-:Y:S01]  /*0f40*/  IMAD.U32 R4, RZ, RZ, UR4 ;  /* 0x00000004ff047e24 */ /* 0x000fe2000f8e00ff */
[----:B------:R0:W1:Y:S01]  /*0f50*/  LDC.64 R14, c[0x4][R0] ;  /* 0x01000000000e7b82 */ /* 0x0000620000000a00 */
[----:B------:R-:W-:Y:S01]  /*0f60*/  IMAD.U32 R5, RZ, RZ, UR5 ;  /* 0x00000005ff057e24 */ /* 0x000fe2000f8e00ff */
[----:B------:R-:W-:Y:S01]  /*0f70*/  ULDC.64 UR4, c[0x4][0x90] ;  /* 0x0100240000047ab9 */ /* 0x000fe20000000a00 */
[----:B------:R-:W-:Y:S01]  /*0f80*/  IMAD.U32 R10, RZ, RZ, UR6 ;  /* 0x00000006ff0a7e24 */ /* 0x000fe2000f8e00ff */
[----:B------:R-:W-:Y:S01]  /*0f90*/  MOV R6, UR4 ;  /* 0x0000000400067c02 */ /* 0x000fe20008000f00 */
[----:B------:R-:W-:Y:S01]  /*0fa0*/  IMAD.U32 R7, RZ, RZ, UR5 ;  /* 0x00000005ff077e24 */ /* 0x000fe2000f8e00ff */
[----:B------:R-:W-:Y:S01]  /*0fb0*/  MOV R12, 0x1 ;  /* 0x00000001000c7802 */ /* 0x000fe20000000f00 */
[----:B------:R-:W-:-:S02]  /*0fc0*/  IMAD.U32 R11, RZ, RZ, UR7 ;  /* 0x00000007ff0b7e24 */ /* 0x000fc4000f8e00ff */
[----:B------:R-:W-:Y:S02]  /*0fd0*/  IMAD.MOV.U32 R8, RZ, RZ, 0x70 ;  /* 0x00000070ff087424 */ /* 0x000fe400078e00ff */
[----:B0-----:R-:W-:-:S07]  /*0fe0*/  IMAD.MOV.U32 R13, RZ, RZ, RZ ;  /* 0x000000ffff0d7224 */ /* 0x001fce00078e00ff */
[----:B------:R-:W-:-:S07]  /*0ff0*/  LEPC R20, `(.L_x_7) ;  /* 0x000000001014794e */ /* 0x000fce0000000000 */
[----:B-1----:R-:W-:Y:S05]  /*1000*/  CALL.ABS.NOINC R14 ;  /* 0x000000000e007343 */ /* 0x002fea0003c00000 */
.L_x_7:
[----:B------:R-:W-:Y:S01]  /*1010*/  ULOP3.LUT UR4, UR36, 0x1, URZ, 0xc0, !UPT ;  /* 0x0000000124047892 */ /* 0x000fe2000f8ec03f */
[----:B------:R-:W-:-:S05]  /*1020*/  IMAD.U32 R3, RZ, RZ, UR40 ;  /* 0x00000028ff037e24 */ /* 0x000fca000f8e00ff */
[----:B------:R-:W-:Y:S01]  /*1030*/  IMAD.U32 R0, RZ, RZ, UR4 ;  /* 0x00000004ff007e24 */ /* 0x000fe2000f8e00ff */
[----:B------:R-:W-:-:S04]  /*1040*/  ISETP.NE.AND P0, PT, R3, 0x3, PT ;  /* 0x000000030300780c */ /* 0x000fc80003f05270 */
[----:B------:R-:W-:-:S04]  /*1050*/  SHF.L.U32 R0, R0, 0x1f, RZ ;  /* 0x0000001f00007819 */ /* 0x000fc800000006ff */
[----:B------:R-:W0:Y:S02]  /*1060*/  SYNCS.PHASECHK.TRANS64.TRYWAIT P1, [UR44+0x16800], R0 ;  /* 0x01680000ff0075a7 */ /* 0x000e24000802016c */
[----:B0-----:R-:W-:Y:S05]  /*1070*/  @!P1 BRA `(.L_x_8) ;  /* 0x0000009c009c9947 */ /* 0x001fea0003800000 */
.L_x_81:
[----:B------:R-:W-:Y:S05]  /*1080*/  @!P0 BRA `(.L_x_9) ;  /* 0x0000000000048947 */ /* 0x000fea0003800000 */
[----:B------:R-:W-:Y:S01]  /*1090*/  BPT.TRAP 0x1 ;  /* 0x000000040000795c */ /* 0x000fe20000300000 */
.L_x_9:
[----:B0-----:R-:W-:Y:S01]  /*10a0*/  IMAD.U32 R0, RZ, RZ, UR38 ;  /* 0x00000026ff007e24 */ /* 0x001fe2000f8e00ff */
[----:B------:R-:W-:-:S04]  /*10b0*/  MOV R3, UR37 ;  /* 0x0000002500037c02 */ /* 0x000fc80008000f00 */
[----:B------:R-:W-:Y:S02]  /*10c0*/  LEA R0, R0, UR44, 0x3 ;  /* 0x0000002c00007c11 */ /* 0x000fe4000f8e18ff */
[----:B------:R-:W-:-:S04]  /*10d0*/  SHF.L.U32 R3, R3, 0x1f, RZ ;  /* 0x0000001f03037819 */ /* 0x000fc800000006ff */
[----:B------:R0:W1:Y:S01]  /*10e0*/  SYNCS.PHASECHK.TRANS64.TRYWAIT P1, [R0+URZ+0x16830], R3 ;  /* 0x01683003000075a7 */ /* 0x000062000802017f */
[----:B------:R-:W-:Y:S05]  /*10f0*/  @!P0 BRA `(.L_x_10) ;  /* 0x0000000000048947 */ /* 0x000fea0003800000 */
[----:B------:R-:W-:Y:S01]  /*1100*/  BPT.TRAP 0x1 ;  /* 0x000000040000795c */ /* 0x000fe20000300000 */
.L_x_10:
[----:B------:R-:W-:Y:S01]  /*1110*/  IMAD.MOV.U32 R119, RZ, RZ, RZ ;  /* 0x000000ffff777224 */ /* 0x000fe200078e00ff */
[----:B-1----:R-:W-:Y:S06]  /*1120*/  @P1 BRA `(.L_x_11) ;  /* 0x0000000000081947 */ /* 0x002fec0003800000 */
[----:B------:R-:W1:Y:S02]  /*1130*/  SYNCS.PHASECHK.TRANS64.TRYWAIT P1, [R0+URZ+0x16830], R3 ;  /* 0x01683003000075a7 */ /* 0x000e64000802017f */
[----:B-1----:R-:W-:Y:S05]  /*1140*/  @!P1 BRA `(.L_x_12) ;  /* 0x0000009c00809947 */ /* 0x002fea0003800000 */
.L_x_11:
[----:B------:R-:W-:Y:S05]  /*1150*/  WARPSYNC.ALL ;  /* 0x0000000000007948 */ /* 0x000fea0003800000 */
[----:B------:R-:W-:Y:S01]  /*1160*/  UIADD3 UR4, UR44, 0xe400, URZ ;  /* 0x0000e4002c047890 */ /* 0x000fe2000fffe03f */
[----:B------:R-:W-:Y:S01]  /*1170*/  WARPGROUP.ARRIVE ;  /* 0x00000000000079c5 */ /* 0x000fe20000000000 */
[----:B------:R-:W-:Y:S02]  /*1180*/  ULOP3.LUT UR16, UR49, 0x10000, URZ, 0xfc, !UPT ;  /* 0x0001000031107892 */ /* 0x000fe4000f8efc3f */
[----:B------:R-:W-:Y:S01]  /*1190*/  USHF.R.U32.HI UR4, URZ, 0x4, UR4 ;  /* 0x000000043f047899 */ /* 0x000fe20008011604 */
[----:B------:R-:W-:Y:S01]  /*11a0*/  UMOV UR17, 0x40000040 ;  /* 0x4000004000117882 */ /* 0x000fe20000000000 */
[----:B------:R-:W-:-:S02]  /*11b0*/  UMOV UR19, 0x40000040 ;  /* 0x4000004000137882 */ /* 0x000fc40000000000 */
[----:B------:R-:W-:Y:S01]  /*11c0*/  ULOP3.LUT UR4, UR4, 0x3fff, URZ, 0xc0, !UPT ;  /* 0x00003fff04047892 */ /* 0x000fe2000f8ec03f */
[----:B------:R-:W-:Y:S01]  /*11d0*/  UMOV UR5, 0x40000040 ;  /* 0x4000004000057882 */ /* 0x000fe20000000000 */
[----:B------:R-:W-:Y:S02]  /*11e0*/  UMOV UR7, 0x40000040 ;  /* 0x4000004000077882 */ /* 0x000fe40000000000 */
[----:B------:R-:W-:Y:S02]  /*11f0*/  ULOP3.LUT UR20, UR4, 0x10000, URZ, 0xfc, !UPT ;  /* 0x0001000004147892 */ /* 0x000fe4000f8efc3f */
[----:B------:R-:W-:Y:S02]  /*1200*/  UIADD3 UR4, UR16, 0x2, URZ ;  /* 0x0000000210047890 */ /* 0x000fe4000fffe03f */
[----:B------:R-:W-:Y:S02]  /*1210*/  ULEA UR18, UR38, UR20, 0xa ;  /* 0x0000001426127291 */ /* 0x000fe4000f8e503f */
[----:B------:R-:W-:-:S02]  /*1220*/  UIADD3 UR8, UR16, 0x4, URZ ;  /* 0x0000000410087890 */ /* 0x000fc4000fffe03f */
[----:B------:R-:W-:Y:S02]  /*1230*/  UIADD3 UR6, UR18, 0x2, URZ ;  /* 0x0000000212067890 */ /* 0x000fe4000fffe03f */
[----:B------:R-:W-:Y:S01]  /*1240*/  UIADD3 UR10, UR18, 0x4, URZ ;  /* 0x00000004120a7890 */ /* 0x000fe2000fffe03f */
[----:B------:R-:W-:Y:S02]  /*1250*/  UMOV UR9, 0x40000040 ;  /* 0x4000004000097882 */ /* 0x000fe40000000000 */
[----:B------:R-:W-:Y:S01]  /*1260*/  HGMMA.64x128x16.F32.BF16 R24, gdesc[UR16], RZ, !UPT, gsb0 ;  /* 0x01e00000101879f0 */ /* 0x000fe2000c0018ff */
[----:B------:R-:W-:Y:S01]  /*1270*/  UMOV UR11, 0x40000040 ;  /* 0x40000040000b7882 */ /* 0x000fe20000000000 */
[----:B------:R-:W-:Y:S02]  /*1280*/  UIADD3 UR12, UR16, 0x6, URZ ;  /* 0x00000006100c7890 */ /* 0x000fe4000fffe03f */
[----:B------:R-:W-:Y:S01]  /*1290*/  UIADD3 UR14, UR18, 0x6, URZ ;  /* 0x00000006120e7890 */ /* 0x000fe2000fffe03f */
[----:B------:R-:W-:Y:S01]  /*12a0*/  UMOV UR13, 0x40000040 ;  /* 0x40000040000d7882 */ /* 0x000fe20000000000 */
[----:B------:R-:W-:Y:S01]  /*12b0*/  UMOV UR15, 0x40000040 ;  /* 0x40000040000f7882 */ /* 0x000fe20000000000 */
[----:B------:R-:W-:-:S02]  /*12c0*/  WARPGROUP.DEPBAR.LE gsb0, 0x0 ;  /* 0x00008000000079c5 */ /* 0x000fc40000010000 */
[----:B------:R-:W-:-:S06]  /*12d0*/  WARPGROUP.ARRIVE ;  /* 0x00000000000079c5 */ /* 0x000fcc0000000000 */
[----:B------:R-:W-:Y:S03]  /*12e0*/  HGMMA.64x128x16.F32.BF16 R24, gdesc[UR4], R24, gsb0 ;  /* 0x01e00000041879f0 */ /* 0x000fe60008001818 */
[----:B------:R-:W-:Y:S02]  /*12f0*/  WARPGROUP.DEPBAR.LE gsb0, 0x0 ;  /* 0x00008000000079c5 */ /* 0x000fe40000010000 */
[----:B------:R-:W-:-:S07]  /*1300*/  WARPGROUP.ARRIVE ;  /* 0x00000000000079c5 */ /* 0x000fce0000000000 */
[----:B------:R-:W-:Y:S03]  /*1310*/  HGMMA.64x128x16.F32.BF16 R24, gdesc[UR8], R24, gsb0 ;  /* 0x01e00000081879f0 */ /* 0x000fe60008001818 */
[----:B------:R-:W-:Y:S02]  /*1320*/  WARPGROUP.DEPBAR.LE gsb0, 0x0 ;  /* 0x00008000000079c5 */ /* 0x000fe40000010000 */
[----:B------:R-:W-:-:S07]  /*1330*/  WARPGROUP.ARRIVE ;  /* 0x00000000000079c5 */ /* 0x000fce0000000000 */
[----:B------:R-:W-:Y:S03]  /*1340*/  HGMMA.64x128x16.F32.BF16 R24, gdesc[UR12], R24, gsb0 ;  /* 0x01e000000c1879f0 */ /* 0x000fe60008001818 */
[----:B------:R-:W-:Y:S02]  /*1350*/  WARPGROUP.DEPBAR.LE gsb0, 0x0 ;  /* 0x00008000000079c5 */ /* 0x000fe40000010000 */
[----:B------:R-:W-:Y:S05]  /*1360*/  @!P0 BRA `(.L_x_13) ;  /* 0x0000000000048947 */ /* 0x000fea0003800000 */
[----:B------:R-:W-:Y:S01]  /*1370*/  BPT.TRAP 0x1 ;  /* 0x000000040000795c */ /* 0x000fe20000300000 */
.L_x_13:
[----:B------:R-:W-:Y:S01]  /*1380*/  ULDC UR6, c[0x0][0x9d8] ;  /* 0x0002760000067ab9 */ /* 0x000fe20000000800 */
[----:B------:R-:W-:Y:S01]  /*1390*/  ULDC UR7, c[0x0][0x988] ;  /* 0x0002620000077ab9 */ /* 0x000fe20000000800 */
[----:B------:R-:W-:Y:S01]  /*13a0*/  FMUL.FTZ R5, R24, UR6 ;  /* 0x0000000618057c20 */ /* 0x000fe20008410000 */
[----:B------:R-:W-:Y:S01]  /*13b0*/  FMUL.FTZ R6, R25, UR6 ;  /* 0x0000000619067c20 */ /* 0x000fe20008410000 */
[----:B------:R-:W-:Y:S01]  /*13c0*/  FMUL.FTZ R10, R28, UR6 ;  /* 0x000000061c0a7c20 */ /* 0x000fe20008410000 */
[----:B------:R-:W-:Y:S01]  /*13d0*/  FMUL.FTZ R14, R32, UR6 ;  /* 0x00000006200e7c20 */ /* 0x000fe20008410000 */
[----:B------:R-:W-:Y:S01]  /*13e0*/  FMUL.FTZ R15, R33, UR6 ;  /* 0x00000006210f7c20 */ /* 0x000fe20008410000 */
[----:B------:R-:W-:Y:S01]  /*13f0*/  FMUL.FTZ R12, R29, UR6 ;  /* 0x000000061d0c7c20 */ /* 0x000fe20008410000 */
[----:B------:R-:W2:Y:S01]  /*1400*/  MUFU.TANH R5, R5 ;  /* 0x0000000500057308 */ /* 0x000ea20000002400 */
[----:B------:R-:W-:Y:S01]  /*1410*/  FMUL.FTZ R33, R47, UR6 ;  /* 0x000000062f217c20 */ /* 0x000fe20008410000 */
[----:B------:R-:W-:Y:S01]  /*1420*/  FMUL.FTZ R32, R49, UR6 ;  /* 0x0000000631207c20 */ /* 0x000fe20008410000 */
[----:B------:R-:W-:Y:S01]  /*1430*/  FMUL.FTZ R47, R62, UR6 ;  /* 0x000000063e2f7c20 */ /* 0x000fe20008410000 */
[----:B------:R-:W-:Y:S01]  /*1440*/  FMUL.FTZ R49, R63, UR6 ;  /* 0x000000063f317c20 */ /* 0x000fe20008410000 */
[----:B------:R-:W-:-:S02]  /*1450*/  VIADD R62, R153, UR48 ;  /* 0x00000030993e7c36 */ /* 0x000fc40008000000 */
[----:B01----:R-:W-:Y:S01]  /*1460*/  FMUL.FTZ R3, R26, UR6 ;  /* 0x000000061a037c20 */ /* 0x003fe20008410000 */
[----:B------:R-:W-:Y:S01]  /*1470*/  IMAD.U32 R63, RZ, RZ, UR47 ;  /* 0x0000002fff3f7e24 */ /* 0x000fe2000f8e00ff */
[----:B------:R-:W0:Y:S01]  /*1480*/  MUFU.TANH R6, R6 ;  /* 0x0000000600067308 */ /* 0x000e220000002400 */
[----:B------:R-:W-:Y:S01]  /*1490*/  FMUL.FTZ R4, R27, UR6 ;  /* 0x000000061b047c20 */ /* 0x000fe20008410000 */
[----:B------:R-:W-:Y:S01]  /*14a0*/  FMUL.FTZ R24, R36, UR6 ;  /* 0x0000000624187c20 */ /* 0x000fe20008410000 */
[----:B------:R-:W-:Y:S02]  /*14b0*/  IMAD R62, R63, -0x80, R62 ;  /* 0xffffff803f3e7824 */ /* 0x000fe400078e023e */
[----:B------:R-:W-:Y:S01]  /*14c0*/  FMUL.FTZ R8, R31, UR6 ;  /* 0x000000061f087c20 */ /* 0x000fe20008410000 */
[----:B------:R-:W-:Y:S01]  /*14d0*/  FMUL.FTZ R31, R44, UR6 ;  /* 0x000000062c1f7c20 */ /* 0x000fe20008410000 */
[----:B------:R-:W-:Y:S01]  /*14e0*/  FMUL.FTZ R7, R30, UR6 ;  /* 0x000000061e077c20 */ /* 0x000fe20008410000 */
[----:B------:R-:W-:Y:S01]  /*14f0*/  FMUL.FTZ R11, R35, UR6 ;  /* 0x00000006230b7c20 */ /* 0x000fe20008410000 */
[----:B------:R-:W1:Y:S01]  /*1500*/  MUFU.TANH R10, R10 ;  /* 0x0000000a000a7308 */ /* 0x000e620000002400 */
[C---:B------:R-:W-:Y:S01]  /*1510*/  ISETP.GT.AND P2, PT, R62.reuse, RZ, PT ;  /* 0x000000ff3e00720c */ /* 0x040fe20003f44270 */
[----:B------:R-:W-:Y:S01]  /*1520*/  FMUL.FTZ R20, R37, UR6 ;  /* 0x0000000625147c20 */ /* 0x000fe20008410000 */
[C---:B------:R-:W-:Y:S01]  /*1530*/  ISETP.GT.AND P1, PT, R62.reuse, 0x1, PT ;  /* 0x000000013e00780c */ /* 0x040fe20003f24270 */
[----:B------:R-:W-:Y:S01]  /*1540*/  FMUL.FTZ R27, R43, UR6 ;  /* 0x000000062b1b7c20 */ /* 0x000fe20008410000 */
[----:B------:R-:W-:Y:S01]  /*1550*/  ISETP.GT.AND P6, PT, R62, 0x8, PT ;  /* 0x000000083e00780c */ /* 0x000fe20003fc4270 */
[----:B------:R-:W-:Y:S01]  /*1560*/  FMUL.FTZ R35, R50, UR6 ;  /* 0x0000000632237c20 */ /* 0x000fe20008410000 */
[----:B--2---:R-:W-:Y:S01]  /*1570*/  FSEL R44, R5, -INF , P2 ;  /* 0xff800000052c7808 */ /* 0x004fe20001000000 */
[----:B------:R-:W2:Y:S01]  /*1580*/  MUFU.TANH R12, R12 ;  /* 0x0000000c000c7308 */ /* 0x000ea20000002400 */
[----:B0-----:R-:W-:Y:S01]  /*1590*/  FSEL R63, R6, -INF , P1 ;  /* 0xff800000063f7808 */ /* 0x001fe20000800000 */
[----:B------:R-:W-:Y:S01]  /*15a0*/  FMUL.FTZ R43, R58, UR6 ;  /* 0x000000063a2b7c20 */ /* 0x000fe20008410000 */
[----:B------:R-:W-:Y:S01]  /*15b0*/  FMUL.FTZ R50, R65, UR6 ;  /* 0x0000000641327c20 */ /* 0x000fe20008410000 */
[----:B------:R-:W-:Y:S01]  /*15c0*/  FMUL.FTZ R58, R72, UR6 ;  /* 0x00000006483a7c20 */ /* 0x000fe20008410000 */
[----:B------:R-:W-:Y:S01]  /*15d0*/  ISETP.GT.AND P5, PT, R62, 0x9, PT ;  /* 0x000000093e00780c */ /* 0x000fe20003fa4270 */
[----:B------:R-:W-:Y:S01]  /*15e0*/  FMUL.FTZ R28, R40, UR6 ;  /* 0x00000006281c7c20 */ /* 0x000fe20008410000 */
[----:B------:R-:W-:Y:S01]  /*15f0*/  FMNMX.FTZ R72, R44, R63, !PT ;  /* 0x0000003f2c487209 */ /* 0x000fe20007810000 */
[----:B------:R-:W0:Y:S01]  /*1600*/  MUFU.TANH R14, R14 ;  /* 0x0000000e000e7308 */ /* 0x000e220000002400 */
[----:B-1----:R-:W-:Y:S01]  /*1610*/  FSEL R65, R10, -INF , P6 ;  /* 0xff8000000a417808 */ /* 0x002fe20003000000 */
[----:B------:R-:W-:Y:S01]  /*1620*/  FMUL.FTZ R36, R53, UR6 ;  /* 0x0000000635247c20 */ /* 0x000fe20008410000 */
[----:B------:R-:W-:Y:S01]  /*1630*/  FMUL.FTZ R53, R67, UR6 ;  /* 0x0000000643357c20 */ /* 0x000fe20008410000 */
[----:B------:R-:W-:Y:S01]  /*1640*/  FMUL.FTZ R9, R34, UR6 ;  /* 0x0000000622097c20 */ /* 0x000fe20008410000 */
[----:B------:R-:W-:Y:S01]  /*1650*/  ISETP.GT.AND P4, PT, R62, 0x10, PT ;  /* 0x000000103e00780c */ /* 0x000fe20003f84270 */
[----:B------:R-:W-:Y:S01]  /*1660*/  FMUL.FTZ R26, R41, UR6 ;  /* 0x00000006291a7c20 */ /* 0x000fe20008410000 */
[----:B------:R-:W-:Y:S01]  /*1670*/  FMNMX.FTZ R72, R65, R72, !PT ;  /* 0x0000004841487209 */ /* 0x000fe20007810000 */
[----:B------:R-:W1:Y:S01]  /*1680*/  MUFU.TANH R3, R3 ;  /* 0x0000000300037308 */ /* 0x000e620000002400 */
[----:B--2---:R-:W-:Y:S01]  /*1690*/  FSEL R67, R12, -INF , P5 ;  /* 0xff8000000c437808 */ /* 0x004fe20002800000 */
[----:B------:R-:W-:Y:S01]  /*16a0*/  FMUL.FTZ R34, R48, UR6 ;  /* 0x0000000630227c20 */ /* 0x000fe20008410000 */
[----:B------:R-:W-:Y:S01]  /*16b0*/  FMUL.FTZ R48, R60, UR6 ;  /* 0x000000063c307c20 */ /* 0x000fe20008410000 */
[----:B------:R-:W-:Y:S01]  /*16c0*/  FMUL.FTZ R60, R73, UR6 ;  /* 0x00000006493c7c20 */ /* 0x000fe20008410000 */
[----:B------:R-:W-:Y:S01]  /*16d0*/  ISETP.GT.AND P3, PT, R62, 0x11, PT ;  /* 0x000000113e00780c */ /* 0x000fe20003f64270 */
[----:B------:R-:W-:Y:S01]  /*16e0*/  FMUL.FTZ R25, R42, UR6 ;  /* 0x000000062a197c20 */ /* 0x000fe20008410000 */
[----:B------:R-:W-:Y:S01]  /*16f0*/  FMNMX.FTZ R72, R67, R72, !PT ;  /* 0x0000004843487209 */ /* 0x000fe20007810000 */
[----:B------:R-:W2:Y:S01]  /*1700*/  MUFU.TANH R15, R15 ;  /* 0x0000000f000f7308 */ /* 0x000ea20000002400 */
[----:B0-----:R-:W-:Y:S01]  /*1710*/  FSEL R73, R14, -INF , P4 ;  /* 0xff8000000e497808 */ /* 0x001fe20002000000 */
[----:B------:R-:W-:Y:S01]  /*1720*/  FMUL.FTZ R42, R56, UR6 ;  /* 0x00000006382a7c20 */ /* 0x000fe20008410000 */
[----:B------:R-:W-:Y:S01]  /*1730*/  FMUL.FTZ R56, R69, UR6 ;  /* 0x0000000645387c20 */ /* 0x000fe20008410000 */
[----:B------:R-:W-:Y:S01]  /*1740*/  FMUL.FTZ R13, R38, UR6 ;  /* 0x00000006260d7c20 */ /* 0x000fe20008410000 */
[----:B------:R-:W-:Y:S01]  /*1750*/  FMNMX.FTZ R72, R73, R72, !PT ;  /* 0x0000004849487209 */ /* 0x000fe20007810000 */
[----:B------:R-:W-:Y:S01]  /*1760*/  FMUL.FTZ R30, R45, UR6 ;  /* 0x000000062d1e7c20 */ /* 0x000fe20008410000 */
[----:B------:R-:W-:Y:S01]  /*1770*/  FMUL.FTZ R40, R57, UR6 ;  /* 0x0000000639287c20 */ /* 0x000fe20008410000 */
[----:B------:R-:W0:Y:S01]  /*1780*/  MUFU.TANH R4, R4 ;  /* 0x0000000400047308 */ /* 0x000e220000002400 */
[----:B-1----:R-:W-:Y:S01]  /*1790*/  FSEL R3, R3, -INF , P2 ;  /* 0xff80000003037808 */ /* 0x002fe20001000000 */
[----:B------:R-:W-:Y:S01]  /*17a0*/  FMUL.FTZ R57, R71, UR6 ;  /* 0x0000000647397c20 */ /* 0x000fe20008410000 */
[----:B------:R-:W-:Y:S01]  /*17b0*/  ISETP.GT.AND P2, PT, R62, 0x18, PT ;  /* 0x000000183e00780c */ /* 0x000fe20003f44270 */
[----:B------:R-:W-:Y:S01]  /*17c0*/  FMUL.FTZ R21, R39, UR6 ;  /* 0x0000000627157c20 */ /* 0x000fe20008410000 */
[----:B------:R-:W-:Y:S01]  /*17d0*/  FMUL.FTZ R29, R46, UR6 ;  /* 0x000000062e1d7c20 */ /* 0x000fe20008410000 */
[----:B------:R-:W-:Y:S01]  /*17e0*/  FMUL.FTZ R46, R61, UR6 ;  /* 0x000000063d2e7c20 */ /* 0x000fe20008410000 */
[----:B------:R-:W-:Y:S01]  /*17f0*/  FMUL.FTZ R61, R75, UR6 ;  /* 0x000000064b3d7c20 */ /* 0x000fe20008410000 */
[----:B------:R-:W1:Y:S01]  /*1800*/  MUFU.TANH R24, R24 ;  /* 0x0000001800187308 */ /* 0x000e620000002400 */
[----:B--2---:R-:W-:Y:S01]  /*1810*/  FSEL R69, R15, -INF , P3 ;  /* 0xff8000000f457808 */ /* 0x004fe20001800000 */
[----:B------:R-:W-:Y:S01]  /*1820*/  FMUL.FTZ R39, R54, UR6 ;  /* 0x0000000636277c20 */ /* 0x000fe20008410000 */
[----:B------:R-:W-:Y:S01]  /*1830*/  FMUL.FTZ R54, R68, UR6 ;  /* 0x0000000644367c20 */ /* 0x000fe20008410000 */
[----:B------:R-:W-:Y:S01]  /*1840*/  FMUL.FTZ R68, R77, UR6 ;  /* 0x000000064d447c20 */ /* 0x000fe20008410000 */
[----:B------:R-:W-:Y:S01]  /*1850*/  FMNMX.FTZ R72, R69, R72, !PT ;  /* 0x0000004845487209 */ /* 0x000fe20007810000 */
[----:B------:R-:W-:Y:S01]  /*1860*/  FMUL.FTZ R38, R52, UR6 ;  /* 0x0000000634267c20 */ /* 0x000fe20008410000 */
[----:B------:R-:W-:Y:S01]  /*1870*/  FMUL.FTZ R41, R55, UR6 ;  /* 0x0000000637297c20 */ /* 0x000fe20008410000 */
[----:B------:R-:W2:Y:S01]  /*1880*/  MUFU.TANH R7, R7 ;  /* 0x0000000700077308 */ /* 0x000ea20000002400 */
[----:B0-----:R-:W-:Y:S01]  /*1890*/  FSEL R4, R4, -INF , P1 ;  /* 0xff80000004047808 */ /* 0x001fe20000800000 */
[----:B------:R-:W-:Y:S01]  /*18a0*/  FMUL.FTZ R55, R70, UR6 ;  /* 0x0000000646377c20 */ /* 0x000fe20008410000 */
[----:B------:R-:W-:Y:S01]  /*18b0*/  ISETP.GT.AND P1, PT, R62, 0x19, PT ;  /* 0x000000193e00780c */ /* 0x000fe20003f24270 */
[----:B------:R-:W-:Y:S01]  /*18c0*/  FMUL.FTZ R70, R81, UR6 ;  /* 0x0000000651467c20 */ /* 0x000fe20008410000 */
[----:B------:R-:W-:Y:S01]  /*18d0*/  FMUL.FTZ R10, R85, UR6 ;  /* 0x00000006550a7c20 */ /* 0x000fe20008410000 */
[----:B------:R-:W-:Y:S01]  /*18e0*/  FMUL.FTZ R37, R51, UR6 ;  /* 0x0000000633257c20 */ /* 0x000fe20008410000 */
[----:B------:R-:W-:Y:S01]  /*18f0*/  FMUL.FTZ R52, R64, UR6 ;  /* 0x0000000640347c20 */ /* 0x000fe20008410000 */
[----:B------:R-:W0:Y:S01]  /*1900*/  MUFU.TANH R20, R20 ;  /* 0x0000001400147308 */ /* 0x000e220000002400 */
[----:B-1----:R-:W-:Y:S01]  /*1910*/  FSEL R71, R24, -INF , P2 ;  /* 0xff80000018477808 */ /* 0x002fe20001000000 */
[----:B------:R-:W-:Y:S01]  /*1920*/  FMUL.FTZ R45, R59, UR6 ;  /* 0x000000063b2d7c20 */ /* 0x000fe20008410000 */
[----:B------:R-:W-:Y:S01]  /*1930*/  FMUL.FTZ R51, R66, UR6 ;  /* 0x0000000642337c20 */ /* 0x000fe20008410000 */
[----:B------:R-:W-:Y:S01]  /*1940*/  FMUL.FTZ R64, R76, UR6 ;  /* 0x000000064c407c20 */ /* 0x000fe20008410000 */
[----:B------:R-:W-:Y:S01]  /*1950*/  FMNMX.FTZ R72, R71, R72, !PT ;  /* 0x0000004847487209 */ /* 0x000fe20007810000 */
[----:B------:R-:W-:Y:S01]  /*1960*/  FMUL.FTZ R66, R80, UR6 ;  /* 0x0000000650427c20 */ /* 0x000fe20008410000 */
[----:B------:R-:W-:Y:S01]  /*1970*/  FMUL.FTZ R59, R74, UR6 ;  /* 0x000000064a3b7c20 */ /* 0x000fe20008410000 */
[----:B------:R-:W1:Y:S01]  /*1980*/  MUFU.TANH R8, R8 ;  /* 0x0000000800087308 */ /* 0x000e620000002400 */
[----:B--2---:R-:W-:Y:S01]  /*1990*/  FSEL R5, R7, -INF , P6 ;  /* 0xff80000007057808 */ /* 0x004fe20003000000 */
[----:B------:R-:W-:Y:S01]  /*19a0*/  FMUL.FTZ R84, R84, UR6 ;  /* 0x0000000654547c20 */ /* 0x000fe20008410000 */
[----:B------:R-:W-:Y:S01]  /*19b0*/  ISETP.GT.AND P6, PT, R62, 0x20, PT ;  /* 0x000000203e00780c */ /* 0x000fe20003fc4270 */
[----:B------:R-:W-:Y:S01]  /*19c0*/  FMUL.FTZ R78, R78, UR6 ;  /* 0x000000064e4e7c20 */ /* 0x000fe20008410000 */
[----:B------:R-:W-:Y:S01]  /*19d0*/  FMUL.FTZ R79, R79, UR6 ;  /* 0x000000064f4f7c20 */ /* 0x000fe20008410000 */
[----:B------:R-:W-:Y:S01]  /*19e0*/  FMUL.FTZ R82, R82, UR6 ;  /* 0x0000000652527c20 */ /* 0x000fe20008410000 */
[----:B------:R-:W-:Y:S01]  /*19f0*/  IMAD.U32 R14, RZ, RZ, UR7 ;  /* 0x00000007ff0e7e24 */ /* 0x000fe2000f8e00ff */
[----:B------:R-:W2:Y:S01]  /*1a00*/  MUFU.TANH R28, R28 ;  /* 0x0000001c001c7308 */ /* 0x000ea20000002400 */
[----:B0-----:R-:W-:Y:S01]  /*1a10*/  FSEL R75, R20, -INF , P1 ;  /* 0xff800000144b7808 */ /* 0x001fe20000800000 */
[----:B------:R-:W-:Y:S01]  /*1a20*/  FMUL.FTZ R83, R83, UR6 ;  /* 0x0000000653537c20 */ /* 0x000fe20008410000 */
[----:B------:R-:W-:Y:S01]  /*1a30*/  FMNMX.FTZ R20, R3, R4, !PT ;  /* 0x0000000403147209 */ /* 0x000fe20007810000 */
[----:B------:R-:W-:Y:S01]  /*1a40*/  FMUL.FTZ R86, R86, UR6 ;  /* 0x0000000656567c20 */ /* 0x000fe20008410000 */
[----:B------:R-:W-:Y:S01]  /*1a50*/  FMNMX.FTZ R72, R75, R72, !PT ;  /* 0x000000484b487209 */ /* 0x000fe20007810000 */
[----:B------:R-:W-:Y:S01]  /*1a60*/  FMUL.FTZ R87, R87, UR6 ;  /* 0x0000000657577c20 */ /* 0x000fe20008410000 */
[----:B------:R-:W-:Y:S01]  /*1a70*/  FMNMX.FTZ R20, R5, R20, !PT ;  /* 0x0000001405147209 */ /* 0x000fe20007810000 */
[----:B------:R-:W0:Y:S01]  /*1a80*/  MUFU.TANH R9, R9 ;  /* 0x0000000900097308 */ /* 0x000e220000002400 */
[----:B-1----:R-:W-:Y:S01]  /*1a90*/  FSEL R7, R8, -INF , P5 ;  /* 0xff80000008077808 */ /* 0x002fe20002800000 */
[----:B------:R-:W-:Y:S01]  /*1aa0*/  UISETP.GE.AND UP0, UPT, UR48, 0x81, UPT ;  /* 0x000000813000788c */ /* 0x000fe2000bf06270 */
[----:B------:R-:W-:Y:S01]  /*1ab0*/  ISETP.GT.AND P5, PT, R62, 0x21, PT ;  /* 0x000000213e00780c */ /* 0x000fe20003fa4270 */
[--C-:B------:R-:W-:Y:S01]  /*1ac0*/  IMAD.MOV.U32 R116, RZ, RZ, R119.reuse ;  /* 0x000000ffff747224 */ /* 0x100fe200078e0077 */
[----:B------:R-:W-:Y:S01]  /*1ad0*/  FMNMX.FTZ R20, R7, R20, !PT ;  /* 0x0000001407147209 */ /* 0x000fe20007810000 */
[--C-:B------:R-:W-:Y:S01]  /*1ae0*/  IMAD.MOV.U32 R114, RZ, RZ, R119.reuse ;  /* 0x000000ffff727224 */ /* 0x100fe200078e0077 */
[----:B------:R-:W-:Y:S01]  /*1af0*/  P2R R88, PR, RZ, 0x1 ;  /* 0x00000001ff587803 */ /* 0x000fe20000000000 */
[----:B------:R-:W1:Y:S01]  /*1b00*/  MUFU.TANH R26, R26 ;  /* 0x0000001a001a7308 */ /* 0x000e620000002400 */
[----:B--2---:R-:W-:Y:S01]  /*1b10*/  FSEL R77, R28, -INF , P6 ;  /* 0xff8000001c4d7808 */ /* 0x004fe20003000000 */
[--C-:B------:R-:W-:Y:S01]  /*1b20*/  IMAD.MOV.U32 R112, RZ, RZ, R119.reuse ;  /* 0x000000ffff707224 */ /* 0x100fe200078e0077 */
[----:B------:R-:W-:Y:S01]  /*1b30*/  R2UR UR6, R0 ;  /* 0x00000000000672ca */ /* 0x000fe200000e0000 */
[--C-:B------:R-:W-:Y:S01]  /*1b40*/  IMAD.MOV.U32 R110, RZ, RZ, R119.reuse ;  /* 0x000000ffff6e7224 */ /* 0x100fe200078e0077 */
[----:B------:R-:W-:Y:S01]  /*1b50*/  FMNMX.FTZ R72, R77, R72, !PT ;  /* 0x000000484d487209 */ /* 0x000fe20007810000 */
[--C-:B------:R-:W-:Y:S01]  /*1b60*/  IMAD.MOV.U32 R106, RZ, RZ, R119.reuse ;  /* 0x000000ffff6a7224 */ /* 0x100fe200078e0077 */
[-C--:B------:R-:W-:Y:S01]  /*1b70*/  MOV R118, R119.reuse ;  /* 0x0000007700767202 */ /* 0x080fe20000000f00 */
[----:B------:R-:W2:Y:S01]  /*1b80*/  MUFU.TANH R11, R11 ;  /* 0x0000000b000b7308 */ /* 0x000ea20000002400 */
[----:B0-----:R-:W-:Y:S01]  /*1b90*/  FSEL R9, R9, -INF , P4 ;  /* 0xff80000009097808 */ /* 0x001fe20002000000 */
[--C-:B------:R-:W-:Y:S01]  /*1ba0*/  IMAD.MOV.U32 R102, RZ, RZ, R119.reuse ;  /* 0x000000ffff667224 */ /* 0x100fe200078e0077 */
[----:B------:R-:W-:Y:S01]  /*1bb0*/  ISETP.GT.AND P4, PT, R62, 0x28, PT ;  /* 0x000000283e00780c */ /* 0x000fe20003f84270 */
[--C-:B------:R-:W-:Y:S01]  /*1bc0*/  IMAD.MOV.U32 R98, RZ, RZ, R119.reuse ;  /* 0x000000ffff627224 */ /* 0x100fe200078e0077 */
[----:B------:R-:W-:Y:S01]  /*1bd0*/  FMNMX.FTZ R20, R9, R20, !PT ;  /* 0x0000001409147209 */ /* 0x000fe20007810000 */
[--C-:B------:R-:W-:Y:S01]  /*1be0*/  IMAD.MOV.U32 R94, RZ, RZ, R119.reuse ;  /* 0x000000ffff5e7224 */ /* 0x100fe200078e0077 */
[-C--:B------:R-:W-:Y:S01]  /*1bf0*/  MOV R108, R119.reuse ;  /* 0x00000077006c7202 */ /* 0x080fe20000000f00 */
[----:B------:R-:W0:Y:S01]  /*1c00*/  MUFU.TANH R31, R31 ;  /* 0x0000001f001f7308 */ /* 0x000e220000002400 */
[----:B-1----:R-:W-:Y:S01]  /*1c10*/  FSEL R81, R26, -INF , P5 ;  /* 0xff8000001a517808 */ /* 0x002fe20002800000 */
[----:B------:R-:W-:Y:S01]  /*1c20*/  UIADD3 UR6, UR6, 0x16840, URZ ;  /* 0x0001684006067890 */ /* 0x000fe2000fffe03f */
[-C--:B------:R-:W-:Y:S01]  /*1c30*/  MOV R104, R119.reuse ;  /* 0x0000007700687202 */ /* 0x080fe20000000f00 */
[----:B------:R-:W-:Y:S01]  /*1c40*/  IMAD.MOV.U32 R90, RZ, RZ, R119 ;  /* 0x000000ffff5a7224 */ /* 0x000fe200078e0077 */
[----:B------:R-:W-:Y:S01]  /*1c50*/  FMNMX.FTZ R72, R81, R72, !PT ;  /* 0x0000004851487209 */ /* 0x000fe20007810000 */
[----:B------:R-:W-:Y:S01]  /*1c60*/  UPRMT UR6, UR41, 0x654, UR6 ;  /* 0x0000065429067896 */ /* 0x000fe20008000006 */
[----:B------:R-:W-:Y:S01]  /*1c70*/  MOV R100, R119 ;  /* 0x0000007700647202 */ /* 0x000fe20000000f00 */
[----:B------:R-:W1:Y:S01]  /*1c80*/  MUFU.TANH R13, R13 ;  /* 0x0000000d000d7308 */ /* 0x000e620000002400 */
[----:B--2---:R-:W-:-:S02]  /*1c90*/  FSEL R11, R11, -INF , P3 ;  /* 0xff8000000b0b7808 */ /* 0x004fc40001800000 */
[----:B------:R-:W-:Y:S02]  /*1ca0*/  ISETP.GT.AND P3, PT, R62, 0x29, PT ;  /* 0x000000293e00780c */ /* 0x000fe40003f64270 */
[----:B------:R-:W-:Y:S02]  /*1cb0*/  FMNMX.FTZ R20, R11, R20, !PT ;  /* 0x000000140b147209 */ /* 0x000fe40007810000 */
[----:B------:R-:W-:Y:S01]  /*1cc0*/  SYNCS.ARRIVE.TRANS64.RED.A1T0 RZ, [UR6], RZ ;  /* 0x000000ffffff79a7 */ /* 0x000fe20008100406 */
[----:B------:R-:W2:Y:S01]  /*1cd0*/  MUFU.TANH R30, R30 ;  /* 0x0000001e001e7308 */ /* 0x000ea20000002400 */
[----:B0-----:R-:W-:Y:S02]  /*1ce0*/  FSEL R31, R31, -INF , P4 ;  /* 0xff8000001f1f7808 */ /* 0x001fe40002000000 */
[----:B------:R-:W-:Y:S02]  /*1cf0*/  MOV R96, R119 ;  /* 0x0000007700607202 */ /* 0x000fe40000000f00 */
[----:B------:R-:W-:-:S02]  /*1d00*/  FMNMX.FTZ R72, R31, R72, !PT ;  /* 0x000000481f487209 */ /* 0x000fc40007810000 */
[----:B------:R-:W-:Y:S01]  /*1d10*/  MOV R92, R119 ;  /* 0x00000077005c7202 */ /* 0x000fe20000000f00 */
[----:B------:R-:W0:Y:S01]  /*1d20*/  MUFU.TANH R21, R21 ;  /* 0x0000001500157308 */ /* 0x000e220000002400 */
[----:B-1----:R-:W-:Y:S02]  /*1d30*/  FSEL R13, R13, -INF , P2 ;  /* 0xff8000000d0d7808 */ /* 0x002fe40001000000 */
[----:B------:R-:W-:Y:S02]  /*1d40*/  ISETP.GT.AND P2, PT, R62, 0x30, PT ;  /* 0x000000303e00780c */ /* 0x000fe40003f44270 */
[----:B------:R-:W-:-:S03]  /*1d50*/  FMNMX.FTZ R20, R13, R20, !PT ;  /* 0x000000140d147209 */ /* 0x000fc60007810000 */
[----:B------:R-:W1:Y:S01]  /*1d60*/  MUFU.TANH R34, R34 ;  /* 0x0000002200227308 */ /* 0x000e620000002400 */
[----:B--2---:R-:W-:-:S04]  /*1d70*/  FSEL R85, R30, -INF , P3 ;  /* 0xff8000001e557808 */ /* 0x004fc80001800000 */
[----:B------:R-:W-:-:S03]  /*1d80*/  FMNMX.FTZ R72, R85, R72, !PT ;  /* 0x0000004855487209 */ /* 0x000fc60007810000 */
[----:B------:R-:W2:Y:S01]  /*1d90*/  MUFU.TANH R25, R25 ;  /* 0x0000001900197308 */ /* 0x000ea20000002400 */
[----:B0-----:R-:W-:Y:S02]  /*1da0*/  FSEL R21, R21, -INF , P1 ;  /* 0xff80000015157808 */ /* 0x001fe40000800000 */
[----:B------:R-:W-:Y:S02]  /*1db0*/  ISETP.GT.AND P1, PT, R62, 0x31, PT ;  /* 0x000000313e00780c */ /* 0x000fe40003f24270 */
[----:B------:R-:W-:-:S03]  /*1dc0*/  FMNMX.FTZ R20, R21, R20, !PT ;  /* 0x0000001415147209 */ /* 0x000fc60007810000 */
[----:B------:R-:W0:Y:S01]  /*1dd0*/  MUFU.TANH R32, R32 ;  /* 0x0000002000207308 */ /* 0x000e220000002400 */
[----:B-1----:R-:W-:-:S04]  /*1de0*/  FSEL R89, R34, -INF , P2 ;  /* 0xff80000022597808 */ /* 0x002fc80001000000 */
[----:B------:R-:W-:-:S03]  /*1df0*/  FMNMX.FTZ R72, R89, R72, !PT ;  /* 0x0000004859487209 */ /* 0x000fc60007810000 */
[----:B------:R-:W1:Y:S01]  /*1e00*/  MUFU.TANH R27, R27 ;  /* 0x0000001b001b7308 */ /* 0x000e620000002400 */
[----:B--2---:R-:W-:Y:S02]  /*1e10*/  FSEL R25, R25, -INF , P6 ;  /* 0xff80000019197808 */ /* 0x004fe40003000000 */
[----:B------:R-:W-:Y:S02]  /*1e20*/  ISETP.GT.AND P6, PT, R62, 0x38, PT ;  /* 0x000000383e00780c */ /* 0x000fe40003fc4270 */
[----:B------:R-:W-:-:S03]  /*1e30*/  FMNMX.FTZ R20, R25, R20, !PT ;  /* 0x0000001419147209 */ /* 0x000fc60007810000 */
[----:B------:R-:W2:Y:S01]  /*1e40*/  MUFU.TANH R38, R38 ;  /* 0x0000002600267308 */ /* 0x000ea20000002400 */
[----:B0-----:R-:W-:-:S04]  /*1e50*/  FSEL R91, R32, -INF , P1 ;  /* 0xff800000205b7808 */ /* 0x001fc80000800000 */
[----:B------:R-:W-:-:S03]  /*1e60*/  FMNMX.FTZ R72, R91, R72, !PT ;  /* 0x000000485b487209 */ /* 0x000fc60007810000 */
        /* <DEDUP_REMOVED lines=119> */
[----:B------:R0:W-:Y:S01]  /*25e0*/  MUFU.TANH R8, R79 ;  /* 0x0000004f00087308 */ /* 0x0001e20000002400 */
[----:B--2---:R-:W-:-:S04]  /*25f0*/  FSEL R129, R10, -INF , P1 ;  /* 0xff8000000a817808 */ /* 0x004fc80000800000 */
[----:B------:R-:W-:-:S03]  /*2600*/  FMNMX.FTZ R72, R129, R72, !PT ;  /* 0x0000004881487209 */ /* 0x000fc60007810000 */
[----:B------:R-:W1:Y:S01]  /*2610*/  MUFU.TANH R82, R82 ;  /* 0x0000005200527308 */ /* 0x000e620000002400 */
[----:B0-----:R-:W-:Y:S01]  /*2620*/  FSEL R79, R78, -INF , P6 ;  /* 0xff8000004e4f7808 */ /* 0x001fe20003000000 */
[----:B------:R-:W0:Y:S03]  /*2630*/  SHFL.BFLY PT, R15, R72, 0x2, 0x1f ;  /* 0x0c401f00480f7f89 */ /* 0x000e2600000e0000 */
[----:B------:R-:W-:-:S03]  /*2640*/  FMNMX.FTZ R20, R79, R20, !PT ;  /* 0x000000144f147209 */ /* 0x000fc60007810000 */
[----:B------:R-:W-:Y:S08]  /*2650*/  MUFU.TANH R86, R86 ;  /* 0x0000005600567308 */ /* 0x000ff00000002400 */
[----:B------:R-:W-:Y:S01]  /*2660*/  MUFU.TANH R12, R87 ;  /* 0x00000057000c7308 */ /* 0x000fe20000002400 */
[----:B0-----:R-:W-:-:S05]  /*2670*/  FMNMX.FTZ R10, R72, R15, !PT ;  /* 0x0000000f480a7209 */ /* 0x001fca0007810000 */
[----:B------:R-:W0:Y:S02]  /*2680*/  SHFL.BFLY PT, R15, R10, 0x1, 0x1f ;  /* 0x0c201f000a0f7f89 */ /* 0x000e2400000e0000 */
[----:B0-----:R-:W-:Y:S02]  /*2690*/  FMNMX.FTZ R15, R10, R15, !PT ;  /* 0x0000000f0a0f7209 */ /* 0x001fe40007810000 */
[----:B------:R1:W0:Y:S02]  /*26a0*/  MUFU.TANH R10, R83 ;  /* 0x00000053000a7308 */ /* 0x0002240000002400 */
[C---:B------:R-:W-:Y:S01]  /*26b0*/  FSETP.NEU.FTZ.AND P0, PT, R15.reuse, -INF , PT ;  /* 0xff8000000f00780b */ /* 0x040fe20003f1d000 */
[----:B------:R-:W-:-:S05]  /*26c0*/  FMUL.FTZ R6, R15, R14 ;  /* 0x0000000e0f067220 */ /* 0x000fca0000410000 */
[----:B------:R-:W-:Y:S02]  /*26d0*/  FSEL R6, R6, RZ, P0 ;  /* 0x000000ff06067208 */ /* 0x000fe40000000000 */
[----:B-1----:R-:W-:Y:S02]  /*26e0*/  FSEL R83, R82, -INF , P4 ;  /* 0xff80000052537808 */ /* 0x002fe40002000000 */
[----:B------:R-:W-:Y:S01]  /*26f0*/  ISETP.NE.AND P0, PT, R88, RZ, PT ;  /* 0x000000ff5800720c */ /* 0x000fe20003f05270 */
[-CC-:B------:R-:W-:Y:S01]  /*2700*/  FFMA.FTZ R126, R71, R14.reuse, -R6.reuse ;  /* 0x0000000e477e7223 */ /* 0x180fe20000010806 */
[-CC-:B------:R-:W-:Y:S01]  /*2710*/  FFMA.FTZ R71, R81, R14.reuse, -R6.reuse ;  /* 0x0000000e51477223 */ /* 0x180fe20000010806 */
[----:B------:R-:W-:Y:S01]  /*2720*/  FSEL R81, R8, -INF , P5 ;  /* 0xff80000008517808 */ /* 0x000fe20002800000 */
[-CC-:B------:R-:W-:Y:S01]  /*2730*/  FFMA.FTZ R132, R89, R14.reuse, -R6.reuse ;  /* 0x0000000e59847223 */ /* 0x180fe20000010806 */
[----:B0-----:R-:W-:Y:S01]  /*2740*/  FSEL R87, R10, -INF , P3 ;  /* 0xff8000000a577808 */ /* 0x001fe20001800000 */
[--C-:B------:R-:W-:Y:S01]  /*2750*/  FFMA.FTZ R134, R93, R14, -R6.reuse ;  /* 0x0000000e5d867223 */ /* 0x100fe20000010806 */
[----:B------:R-:W-:Y:S01]  /*2760*/  FMNMX.FTZ R20, R81, R20, !PT ;  /* 0x0000001451147209 */ /* 0x000fe20007810000 */
[-CC-:B------:R-:W-:Y:S01]  /*2770*/  FFMA.FTZ R130, R31, R14.reuse, -R6.reuse ;  /* 0x0000000e1f827223 */ /* 0x180fe20000010806 */
[----:B------:R-:W-:Y:S01]  /*2780*/  FSEL R89, R86, -INF , P2 ;  /* 0xff80000056597808 */ /* 0x000fe20001000000 */
[--C-:B------:R-:W-:Y:S01]  /*2790*/  FFMA.FTZ R120, R44, R14, -R6.reuse ;  /* 0x0000000e2c787223 */ /* 0x100fe20000010806 */
[----:B------:R-:W-:Y:S01]  /*27a0*/  FMNMX.FTZ R20, R83, R20, !PT ;  /* 0x0000001453147209 */ /* 0x000fe20007810000 */
[-CC-:B------:R-:W-:Y:S01]  /*27b0*/  FFMA.FTZ R63, R63, R14.reuse, -R6.reuse ;  /* 0x0000000e3f3f7223 */ /* 0x180fe20000010806 */
[----:B------:R-:W-:Y:S01]  /*27c0*/  FSEL R93, R12, -INF , P1 ;  /* 0xff8000000c5d7808 */ /* 0x000fe20000800000 */
[--C-:B------:R-:W-:Y:S01]  /*27d0*/  FFMA.FTZ R122, R65, R14, -R6.reuse ;  /* 0x0000000e417a7223 */ /* 0x100fe20000010806 */
[----:B------:R-:W-:Y:S01]  /*27e0*/  FMNMX.FTZ R20, R87, R20, !PT ;  /* 0x0000001457147209 */ /* 0x000fe20007810000 */
[----:B------:R-:W-:Y:S01]  /*27f0*/  MUFU.EX2 R120, R120 ;  /* 0x0000007800787308 */ /* 0x000fe20000000800 */
[-CC-:B------:R-:W-:Y:S01]  /*2800*/  FFMA.FTZ R65, R67, R14.reuse, -R6.reuse ;  /* 0x0000000e43417223 */ /* 0x180fe20000010806 */
[--C-:B------:R-:W-:Y:S01]  /*2810*/  FFMA.FTZ R124, R73, R14, -R6.reuse ;  /* 0x0000000e497c7223 */ /* 0x100fe20000010806 */
[----:B------:R-:W-:Y:S01]  /*2820*/  FMNMX.FTZ R20, R89, R20, !PT ;  /* 0x0000001459147209 */ /* 0x000fe20007810000 */
[-CC-:B------:R-:W-:Y:S01]  /*2830*/  FFMA.FTZ R138, R101, R14.reuse, -R6.reuse ;  /* 0x0000000e658a7223 */ /* 0x180fe20000010806 */
[-CC-:B------:R-:W-:Y:S01]  /*2840*/  FFMA.FTZ R67, R69, R14.reuse, -R6.reuse ;  /* 0x0000000e45437223 */ /* 0x180fe20000010806 */
[--C-:B------:R-:W-:Y:S01]  /*2850*/  FFMA.FTZ R101, R121, R14, -R6.reuse ;  /* 0x0000000e79657223 */ /* 0x100fe20000010806 */
[----:B------:R-:W-:Y:S01]  /*2860*/  FMNMX.FTZ R20, R93, R20, !PT ;  /* 0x000000145d147209 */ /* 0x000fe20007810000 */
[----:B------:R-:W0:Y:S01]  /*2870*/  MUFU.EX2 R63, R63 ;  /* 0x0000003f003f7308 */ /* 0x000e220000000800 */
[-CC-:B------:R-:W-:Y:S01]  /*2880*/  FFMA.FTZ R148, R123, R14.reuse, -R6.reuse ;  /* 0x0000000e7b947223 */ /* 0x180fe20000010806 */
[-CC-:B------:R-:W-:Y:S01]  /*2890*/  FFMA.FTZ R69, R75, R14.reuse, -R6.reuse ;  /* 0x0000000e4b457223 */ /* 0x180fe20000010806 */
[-CC-:B------:R-:W-:Y:S01]  /*28a0*/  FFMA.FTZ R128, R77, R14.reuse, -R6.reuse ;  /* 0x0000000e4d807223 */ /* 0x180fe20000010806 */
[----:B------:R-:W1:Y:S01]  /*28b0*/  SHFL.BFLY PT, R31, R20, 0x2, 0x1f ;  /* 0x0c401f00141f7f89 */ /* 0x000e6200000e0000 */
[-CC-:B------:R-:W-:Y:S01]  /*28c0*/  FFMA.FTZ R73, R85, R14.reuse, -R6.reuse ;  /* 0x0000000e55497223 */ /* 0x180fe20000010806 */
[-CC-:B------:R-:W-:Y:S01]  /*28d0*/  FFMA.FTZ R75, R91, R14.reuse, -R6.reuse ;  /* 0x0000000e5b4b7223 */ /* 0x180fe20000010806 */
[-CC-:B------:R-:W-:Y:S01]  /*28e0*/  FFMA.FTZ R77, R99, R14.reuse, -R6.reuse ;  /* 0x0000000e634d7223 */ /* 0x180fe20000010806 */
[----:B------:R-:W2:Y:S01]  /*28f0*/  MUFU.EX2 R122, R122 ;  /* 0x0000007a007a7308 */ /* 0x000ea20000000800 */
[-CC-:B------:R-:W-:Y:S01]  /*2900*/  FFMA.FTZ R136, R97, R14.reuse, -R6.reuse ;  /* 0x0000000e61887223 */ /* 0x180fe20000010806 */
[-CC-:B------:R-:W-:Y:S01]  /*2910*/  FFMA.FTZ R85, R95, R14.reuse, -R6.reuse ;  /* 0x0000000e5f557223 */ /* 0x180fe20000010806 */
[-CC-:B------:R-:W-:Y:S01]  /*2920*/  FFMA.FTZ R91, R103, R14.reuse, -R6.reuse ;  /* 0x0000000e675b7223 */ /* 0x180fe20000010806 */
[-CC-:B------:R-:W-:Y:S01]  /*2930*/  FFMA.FTZ R140, R105, R14.reuse, -R6.reuse ;  /* 0x0000000e698c7223 */ /* 0x180fe20000010806 */
[-CC-:B------:R-:W-:Y:S01]  /*2940*/  FFMA.FTZ R95, R107, R14.reuse, -R6.reuse ;  /* 0x0000000e6b5f7223 */ /* 0x180fe20000010806 */
[-CC-:B------:R-:W-:Y:S01]  /*2950*/  FFMA.FTZ R142, R109, R14.reuse, -R6.reuse ;  /* 0x0000000e6d8e7223 */ /* 0x180fe20000010806 */
[-CC-:B------:R-:W-:Y:S01]  /*2960*/  FFMA.FTZ R97, R111, R14.reuse, -R6.reuse ;  /* 0x0000000e6f617223 */ /* 0x180fe20000010806 */
[----:B------:R-:W3:Y:S01]  /*2970*/  MUFU.EX2 R65, R65 ;  /* 0x0000004100417308 */ /* 0x000ee20000000800 */
[-CC-:B------:R-:W-:Y:S01]  /*2980*/  FFMA.FTZ R144, R113, R14.reuse, -R6.reuse ;  /* 0x0000000e71907223 */ /* 0x180fe20000010806 */
[-CC-:B------:R-:W-:Y:S01]  /*2990*/  FFMA.FTZ R99, R115, R14.reuse, -R6.reuse ;  /* 0x0000000e73637223 */ /* 0x180fe20000010806 */
[-CC-:B------:R-:W-:Y:S01]  /*29a0*/  FFMA.FTZ R146, R117, R14.reuse, -R6.reuse ;  /* 0x0000000e75927223 */ /* 0x180fe20000010806 */
[-CC-:B------:R-:W-:Y:S01]  /*29b0*/  FFMA.FTZ R103, R125, R14.reuse, -R6.reuse ;  /* 0x0000000e7d677223 */ /* 0x180fe20000010806 */
[-CC-:B------:R-:W-:Y:S01]  /*29c0*/  FFMA.FTZ R150, R127, R14.reuse, -R6.reuse ;  /* 0x0000000e7f967223 */ /* 0x180fe20000010806 */
[----:B------:R-:W-:Y:S01]  /*29d0*/  FFMA.FTZ R105, R129, R14, -R6 ;  /* 0x0000000e81697223 */ /* 0x000fe20000010806 */
[--C-:B------:R-:W-:Y:S01]  /*29e0*/  IMAD.MOV.U32 R117, RZ, RZ, R119.reuse ;  /* 0x000000ffff757224 */ /* 0x100fe200078e0077 */
[----:B------:R-:W4:Y:S01]  /*29f0*/  MUFU.EX2 R124, R124 ;  /* 0x0000007c007c7308 */ /* 0x000f220000000800 */
[--C-:B------:R-:W-:Y:S01]  /*2a00*/  IMAD.MOV.U32 R115, RZ, RZ, R119.reuse ;  /* 0x000000ffff737224 */ /* 0x100fe200078e0077 */
[----:B------:R-:W-:Y:S01]  /*2a10*/  MOV R113, R119 ;  /* 0x0000007700717202 */ /* 0x000fe20000000f00 */
[--C-:B------:R-:W-:Y:S01]  /*2a20*/  IMAD.MOV.U32 R111, RZ, RZ, R119.reuse ;  /* 0x000000ffff6f7224 */ /* 0x100fe200078e0077 */
[----:B-1----:R-:W-:Y:S01]  /*2a30*/  FMNMX.FTZ R8, R20, R31, !PT ;  /* 0x0000001f14087209 */ /* 0x002fe20007810000 */
[--C-:B------:R-:W-:Y:S01]  /*2a40*/  IMAD.MOV.U32 R109, RZ, RZ, R119.reuse ;  /* 0x000000ffff6d7224 */ /* 0x100fe200078e0077 */
[----:B------:R-:W-:Y:S01]  /*2a50*/  MOV R88, R119 ;  /* 0x0000007700587202 */ /* 0x000fe20000000f00 */
[----:B------:R-:W-:Y:S01]  /*2a60*/  IMAD.MOV.U32 R107, RZ, RZ, R119 ;  /* 0x000000ffff6b7224 */ /* 0x000fe200078e0077 */
[----:B------:R-:W1:Y:S01]  /*2a70*/  MUFU.EX2 R67, R67 ;  /* 0x0000004300437308 */ /* 0x000e620000000800 */
[----:B------:R-:W5:Y:S07]  /*2a80*/  SHFL.BFLY PT, R31, R8, 0x1, 0x1f ;  /* 0x0c201f00081f7f89 */ /* 0x000f6e00000e0000 */
[----:B------:R-:W1:Y:S08]  /*2a90*/  MUFU.EX2 R126, R126 ;  /* 0x0000007e007e7308 */ /* 0x000e700000000800 */
[----:B------:R-:W1:Y:S08]  /*2aa0*/  MUFU.EX2 R69, R69 ;  /* 0x0000004500457308 */ /* 0x000e700000000800 */
[----:B------:R-:W-:Y:S01]  /*2ab0*/  MUFU.EX2 R128, R128 ;  /* 0x0000008000807308 */ /* 0x000fe20000000800 */
[----:B-----5:R-:W-:-:S04]  /*2ac0*/  FMNMX.FTZ R31, R8, R31, !PT ;  /* 0x0000001f081f7209 */ /* 0x020fc80007810000 */
[C---:B------:R-:W-:Y:S01]  /*2ad0*/  FSETP.NEU.FTZ.AND P1, PT, R31.reuse, -INF , PT ;  /* 0xff8000001f00780b */ /* 0x040fe20003f3d000 */
[----:B------:R-:W-:Y:S02]  /*2ae0*/  FMUL.FTZ R26, R31, R14 ;  /* 0x0000000e1f1a7220 */ /* 0x000fe40000410000 */
[----:B------:R-:W-:Y:S03]  /*2af0*/  MUFU.EX2 R71, R71 ;  /* 0x0000004700477308 */ /* 0x000fe60000000800 */
[----:B------:R-:W-:Y:S02]  /*2b00*/  FSEL R26, R26, RZ, P1 ;  /* 0x000000ff1a1a7208 */ /* 0x000fe40000800000 */
[----:B------:R-:W-:-:S03]  /*2b10*/  PLOP3.LUT P1, PT, PT, PT, UP0, 0x80, 0x0 ;  /* 0x000000000000781c */ /* 0x000fc60003f2f008 */
[-CC-:B------:R-:W-:Y:S01]  /*2b20*/  FFMA.FTZ R121, R3, R14.reuse, -R26.reuse ;  /* 0x0000000e03797223 */ /* 0x180fe2000001081a */
[-CC-:B------:R-:W-:Y:S01]  /*2b30*/  FFMA.FTZ R4, R4, R14.reuse, -R26.reuse ;  /* 0x0000000e04047223 */ /* 0x180fe2000001081a */
[-CC-:B------:R-:W-:Y:S01]  /*2b40*/  FFMA.FTZ R123, R5, R14.reuse, -R26.reuse ;  /* 0x0000000e057b7223 */ /* 0x180fe2000001081a */
[----:B0-----:R-:W-:Y:S01]  /*2b50*/  FADD.FTZ R3, R120, R63 ;  /* 0x0000003f78037221 */ /* 0x001fe20000010000 */
[-CC-:B------:R-:W-:Y:S01]  /*2b60*/  FFMA.FTZ R6, R7, R14.reuse, -R26.reuse ;  /* 0x0000000e07067223 */ /* 0x180fe2000001081a */
[-CC-:B------:R-:W-:Y:S01]  /*2b70*/  FFMA.FTZ R125, R9, R14.reuse, -R26.reuse ;  /* 0x0000000e097d7223 */ /* 0x180fe2000001081a */
[----:B------:R-:W-:Y:S01]  /*2b80*/  MUFU.EX2 R121, R121 ;  /* 0x0000007900797308 */ /* 0x000fe20000000800 */
[----:B--2---:R-:W-:Y:S01]  /*2b90*/  FADD.FTZ R30, R122, R3 ;  /* 0x000000037a1e7221 */ /* 0x004fe20000010000 */
[-CC-:B------:R-:W-:Y:S01]  /*2ba0*/  FFMA.FTZ R8, R11, R14.reuse, -R26.reuse ;  /* 0x0000000e0b087223 */ /* 0x180fe2000001081a */
[-CC-:B------:R-:W-:Y:S01]  /*2bb0*/  FFMA.FTZ R127, R13, R14.reuse, -R26.reuse ;  /* 0x0000000e0d7f7223 */ /* 0x180fe2000001081a */
[-C--:B------:R-:W-:Y:S01]  /*2bc0*/  FFMA.FTZ R10, R21, R14.reuse, -R26 ;  /* 0x0000000e150a7223 */ /* 0x080fe2000001081a */
[----:B---3--:R-:W-:Y:S01]  /*2bd0*/  FADD.FTZ R3, R65, R30 ;  /* 0x0000001e41037221 */ /* 0x008fe20000010000 */
[-CC-:B------:R-:W-:Y:S01]  /*2be0*/  FFMA.FTZ R129, R25, R14.reuse, -R26.reuse ;  /* 0x0000000e19817223 */ /* 0x180fe2000001081a */
[-CC-:B------:R-:W-:Y:S01]  /*2bf0*/  FFMA.FTZ R12, R27, R14.reuse, -R26.reuse ;  /* 0x0000000e1b0c7223 */ /* 0x180fe2000001081a */
[----:B------:R-:W0:Y:S01]  /*2c00*/  MUFU.EX2 R4, R4 ;  /* 0x0000000400047308 */ /* 0x000e220000000800 */
[----:B----4-:R-:W-:Y:S01]  /*2c10*/  FADD.FTZ R32, R124, R3 ;  /* 0x000000037c207221 */ /* 0x010fe20000010000 */
[-CC-:B------:R-:W-:Y:S01]  /*2c20*/  FFMA.FTZ R131, R29, R14.reuse, -R26.reuse ;  /* 0x0000000e1d837223 */ /* 0x180fe2000001081a */
[-CC-:B------:R-:W-:Y:S01]  /*2c30*/  FFMA.FTZ R20, R33, R14.reuse, -R26.reuse ;  /* 0x0000000e21147223 */ /* 0x180fe2000001081a */
[-C--:B------:R-:W-:Y:S01]  /*2c40*/  FFMA.FTZ R133, R35, R14.reuse, -R26 ;  /* 0x0000000e23857223 */ /* 0x080fe2000001081a */
[----:B-1----:R-:W-:Y:S01]  /*2c50*/  FADD.FTZ R3, R67, R32 ;  /* 0x0000002043037221 */ /* 0x002fe20000010000 */
[-CC-:B------:R-:W-:Y:S01]  /*2c60*/  FFMA.FTZ R24, R37, R14.reuse, -R26.reuse ;  /* 0x0000000e25187223 */ /* 0x180fe2000001081a */
[-CC-:B------:R-:W-:Y:S01]  /*2c70*/  FFMA.FTZ R135, R39, R14.reuse, -R26.reuse ;  /* 0x0000000e27877223 */ /* 0x180fe2000001081a */
[----:B------:R-:W1:Y:S01]  /*2c80*/  MUFU.EX2 R123, R123 ;  /* 0x0000007b007b7308 */ /* 0x000e620000000800 */
[----:B------:R-:W-:Y:S01]  /*2c90*/  FADD.FTZ R32, R126, R3 ;  /* 0x000000037e207221 */ /* 0x000fe20000010000 */
[-CC-:B------:R-:W-:Y:S01]  /*2ca0*/  FFMA.FTZ R28, R41, R14.reuse, -R26.reuse ;  /* 0x0000000e291c7223 */ /* 0x180fe2000001081a */
[-CC-:B------:R-:W-:Y:S01]  /*2cb0*/  FFMA.FTZ R137, R43, R14.reuse, -R26.reuse ;  /* 0x0000000e2b897223 */ /* 0x180fe2000001081a */
[-C--:B------:R-:W-:Y:S01]  /*2cc0*/  FFMA.FTZ R30, R45, R14.reuse, -R26 ;  /* 0x0000000e2d1e7223 */ /* 0x080fe2000001081a */
[----:B------:R-:W-:Y:S01]  /*2cd0*/  FADD.FTZ R5, R69, R32 ;  /* 0x0000002045057221 */ /* 0x000fe20000010000 */
[-CC-:B------:R-:W-:Y:S01]  /*2ce0*/  FFMA.FTZ R139, R47, R14.reuse, -R26.reuse ;  /* 0x0000000e2f8b7223 */ /* 0x180fe2000001081a */
[-C--:B------:R-:W-:Y:S01]  /*2cf0*/  FFMA.FTZ R32, R49, R14.reuse, -R26 ;  /* 0x0000000e31207223 */ /* 0x080fe2000001081a */
[----:B------:R-:W2:Y:S01]  /*2d00*/  MUFU.EX2 R6, R6 ;  /* 0x0000000600067308 */ /* 0x000ea20000000800 */
[----:B0-----:R-:W-:Y:S01]  /*2d10*/  FADD.FTZ R34, R121, R4 ;  /* 0x0000000479227221 */ /* 0x001fe20000010000 */
[----:B------:R-:W-:Y:S01]  /*2d20*/  FADD.FTZ R36, R128, R5 ;  /* 0x0000000580247221 */ /* 0x000fe20000010000 */
[-CC-:B------:R-:W-:Y:S01]  /*2d30*/  FFMA.FTZ R141, R51, R14.reuse, -R26.reuse ;  /* 0x0000000e338d7223 */ /* 0x180fe2000001081a */
[-CC-:B------:R-:W-:Y:S01]  /*2d40*/  FFMA.FTZ R143, R55, R14.reuse, -R26.reuse ;  /* 0x0000000e378f7223 */ /* 0x180fe2000001081a */
[-C--:B------:R-:W-:Y:S01]  /*2d50*/  FFMA.FTZ R57, R57, R14.reuse, -R26 ;  /* 0x0000000e39397223 */ /* 0x080fe2000001081a */
[----:B------:R-:W-:Y:S01]  /*2d60*/  FADD.FTZ R5, R71, R36 ;  /* 0x0000002447057221 */ /* 0x000fe20000010000 */
[-C--:B------:R-:W-:Y:S01]  /*2d70*/  FFMA.FTZ R59, R59, R14.reuse, -R26 ;  /* 0x0000000e3b3b7223 */ /* 0x080fe2000001081a */
[----:B------:R-:W0:Y:S01]  /*2d80*/  MUFU.EX2 R125, R125 ;  /* 0x0000007d007d7308 */ /* 0x000e220000000800 */
[----:B-1----:R-:W-:Y:S01]  /*2d90*/  FADD.FTZ R3, R123, R34 ;  /* 0x000000227b037221 */ /* 0x002fe20000010000 */
[-CC-:B------:R-:W-:Y:S01]  /*2da0*/  FFMA.FTZ R61, R61, R14.reuse, -R26.reuse ;  /* 0x0000000e3d3d7223 */ /* 0x180fe2000001081a */
[-CC-:B------:R-:W-:Y:S01]  /*2db0*/  FFMA.FTZ R79, R79, R14.reuse, -R26.reuse ;  /* 0x0000000e4f4f7223 */ /* 0x180fe2000001081a */
[-CC-:B------:R-:W-:Y:S01]  /*2dc0*/  FFMA.FTZ R81, R81, R14.reuse, -R26.reuse ;  /* 0x0000000e51517223 */ /* 0x180fe2000001081a */
[-CC-:B------:R-:W-:Y:S01]  /*2dd0*/  FFMA.FTZ R83, R83, R14.reuse, -R26.reuse ;  /* 0x0000000e53537223 */ /* 0x180fe2000001081a */
[-CC-:B------:R-:W-:Y:S01]  /*2de0*/  FFMA.FTZ R87, R87, R14.reuse, -R26.reuse ;  /* 0x0000000e57577223 */ /* 0x180fe2000001081a */
[-CC-:B------:R-:W-:Y:S01]  /*2df0*/  FFMA.FTZ R89, R89, R14.reuse, -R26.reuse ;  /* 0x0000000e59597223 */ /* 0x180fe2000001081a */
[----:B------:R-:W1:Y:S01]  /*2e00*/  MUFU.EX2 R8, R8 ;  /* 0x0000000800087308 */ /* 0x000e620000000800 */
[----:B--2---:R-:W-:Y:S01]  /*2e10*/  FADD.FTZ R34, R6, R3 ;  /* 0x0000000306227221 */ /* 0x004fe20000010000 */
[----:B------:R-:W-:Y:S01]  /*2e20*/  FFMA.FTZ R93, R93, R14, -R26 ;  /* 0x0000000e5d5d7223 */ /* 0x000fe2000001081a */
[----:B------:R-:W-:-:S02]  /*2e30*/  F2FP.BF16.F32.PACK_AB R121, R4, R121 ;  /* 0x000000790479723e */ /* 0x000fc400000010ff */
[----:B------:R-:W-:Y:S02]  /*2e40*/  F2FP.BF16.F32.PACK_AB R123, R6, R123 ;  /* 0x0000007b067b723e */ /* 0x000fe400000010ff */
[----:B------:R-:W-:Y:S01]  /*2e50*/  F2FP.BF16.F32.PACK_AB R120, R63, R120 ;  /* 0x000000783f78723e */ /* 0x000fe200000010ff */
[----:B------:R-:W2:Y:S01]  /*2e60*/  MUFU.EX2 R130, R130 ;  /* 0x0000008200827308 */ /* 0x000ea20000000800 */
[----:B0-----:R-:W-:Y:S01]  /*2e70*/  FADD.FTZ R3, R125, R34 ;  /* 0x000000227d037221 */ /* 0x001fe20000010000 */
[----:B------:R-:W-:Y:S02]  /*2e80*/  F2FP.BF16.F32.PACK_AB R122, R65, R122 ;  /* 0x0000007a417a723e */ /* 0x000fe400000010ff */
[----:B------:R-:W-:Y:S02]  /*2e90*/  F2FP.BF16.F32.PACK_AB R124, R67, R124 ;  /* 0x0000007c437c723e */ /* 0x000fe400000010ff */
[----:B------:R-:W-:Y:S02]  /*2ea0*/  F2FP.BF16.F32.PACK_AB R126, R69, R126 ;  /* 0x0000007e457e723e */ /* 0x000fe400000010ff */
[----:B------:R-:W0:Y:S01]  /*2eb0*/  MUFU.EX2 R127, R127 ;  /* 0x0000007f007f7308 */ /* 0x000e220000000800 */
[----:B-1----:R-:W-:Y:S01]  /*2ec0*/  FADD.FTZ R36, R8, R3 ;  /* 0x0000000308247221 */ /* 0x002fe20000010000 */
[----:B------:R-:W-:-:S02]  /*2ed0*/  F2FP.BF16.F32.PACK_AB R128, R71, R128 ;  /* 0x000000804780723e */ /* 0x000fc400000010ff */
[----:B------:R-:W-:-:S04]  /*2ee0*/  F2FP.BF16.F32.PACK_AB R125, R8, R125 ;  /* 0x0000007d087d723e */ /* 0x000fc800000010ff */
[----:B------:R-:W1:Y:S01]  /*2ef0*/  MUFU.EX2 R73, R73 ;  /* 0x0000004900497308 */ /* 0x000e620000000800 */
[----:B--2---:R-:W-:-:S07]  /*2f00*/  FADD.FTZ R34, R130, R5 ;  /* 0x0000000582227221 */ /* 0x004fce0000010000 */
[----:B------:R-:W2:Y:S01]  /*2f10*/  MUFU.EX2 R10, R10 ;  /* 0x0000000a000a7308 */ /* 0x000ea20000000800 */
[----:B0-----:R-:W-:-:S07]  /*2f20*/  FADD.FTZ R3, R127, R36 ;  /* 0x000000247f037221 */ /* 0x001fce0000010000 */
[----:B------:R-:W0:Y:S01]  /*2f30*/  MUFU.EX2 R132, R132 ;  /* 0x0000008400847308 */ /* 0x000e220000000800 */
[----:B-1----:R-:W-:Y:S01]  /*2f40*/  FADD.FTZ R5, R73, R34 ;  /* 0x0000002249057221 */ /* 0x002fe20000010000 */
[----:B------:R-:W-:Y:S01]  /*2f50*/  FFMA.FTZ R34, R53, R14, -R26 ;  /* 0x0000000e35227223 */ /* 0x000fe2000001081a */
[----:B------:R-:W-:-:S05]  /*2f60*/  F2FP.BF16.F32.PACK_AB R130, R73, R130 ;  /* 0x000000824982723e */ /* 0x000fca00000010ff */
[----:B------:R-:W1:Y:S01]  /*2f70*/  MUFU.EX2 R129, R129 ;  /* 0x0000008100817308 */ /* 0x000e620000000800 */
[C---:B--2---:R-:W-:Y:S01]  /*2f80*/  FADD.FTZ R36, R10.reuse, R3 ;  /* 0x000000030a247221 */ /* 0x044fe20000010000 */
[----:B------:R-:W-:-:S06]  /*2f90*/  F2FP.BF16.F32.PACK_AB R127, R10, R127 ;  /* 0x0000007f0a7f723e */ /* 0x000fcc00000010ff */
[----:B------:R-:W2:Y:S01]  /*2fa0*/  MUFU.EX2 R75, R75 ;  /* 0x0000004b004b7308 */ /* 0x000ea20000000800 */
[----:B0-----:R-:W-:-:S07]  /*2fb0*/  FADD.FTZ R38, R132, R5 ;  /* 0x0000000584267221 */ /* 0x001fce0000010000 */
[----:B------:R-:W0:Y:S01]  /*2fc0*/  MUFU.EX2 R12, R12 ;  /* 0x0000000c000c7308 */ /* 0x000e220000000800 */
[----:B-1----:R-:W-:-:S07]  /*2fd0*/  FADD.FTZ R3, R129, R36 ;  /* 0x0000002481037221 */ /* 0x002fce0000010000 */
[----:B------:R-:W1:Y:S01]  /*2fe0*/  MUFU.EX2 R134, R134 ;  /* 0x0000008600867308 */ /* 0x000e620000000800 */
[C---:B--2---:R-:W-:Y:S01]  /*2ff0*/  FADD.FTZ R5, R75.reuse, R38 ;  /* 0x000000264b057221 */ /* 0x044fe20000010000 */
[----:B------:R-:W-:-:S06]  /*3000*/  F2FP.BF16.F32.PACK_AB R132, R75, R132 ;  /* 0x000000844b84723e */ /* 0x000fcc00000010ff */
[----:B------:R-:W2:Y:S01]  /*3010*/  MUFU.EX2 R131, R131 ;  /* 0x0000008300837308 */ /* 0x000ea20000000800 */
[C---:B0-----:R-:W-:Y:S01]  /*3020*/  FADD.FTZ R0, R12.reuse, R3 ;  /* 0x000000030c007221 */ /* 0x041fe20000010000 */
[----:B------:R-:W-:-:S06]  /*3030*/  F2FP.BF16.F32.PACK_AB R129, R12, R129 ;  /* 0x000000810c81723e */ /* 0x000fcc00000010ff */
[----:B------:R-:W0:Y:S01]  /*3040*/  MUFU.EX2 R77, R77 ;  /* 0x0000004d004d7308 */ /* 0x000e220000000800 */
[----:B-1----:R-:W-:-:S07]  /*3050*/  FADD.FTZ R36, R134, R5 ;  /* 0x0000000586247221 */ /* 0x002fce0000010000 */
[----:B------:R-:W1:Y:S01]  /*3060*/  MUFU.EX2 R20, R20 ;  /* 0x0000001400147308 */ /* 0x000e620000000800 */
[----:B--2---:R-:W-:-:S07]  /*3070*/  FADD.FTZ R3, R131, R0 ;  /* 0x0000000083037221 */ /* 0x004fce0000010000 */
[----:B------:R-:W2:Y:S01]  /*3080*/  MUFU.EX2 R136, R136 ;  /* 0x0000008800887308 */ /* 0x000ea20000000800 */
[C---:B0-----:R-:W-:Y:S01]  /*3090*/  FADD.FTZ R5, R77.reuse, R36 ;  /* 0x000000244d057221 */ /* 0x041fe20000010000 */
[----:B------:R-:W-:-:S06]  /*30a0*/  F2FP.BF16.F32.PACK_AB R134, R77, R134 ;  /* 0x000000864d86723e */ /* 0x000fcc00000010ff */
[----:B------:R-:W0:Y:S01]  /*30b0*/  MUFU.EX2 R133, R133 ;  /* 0x0000008500857308 */ /* 0x000e220000000800 */
[C---:B-1----:R-:W-:Y:S01]  /*30c0*/  FADD.FTZ R36, R20.reuse, R3 ;  /* 0x0000000314247221 */ /* 0x042fe20000010000 */
[----:B------:R-:W-:-:S06]  /*30d0*/  F2FP.BF16.F32.PACK_AB R131, R20, R131 ;  /* 0x000000831483723e */ /* 0x000fcc00000010ff */
[----:B------:R-:W1:Y:S01]  /*30e0*/  MUFU.EX2 R85, R85 ;  /* 0x0000005500557308 */ /* 0x000e620000000800 */
[----:B--2---:R-:W-:-:S07]  /*30f0*/  FADD.FTZ R38, R136, R5 ;  /* 0x0000000588267221 */ /* 0x004fce0000010000 */
[----:B------:R-:W2:Y:S01]  /*3100*/  MUFU.EX2 R24, R24 ;  /* 0x0000001800187308 */ /* 0x000ea20000000800 */
[----:B0-----:R-:W-:-:S07]  /*3110*/  FADD.FTZ R3, R133, R36 ;  /* 0x0000002485037221 */ /* 0x001fce0000010000 */
[----:B------:R-:W0:Y:S01]  /*3120*/  MUFU.EX2 R138, R138 ;  /* 0x0000008a008a7308 */ /* 0x000e220000000800 */
[C---:B-1----:R-:W-:Y:S01]  /*3130*/  FADD.FTZ R5, R85.reuse, R38 ;  /* 0x0000002655057221 */ /* 0x042fe20000010000 */
[----:B------:R-:W-:-:S06]  /*3140*/  F2FP.BF16.F32.PACK_AB R136, R85, R136 ;  /* 0x000000885588723e */ /* 0x000fcc00000010ff */
        /* <DEDUP_REMOVED lines=9> */
[----:B------:R-:W-:Y:S01]  /*31e0*/  F2FP.BF16.F32.PACK_AB R138, R91, R138 ;  /* 0x0000008a5b8a723e */ /* 0x000fe200000010ff */
[----:B------:R-:W-:-:S05]  /*31f0*/  IMAD.MOV.U32 R91, RZ, RZ, R119 ;  /* 0x000000ffff5b7224 */ /* 0x000fca00078e0077 */
        /* <DEDUP_REMOVED lines=9> */
[----:B------:R-:W-:Y:S01]  /*3290*/  F2FP.BF16.F32.PACK_AB R140, R95, R140 ;  /* 0x0000008c5f8c723e */ /* 0x000fe200000010ff */
[----:B------:R-:W-:-:S05]  /*32a0*/  IMAD.MOV.U32 R95, RZ, RZ, R119 ;  /* 0x000000ffff5f7224 */ /* 0x000fca00078e0077 */
        /* <DEDUP_REMOVED lines=9> */
[----:B------:R-:W-:Y:S01]  /*3340*/  F2FP.BF16.F32.PACK_AB R142, R97, R142 ;  /* 0x0000008e618e723e */ /* 0x000fe200000010ff */
[----:B------:R-:W-:-:S05]  /*3350*/  IMAD.MOV.U32 R97, RZ, RZ, R119 ;  /* 0x000000ffff617224 */ /* 0x000fca00078e0077 */
        /* <DEDUP_REMOVED lines=44> */
[----:B0-----:R-:W-:-:S07]  /*3620*/  FADD.FTZ R5, R83, R6 ;  /* 0x0000000653057221 */ /* 0x001fce0000010000 */
[----:B------:R-:W0:Y:S01]  /*3630*/  MUFU.EX2 R105, R105 ;  /* 0x0000006900697308 */ /* 0x000e220000000800 */
[C---:B-1----:R-:W-:Y:S01]  /*3640*/  FADD.FTZ R6, R38.reuse, R5 ;  /* 0x0000000526067221 */ /* 0x042fe20000010000 */
[----:B------:R-:W-:-:S06]  /*3650*/  F2FP.BF16.F32.PACK_AB R149, R38, R83 ;  /* 0x000000532695723e */ /* 0x000fcc00000010ff */
[----:B------:R1:W3:Y:S01]  /*3660*/  MUFU.EX2 R4, R93 ;  /* 0x0000005d00047308 */ /* 0x0002e20000000800 */
[----:B--2---:R-:W-:Y:S01]  /*3670*/  FADD.FTZ R5, R89, R6 ;  /* 0x0000000659057221 */ /* 0x004fe20000010000 */
[C---:B0-----:R-:W-:Y:S01]  /*3680*/  FADD.FTZ R3, R105.reuse, R42 ;  /* 0x0000002a69037221 */ /* 0x041fe20000010000 */
[----:B------:R-:W-:Y:S01]  /*3690*/  F2FP.BF16.F32.PACK_AB R150, R105, R150 ;  /* 0x000000966996723e */ /* 0x000fe200000010ff */
[--C-:B------:R-:W-:Y:S02]  /*36a0*/  IMAD.MOV.U32 R105, RZ, RZ, R119.reuse ;  /* 0x000000ffff697224 */ /* 0x100fe400078e0077 */
[----:B-1----:R-:W-:Y:S01]  /*36b0*/  IMAD.MOV.U32 R93, RZ, RZ, R119 ;  /* 0x000000ffff5d7224 */ /* 0x002fe200078e0077 */
[C---:B---3--:R-:W-:Y:S01]  /*36c0*/  F2FP.BF16.F32.PACK_AB R151, R4.reuse, R89 ;  /* 0x000000590497723e */ /* 0x048fe200000010ff */
[----:B------:R-:W-:Y:S01]  /*36d0*/  FADD.FTZ R5, R4, R5 ;  /* 0x0000000504057221 */ /* 0x000fe20000010000 */
[----:B------:R-:W-:Y:S01]  /*36e0*/  IMAD.MOV.U32 R89, RZ, RZ, R119 ;  /* 0x000000ffff597224 */ /* 0x000fe200078e0077 */
[----:B------:R-:W-:Y:S06]  /*36f0*/  @!P1 BRA `(.L_x_14) ;  /* 0x0000002400909947 */ /* 0x000fec0003800000 */
[----:B------:R-:W-:Y:S01]  /*3700*/  IMAD.MOV.U32 R4, RZ, RZ, R31 ;  /* 0x000000ffff047224 */ /* 0x000fe200078e001f */
[----:B------:R-:W-:Y:S01]  /*3710*/  CS2R R118, SRZ ;  /* 0x0000000000767805 */ /* 0x000fe2000001ff00 */
[----:B------:R-:W-:Y:S01]  /*3720*/  IMAD.MOV.U32 R0, RZ, RZ, R15 ;  /* 0x000000ffff007224 */ /* 0x000fe200078e000f */
[----:B------:R-:W-:Y:S02]  /*3730*/  CS2R R116, SRZ ;  /* 0x0000000000747805 */ /* 0x000fe4000001ff00 */
[----:B------:R-:W-:Y:S02]  /*3740*/  CS2R R114, SRZ ;  /* 0x0000000000727805 */ /* 0x000fe4000001ff00 */
[----:B------:R-:W-:Y:S02]  /*3750*/  CS2R R112, SRZ ;  /* 0x0000000000707805 */ /* 0x000fe4000001ff00 */
[----:B------:R-:W-:Y:S02]  /*3760*/  CS2R R110, SRZ ;  /* 0x00000000006e7805 */ /* 0x000fe4000001ff00 */
[----:B------:R-:W-:-:S02]  /*3770*/  CS2R R108, SRZ ;  /* 0x00000000006c7805 */ /* 0x000fc4000001ff00 */
[----:B------:R-:W-:Y:S02]  /*3780*/  CS2R R106, SRZ ;  /* 0x00000000006a7805 */ /* 0x000fe4000001ff00 */
        /* <DEDUP_REMOVED lines=8> */
[----:B------:R-:W-:Y:S01]  /*3810*/  CS2R R88, SRZ ;  /* 0x0000000000587805 */ /* 0x000fe2000001ff00 */
[----:B------:R-:W-:Y:S01]  /*3820*/  UIADD3 UR47, UR47, -0x2, URZ ;  /* 0xfffffffe2f2f7890 */ /* 0x000fe2000fffe03f */
[----:B------:R-:W-:Y:S01]  /*3830*/  UMOV UR22, UR37 ;  /* 0x0000002500167c82 */ /* 0x000fe20008000000 */
[----:B------:R-:W-:Y:S01]  /*3840*/  UMOV UR21, UR38 ;  /* 0x0000002600157c82 */ /* 0x000fe20008000000 */
[----:B------:R-:W-:-:S09]  /*3850*/  ULDC UR23, c[0x0][0x9d8] ;  /* 0x0002760000177ab9 */ /* 0x000fd20000000800 */
.L_x_25:
[----:B------:R-:W-:Y:S01]  /*3860*/  ISETP.NE.AND P2, PT, RZ, UR42, PT ;  /* 0x0000002aff007c0c */ /* 0x000fe2000bf45270 */
[----:B------:R-:W-:-:S04]  /*3870*/  UISETP.NE.AND UP0, UPT, UR21, 0x1, UPT ;  /* 0x000000011500788c */ /* 0x000fc8000bf05270 */
[----:B------:R-:W-:-:S04]  /*3880*/  USEL UR37, URZ, 0x1, UP0 ;  /* 0x000000013f257887 */ /* 0x000fc80008000000 */
[----:B------:R-:W-:-:S04]  /*3890*/  ULOP3.LUT UR37, UR22, UR37, URZ, 0x3c, !UPT ;  /* 0x0000002516257292 */ /* 0x000fc8000f8e3c3f */
[----:B------:R-:W-:Y:S08]  /*38a0*/  @P2 BRA `(.L_x_15) ;  /* 0x0000000000382947 */ /* 0x000ff00003800000 */
[----:B------:R-:W-:Y:S05]  /*38b0*/  @!P0 BRA `(.L_x_16) ;  /* 0x0000000000048947 */ /* 0x000fea0003800000 */
[----:B------:R-:W-:Y:S01]  /*38c0*/  BPT.TRAP 0x1 ;  /* 0x000000040000795c */ /* 0x000fe20000300000 */
.L_x_16:
[----:B------:R-:W-:Y:S01]  /*38d0*/  UIADD3 UR6, UR21, 0x1, URZ ;  /* 0x0000000115067890 */ /* 0x000fe2000fffe03f */
[----:B------:R-:W-:-:S03]  /*38e0*/  IMAD.U32 R6, RZ, RZ, UR37 ;  /* 0x00000025ff067e24 */ /* 0x000fc6000f8e00ff */
[----:B------:R-:W-:Y:S02]  /*38f0*/  UISETP.NE.AND UP0, UPT, UR6, 0x2, UPT ;  /* 0x000000020600788c */ /* 0x000fe4000bf05270 */
[----:B------:R-:W-:Y:S02]  /*3900*/  SHF.L.U32 R6, R6, 0x1f, RZ ;  /* 0x0000001f06067819 */ /* 0x000fe400000006ff */
[----:B------:R-:W-:-:S04]  /*3910*/  USEL UR6, UR6, URZ, UP0 ;  /* 0x0000003f06067287 */ /* 0x000fc80008000000 */
[----:B------:R-:W-:-:S09]  /*3920*/  ULEA UR6, UR6, UR44, 0x3 ;  /* 0x0000002c06067291 */ /* 0x000fd2000f8e183f */
[----:B------:R0:W1:Y:S01]  /*3930*/  SYNCS.PHASECHK.TRANS64.TRYWAIT P1, [UR6+0x16830], R6 ;  /* 0x01683006ff0075a7 */ /* 0x0000620008020146 */
[----:B------:R-:W-:Y:S05]  /*3940*/  @!P0 BRA `(.L_x_17) ;  /* 0x0000000000048947 */ /* 0x000fea0003800000 */
[----:B------:R-:W-:Y:S01]  /*3950*/  BPT.TRAP 0x1 ;  /* 0x000000040000795c */ /* 0x000fe20000300000 */
.L_x_17:
[----:B-1----:R-:W-:Y:S05]  /*3960*/  @P1 BRA `(.L_x_15) ;  /* 0x0000000000081947 */ /* 0x002fea0003800000 */
[----:B------:R-:W1:Y:S02]  /*3970*/  SYNCS.PHASECHK.TRANS64.TRYWAIT P1, [UR6+0x16830], R6 ;  /* 0x01683006ff0075a7 */ /* 0x000e640008020146 */
[----:B-1----:R-:W-:Y:S05]  /*3980*/  @!P1 BRA `(.L_x_18) ;  /* 0x0000007400849947 */ /* 0x002fea0003800000 */
.L_x_15:
[----:B01----:R-:W-:Y:S01]  /*3990*/  IADD3 R6, R18, 0x8, RZ ;  /* 0x0000000812067810 */ /* 0x003fe20007ffe0ff */
[----:B------:R-:W-:Y:S01]  /*39a0*/  UIADD3 UR38, UR21, 0x1, URZ ;  /* 0x0000000115267890 */ /* 0x000fe2000fffe03f */
[----:B------:R-:W-:Y:S01]  /*39b0*/  UMOV UR19, 0x40000040 ;  /* 0x4000004000137882 */ /* 0x000fe20000000000 */
[----:B------:R-:W-:Y:S02]  /*39c0*/  UMOV UR7, 0x40000040 ;  /* 0x4000004000077882 */ /* 0x000fe40000000000 */
[----:B------:R0:W-:Y:S01]  /*39d0*/  BAR.SYNC.DEFER_BLOCKING R6, 0x100 ;  /* 0x000400060000751d */ /* 0x0001e20000010000 */
[----:B------:R-:W-:-:S04]  /*39e0*/  UISETP.NE.AND UP0, UPT, UR38, 0x2, UPT ;  /* 0x000000022600788c */ /* 0x000fc8000bf05270 */
[----:B------:R-:W-:Y:S01]  /*39f0*/  USEL UR38, UR38, URZ, UP0 ;  /* 0x0000003f26267287 */ /* 0x000fe20008000000 */
[----:B------:R-:W-:Y:S01]  /*3a00*/  UMOV UR11, 0x40000040 ;  /* 0x40000040000b7882 */ /* 0x000fe20000000000 */
[----:B------:R-:W-:Y:S02]  /*3a10*/  UMOV UR15, 0x40000040 ;  /* 0x40000040000f7882 */ /* 0x000fe40000000000 */
[----:B------:R-:W-:-:S04]  /*3a20*/  ULEA UR18, UR38, UR20, 0xa ;  /* 0x0000001426127291 */ /* 0x000fc8000f8e503f */
[----:B------:R-:W-:Y:S02]  /*3a30*/  UIADD3 UR6, UR18, 0x2, URZ ;  /* 0x0000000212067890 */ /* 0x000fe4000fffe03f */
[----:B------:R-:W-:Y:S02]  /*3a40*/  UIADD3 UR10, UR18, 0x4, URZ ;  /* 0x00000004120a7890 */ /* 0x000fe4000fffe03f */
[----:B------:R-:W-:Y:S01]  /*3a50*/  UIADD3 UR14, UR18, 0x6, URZ ;  /* 0x00000006120e7890 */ /* 0x000fe2000fffe03f */
[----:B------:R-:W-:-:S06]  /*3a60*/  WARPGROUP.ARRIVE ;  /* 0x00000000000079c5 */ /* 0x000fcc0000000000 */
[----:B------:R-:W-:Y:S03]  /*3a70*/  HGMMA.64x128x16.F32.BF16 R24, gdesc[UR16], RZ, !UPT, gsb0 ;  /* 0x01e00000101879f0 */ /* 0x000fe6000c0018ff */
[----:B------:R-:W-:Y:S02]  /*3a80*/  WARPGROUP.DEPBAR.LE gsb0, 0x0 ;  /* 0x00008000000079c5 */ /* 0x000fe40000010000 */
[----:B------:R-:W-:-:S07]  /*3a90*/  WARPGROUP.ARRIVE ;  /* 0x00000000000079c5 */ /* 0x000fce0000000000 */
        /* <DEDUP_REMOVED lines=8> */
[----:B0-----:R-:W-:Y:S05]  /*3b20*/  @P2 BRA `(.L_x_19) ;  /* 0x00000000002c2947 */ /* 0x001fea0003800000 */
[----:B------:R-:W-:Y:S05]  /*3b30*/  @!P0 BRA `(.L_x_20) ;  /* 0x0000000000048947 */ /* 0x000fea0003800000 */
[----:B------:R-:W-:Y:S01]  /*3b40*/  BPT.TRAP 0x1 ;  /* 0x000000040000795c */ /* 0x000fe20000300000 */
.L_x_20:
[----:B------:R-:W-:Y:S01]  /*3b50*/  ULEA UR6, UR21, UR44, 0x3 ;  /* 0x0000002c15067291 */ /* 0x000fe2000f8e183f */
[----:B------:R-:W-:-:S05]  /*3b60*/  IMAD.U32 R6, RZ, RZ, UR22 ;  /* 0x00000016ff067e24 */ /* 0x000fca000f8e00ff */
[----:B------:R-:W-:-:S04]  /*3b70*/  SHF.L.U32 R6, R6, 0x1f, RZ ;  /* 0x0000001f06067819 */ /* 0x000fc800000006ff */
[----:B------:R0:W1:Y:S01]  /*3b80*/  SYNCS.PHASECHK.TRANS64.TRYWAIT P1, [UR6+0x16850], R6 ;  /* 0x01685006ff0075a7 */ /* 0x0000620008020146 */
[----:B------:R-:W-:Y:S05]  /*3b90*/  @!P0 BRA `(.L_x_21) ;  /* 0x0000000000048947 */ /* 0x000fea0003800000 */
[----:B------:R-:W-:Y:S01]  /*3ba0*/  BPT.TRAP 0x1 ;  /* 0x000000040000795c */ /* 0x000fe20000300000 */
.L_x_21:
[----:B-1----:R-:W-:Y:S05]  /*3bb0*/  @P1 BRA `(.L_x_19) ;  /* 0x0000000000081947 */ /* 0x002fea0003800000 */
[----:B------:R-:W1:Y:S02]  /*3bc0*/  SYNCS.PHASECHK.TRANS64.TRYWAIT P1, [UR6+0x16850], R6 ;  /* 0x01685006ff0075a7 */ /* 0x000e640008020146 */
[----:B-1----:R-:W-:Y:S05]  /*3bd0*/  @!P1 BRA `(.L_x_22) ;  /* 0x0000007400089947 */ /* 0x002fea0003800000 */
.L_x_19:
[----:B------:R-:W-:Y:S01]  /*3be0*/  UIADD3 UR6, UR44, 0x400, URZ ;  /* 0x000004002c067890 */ /* 0x000fe2000fffe03f */
[----:B------:R-:W-:Y:S01]  /*3bf0*/  WARPGROUP.ARRIVE ;  /* 0x00000000000079c5 */ /* 0x000fe20000000000 */
[----:B------:R-:W-:-:S05]  /*3c00*/  UMOV UR7, 0x40000040 ;  /* 0x4000004000077882 */ /* 0x000fca0000000000 */
[----:B-1----:R-:W1:Y:S01]  /*3c10*/  S2R R7, SR_TID.X ;  /* 0x0000000000077919 */ /* 0x002e620000002100 */
[----:B------:R-:W-:Y:S01]  /*3c20*/  USHF.R.U32.HI UR6, URZ, 0x4, UR6 ;  /* 0x000000043f067899 */ /* 0x000fe20008011606 */
[----:B0-----:R-:W-:-:S03]  /*3c30*/  VIADD R6, R18, 0x9 ;  /* 0x0000000912067836 */ /* 0x001fc60000000000 */
[----:B------:R-:W-:-:S04]  /*3c40*/  ULOP3.LUT UR6, UR6, 0x3fff, URZ, 0xc0, !UPT ;  /* 0x00003fff06067892 */ /* 0x000fc8000f8ec03f */
[----:B------:R-:W-:-:S07]  /*3c50*/  ULEA UR10, UR21, UR6, 0xa ;  /* 0x00000006150a7291 */ /* 0x000fce000f8e503f */
[----:B------:R-:W-:Y:S02]  /*3c60*/  UMOV UR6, UR10 ;  /* 0x0000000a00067c82 */ /* 0x000fe40008000000 */
[----:B------:R-:W-:Y:S01]  /*3c70*/  HGMMA.64x64x16.F32.BF16 R88, R120, gdesc[UR4].tnspB, R88, gsb0 ;  /* 0x40e0000478587df0 */ /* 0x000fe20008001858 */
[----:B------:R-:W-:Y:S01]  /*3c80*/  UIADD3 UR6, UR10, 0x80, URZ ;  /* 0x000000800a067890 */ /* 0x000fe2000fffe03f */
[----:B------:R-:W-:Y:S01]  /*3c90*/  UMOV UR7, 0x40000040 ;  /* 0x4000004000077882 */ /* 0x000fe20000000000 */
[----:B-1----:R-:W-:-:S04]  /*3ca0*/  ISETP.GE.U32.AND P1, PT, R7, 0x180, PT ;  /* 0x000001800700780c */ /* 0x002fc80003f26070 */
[----:B------:R-:W-:Y:S01]  /*3cb0*/  SEL R6, R6, 0x9, !P1 ;  /* 0x0000000906067807 */ /* 0x000fe20004800000 */
[----:B------:R-:W-:Y:S02]  /*3cc0*/  WARPGROUP.DEPBAR.LE gsb0, 0x0 ;  /* 0x00008000000079c5 */ /* 0x000fe40000010000 */
[----:B------:R-:W-:-:S06]  /*3cd0*/  WARPGROUP.ARRIVE ;  /* 0x00000000000079c5 */ /* 0x000fcc0000000000 */
[----:B------:R-:W-:Y:S01]  /*3ce0*/  HGMMA.64x64x16.F32.BF16 R88, R124, gdesc[UR4].tnspB, R88, gsb0 ;  /* 0x40e000047c587df0 */ /* 0x000fe20008001858 */
[----:B------:R-:W-:Y:S01]  /*3cf0*/  UIADD3 UR6, UR10, 0x100, URZ ;  /* 0x000001000a067890 */ /* 0x000fe2000fffe03f */
[----:B------:R-:W-:Y:S01]  /*3d00*/  UMOV UR7, 0x40000040 ;  /* 0x4000004000077882 */ /* 0x000fe20000000000 */
        /* <DEDUP_REMOVED lines=27> */
[----:B------:R-:W-:Y:S03]  /*3ec0*/  HGMMA.64x64x16.F32.BF16 R88, R148, gdesc[UR4].tnspB, R88, gsb0 ;  /* 0x40e0000494587df0 */ /* 0x000fe60008001858 */
[----:B------:R-:W-:Y:S02]  /*3ed0*/  WARPGROUP.DEPBAR.LE gsb0, 0x0 ;  /* 0x00008000000079c5 */ /* 0x000fe40000010000 */
[----:B------:R0:W-:Y:S06]  /*3ee0*/  BAR.ARV R6, 0x100 ;  /* 0x000400060000751d */ /* 0x0001ec0000002000 */
[----:B------:R-:W-:Y:S05]  /*3ef0*/  @!P0 BRA `(.L_x_23) ;  /* 0x0000000000048947 */ /* 0x000fea0003800000 */
[----:B------:R-:W-:Y:S01]  /*3f00*/  BPT.TRAP 0x1 ;  /* 0x000000040000795c */ /* 0x000fe20000300000 */
.L_x_23:
[----:B------:R-:W-:Y:S01]  /*3f10*/  FMUL.FTZ R7, R24, UR23 ;  /* 0x0000001718077c20 */ /* 0x000fe20008410000 */
[----:B0-----:R-:W-:Y:S01]  /*3f20*/  FMUL.FTZ R6, R25, UR23 ;  /* 0x0000001719067c20 */ /* 0x001fe20008410000 */
[----:B------:R-:W-:Y:S01]  /*3f30*/  FMUL.FTZ R9, R26, UR23 ;  /* 0x000000171a097c20 */ /* 0x000fe20008410000 */
[----:B------:R-:W-:Y:S01]  /*3f40*/  FMUL.FTZ R10, R28, UR23 ;  /* 0x000000171c0a7c20 */ /* 0x000fe20008410000 */
[----:B------:R-:W-:Y:S01]  /*3f50*/  FMUL.FTZ R8, R27, UR23 ;  /* 0x000000171b087c20 */ /* 0x000fe20008410000 */
[----:B------:R-:W-:Y:S01]  /*3f60*/  FMUL.FTZ R11, R29, UR23 ;  /* 0x000000171d0b7c20 */ /* 0x000fe20008410000 */
[----:B------:R-:W0:Y:S01]  /*3f70*/  MUFU.TANH R7, R7 ;  /* 0x0000000700077308 */ /* 0x000e220000002400 */
[----:B------:R-:W-:Y:S01]  /*3f80*/  FMUL.FTZ R12, R30, UR23 ;  /* 0x000000171e0c7c20 */ /* 0x000fe20008410000 */
[----:B------:R-:W-:Y:S01]  /*3f90*/  FMUL.FTZ R21, R32, UR23 ;  /* 0x0000001720157c20 */ /* 0x000fe20008410000 */
[----:B------:R-:W-:Y:S01]  /*3fa0*/  FMUL.FTZ R13, R31, UR23 ;  /* 0x000000171f0d7c20 */ /* 0x000fe20008410000 */
[----:B------:R-:W-:Y:S01]  /*3fb0*/  FMUL.FTZ R25, R33, UR23 ;  /* 0x0000001721197c20 */ /* 0x000fe20008410000 */
[----:B------:R-:W-:Y:S01]  /*3fc0*/  FMUL.FTZ R27, R34, UR23 ;  /* 0x00000017221b7c20 */ /* 0x000fe20008410000 */
[----:B------:R-:W-:Y:S01]  /*3fd0*/  FMUL.FTZ R121, R36, UR23 ;  /* 0x0000001724797c20 */ /* 0x000fe20008410000 */
[----:B------:R-:W-:Y:S01]  /*3fe0*/  FMUL.FTZ R29, R35, UR23 ;  /* 0x00000017231d7c20 */ /* 0x000fe20008410000 */
[----:B------:R-:W1:Y:S01]  /*3ff0*/  MUFU.TANH R6, R6 ;  /* 0x0000000600067308 */ /* 0x000e620000002400 */
[----:B------:R-:W-:Y:S01]  /*4000*/  FMUL.FTZ R123, R37, UR23 ;  /* 0x00000017257b7c20 */ /* 0x000fe20008410000 */
[----:B------:R-:W-:Y:S01]  /*4010*/  FMUL.FTZ R33, R38, UR23 ;  /* 0x0000001726217c20 */ /* 0x000fe20008410000 */
[----:B------:R-:W-:Y:S01]  /*4020*/  FMUL.FTZ R125, R40, UR23 ;  /* 0x00000017287d7c20 */ /* 0x000fe20008410000 */
[----:B------:R-:W-:Y:S01]  /*4030*/  FMUL.FTZ R35, R39, UR23 ;  /* 0x0000001727237c20 */ /* 0x000fe20008410000 */
[----:B------:R-:W-:Y:S01]  /*4040*/  FMUL.FTZ R127, R41, UR23 ;  /* 0x00000017297f7c20 */ /* 0x000fe20008410000 */
[----:B------:R-:W-:Y:S01]  /*4050*/  FMUL.FTZ R37, R42, UR23 ;  /* 0x000000172a257c20 */ /* 0x000fe20008410000 */
[----:B------:R-:W-:Y:S01]  /*4060*/  FMUL.FTZ R129, R44, UR23 ;  /* 0x000000172c817c20 */ /* 0x000fe20008410000 */
[----:B------:R-:W2:Y:S01]  /*4070*/  MUFU.TANH R9, R9 ;  /* 0x0000000900097308 */ /* 0x000ea20000002400 */
[----:B0-----:R-:W-:Y:S01]  /*4080*/  FMNMX.FTZ R15, R7, R0, !PT ;  /* 0x00000000070f7209 */ /* 0x001fe20007810000 */
[----:B------:R-:W-:Y:S01]  /*4090*/  FMUL.FTZ R39, R43, UR23 ;  /* 0x000000172b277c20 */ /* 0x000fe20008410000 */
[----:B------:R-:W-:Y:S01]  /*40a0*/  FMUL.FTZ R131, R45, UR23 ;  /* 0x000000172d837c20 */ /* 0x000fe20008410000 */
[----:B------:R-:W-:Y:S01]  /*40b0*/  FMUL.FTZ R41, R46, UR23 ;  /* 0x000000172e297c20 */ /* 0x000fe20008410000 */
[----:B------:R-:W-:Y:S01]  /*40c0*/  FMUL.FTZ R133, R48, UR23 ;  /* 0x0000001730857c20 */ /* 0x000fe20008410000 */
[----:B------:R-:W-:Y:S01]  /*40d0*/  FMUL.FTZ R43, R47, UR23 ;  /* 0x000000172f2b7c20 */ /* 0x000fe20008410000 */
[----:B------:R-:W-:Y:S01]  /*40e0*/  FMUL.FTZ R135, R49, UR23 ;  /* 0x0000001731877c20 */ /* 0x000fe20008410000 */
[----:B------:R-:W0:Y:S01]  /*40f0*/  MUFU.TANH R10, R10 ;  /* 0x0000000a000a7308 */ /* 0x000e220000002400 */
[----:B-1----:R-:W-:Y:S01]  /*4100*/  FMNMX.FTZ R15, R6, R15, !PT ;  /* 0x0000000f060f7209 */ /* 0x002fe20007810000 */
[----:B------:R-:W-:Y:S01]  /*4110*/  FMUL.FTZ R45, R50, UR23 ;  /* 0x00000017322d7c20 */ /* 0x000fe20008410000 */
[----:B------:R-:W-:Y:S01]  /*4120*/  FMUL.FTZ R137, R52, UR23 ;  /* 0x0000001734897c20 */ /* 0x000fe20008410000 */
[----:B------:R-:W-:Y:S01]  /*4130*/  FMUL.FTZ R47, R51, UR23 ;  /* 0x00000017332f7c20 */ /* 0x000fe20008410000 */
[----:B------:R-:W-:Y:S01]  /*4140*/  FMUL.FTZ R139, R53, UR23 ;  /* 0x00000017358b7c20 */ /* 0x000fe20008410000 */
[----:B------:R-:W-:Y:S01]  /*4150*/  FMUL.FTZ R49, R54, UR23 ;  /* 0x0000001736317c20 */ /* 0x000fe20008410000 */
[----:B------:R-:W-:Y:S01]  /*4160*/  FMUL.FTZ R141, R56, UR23 ;  /* 0x00000017388d7c20 */ /* 0x000fe20008410000 */
[----:B------:R-:W1:Y:S01]  /*4170*/  MUFU.TANH R8, R8 ;  /* 0x0000000800087308 */ /* 0x000e620000002400 */
[----:B--2---:R-:W-:Y:S01]  /*4180*/  FMNMX.FTZ R31, R9, R4, !PT ;  /* 0x00000004091f7209 */ /* 0x004fe20007810000 */
        /* <DEDUP_REMOVED lines=32> */
[----:B------:R-:W-:-:S04]  /*4390*/  ULEA UR6, UR38, UR44, 0x3 ;  /* 0x0000002c26067291 */ /* 0x000fc8000f8e183f */
[----:B------:R-:W-:Y:S02]  /*43a0*/  UIADD3 UR6, UR6, 0x16840, URZ ;  /* 0x0001684006067890 */ /* 0x000fe4000fffe03f */
[----:B------:R-:W0:Y:S01]  /*43b0*/  MUFU.TANH R25, R25 ;  /* 0x0000001900197308 */ /* 0x000e220000002400 */
[----:B-1----:R-:W-:Y:S01]  /*43c0*/  FMNMX.FTZ R14, R21, R14, !PT ;  /* 0x0000000e150e7209 */ /* 0x002fe20007810000 */
[----:B------:R-:W-:-:S06]  /*43d0*/  UPRMT UR6, UR41, 0x654, UR6 ;  /* 0x0000065429067896 */ /* 0x000fcc0008000006 */
[----:B------:R-:W1:Y:S01]  /*43e0*/  MUFU.TANH R27, R27 ;  /* 0x0000001b001b7308 */ /* 0x000e620000002400 */
[----:B--2---:R-:W-:Y:S01]  /*43f0*/  FMNMX.FTZ R32, R13, R30, !PT ;  /* 0x0000001e0d207209 */ /* 0x004fe20007810000 */
[----:B------:R-:W-:Y:S01]  /*4400*/  FMUL.FTZ R30, R76, UR23 ;  /* 0x000000174c1e7c20 */ /* 0x000fe20008410000 */
[----:B------:R-:W-:Y:S05]  /*4410*/  SYNCS.ARRIVE.TRANS64.RED.A1T0 RZ, [UR6], RZ ;  /* 0x000000ffffff79a7 */ /* 0x000fea0008100406 */
[----:B------:R-:W2:Y:S01]  /*4420*/  MUFU.TANH R121, R121 ;  /* 0x0000007900797308 */ /* 0x000ea20000002400 */
[----:B0-----:R-:W-:-:S07]  /*4430*/  FMNMX.FTZ R14, R25, R14, !PT ;  /* 0x0000000e190e7209 */ /* 0x001fce0007810000 */
[----:B------:R-:W0:Y:S01]  /*4440*/  MUFU.TANH R29, R29 ;  /* 0x0000001d001d7308 */ /* 0x000e220000002400 */
[----:B-1----:R-:W-:-:S07]  /*4450*/  FMNMX.FTZ R32, R27, R32, !PT ;  /* 0x000000201b207209 */ /* 0x002fce0007810000 */
[----:B------:R-:W1:Y:S01]  /*4460*/  MUFU.TANH R123, R123 ;  /* 0x0000007b007b7308 */ /* 0x000e620000002400 */
[----:B--2---:R-:W-:-:S07]  /*4470*/  FMNMX.FTZ R14, R121, R14, !PT ;  /* 0x0000000e790e7209 */ /* 0x004fce0007810000 */
[----:B------:R-:W2:Y:S01]  /*4480*/  MUFU.TANH R33, R33 ;  /* 0x0000002100217308 */ /* 0x000ea20000002400 */
[----:B0-----:R-:W-:Y:S01]  /*4490*/  FMNMX.FTZ R34, R29, R32, !PT ;  /* 0x000000201d227209 */ /* 0x001fe20007810000 */
[----:B------:R-:W-:Y:S01]  /*44a0*/  FMUL.FTZ R32, R77, UR23 ;  /* 0x000000174d207c20 */ /* 0x000fe20008410000 */
[----:B------:R-:W-:-:S05]  /*44b0*/  FMUL.FTZ R77, R82, UR23 ;  /* 0x00000017524d7c20 */ /* 0x000fca0008410000 */
[----:B------:R-:W0:Y:S01]  /*44c0*/  MUFU.TANH R125, R125 ;  /* 0x0000007d007d7308 */ /* 0x000e220000002400 */
[----:B-1----:R-:W-:-:S07]  /*44d0*/  FMNMX.FTZ R14, R123, R14, !PT ;  /* 0x0000000e7b0e7209 */ /* 0x002fce0007810000 */
[----:B------:R-:W1:Y:S01]  /*44e0*/  MUFU.TANH R35, R35 ;  /* 0x0000002300237308 */ /* 0x000e620000002400 */
[----:B--2---:R-:W-:-:S07]  /*44f0*/  FMNMX.FTZ R34, R33, R34, !PT ;  /* 0x0000002221227209 */ /* 0x004fce0007810000 */
[----:B------:R-:W2:Y:S01]  /*4500*/  MUFU.TANH R127, R127 ;  /* 0x0000007f007f7308 */ /* 0x000ea20000002400 */
[----:B0-----:R-:W-:-:S07]  /*4510*/  FMNMX.FTZ R14, R125, R14, !PT ;  /* 0x0000000e7d0e7209 */ /* 0x001fce0007810000 */
        /* <DEDUP_REMOVED lines=18> */
[----:B------:R-:W-:-:S06]  /*4640*/  FMUL.FTZ R34, R80, UR23 ;  /* 0x0000001750227c20 */ /* 0x000fcc0008410000 */
[----:B------:R-:W0:Y:S01]  /*4650*/  MUFU.TANH R137, R137 ;  /* 0x0000008900897308 */ /* 0x000e220000002400 */
[----:B-1----:R-:W-:-:S07]  /*4660*/  FMNMX.FTZ R14, R135, R14, !PT ;  /* 0x0000000e870e7209 */ /* 0x002fce0007810000 */
[----:B------:R-:W1:Y:S01]  /*4670*/  MUFU.TANH R47, R47 ;  /* 0x0000002f002f7308 */ /* 0x000e620000002400 */
[----:B--2---:R-:W-:-:S07]  /*4680*/  FMNMX.FTZ R36, R45, R36, !PT ;  /* 0x000000242d247209 */ /* 0x004fce0007810000 */
[----:B------:R-:W2:Y:S01]  /*4690*/  MUFU.TANH R139, R139 ;  /* 0x0000008b008b7308 */ /* 0x000ea20000002400 */
[----:B0-----:R-:W-:-:S07]  /*46a0*/  FMNMX.FTZ R14, R137, R14, !PT ;  /* 0x0000000e890e7209 */ /* 0x001fce0007810000 */
[----:B------:R-:W0:Y:S01]  /*46b0*/  MUFU.TANH R49, R49 ;  /* 0x0000003100317308 */ /* 0x000e220000002400 */
[----:B-1----:R-:W-:Y:S01]  /*46c0*/  FMNMX.FTZ R38, R47, R36, !PT ;  /* 0x000000242f267209 */ /* 0x002fe20007810000 */
[----:B------:R-:W-:Y:S01]  /*46d0*/  FMUL.FTZ R36, R81, UR23 ;  /* 0x0000001751247c20 */ /* 0x000fe20008410000 */
[----:B------:R-:W-:-:S05]  /*46e0*/  FMUL.FTZ R81, R86, UR23 ;  /* 0x0000001756517c20 */ /* 0x000fca0008410000 */
        /* <DEDUP_REMOVED lines=24> */
[----:B------:R-:W-:-:S06]  /*4870*/  FMUL.FTZ R38, R84, UR23 ;  /* 0x0000001754267c20 */ /* 0x000fcc0008410000 */
[----:B------:R-:W1:Y:S01]  /*4880*/  MUFU.TANH R20, R20 ;  /* 0x0000001400147308 */ /* 0x000e620000002400 */
[----:B--2---:R-:W-:-:S07]  /*4890*/  FMNMX.FTZ R15, R151, R14, !PT ;  /* 0x0000000e970f7209 */ /* 0x004fce0007810000 */
[----:B------:R-:W2:Y:S01]  /*48a0*/  MUFU.TANH R63, R63 ;  /* 0x0000003f003f7308 */ /* 0x000ea20000002400 */
[----:B0-----:R-:W-:-:S07]  /*48b0*/  FMNMX.FTZ R40, R61, R40, !PT ;  /* 0x000000283d287209 */ /* 0x001fce0007810000 */
[----:B------:R-:W0:Y:S01]  /*48c0*/  MUFU.TANH R24, R24 ;  /* 0x0000001800187308 */ /* 0x000e220000002400 */
[----:B-1----:R-:W-:-:S07]  /*48d0*/  FMNMX.FTZ R15, R20, R15, !PT ;  /* 0x0000000f140f7209 */ /* 0x002fce0007810000 */
[----:B------:R-:W1:Y:S01]  /*48e0*/  MUFU.TANH R65, R65 ;  /* 0x0000004100417308 */ /* 0x000e620000002400 */
[----:B--2---:R-:W-:Y:S01]  /*48f0*/  FMNMX.FTZ R14, R63, R40, !PT ;  /* 0x000000283f0e7209 */ /* 0x004fe20007810000 */
[----:B------:R-:W-:-:S06]  /*4900*/  FMUL.FTZ R40, R85, UR23 ;  /* 0x0000001755287c20 */ /* 0x000fcc0008410000 */
        /* <DEDUP_REMOVED lines=33> */
[----:B-1----:R-:W-:-:S05]  /*4b20*/  FMNMX.FTZ R42, R40, R15, !PT ;  /* 0x0000000f282a7209 */ /* 0x002fca0007810000 */
[----:B------:R-:W1:Y:S01]  /*4b30*/  SHFL.BFLY PT, R15, R42, 0x2, 0x1f ;  /* 0x0c401f002a0f7f89 */ /* 0x000e6200000e0000 */
[----:B--2---:R-:W-:-:S04]  /*4b40*/  FMNMX.FTZ R14, R81, R14, !PT ;  /* 0x0000000e510e7209 */ /* 0x004fc80007810000 */
[----:B0-----:R-:W-:Y:S02]  /*4b50*/  FMNMX.FTZ R44, R83, R14, !PT ;  /* 0x0000000e532c7209 */ /* 0x001fe40007810000 */
[----:B------:R-:W0:Y:S03]  /*4b60*/  LDC R14, c[0x0][0x988] ;  /* 0x00026200ff0e7b82 */ /* 0x000e260000000800 */
[----:B------:R-:W2:Y:S01]  /*4b70*/  SHFL.BFLY PT, R31, R44, 0x2, 0x1f ;  /* 0x0c401f002c1f7f89 */ /* 0x000ea200000e0000 */
[----:B-1----:R-:W-:-:S05]  /*4b80*/  FMNMX.FTZ R46, R42, R15, !PT ;  /* 0x0000000f2a2e7209 */ /* 0x002fca0007810000 */
[----:B------:R-:W1:Y:S01]  /*4b90*/  SHFL.BFLY PT, R15, R46, 0x1, 0x1f ;  /* 0x0c201f002e0f7f89 */ /* 0x000e6200000e0000 */
[----:B--2---:R-:W-:-:S05]  /*4ba0*/  FMNMX.FTZ R48, R44, R31, !PT ;  /* 0x0000001f2c307209 */ /* 0x004fca0007810000 */
[----:B------:R-:W2:Y:S01]  /*4bb0*/  SHFL.BFLY PT, R31, R48, 0x1, 0x1f ;  /* 0x0c201f00301f7f89 */ /* 0x000ea200000e0000 */
[----:B-1----:R-:W-:-:S05]  /*4bc0*/  FMNMX.FTZ R15, R46, R15, !PT ;  /* 0x0000000f2e0f7209 */ /* 0x002fca0007810000 */
[C---:B0-----:R-:W-:Y:S01]  /*4bd0*/  FMUL.FTZ R42, R15.reuse, R14 ;  /* 0x0000000e0f2a7220 */ /* 0x041fe20000410000 */
[----:B------:R-:W-:-:S03]  /*4be0*/  FADD.FTZ R85, -R15, R0 ;  /* 0x000000000f557221 */ /* 0x000fc60000010100 */
[-CC-:B------:R-:W-:Y:S01]  /*4bf0*/  FFMA.FTZ R142, R20, R14.reuse, -R42.reuse ;  /* 0x0000000e148e7223 */ /* 0x180fe2000001082a */
[-CC-:B------:R-:W-:Y:S01]  /*4c00*/  FFMA.FTZ R7, R7, R14.reuse, -R42.reuse ;  /* 0x0000000e07077223 */ /* 0x180fe2000001082a */
[-CC-:B------:R-:W-:Y:S01]  /*4c10*/  FFMA.FTZ R126, R121, R14.reuse, -R42.reuse ;  /* 0x0000000e797e7223 */ /* 0x180fe2000001082a */
[-C--:B------:R-:W-:Y:S01]  /*4c20*/  FMUL.FTZ R85, R85, R14.reuse ;  /* 0x0000000e55557220 */ /* 0x080fe20000410000 */
[-CC-:B------:R-:W-:Y:S01]  /*4c30*/  FFMA.FTZ R120, R6, R14.reuse, -R42.reuse ;  /* 0x0000000e06787223 */ /* 0x180fe2000001082a */
[-CC-:B------:R-:W-:Y:S01]  /*4c40*/  FFMA.FTZ R122, R10, R14.reuse, -R42.reuse ;  /* 0x0000000e0a7a7223 */ /* 0x180fe2000001082a */
[-CC-:B------:R-:W-:Y:S01]  /*4c50*/  FFMA.FTZ R157, R123, R14.reuse, -R42.reuse ;  /* 0x0000000e7b9d7223 */ /* 0x180fe2000001082a */
[----:B--2---:R-:W-:Y:S01]  /*4c60*/  FMNMX.FTZ R31, R48, R31, !PT ;  /* 0x0000001f301f7209 */ /* 0x004fe20007810000 */
[----:B------:R-:W-:Y:S01]  /*4c70*/  MUFU.EX2 R7, R7 ;  /* 0x0000000700077308 */ /* 0x000fe20000000800 */
[-CC-:B------:R-:W-:Y:S01]  /*4c80*/  FFMA.FTZ R10, R11, R14.reuse, -R42.reuse ;  /* 0x0000000e0b0a7223 */ /* 0x180fe2000001082a */
[-CC-:B------:R-:W-:Y:S01]  /*4c90*/  FFMA.FTZ R124, R21, R14.reuse, -R42.reuse ;  /* 0x0000000e157c7223 */ /* 0x180fe2000001082a */
[-C--:B------:R-:W-:Y:S01]  /*4ca0*/  FFMA.FTZ R128, R125, R14.reuse, -R42 ;  /* 0x0000000e7d807223 */ /* 0x080fe2000001082a */
[C---:B------:R-:W-:Y:S01]  /*4cb0*/  FADD.FTZ R87, -R31.reuse, R4 ;  /* 0x000000041f577221 */ /* 0x040fe20000010100 */
[-C--:B------:R-:W-:Y:S01]  /*4cc0*/  FMUL.FTZ R20, R31, R14.reuse ;  /* 0x0000000e1f147220 */ /* 0x080fe20000410000 */
[-CC-:B------:R-:W-:Y:S01]  /*4cd0*/  FFMA.FTZ R6, R25, R14.reuse, -R42.reuse ;  /* 0x0000000e19067223 */ /* 0x180fe2000001082a */
[-C--:B------:R-:W-:Y:S01]  /*4ce0*/  FFMA.FTZ R155, R127, R14.reuse, -R42 ;  /* 0x0000000e7f9b7223 */ /* 0x080fe2000001082a */
[-C--:B------:R-:W-:Y:S01]  /*4cf0*/  FMUL.FTZ R0, R87, R14.reuse ;  /* 0x0000000e57007220 */ /* 0x080fe20000410000 */
[-CC-:B------:R-:W-:Y:S01]  /*4d00*/  FFMA.FTZ R121, R9, R14.reuse, -R20.reuse ;  /* 0x0000000e09797223 */ /* 0x180fe20000010814 */
[-CC-:B------:R-:W-:Y:S01]  /*4d10*/  FFMA.FTZ R8, R8, R14.reuse, -R20.reuse ;  /* 0x0000000e08087223 */ /* 0x180fe20000010814 */
[----:B------:R0:W1:Y:S01]  /*4d20*/  MUFU.EX2 R4, R85 ;  /* 0x0000005500047308 */ /* 0x0000620000000800 */
[-CC-:B------:R-:W-:Y:S01]  /*4d30*/  FFMA.FTZ R123, R12, R14.reuse, -R20.reuse ;  /* 0x0000000e0c7b7223 */ /* 0x180fe20000010814 */
[-CC-:B------:R-:W-:Y:S01]  /*4d40*/  FFMA.FTZ R12, R13, R14.reuse, -R20.reuse ;  /* 0x0000000e0d0c7223 */ /* 0x180fe20000010814 */
[-CC-:B------:R-:W-:Y:S01]  /*4d50*/  FFMA.FTZ R125, R27, R14.reuse, -R20.reuse ;  /* 0x0000000e1b7d7223 */ /* 0x180fe20000010814 */
[-C--:B------:R-:W-:Y:S01]  /*4d60*/  FFMA.FTZ R127, R33, R14.reuse, -R20 ;  /* 0x0000000e217f7223 */ /* 0x080fe20000010814 */
[-CC-:B------:R-:W-:Y:S01]  /*4d70*/  FFMA.FTZ R87, R151, R14.reuse, -R42.reuse ;  /* 0x0000000e97577223 */ /* 0x180fe2000001082a */
[-CC-:B------:R-:W-:Y:S01]  /*4d80*/  FFMA.FTZ R151, R40, R14.reuse, -R42.reuse ;  /* 0x0000000e28977223 */ /* 0x180fe2000001082a */
[-CC-:B------:R-:W-:Y:S01]  /*4d90*/  FFMA.FTZ R144, R26, R14.reuse, -R42.reuse ;  /* 0x0000000e1a907223 */ /* 0x180fe2000001082a */
[----:B------:R-:W-:Y:S01]  /*4da0*/  MUFU.EX2 R0, R0 ;  /* 0x0000000000007308 */ /* 0x000fe20000000800 */
[-C--:B0-----:R-:W-:Y:S01]  /*4db0*/  FFMA.FTZ R85, R24, R14.reuse, -R42 ;  /* 0x0000000e18557223 */ /* 0x081fe2000001082a */
[-CC-:B------:R-:W-:Y:S01]  /*4dc0*/  FFMA.FTZ R24, R29, R14.reuse, -R20.reuse ;  /* 0x0000000e1d187223 */ /* 0x180fe20000010814 */
[-C--:B------:R-:W-:Y:S01]  /*4dd0*/  FFMA.FTZ R26, R35, R14.reuse, -R20 ;  /* 0x0000000e231a7223 */ /* 0x080fe20000010814 */
[-C--:B------:R-:W-:Y:S01]  /*4de0*/  FFMA.FTZ R130, R129, R14.reuse, -R42 ;  /* 0x0000000e81827223 */ /* 0x080fe2000001082a */
[-C--:B------:R-:W-:Y:S01]  /*4df0*/  FFMA.FTZ R129, R37, R14.reuse, -R20 ;  /* 0x0000000e25817223 */ /* 0x080fe20000010814 */
[-C--:B------:R-:W-:Y:S01]  /*4e00*/  FFMA.FTZ R25, R28, R14.reuse, -R42 ;  /* 0x0000000e1c197223 */ /* 0x080fe2000001082a */
[-C--:B------:R-:W-:Y:S01]  /*4e10*/  FFMA.FTZ R28, R39, R14.reuse, -R20 ;  /* 0x0000000e271c7223 */ /* 0x080fe20000010814 */
[----:B------:R-:W0:Y:S01]  /*4e20*/  MUFU.EX2 R121, R121 ;  /* 0x0000007900797308 */ /* 0x000e220000000800 */
[----:B-1----:R-:W-:Y:S01]  /*4e30*/  FFMA.FTZ R3, R4, R3, R7 ;  /* 0x0000000304037223 */ /* 0x002fe20000010007 */
[-CC-:B------:R-:W-:Y:S01]  /*4e40*/  FFMA.FTZ R132, R133, R14.reuse, -R42.reuse ;  /* 0x0000000e85847223 */ /* 0x180fe2000001082a */
[-C--:B------:R-:W-:Y:S01]  /*4e50*/  FFMA.FTZ R133, R135, R14.reuse, -R42 ;  /* 0x0000000e87857223 */ /* 0x080fe2000001082a */
[-C--:B------:R-:W-:Y:S01]  /*4e60*/  FFMA.FTZ R9, R41, R14.reuse, -R20 ;  /* 0x0000000e29097223 */ /* 0x080fe20000010814 */
[-CC-:B------:R-:W-:Y:S01]  /*4e70*/  FFMA.FTZ R134, R137, R14.reuse, -R42.reuse ;  /* 0x0000000e89867223 */ /* 0x180fe2000001082a */
[-CC-:B------:R-:W-:Y:S01]  /*4e80*/  FFMA.FTZ R135, R139, R14.reuse, -R42.reuse ;  /* 0x0000000e8b877223 */ /* 0x180fe2000001082a */
[-CC-:B------:R-:W-:Y:S01]  /*4e90*/  FFMA.FTZ R131, R131, R14.reuse, -R42.reuse ;  /* 0x0000000e83837223 */ /* 0x180fe2000001082a */
[----:B------:R-:W1:Y:S01]  /*4ea0*/  MUFU.EX2 R120, R120 ;  /* 0x0000007800787308 */ /* 0x000e620000000800 */
[-CC-:B------:R-:W-:Y:S01]  /*4eb0*/  FFMA.FTZ R136, R141, R14.reuse, -R42.reuse ;  /* 0x0000000e8d887223 */ /* 0x180fe2000001082a */
[-CC-:B------:R-:W-:Y:S01]  /*4ec0*/  FFMA.FTZ R137, R143, R14.reuse, -R42.reuse ;  /* 0x0000000e8f897223 */ /* 0x180fe2000001082a */
[-CC-:B------:R-:W-:Y:S01]  /*4ed0*/  FFMA.FTZ R138, R145, R14.reuse, -R42.reuse ;  /* 0x0000000e918a7223 */ /* 0x180fe2000001082a */
[-CC-:B------:R-:W-:Y:S01]  /*4ee0*/  FFMA.FTZ R139, R147, R14.reuse, -R42.reuse ;  /* 0x0000000e938b7223 */ /* 0x180fe2000001082a */
[-CC-:B------:R-:W-:Y:S01]  /*4ef0*/  FFMA.FTZ R140, R149, R14.reuse, -R42.reuse ;  /* 0x0000000e958c7223 */ /* 0x180fe2000001082a */
[-CC-:B------:R-:W-:Y:S01]  /*4f00*/  FFMA.FTZ R146, R30, R14.reuse, -R42.reuse ;  /* 0x0000000e1e927223 */ /* 0x180fe2000001082a */
[-CC-:B------:R-:W-:Y:S01]  /*4f10*/  FFMA.FTZ R21, R32, R14.reuse, -R42.reuse ;  /* 0x0000000e20157223 */ /* 0x180fe2000001082a */
[----:B------:R-:W2:Y:S01]  /*4f20*/  MUFU.EX2 R8, R8 ;  /* 0x0000000800087308 */ /* 0x000ea20000000800 */
[----:B0-----:R-:W-:Y:S01]  /*4f30*/  FFMA.FTZ R5, R0, R5, R121 ;  /* 0x0000000500057223 */ /* 0x001fe20000010079 */
[-CC-:B------:R-:W-:Y:S01]  /*4f40*/  FFMA.FTZ R148, R34, R14.reuse, -R42.reuse ;  /* 0x0000000e22947223 */ /* 0x180fe2000001082a */
[-CC-:B------:R-:W-:Y:S01]  /*4f50*/  FFMA.FTZ R11, R36, R14.reuse, -R42.reuse ;  /* 0x0000000e240b7223 */ /* 0x180fe2000001082a */
[-C--:B------:R-:W-:Y:S01]  /*4f60*/  FFMA.FTZ R150, R38, R14.reuse, -R42 ;  /* 0x0000000e26967223 */ /* 0x080fe2000001082a */
[-CC-:B------:R-:W-:Y:S01]  /*4f70*/  FFMA.FTZ R30, R43, R14.reuse, -R20.reuse ;  /* 0x0000000e2b1e7223 */ /* 0x180fe20000010814 */
[-CC-:B------:R-:W-:Y:S01]  /*4f80*/  FFMA.FTZ R13, R45, R14.reuse, -R20.reuse ;  /* 0x0000000e2d0d7223 */ /* 0x180fe20000010814 */
[-CC-:B------:R-:W-:Y:S01]  /*4f90*/  FFMA.FTZ R32, R47, R14.reuse, -R20.reuse ;  /* 0x0000000e2f207223 */ /* 0x180fe20000010814 */
        /* <DEDUP_REMOVED lines=10> */
[-CC-:B------:R-:W-:Y:S01]  /*5040*/  FFMA.FTZ R141, R61, R14.reuse, -R20.reuse ;  /* 0x0000000e3d8d7223 */ /* 0x180fe20000010814 */
[-CC-:B------:R-:W-:Y:S01]  /*5050*/  FFMA.FTZ R143, R65, R14.reuse, -R20.reuse ;  /* 0x0000000e418f7223 */ /* 0x180fe20000010814 */
[-CC-:B------:R-:W-:Y:S01]  /*5060*/  FFMA.FTZ R145, R69, R14.reuse, -R20.reuse ;  /* 0x0000000e45917223 */ /* 0x180fe20000010814 */
[-CC-:B------:R-:W-:Y:S01]  /*5070*/  FFMA.FTZ R147, R73, R14.reuse, -R20.reuse ;  /* 0x0000000e49937223 */ /* 0x180fe20000010814 */
[-CC-:B------:R-:W-:Y:S01]  /*5080*/  FFMA.FTZ R149, R77, R14.reuse, -R20.reuse ;  /* 0x0000000e4d957223 */ /* 0x180fe20000010814 */
[----:B------:R-:W-:Y:S01]  /*5090*/  FFMA.FTZ R35, R81, R14, -R20 ;  /* 0x0000000e51237223 */ /* 0x000fe20000010814 */
[----:B------:R-:W2:Y:S01]  /*50a0*/  MUFU.EX2 R10, R10 ;  /* 0x0000000a000a7308 */ /* 0x000ea20000000800 */
[----:B0-----:R-:W-:-:S07]  /*50b0*/  FADD.FTZ R3, R122, R3 ;  /* 0x000000037a037221 */ /* 0x001fce0000010000 */
[----:B------:R-:W0:Y:S01]  /*50c0*/  MUFU.EX2 R12, R12 ;  /* 0x0000000c000c7308 */ /* 0x000e220000000800 */
[----:B-1----:R-:W-:-:S07]  /*50d0*/  FADD.FTZ R5, R123, R40 ;  /* 0x000000287b057221 */ /* 0x002fce0000010000 */
[----:B------:R-:W1:Y:S01]  /*50e0*/  MUFU.EX2 R124, R124 ;  /* 0x0000007c007c7308 */ /* 0x000e620000000800 */
[----:B--2---:R-:W-:-:S07]  /*50f0*/  FADD.FTZ R3, R10, R3 ;  /* 0x000000030a037221 */ /* 0x004fce0000010000 */
[----:B------:R-:W2:Y:S01]  /*5100*/  MUFU.EX2 R125, R125 ;  /* 0x0000007d007d7308 */ /* 0x000ea20000000800 */
[----:B0-----:R-:W-:-:S07]  /*5110*/  FADD.FTZ R40, R12, R5 ;  /* 0x000000050c287221 */ /* 0x001fce0000010000 */
[----:B------:R-:W0:Y:S01]  /*5120*/  MUFU.EX2 R6, R6 ;  /* 0x0000000600067308 */ /* 0x000e220000000800 */
[----:B-1----:R-:W-:-:S07]  /*5130*/  FADD.FTZ R3, R124, R3 ;  /* 0x000000037c037221 */ /* 0x002fce0000010000 */
[----:B------:R-:W1:Y:S01]  /*5140*/  MUFU.EX2 R24, R24 ;  /* 0x0000001800187308 */ /* 0x000e620000000800 */
[----:B--2---:R-:W-:Y:S01]  /*5150*/  FADD.FTZ R5, R125, R40 ;  /* 0x000000287d057221 */ /* 0x004fe20000010000 */
[----:B------:R-:W-:-:S06]  /*5160*/  FFMA.FTZ R40, R63, R14, -R20 ;  /* 0x0000000e3f287223 */ /* 0x000fcc0000010814 */
        /* <DEDUP_REMOVED lines=15> */
[----:B-1----:R-:W-:Y:S01]  /*5260*/  FADD.FTZ R3, R129, R42 ;  /* 0x0000002a81037221 */ /* 0x002fe20000010000 */
[----:B------:R-:W-:-:S06]  /*5270*/  FFMA.FTZ R42, R67, R14, -R20 ;  /* 0x0000000e432a7223 */ /* 0x000fcc0000010814 */
        /* <DEDUP_REMOVED lines=15> */
[----:B0-----:R-:W-:Y:S01]  /*5370*/  FADD.FTZ R3, R13, R44 ;  /* 0x0000002c0d037221 */ /* 0x001fe20000010000 */
[----:B------:R-:W-:-:S06]  /*5380*/  FFMA.FTZ R44, R71, R14, -R20 ;  /* 0x0000000e472c7223 */ /* 0x000fcc0000010814 */
        /* <DEDUP_REMOVED lines=33> */
[-CC-:B------:R-:W-:Y:S01]  /*55a0*/  FFMA.FTZ R48, R79, R14.reuse, -R20.reuse ;  /* 0x0000000e4f307223 */ /* 0x180fe20000010814 */
[----:B------:R-:W-:-:S05]  /*55b0*/  FFMA.FTZ R20, R83, R14, -R20 ;  /* 0x0000000e53147223 */ /* 0x000fca0000010814 */
        /* <DEDUP_REMOVED lines=40> */
[----:B-1----:R-:W-:-:S03]  /*5840*/  FADD.FTZ R3, R151, R52 ;  /* 0x0000003497037221 */ /* 0x002fc60000010000 */
[----:B--2---:R-:W-:Y:S01]  /*5850*/  FADD.FTZ R5, R20, R50 ;  /* 0x0000003214057221 */ /* 0x004fe20000010000 */
[----:B------:R-:W-:Y:S06]  /*5860*/  @!P0 BRA `(.L_x_24) ;  /* 0x0000000000048947 */ /* 0x000fec0003800000 */
[----:B------:R-:W-:Y:S01]  /*5870*/  BPT.TRAP 0x1 ;  /* 0x000000040000795c */ /* 0x000fe20000300000 */
.L_x_24:
[----:B------:R-:W-:Y:S01]  /*5880*/  ULEA UR6, UR21, UR44, 0x3 ;  /* 0x0000002c15067291 */ /* 0x000fe2000f8e183f */
[----:B------:R-:W-:Y:S01]  /*5890*/  ISETP.LT.AND P1, PT, RZ, UR47, PT ;  /* 0x0000002fff007c0c */ /* 0x000fe2000bf21270 */
[----:B------:R-:W-:Y:S01]  /*58a0*/  UIADD3 UR7, UR47, -0x1, URZ ;  /* 0xffffffff2f077890 */ /* 0x000fe2000fffe03f */
[----:B------:R-:W-:Y:S01]  /*58b0*/  F2FP.BF16.F32.PACK_AB R130, R131, R130 ;  /* 0x000000828382723e */ /* 0x000fe200000010ff */
[----:B------:R-:W-:Y:S01]  /*58c0*/  UIADD3 UR6, UR6, 0x16860, URZ ;  /* 0x0001686006067890 */ /* 0x000fe2000fffe03f */
[----:B------:R-:W-:Y:S01]  /*58d0*/  F2FP.BF16.F32.PACK_AB R132, R133, R132 ;  /* 0x000000848584723e */ /* 0x000fe200000010ff */
[----:B------:R-:W-:Y:S01]  /*58e0*/  UMOV UR22, UR37 ;  /* 0x0000002500167c82 */ /* 0x000fe20008000000 */
[----:B------:R-:W-:Y:S01]  /*58f0*/  UMOV UR21, UR38 ;  /* 0x0000002600157c82 */ /* 0x000fe20008000000 */
[----:B------:R-:W-:Y:S01]  /*5900*/  UPRMT UR6, UR41, 0x654, UR6 ;  /* 0x0000065429067896 */ /* 0x000fe20008000006 */
[----:B------:R-:W-:Y:S01]  /*5910*/  F2FP.BF16.F32.PACK_AB R134, R135, R134 ;  /* 0x000000868786723e */ /* 0x000fe200000010ff */
[----:B------:R-:W-:Y:S01]  /*5920*/  UMOV UR47, UR7 ;  /* 0x00000007002f7c82 */ /* 0x000fe20008000000 */
[----:B------:R-:W-:Y:S01]  /*5930*/  F2FP.BF16.F32.PACK_AB R136, R137, R136 ;  /* 0x000000888988723e */ /* 0x000fe200000010ff */
[----:B------:R-:W-:Y:S01]  /*5940*/  FMUL.FTZ R88, R88, R4 ;  /* 0x0000000458587220 */ /* 0x000fe20000410000 */
[----:B------:R-:W-:Y:S01]  /*5950*/  F2FP.BF16.F32.PACK_AB R138, R139, R138 ;  /* 0x0000008a8b8a723e */ /* 0x000fe200000010ff */
[----:B------:R-:W-:Y:S01]  /*5960*/  FMUL.FTZ R89, R89, R4 ;  /* 0x0000000459597220 */ /* 0x000fe20000410000 */
[----:B------:R-:W-:Y:S01]  /*5970*/  F2FP.BF16.F32.PACK_AB R150, R151, R150 ;  /* 0x000000969796723e */ /* 0x000fe200000010ff */
[-C--:B------:R-:W-:Y:S01]  /*5980*/  FMUL.FTZ R92, R92, R4.reuse ;  /* 0x000000045c5c7220 */ /* 0x080fe20000410000 */
[----:B------:R-:W-:Y:S01]  /*5990*/  SYNCS.ARRIVE.TRANS64.RED.A1T0 RZ, [UR6], RZ ;  /* 0x000000ffffff79a7 */ /* 0x000fe20008100406 */
[-C--:B------:R-:W-:Y:S01]  /*59a0*/  FMUL.FTZ R93, R93, R4.reuse ;  /* 0x000000045d5d7220 */ /* 0x080fe20000410000 */
        /* <DEDUP_REMOVED lines=11> */
[----:B------:R-:W-:Y:S01]  /*5a60*/  FMUL.FTZ R117, R117, R4 ;  /* 0x0000000475757220 */ /* 0x000fe20000410000 */
        /* <DEDUP_REMOVED lines=16> */
[----:B------:R-:W-:Y:S01]  /*5b70*/  F2FP.BF16.F32.PACK_AB R120, R120, R7 ;  /* 0x000000077878723e */ /* 0x000fe200000010ff */
[----:B------:R-:W-:Y:S01]  /*5b80*/  IMAD.MOV.U32 R4, RZ, RZ, R31 ;  /* 0x000000ffff047224 */ /* 0x000fe200078e001f */
[----:B------:R-:W-:-:S02]  /*5b90*/  F2FP.BF16.F32.PACK_AB R121, R8, R121 ;  /* 0x000000790879723e */ /* 0x000fc400000010ff */
[----:B------:R-:W-:Y:S02]  /*5ba0*/  F2FP.BF16.F32.PACK_AB R122, R10, R122 ;  /* 0x0000007a0a7a723e */ /* 0x000fe400000010ff */
[----:B------:R-:W-:Y:S02]  /*5bb0*/  F2FP.BF16.F32.PACK_AB R123, R12, R123 ;  /* 0x0000007b0c7b723e */ /* 0x000fe400000010ff */
[----:B------:R-:W-:Y:S02]  /*5bc0*/  F2FP.BF16.F32.PACK_AB R124, R6, R124 ;  /* 0x0000007c067c723e */ /* 0x000fe400000010ff */
[----:B------:R-:W-:Y:S02]  /*5bd0*/  F2FP.BF16.F32.PACK_AB R125, R24, R125 ;  /* 0x0000007d187d723e */ /* 0x000fe400000010ff */
[----:B------:R-:W-:Y:S02]  /*5be0*/  F2FP.BF16.F32.PACK_AB R126, R157, R126 ;  /* 0x0000007e9d7e723e */ /* 0x000fe400000010ff */
        /* <DEDUP_REMOVED lines=19> */
[----:B------:R-:W-:Y:S01]  /*5d20*/  MOV R0, R15 ;  /* 0x0000000f00007202 */ /* 0x000fe20000000f00 */
[----:B------:R-:W-:Y:S06]  /*5d30*/  @P1 BRA `(.L_x_25) ;  /* 0xffffffd800c81947 */ /* 0x000fec000383ffff */
.L_x_14:
[----:B------:R-:W-:Y:S06]  /*5d40*/  BAR.ARV 0x8, 0x200 ;  /* 0x0208000000007b1d */ /* 0x000fec0000002000 */
[----:B------:R-:W-:Y:S05]  /*5d50*/  @!P0 BRA `(.L_x_26) ;  /* 0x0000000000048947 */ /* 0x000fea0003800000 */
[----:B------:R-:W-:Y:S01]  /*5d60*/  BPT.TRAP 0x1 ;  /* 0x000000040000795c */ /* 0x000fe20000300000 */
.L_x_26:
[----:B------:R-:W-:Y:S01]  /*5d70*/  ULEA UR4, UR38, UR44, 0x3 ;  /* 0x0000002c26047291 */ /* 0x000fe2000f8e183f */
[----:B------:R-:W-:-:S05]  /*5d80*/  IMAD.U32 R0, RZ, RZ, UR37 ;  /* 0x00000025ff007e24 */ /* 0x000fca000f8e00ff */
[----:B------:R-:W-:-:S04]  /*5d90*/  SHF.L.U32 R0, R0, 0x1f, RZ ;  /* 0x0000001f00007819 */ /* 0x000fc800000006ff */
[----:B------:R0:W1:Y:S01]  /*5da0*/  SYNCS.PHASECHK.TRANS64.TRYWAIT P1, [UR4+0x16850], R0 ;  /* 0x01685000ff0075a7 */ /* 0x0000620008020144 */
[----:B------:R-:W-:Y:S05]  /*5db0*/  @!P0 BRA `(.L_x_27) ;  /* 0x0000000000048947 */ /* 0x000fea0003800000 */
[----:B------:R-:W-:Y:S01]  /*5dc0*/  BPT.TRAP 0x1 ;  /* 0x000000040000795c */ /* 0x000fe20000300000 */
.L_x_27:
[----:B-1----:R-:W-:Y:S05]  /*5dd0*/  @P1 BRA `(.L_x_28) ;  /* 0x0000000000081947 */ /* 0x002fea0003800000 */
[----:B------:R-:W1:Y:S02]  /*5de0*/  SYNCS.PHASECHK.TRANS64.TRYWAIT P1, [UR4+0x16850], R0 ;  /* 0x01685000ff0075a7 */ /* 0x000e640008020144 */
[----:B-1----:R-:W-:Y:S05]  /*5df0*/  @!P1 BRA `(.L_x_29) ;  /* 0x0000005000989947 */ /* 0x002fea0003800000 */
.L_x_28:
[----:B------:R-:W-:Y:S01]  /*5e00*/  UIADD3 UR5, UR44, 0x400, URZ ;  /* 0x000004002c057890 */ /* 0x000fe2000fffe03f */
[----:B------:R-:W-:Y:S01]  /*5e10*/  WARPGROUP.ARRIVE ;  /* 0x00000000000079c5 */ /* 0x000fe20000000000 */
[----:B------:R-:W-:Y:S01]  /*5e20*/  UMOV UR7, 0x40000040 ;  /* 0x4000004000077882 */ /* 0x000fe20000000000 */
[----:B------:R-:W-:Y:S01]  /*5e30*/  UMOV UR11, 0x40000040 ;  /* 0x40000040000b7882 */ /* 0x000fe20000000000 */
[----:B------:R-:W-:Y:S01]  /*5e40*/  USHF.R.U32.HI UR5, URZ, 0x4, UR5 ;  /* 0x000000043f057899 */ /* 0x000fe20008011605 */
[----:B01----:R-:W0:Y:S01]  /*5e50*/  SHFL.BFLY PT, R0, R3, 0x2, 0x1f ;  /* 0x0c401f0003007f89 */ /* 0x003e2200000e0000 */
[----:B------:R-:W-:Y:S01]  /*5e60*/  IMAD.MOV.U32 R37, RZ, RZ, RZ ;  /* 0x000000ffff257224 */ /* 0x000fe200078e00ff */
[----:B------:R-:W-:Y:S01]  /*5e70*/  MOV R44, 0xff800000 ;  /* 0xff800000002c7802 */ /* 0x000fe20000000f00 */
[----:B------:R-:W-:Y:S01]  /*5e80*/  ULOP3.LUT UR5, UR5, 0x3fff, URZ, 0xc0, !UPT ;  /* 0x00003fff05057892 */ /* 0x000fe2000f8ec03f */
[----:B------:R-:W1:Y:S03]  /*5e90*/  SHFL.BFLY PT, R4, R5, 0x2, 0x1f ;  /* 0x0c401f0005047f89 */ /* 0x000e6600000e0000 */
[----:B------:R-:W-:-:S04]  /*5ea0*/  ULEA UR6, UR38, UR5, 0xa ;  /* 0x0000000526067291 */ /* 0x000fc8000f8e503f */
[----:B------:R-:W-:-:S05]  /*5eb0*/  UIADD3 UR8, UR6, 0x80, URZ ;  /* 0x0000008006087890 */ /* 0x000fca000fffe03f */
[----:B------:R-:W-:Y:S01]  /*5ec0*/  HGMMA.64x64x16.F32.BF16 R88, R120, gdesc[UR4].tnspB, R88, gsb0 ;  /* 0x40e0000478587df0 */ /* 0x000fe20008001858 */
[----:B------:R-:W-:Y:S01]  /*5ed0*/  UMOV UR7, 0x40000040 ;  /* 0x4000004000077882 */ /* 0x000fe20000000000 */
[----:B------:R-:W-:Y:S01]  /*5ee0*/  UMOV UR10, UR8 ;  /* 0x00000008000a7c82 */ /* 0x000fe20008000000 */
[----:B------:R-:W-:Y:S01]  /*5ef0*/  UIADD3 UR8, UR6, 0x100, URZ ;  /* 0x0000010006087890 */ /* 0x000fe2000fffe03f */
[----:B0-----:R-:W-:Y:S01]  /*5f00*/  FADD.FTZ R0, R0, R3 ;  /* 0x0000000300007221 */ /* 0x001fe20000010000 */
[----:B-1----:R-:W-:-:S04]  /*5f10*/  FADD.FTZ R4, R4, R5 ;  /* 0x0000000504047221 */ /* 0x002fc80000010000 */
[----:B------:R-:W0:Y:S01]  /*5f20*/  SHFL.BFLY PT, R7, R0, 0x1, 0x1f ;  /* 0x0c201f0000077f89 */ /* 0x000e2200000e0000 */
[----:B------:R-:W-:-:S03]  /*5f30*/  IMAD.MOV.U32 R5, RZ, RZ, RZ ;  /* 0x000000ffff057224 */ /* 0x000fc600078e00ff */
[----:B------:R-:W1:Y:S01]  /*5f40*/  SHFL.BFLY PT, R9, R4, 0x1, 0x1f ;  /* 0x0c201f0004097f89 */ /* 0x000e6200000e0000 */
[----:B0-----:R-:W-:Y:S01]  /*5f50*/  FADD.FTZ R7, R0, R7 ;  /* 0x0000000700077221 */ /* 0x001fe20000010000 */
[----:B------:R-:W-:Y:S02]  /*5f60*/  IMAD.MOV.U32 R0, RZ, RZ, -0x800000 ;  /* 0xff800000ff007424 */ /* 0x000fe400078e00ff */
[----:B-1----:R-:W-:Y:S02]  /*5f70*/  FADD.FTZ R9, R4, R9 ;  /* 0x0000000904097221 */ /* 0x002fe40000010000 */
[----:B------:R-:W-:-:S03]  /*5f80*/  FSETP.NE.FTZ.AND P1, PT, R7, RZ, PT ;  /* 0x000000ff0700720b */ /* 0x000fc60003f35000 */
[----:B------:R-:W-:-:S10]  /*5f90*/  FSETP.NE.FTZ.AND P2, PT, R9, RZ, PT ;  /* 0x000000ff0900720b */ /* 0x000fd40003f55000 */
[----:B------:R-:W0:Y:S01]  /*5fa0*/  @P1 MUFU.LG2 R3, R7 ;  /* 0x0000000700031308 */ /* 0x000e220000000c00 */
[C---:B------:R-:W-:Y:S02]  /*5fb0*/  @P1 FMUL.FTZ R4, R14.reuse, 0.69314718246459960938 ;  /* 0x3f3172180e041820 */ /* 0x040fe40000410000 */
[----:B------:R-:W-:-:S05]  /*5fc0*/  @P2 FMUL.FTZ R11, R14, 0.69314718246459960938 ;  /* 0x3f3172180e0b2820 */ /* 0x000fca0000410000 */
[----:B------:R-:W1:Y:S08]  /*5fd0*/  @P2 MUFU.LG2 R6, R9 ;  /* 0x0000000900062308 */ /* 0x000e700000000c00 */
[----:B------:R2:W3:Y:S01]  /*5fe0*/  @P1 MUFU.RCP R37, R7 ;  /* 0x0000000700251308 */ /* 0x0004e20000001000 */
[----:B0-----:R-:W-:-:S04]  /*5ff0*/  @P1 FMUL.FTZ R3, R3, 0.69314718246459960938 ;  /* 0x3f31721803031820 */ /* 0x001fc80000410000 */
[----:B------:R-:W-:Y:S01]  /*6000*/  @P1 FFMA.FTZ R44, R4, R15, R3 ;  /* 0x0000000f042c1223 */ /* 0x000fe20000010003 */
[----:B------:R-:W-:Y:S02]  /*6010*/  WARPGROUP.DEPBAR.LE gsb0, 0x0 ;  /* 0x00008000000079c5 */ /* 0x000fe40000010000 */
[----:B------:R-:W-:Y:S01]  /*6020*/  WARPGROUP.ARRIVE ;  /* 0x00000000000079c5 */ /* 0x000fe20000000000 */
[----:B------:R2:W0:Y:S01]  /*6030*/  @P2 MUFU.RCP R5, R9 ;  /* 0x0000000900052308 */ /* 0x0004220000001000 */
[----:B-1----:R-:W-:-:S04]  /*6040*/  @P2 FMUL.FTZ R6, R6, 0.69314718246459960938 ;  /* 0x3f31721806062820 */ /* 0x002fc80000410000 */
[----:B------:R-:W-:Y:S01]  /*6050*/  HGMMA.64x64x16.F32.BF16 R88, R124, gdesc[UR8].tnspB, R88, gsb0 ;  /* 0x40e000087c587df0 */ /* 0x000fe20008001858 */
[----:B------:R-:W-:Y:S01]  /*6060*/  UMOV UR10, UR8 ;  /* 0x00000008000a7c82 */ /* 0x000fe20008000000 */
[----:B------:R-:W-:Y:S01]  /*6070*/  UMOV UR11, 0x40000040 ;  /* 0x40000040000b7882 */ /* 0x000fe20000000000 */
[----:B------:R-:W-:Y:S01]  /*6080*/  UIADD3 UR8, UR6, 0x180, URZ ;  /* 0x0000018006087890 */ /* 0x000fe2000fffe03f */
[----:B------:R-:W-:Y:S01]  /*6090*/  @P2 FFMA.FTZ R0, R11, R31, R6 ;  /* 0x0000001f0b002223 */ /* 0x000fe20000010006 */
[----:B------:R-:W-:Y:S02]  /*60a0*/  WARPGROUP.DEPBAR.LE gsb0, 0x0 ;  /* 0x00008000000079c5 */ /* 0x000fe40000010000 */
[----:B------:R-:W-:-:S06]  /*60b0*/  WARPGROUP.ARRIVE ;  /* 0x00000000000079c5 */ /* 0x000fcc0000000000 */
[----:B------:R-:W-:Y:S01]  /*60c0*/  HGMMA.64x64x16.F32.BF16 R88, R128, gdesc[UR8].tnspB, R88, gsb0 ;  /* 0x40e0000880587df0 */ /* 0x000fe20008001858 */
[----:B------:R-:W-:Y:S01]  /*60d0*/  UMOV UR10, UR8 ;  /* 0x00000008000a7c82 */ /* 0x000fe20008000000 */
[----:B------:R-:W-:Y:S01]  /*60e0*/  UMOV UR11, 0x40000040 ;  /* 0x40000040000b7882 */ /* 0x000fe20000000000 */
[----:B------:R-:W-:Y:S01]  /*60f0*/  UIADD3 UR8, UR6, 0x200, URZ ;  /* 0x0000020006087890 */ /* 0x000fe2000fffe03f */
        /* <DEDUP_REMOVED lines=11> */
[----:B------:R-:W-:Y:S02]  /*61b0*/  UIADD3 UR8, UR6, 0x300, URZ ;  /* 0x0000030006087890 */ /* 0x000fe4000fffe03f */
[----:B------:R-:W-:Y:S01]  /*61c0*/  UIADD3 UR6, UR6, 0x380, URZ ;  /* 0x0000038006067890 */ /* 0x000fe2000fffe03f */
[----:B------:R-:W-:Y:S02]  /*61d0*/  WARPGROUP.DEPBAR.LE gsb0, 0x0 ;  /* 0x00008000000079c5 */ /* 0x000fe40000010000 */
[----:B------:R-:W-:-:S06]  /*61e0*/  WARPGROUP.ARRIVE ;  /* 0x00000000000079c5 */ /* 0x000fcc0000000000 */
[----:B------:R-:W-:Y:S01]  /*61f0*/  HGMMA.64x64x16.F32.BF16 R88, R140, gdesc[UR8].tnspB, R88, gsb0 ;  /* 0x40e000088c587df0 */ /* 0x000fe20008001858 */
[----:B------:R-:W-:Y:S01]  /*6200*/  UMOV UR10, UR8 ;  /* 0x00000008000a7c82 */ /* 0x000fe20008000000 */
[----:B------:R-:W-:Y:S01]  /*6210*/  UMOV UR11, 0x40000040 ;  /* 0x40000040000b7882 */ /* 0x000fe20000000000 */
[----:B------:R-:W-:Y:S02]  /*6220*/  WARPGROUP.DEPBAR.LE gsb0, 0x0 ;  /* 0x00008000000079c5 */ /* 0x000fe40000010000 */
[----:B------:R-:W-:-:S06]  /*6230*/  WARPGROUP.ARRIVE ;  /* 0x00000000000079c5 */ /* 0x000fcc0000000000 */
[----:B------:R-:W-:Y:S03]  /*6240*/  HGMMA.64x64x16.F32.BF16 R88, R144, gdesc[UR8].tnspB, R88, gsb0 ;  /* 0x40e0000890587df0 */ /* 0x000fe60008001858 */
[----:B------:R-:W-:Y:S02]  /*6250*/  WARPGROUP.DEPBAR.LE gsb0, 0x0 ;  /* 0x00008000000079c5 */ /* 0x000fe40000010000 */
[----:B------:R-:W-:-:S06]  /*6260*/  WARPGROUP.ARRIVE ;  /* 0x00000000000079c5 */ /* 0x000fcc0000000000 */
[----:B------:R-:W-:Y:S03]  /*6270*/  HGMMA.64x64x16.F32.BF16 R88, R148, gdesc[UR4].tnspB, R88, gsb0 ;  /* 0x40e0000494587df0 */ /* 0x000fe60008001858 */
[----:B------:R-:W-:Y:S02]  /*6280*/  WARPGROUP.DEPBAR.LE gsb0, 0x0 ;  /* 0x00008000000079c5 */ /* 0x000fe40000010000 */
[----:B0-23--:R-:W-:Y:S05]  /*6290*/  @!P0 BRA `(.L_x_30) ;  /* 0x0000000000048947 */ /* 0x00dfea0003800000 */
[----:B------:R-:W-:Y:S01]  /*62a0*/  BPT.TRAP 0x1 ;  /* 0x000000040000795c */ /* 0x000fe20000300000 */
.L_x_30:
[----:B------:R-:W0:Y:S01]  /*62b0*/  LDC R45, c[0x0][0xbe8] ;  /* 0x0002fa00ff2d7b82 */ /* 0x000e220000000800 */
[----:B------:R-:W-:Y:S01]  /*62c0*/  ULDC UR10, c[0x0][0xc44] ;  /* 0x00031100000a7ab9 */ /* 0x000fe20000000800 */
[----:B------:R-:W-:Y:S01]  /*62d0*/  IMAD R47, RZ, RZ, -UR43 ;  /* 0x8000002bff2f7e24 */ /* 0x000fe2000f8e02ff */
[----:B------:R-:W-:Y:S01]  /*62e0*/  ULDC.64 UR8, c[0x0][0xb90] ;  /* 0x0002e40000087ab9 */ /* 0x000fe20000000a00 */
[----:B------:R-:W-:Y:S01]  /*62f0*/  IMAD.SHL.U32 R3, R2, 0x8, RZ ;  /* 0x0000000802037824 */ /* 0x000fe200078e00ff */
[----:B------:R-:W-:Y:S01]  /*6300*/  UIADD3 UR4, UR4, 0x16860, URZ ;  /* 0x0001686004047890 */ /* 0x000fe2000fffe03f */
[-C--:B------:R-:W-:Y:S01]  /*6310*/  FMUL.FTZ R46, R91, R5.reuse ;  /* 0x000000055b2e7220 */ /* 0x080fe20000410000 */
[-C--:B------:R-:W-:Y:S01]  /*6320*/  FMUL.FTZ R51, R90, R5.reuse ;  /* 0x000000055a337220 */ /* 0x080fe20000410000 */
[----:B------:R-:W1:Y:S01]  /*6330*/  S2UR UR5, SR_SWINHI ;  /* 0x00000000000579c3 */ /* 0x000e620000002f00 */
[----:B------:R-:W-:Y:S01]  /*6340*/  IMAD R7, R16, 0x40, R3 ;  /* 0x0000004010077824 */ /* 0x000fe200078e0203 */
[----:B------:R-:W-:Y:S01]  /*6350*/  UPRMT UR4, UR41, 0x654, UR4 ;  /* 0x0000065429047896 */ /* 0x000fe20008000004 */
[-C--:B------:R-:W-:Y:S01]  /*6360*/  FMUL.FTZ R50, R95, R5.reuse ;  /* 0x000000055f327220 */ /* 0x080fe20000410000 */
[-C--:B------:R-:W-:Y:S01]  /*6370*/  FMUL.FTZ R53, R94, R5.reuse ;  /* 0x000000055e357220 */ /* 0x080fe20000410000 */
[-C--:B------:R-:W-:Y:S01]  /*6380*/  FMUL.FTZ R52, R99, R5.reuse ;  /* 0x0000000563347220 */ /* 0x080fe20000410000 */
[-C--:B------:R-:W-:Y:S01]  /*6390*/  FMUL.FTZ R55, R98, R5.reuse ;  /* 0x0000000562377220 */ /* 0x080fe20000410000 */
[-C--:B------:R-:W-:Y:S01]  /*63a0*/  FMUL.FTZ R54, R103, R5.reuse ;  /* 0x0000000567367220 */ /* 0x080fe20000410000 */
[----:B------:R-:W2:Y:S01]  /*63b0*/  LDC R24, c[0x0][0xc38] ;  /* 0x00030e00ff187b82 */ /* 0x000ea20000000800 */
[-C--:B------:R-:W-:Y:S01]  /*63c0*/  FMUL.FTZ R57, R102, R5.reuse ;  /* 0x0000000566397220 */ /* 0x080fe20000410000 */
[-C--:B------:R-:W-:Y:S01]  /*63d0*/  FMUL.FTZ R56, R107, R5.reuse ;  /* 0x000000056b387220 */ /* 0x080fe20000410000 */
[-C--:B------:R-:W-:Y:S01]  /*63e0*/  FMUL.FTZ R59, R106, R5.reuse ;  /* 0x000000056a3b7220 */ /* 0x080fe20000410000 */
[-C--:B------:R-:W-:Y:S01]  /*63f0*/  FMUL.FTZ R58, R111, R5.reuse ;  /* 0x000000056f3a7220 */ /* 0x080fe20000410000 */
[-C--:B------:R-:W-:Y:S01]  /*6400*/  FMUL.FTZ R61, R110, R5.reuse ;  /* 0x000000056e3d7220 */ /* 0x080fe20000410000 */
[-C--:B------:R-:W-:Y:S01]  /*6410*/  FMUL.FTZ R60, R115, R5.reuse ;  /* 0x00000005733c7220 */ /* 0x080fe20000410000 */
[-C--:B------:R-:W-:Y:S01]  /*6420*/  FMUL.FTZ R63, R114, R5.reuse ;  /* 0x00000005723f7220 */ /* 0x080fe20000410000 */
[----:B0-----:R-:W-:Y:S01]  /*6430*/  ISETP.NE.AND P1, PT, R45, 0x1, PT ;  /* 0x000000012d00780c */ /* 0x001fe20003f25270 */
[----:B------:R-:W0:Y:S01]  /*6440*/  LDC.64 R38, c[0x0][0xb98] ;  /* 0x0002e600ff267b82 */ /* 0x000e220000000a00 */
[-C--:B------:R-:W-:Y:S01]  /*6450*/  FMUL.FTZ R62, R119, R5.reuse ;  /* 0x00000005773e7220 */ /* 0x080fe20000410000 */
[----:B------:R-:W-:Y:S01]  /*6460*/  FMUL.FTZ R65, R118, R5 ;  /* 0x0000000576417220 */ /* 0x000fe20000410000 */
[-C--:B------:R-:W-:Y:S01]  /*6470*/  FMUL.FTZ R40, R89, R37.reuse ;  /* 0x0000002559287220 */ /* 0x080fe20000410000 */
[-C--:B------:R-:W-:Y:S01]  /*6480*/  FMUL.FTZ R43, R88, R37.reuse ;  /* 0x00000025582b7220 */ /* 0x080fe20000410000 */
[-C--:B------:R-:W-:Y:S01]  /*6490*/  FMUL.FTZ R41, R93, R37.reuse ;  /* 0x000000255d297220 */ /* 0x080fe20000410000 */
[-C--:B------:R-:W-:Y:S01]  /*64a0*/  FMUL.FTZ R42, R92, R37.reuse ;  /* 0x000000255c2a7220 */ /* 0x080fe20000410000 */
[----:B------:R-:W-:Y:S01]  /*64b0*/  UMOV UR6, UR44 ;  /* 0x0000002c00067c82 */ /* 0x000fe20008000000 */
[----:B-1----:R-:W-:Y:S01]  /*64c0*/  UMOV UR7, UR5 ;  /* 0x0000000500077c82 */ /* 0x002fe20008000000 */
[----:B------:R-:W-:Y:S01]  /*64d0*/  UIADD3 UR5, -UR45, URZ, URZ ;  /* 0x0000003f2d057290 */ /* 0x000fe2000fffe13f */
[----:B------:R-:W-:Y:S01]  /*64e0*/  MOV R29, UR7 ;  /* 0x00000007001d7c02 */ /* 0x000fe20008000f00 */
[----:B------:R-:W-:Y:S01]  /*64f0*/  IMAD.U32 R28, RZ, RZ, UR6 ;  /* 0x00000006ff1c7e24 */ /* 0x000fe2000f8e00ff */
[----:B------:R-:W-:Y:S01]  /*6500*/  SYNCS.ARRIVE.TRANS64.RED.A1T0 RZ, [UR4], RZ ;  /* 0x000000ffffff79a7 */ /* 0x000fe20008100404 */
[----:B------:R-:W-:Y:S01]  /*6510*/  UIMAD UR10, UR10, UR5, UR43 ;  /* 0x000000050a0a72a4 */ /* 0x000fe2000f8e022b */
[----:B------:R-:W-:Y:S01]  /*6520*/  FMUL.FTZ R12, R101, R37 ;  /* 0x00000025650c7220 */ /* 0x000fe20000410000 */
[----:B------:R-:W-:-:S04]  /*6530*/  IMAD.WIDE R10, R152, 0x2, R28 ;  /* 0x00000002980a7825 */ /* 0x000fc800078e021c */
[-C--:B------:R-:W-:Y:S01]  /*6540*/  FMUL.FTZ R35, R100, R37.reuse ;  /* 0x0000002564237220 */ /* 0x080fe20000410000 */
[----:B------:R-:W-:Y:S01]  /*6550*/  USHF.R.S32.HI UR11, URZ, 0x1f, UR10 ;  /* 0x0000001f3f0b7899 */ /* 0x000fe2000801140a */
[----:B------:R-:W-:Y:S01]  /*6560*/  FMUL.FTZ R15, R97, R37 ;  /* 0x00000025610f7220 */ /* 0x000fe20000410000 */
[----:B--2---:R-:W-:Y:S01]  /*6570*/  IMAD R47, R24, R47, UR46 ;  /* 0x0000002e182f7e24 */ /* 0x004fe2000f8e022f */
[----:B------:R-:W1:Y:S01]  /*6580*/  @P1 LDC R20, c[0x0][0xbec] ;  /* 0x0002fb00ff141b82 */ /* 0x000e620000000800 */
[----:B------:R-:W-:Y:S01]  /*6590*/  IADD3 R27, P0, R10, 0x60, RZ ;  /* 0x000000600a1b7810 */ /* 0x000fe20007f1e0ff */
[----:B------:R-:W-:Y:S01]  /*65a0*/  UIMAD UR5, UR11, UR8, URZ ;  /* 0x000000080b0572a4 */ /* 0x000fe2000f8e023f */
[----:B------:R-:W-:Y:S01]  /*65b0*/  IMAD R73, R47, 0xc0, R23 ;  /* 0x000000c02f497824 */ /* 0x000fe200078e0217 */
[----:B------:R-:W-:Y:S01]  /*65c0*/  UIMAD.WIDE.U32 UR6, UR10, UR8, URZ ;  /* 0x000000080a0672a5 */ /* 0x000fe2000f8e003f */
[----:B------:R-:W-:Y:S01]  /*65d0*/  LOP3.LUT R6, R27, 0x380, RZ, 0xc0, !PT ;  /* 0x000003801b067812 */ /* 0x000fe200078ec0ff */
[----:B------:R-:W-:Y:S01]  /*65e0*/  UIMAD UR5, UR10, UR9, UR5 ;  /* 0x000000090a0572a4 */ /* 0x000fe2000f8e0205 */
[----:B------:R-:W-:Y:S01]  /*65f0*/  IMAD.WIDE R28, R7, 0x2, R28 ;  /* 0x00000002071c7825 */ /* 0x000fe200078e021c */
[----:B------:R-:W2:Y:S01]  /*6600*/  @P1 LDC R69, c[0x0][0xbf0] ;  /* 0x0002fc00ff451b82 */ /* 0x000ea20000000800 */
[----:B------:R-:W-:Y:S01]  /*6610*/  SHF.R.U64 R6, R6, 0x3, RZ ;  /* 0x0000000306067819 */ /* 0x000fe200000012ff */
[----:B------:R-:W-:Y:S01]  /*6620*/  UIADD3 UR5, UR7, UR5, URZ ;  /* 0x0000000507057290 */ /* 0x000fe2000fffe03f */
[----:B------:R-:W-:Y:S01]  /*6630*/  IADD3 R25, P2, R10, 0x40, RZ ;  /* 0x000000400a197810 */ /* 0x000fe20007f5e0ff */
[----:B------:R-:W-:Y:S01]  /*6640*/  IMAD.X R9, RZ, RZ, R11, P0 ;  /* 0x000000ffff097224 */ /* 0x000fe200000e060b */
[----:B------:R-:W-:Y:S01]  /*6650*/  LOP3.LUT R8, R6, R27, RZ, 0x3c, !PT ;  /* 0x0000001b06087212 */ /* 0x000fe200078e3cff */
[----:B------:R-:W-:Y:S01]  /*6660*/  IMAD.MOV.U32 R67, RZ, RZ, R73 ;  /* 0x000000ffff437224 */ /* 0x000fe200078e0049 */
[----:B------:R-:W-:Y:S01]  /*6670*/  IADD3 R27, P0, R28, 0x1800, RZ ;  /* 0x000018001c1b7810 */ /* 0x000fe20007f1e0ff */
[----:B------:R-:W-:Y:S01]  /*6680*/  IMAD.U32 R49, RZ, RZ, UR7 ;  /* 0x00000007ff317e24 */ /* 0x000fe2000f8e00ff */
[----:B------:R-:W-:Y:S01]  /*6690*/  LOP3.LUT R4, R25, 0x380, RZ, 0xc0, !PT ;  /* 0x0000038019047812 */ /* 0x000fe200078ec0ff */
[----:B------:R-:W-:Y:S01]  /*66a0*/  USHF.R.S32.HI UR7, URZ, 0x1f, UR45 ;  /* 0x0000001f3f077899 */ /* 0x000fe2000801142d */
[----:B------:R-:W-:Y:S01]  /*66b0*/  MOV R49, UR5 ;  /* 0x0000000500317c02 */ /* 0x000fe20008000f00 */
[----:B------:R-:W-:Y:S01]  /*66c0*/  IMAD.U32 R48, RZ, RZ, UR6 ;  /* 0x00000006ff307e24 */ /* 0x000fe2000f8e00ff */
[----:B------:R-:W-:Y:S01]  /*66d0*/  LOP3.LUT R26, R27, 0x380, RZ, 0xc0, !PT ;  /* 0x000003801b1a7812 */ /* 0x000fe200078ec0ff */
[----:B------:R-:W-:Y:S01]  /*66e0*/  IMAD.X R7, RZ, RZ, R11, P2 ;  /* 0x000000ffff077224 */ /* 0x000fe200010e060b */
[----:B------:R-:W-:Y:S01]  /*66f0*/  SHF.R.U64 R4, R4, 0x3, RZ ;  /* 0x0000000304047819 */ /* 0x000fe200000012ff */
[----:B-1----:R-:W-:Y:S01]  /*6700*/  @P1 IMAD.HI.U32 R20, R73, R20, RZ ;  /* 0x0000001449141227 */ /* 0x002fe200078e00ff */
[----:B------:R-:W-:Y:S01]  /*6710*/  IADD3 R21, P3, R10, 0x20, RZ ;  /* 0x000000200a157810 */ /* 0x000fe20007f7e0ff */
[----:B------:R-:W-:Y:S01]  /*6720*/  ULDC.64 UR8, c[0x0][0xb88] ;  /* 0x0002e20000087ab9 */ /* 0x000fe20000000a00 */
[----:B------:R-:W-:Y:S01]  /*6730*/  SHF.R.U64 R26, R26, 0x3, RZ ;  /* 0x000000031a1a7819 */ /* 0x000fe200000012ff */
[----:B0-----:R-:W-:Y:S01]  /*6740*/  IMAD.WIDE.U32 R48, R38, UR45, R48 ;  /* 0x0000002d26307c25 */ /* 0x001fe2000f8e0030 */
[----:B------:R-:W-:Y:S01]  /*6750*/  LOP3.LUT R6, R4, R25, RZ, 0x3c, !PT ;  /* 0x0000001904067212 */ /* 0x000fe200078e3cff */
[----:B------:R-:W-:Y:S01]  /*6760*/  ULDC UR5, c[0x0][0xa88] ;  /* 0x0002a20000057ab9 */ /* 0x000fe20000000800 */
[----:B------:R-:W-:Y:S01]  /*6770*/  LOP3.LUT R4, R21, 0x380, RZ, 0xc0, !PT ;  /* 0x0000038015047812 */ /* 0x000fe200078ec0ff */
[----:B------:R-:W-:Y:S01]  /*6780*/  IMAD R64, R38, UR7, RZ ;  /* 0x0000000726407c24 */ /* 0x000fe2000f8e02ff */
[----:B--2---:R-:W-:Y:S01]  /*6790*/  @P1 SHF.R.U32.HI R67, RZ, R69, R20 ;  /* 0x00000045ff431219 */ /* 0x004fe20000011614 */
[----:B------:R-:W-:Y:S01]  /*67a0*/  FMUL.FTZ R36, R96, R37 ;  /* 0x0000002560247220 */ /* 0x000fe20000410000 */
[----:B------:R-:W-:Y:S01]  /*67b0*/  LOP3.LUT R5, R10, 0x380, RZ, 0xc0, !PT ;  /* 0x000003800a057812 */ /* 0x000fe200078ec0ff */
[----:B------:R-:W-:Y:S01]  /*67c0*/  IMAD R64, R39, UR45, R64 ;  /* 0x0000002d27407c24 */ /* 0x000fe2000f8e0240 */
[----:B------:R-:W-:Y:S01]  /*67d0*/  LOP3.LUT R26, R26, R27, RZ, 0x3c, !PT ;  /* 0x0000001b1a1a7212 */ /* 0x000fe200078e3cff */
[----:B------:R-:W-:Y:S01]  /*67e0*/  IMAD.MOV R66, RZ, RZ, -R67 ;  /* 0x000000ffff427224 */ /* 0x000fe200078e0a43 */
[----:B------:R-:W-:Y:S01]  /*67f0*/  SHF.R.U64 R4, R4, 0x3, RZ ;  /* 0x0000000304047819 */ /* 0x000fe200000012ff */
[----:B------:R-:W-:Y:S01]  /*6800*/  IMAD.X R27, RZ, RZ, R29, P0 ;  /* 0x000000ffff1b7224 */ /* 0x000fe200000e061d */
[----:B------:R-:W-:Y:S01]  /*6810*/  IADD3 R38, P0, R67, R48, RZ ;  /* 0x0000003043267210 */ /* 0x000fe20007f1e0ff */
[----:B------:R-:W-:Y:S01]  /*6820*/  IMAD R69, R45, R66, R73 ;  /* 0x000000422d457224 */ /* 0x000fe200078e0249 */
[----:B------:R-:W-:Y:S01]  /*6830*/  SHF.R.U64 R5, R5, 0x3, RZ ;  /* 0x0000000305057819 */ /* 0x000fe200000012ff */
[-C--:B------:R-:W-:Y:S01]  /*6840*/  FMUL.FTZ R13, R105, R37.reuse ;  /* 0x00000025690d7220 */ /* 0x080fe20000410000 */
[----:B------:R-:W-:Y:S01]  /*6850*/  SHF.R.S32.HI R39, RZ, 0x1f, R67 ;  /* 0x0000001fff277819 */ /* 0x000fe20000011443 */
[-C--:B------:R-:W-:Y:S01]  /*6860*/  FMUL.FTZ R34, R104, R37.reuse ;  /* 0x0000002568227220 */ /* 0x080fe20000410000 */
[----:B------:R-:W-:Y:S01]  /*6870*/  SHF.R.S32.HI R48, RZ, 0x1f, R69 ;  /* 0x0000001fff307819 */ /* 0x000fe20000011445 */
[-C--:B------:R-:W-:Y:S01]  /*6880*/  FMUL.FTZ R14, R109, R37.reuse ;  /* 0x000000256d0e7220 */ /* 0x080fe20000410000 */
[----:B------:R-:W-:Y:S01]  /*6890*/  IADD3 R25, P2, R28, 0x3000, RZ ;  /* 0x000030001c197810 */ /* 0x000fe20007f5e0ff */
[----:B------:R-:W-:Y:S01]  /*68a0*/  FMUL.FTZ R33, R108, R37 ;  /* 0x000000256c217220 */ /* 0x000fe20000410000 */
[----:B------:R-:W-:Y:S01]  /*68b0*/  LOP3.LUT R4, R4, R21, RZ, 0x3c, !PT ;  /* 0x0000001504047212 */ /* 0x000fe200078e3cff */
[----:B------:R-:W-:Y:S01]  /*68c0*/  IMAD R48, R48, UR8, RZ ;  /* 0x0000000830307c24 */ /* 0x000fe2000f8e02ff */
[----:B------:R-:W-:Y:S01]  /*68d0*/  LOP3.LUT R10, R5, R10, RZ, 0x3c, !PT ;  /* 0x0000000a050a7212 */ /* 0x000fe200078e3cff */
[-C--:B------:R-:W-:Y:S01]  /*68e0*/  FMUL.FTZ R31, R113, R37.reuse ;  /* 0x00000025711f7220 */ /* 0x080fe20000410000 */
[----:B------:R-:W-:Y:S01]  /*68f0*/  LOP3.LUT R21, R28, 0x380, RZ, 0xc0, !PT ;  /* 0x000003801c157812 */ /* 0x000fe200078ec0ff */
[----:B------:R-:W-:Y:S01]  /*6900*/  FMUL.FTZ R32, R112, R37 ;  /* 0x0000002570207220 */ /* 0x000fe20000410000 */
[----:B------:R-:W-:Y:S01]  /*6910*/  IADD3.X R39, R39, R49, R64, P0, !PT ;  /* 0x0000003127277210 */ /* 0x000fe200007fe440 */
[----:B------:R-:W-:Y:S01]  /*6920*/  IMAD R64, R45, UR5, RZ ;  /* 0x000000052d407c24 */ /* 0x000fe2000f8e02ff */
[----:B------:R-:W-:Y:S01]  /*6930*/  LOP3.LUT R24, R25, 0x380, RZ, 0xc0, !PT ;  /* 0x0000038019187812 */ /* 0x000fe200078ec0ff */
[----:B------:R-:W-:Y:S01]  /*6940*/  FMUL.FTZ R30, R117, R37 ;  /* 0x00000025751e7220 */ /* 0x000fe20000410000 */
[----:B------:R-:W-:Y:S01]  /*6950*/  IADD3.X R5, RZ, R11, RZ, P3, !PT ;  /* 0x0000000bff057210 */ /* 0x000fe20001ffe4ff */
[----:B------:R-:W-:Y:S01]  /*6960*/  FMUL.FTZ R37, R116, R37 ;  /* 0x0000002574257220 */ /* 0x000fe20000410000 */
[----:B------:R-:W-:-:S02]  /*6970*/  SHF.R.U64 R21, R21, 0x3, RZ ;  /* 0x0000000315157819 */ /* 0x000fc400000012ff */
[----:B------:R-:W-:Y:S01]  /*6980*/  MOV R70, R10 ;  /* 0x0000000a00467202 */ /* 0x000fe20000000f00 */
[C---:B------:R-:W-:Y:S01]  /*6990*/  IMAD R11, R69.reuse, UR9, R48 ;  /* 0x00000009450b7c24 */ /* 0x040fe2000f8e0230 */
[----:B------:R-:W-:Y:S01]  /*69a0*/  MOV R67, R6 ;  /* 0x0000000600437202 */ /* 0x000fe20000000f00 */
[----:B------:R-:W-:Y:S01]  /*69b0*/  IMAD.WIDE.U32 R6, R69, UR8, R38 ;  /* 0x0000000845067c25 */ /* 0x000fe2000f8e0026 */
[----:B------:R-:W-:Y:S01]  /*69c0*/  IADD3 R71, P3, R28, 0x4800, RZ ;  /* 0x000048001c477810 */ /* 0x000fe20007f7e0ff */
[----:B------:R-:W-:Y:S01]  /*69d0*/  ULDC.64 UR8, c[0x0][0xb50] ;  /* 0x0002d40000087ab9 */ /* 0x000fe20000000a00 */
[----:B------:R-:W-:Y:S01]  /*69e0*/  SHF.R.U64 R24, R24, 0x3, RZ ;  /* 0x0000000318187819 */ /* 0x000fe200000012ff */
[----:B------:R-:W-:Y:S01]  /*69f0*/  IMAD R39, R47, 0xc0, R22 ;  /* 0x000000c02f277824 */ /* 0x000fe200078e0216 */
[----:B------:R-:W-:Y:S01]  /*6a00*/  LOP3.LUT R28, R21, R28, RZ, 0x3c, !PT ;  /* 0x0000001c151c7212 */ /* 0x000fe200078e3cff */
[----:B------:R-:W-:Y:S01]  /*6a10*/  IMAD.IADD R7, R7, 0x1, R11 ;  /* 0x0000000107077824 */ /* 0x000fe200078e020b */
[----:B------:R-:W-:-:S02]  /*6a20*/  IADD3.X R21, RZ, R29, RZ, P3, !PT ;  /* 0x0000001dff157210 */ /* 0x000fc40001ffe4ff */
[----:B------:R-:W-:Y:S01]  /*6a30*/  MOV R66, R8 ;  /* 0x0000000800427202 */ /* 0x000fe20000000f00 */
[----:B------:R-:W-:Y:S01]  /*6a40*/  VIADD R9, R39, 0x8 ;  /* 0x0000000827097836 */ /* 0x000fe20000000000 */
[----:B------:R-:W-:Y:S02]  /*6a50*/  LOP3.LUT P0, RZ, R17, 0x3, RZ, 0xc0, !PT ;  /* 0x0000000311ff7812 */ /* 0x000fe4000780c0ff */
[----:B------:R-:W-:Y:S02]  /*6a60*/  LEA R38, P3, R6, UR8, 0x2 ;  /* 0x0000000806267c11 */ /* 0x000fe4000f8610ff */
[----:B------:R-:W-:Y:S01]  /*6a70*/  LOP3.LUT R24, R24, R25, RZ, 0x3c, !PT ;  /* 0x0000001918187212 */ /* 0x000fe200078e3cff */
[----:B------:R-:W-:Y:S01]  /*6a80*/  IMAD.X R25, RZ, RZ, R29, P2 ;  /* 0x000000ffff197224 */ /* 0x000fe200010e061d */
[----:B------:R-:W-:Y:S01]  /*6a90*/  ISETP.GE.OR P2, PT, R39, R64, P0 ;  /* 0x000000402700720c */ /* 0x000fe20000746670 */
[----:B------:R-:W-:Y:S01]  /*6aa0*/  SHFL.IDX PT, R48, R38, RZ, 0x1c1f ;  /* 0x001c1fff26307589 */ /* 0x000fe200000e0000 */
[----:B------:R-:W-:-:S02]  /*6ab0*/  MOV R68, R4 ;  /* 0x0000000400447202 */ /* 0x000fc40000000f00 */
[----:B------:R-:W-:Y:S01]  /*6ac0*/  LEA.HI.X R39, R6, UR9, R7, 0x2, P3 ;  /* 0x0000000906277c11 */ /* 0x000fe200098f1407 */
[----:B------:R-:W-:Y:S01]  /*6ad0*/  ULDC.64 UR8, c[0x0][0xae8] ;  /* 0x0002ba0000087ab9 */ /* 0x000fe20000000a00 */
[----:B------:R-:W-:Y:S02]  /*6ae0*/  ISETP.GE.OR P0, PT, R9, R64, P0 ;  /* 0x000000400900720c */ /* 0x000fe40000706670 */
[----:B------:R-:W-:Y:S01]  /*6af0*/  F2FP.BF16.F32.PACK_AB R4, R40, R43 ;  /* 0x0000002b2804723e */ /* 0x000fe200000010ff */
[----:B------:R-:W0:Y:S01]  /*6b00*/  SHFL.IDX PT, R49, R39, RZ, 0x1c1f ;  /* 0x001c1fff27317589 */ /* 0x000e2200000e0000 */
[----:B------:R-:W-:Y:S02]  /*6b10*/  F2FP.BF16.F32.PACK_AB R5, R46, R51 ;  /* 0x000000332e05723e */ /* 0x000fe400000010ff */
[----:B------:R-:W-:Y:S01]  /*6b20*/  F2FP.BF16.F32.PACK_AB R6, R41, R42 ;  /* 0x0000002a2906723e */ /* 0x000fe200000010ff */
[----:B------:R-:W-:Y:S01]  /*6b30*/  BAR.SYNC.DEFER_BLOCKING 0x1, 0x180 ;  /* 0x0046000000007b1d */ /* 0x000fe20000010000 */
[----:B------:R-:W-:-:S02]  /*6b40*/  F2FP.BF16.F32.PACK_AB R7, R50, R53 ;  /* 0x000000353207723e */ /* 0x000fc400000010ff */
[----:B------:R-:W-:Y:S02]  /*6b50*/  F2FP.BF16.F32.PACK_AB R10, R12, R35 ;  /* 0x000000230c0a723e */ /* 0x000fe400000010ff */
[----:B------:R-:W-:Y:S02]  /*6b60*/  F2FP.BF16.F32.PACK_AB R8, R15, R36 ;  /* 0x000000240f08723e */ /* 0x000fe400000010ff */
[----:B------:R-:W-:Y:S01]  /*6b70*/  F2FP.BF16.F32.PACK_AB R9, R52, R55 ;  /* 0x000000373409723e */ /* 0x000fe200000010ff */
[----:B------:R-:W-:Y:S01]  /*6b80*/  SHFL.IDX PT, R50, R38, 0x1, 0x1c1f ;  /* 0x003c1f0026327f89 */ /* 0x000fe200000e0000 */
[----:B------:R-:W-:Y:S02]  /*6b90*/  F2FP.BF16.F32.PACK_AB R11, R54, R57 ;  /* 0x00000039360b723e */ /* 0x000fe400000010ff */
[----:B------:R-:W-:Y:S01]  /*6ba0*/  F2FP.BF16.F32.PACK_AB R12, R13, R34 ;  /* 0x000000220d0c723e */ /* 0x000fe200000010ff */
[----:B------:R-:W1:Y:S01]  /*6bb0*/  SHFL.IDX PT, R51, R39, 0x1, 0x1c1f ;  /* 0x003c1f0027337f89 */ /* 0x000e6200000e0000 */
[----:B------:R-:W-:-:S02]  /*6bc0*/  F2FP.BF16.F32.PACK_AB R13, R56, R59 ;  /* 0x0000003b380d723e */ /* 0x000fc400000010ff */
[----:B------:R-:W-:Y:S02]  /*6bd0*/  F2FP.BF16.F32.PACK_AB R14, R14, R33 ;  /* 0x000000210e0e723e */ /* 0x000fe400000010ff */
[----:B------:R-:W-:Y:S02]  /*6be0*/  F2FP.BF16.F32.PACK_AB R15, R58, R61 ;  /* 0x0000003d3a0f723e */ /* 0x000fe400000010ff */
[----:B------:R-:W-:Y:S02]  /*6bf0*/  F2FP.BF16.F32.PACK_AB R52, R31, R32 ;  /* 0x000000201f34723e */ /* 0x000fe400000010ff */
[----:B------:R-:W-:Y:S02]  /*6c00*/  F2FP.BF16.F32.PACK_AB R53, R60, R63 ;  /* 0x0000003f3c35723e */ /* 0x000fe400000010ff */
[----:B------:R-:W-:Y:S01]  /*6c10*/  F2FP.BF16.F32.PACK_AB R54, R30, R37 ;  /* 0x000000251e36723e */ /* 0x000fe200000010ff */
[----:B------:R2:W-:Y:S01]  /*6c20*/  STSM.16.M88.4 [R70], R4 ;  /* 0x0000000446007844 */ /* 0x0005e20000000200 */
[----:B------:R-:W-:-:S02]  /*6c30*/  F2FP.BF16.F32.PACK_AB R55, R62, R65 ;  /* 0x000000413e37723e */ /* 0x000fc400000010ff */
[----:B------:R-:W-:Y:S01]  /*6c40*/  LOP3.LUT R20, R71, 0x380, RZ, 0xc0, !PT ;  /* 0x0000038047147812 */ /* 0x000fe200078ec0ff */
[----:B------:R3:W-:Y:S03]  /*6c50*/  STSM.16.M88.4 [R68], R8 ;  /* 0x0000000844007844 */ /* 0x0007e60000000200 */
[----:B------:R-:W-:Y:S01]  /*6c60*/  SHF.R.U64 R20, R20, 0x3, RZ ;  /* 0x0000000314147819 */ /* 0x000fe200000012ff */
[----:B------:R-:W-:Y:S03]  /*6c70*/  STSM.16.M88.4 [R67], R12 ;  /* 0x0000000c43007844 */ /* 0x000fe60000000200 */
[----:B------:R-:W-:Y:S01]  /*6c80*/  LOP3.LUT R20, R20, R71, RZ, 0x3c, !PT ;  /* 0x0000004714147212 */ /* 0x000fe200078e3cff */
[----:B------:R-:W-:Y:S01]  /*6c90*/  STSM.16.M88.4 [R66], R52 ;  /* 0x0000003442007844 */ /* 0x000fe20000000200 */
[----:B------:R-:W-:Y:S08]  /*6ca0*/  BAR.SYNC.DEFER_BLOCKING 0x1, 0x180 ;  /* 0x0046000000007b1d */ /* 0x000ff00000010000 */
[----:B--2---:R-:W2:Y:S08]  /*6cb0*/  @P1 LDC R5, c[0x0][0xbec] ;  /* 0x0002fb00ff051b82 */ /* 0x004eb00000000800 */
[----:B---3--:R-:W3:Y:S01]  /*6cc0*/  @P1 LDC R9, c[0x0][0xbf0] ;  /* 0x0002fc00ff091b82 */ /* 0x008ee20000000800 */
[----:B------:R-:W-:Y:S01]  /*6cd0*/  IMAD R4, R2, 0x30, R16 ;  /* 0x0000003002047824 */ /* 0x000fe200078e0210 */
[----:B------:R-:W-:-:S06]  /*6ce0*/  UIMAD UR6, UR11, UR8, URZ ;  /* 0x000000080b0672a4 */ /* 0x000fcc000f8e023f */
[----:B------:R-:W4:Y:S01]  /*6cf0*/  LDC.64 R6, c[0x0][0xae0] ;  /* 0x0002b800ff067b82 */ /* 0x000f220000000a00 */
[----:B0-----:R-:W-:Y:S04]  /*6d00*/  @!P2 ST.E desc[UR50][R48.64], R44 ;  /* 0x0000002c3000a985 */ /* 0x001fe8000c101932 */
[----:B-1----:R2:W-:Y:S04]  /*6d10*/  @!P0 ST.E desc[UR50][R50.64], R0 ;  /* 0x0000000032008985 */ /* 0x0025e8000c101932 */
[----:B------:R-:W5:Y:S04]  /*6d20*/  LD.E.128 R28, desc[UR50][R28.64] ;  /* 0x000000321c1c7980 */ /* 0x000f68000c101d00 */
[----:B------:R-:W5:Y:S04]  /*6d30*/  LD.E.128 R32, desc[UR50][R26.64] ;  /* 0x000000321a207980 */ /* 0x000f68000c101d00 */
[----:B------:R-:W5:Y:S04]  /*6d40*/  LD.E.128 R36, desc[UR50][R24.64] ;  /* 0x0000003218247980 */ /* 0x000f68000c101d00 */
[----:B------:R0:W5:Y:S01]  /*6d50*/  LD.E.128 R40, desc[UR50][R20.64] ;  /* 0x0000003214287980 */ /* 0x000162000c101d00 */
[C---:B------:R-:W-:Y:S01]  /*6d60*/  IMAD R8, R47.reuse, 0xc0, R4 ;  /* 0x000000c02f087824 */ /* 0x040fe200078e0204 */
[----:B------:R-:W-:Y:S01]  /*6d70*/  UIMAD.WIDE.U32 UR4, UR10, UR8, URZ ;  /* 0x000000080a0472a5 */ /* 0x000fe2000f8e003f */
[----:B------:R-:W-:Y:S01]  /*6d80*/  IMAD R47, R47, 0xc0, R16 ;  /* 0x000000c02f2f7824 */ /* 0x000fe200078e0210 */
[----:B------:R-:W-:Y:S01]  /*6d90*/  UIMAD UR6, UR10, UR9, UR6 ;  /* 0x000000090a0672a4 */ /* 0x000fe2000f8e0206 */
[----:B--2---:R-:W-:Y:S01]  /*6da0*/  @P1 IMAD.HI.U32 R0, R8, R5, RZ ;  /* 0x0000000508001227 */ /* 0x004fe200078e00ff */
[----:B------:R-:W-:Y:S01]  /*6db0*/  MOV R4, R8 ;  /* 0x0000000800047202 */ /* 0x000fe20000000f00 */
[----:B------:R-:W-:Y:S01]  /*6dc0*/  ULDC.64 UR8, c[0x0][0xaf0] ;  /* 0x0002bc0000087ab9 */ /* 0x000fe20000000a00 */
[----:B------:R-:W-:Y:S01]  /*6dd0*/  UIADD3 UR5, UR5, UR6, URZ ;  /* 0x0000000605057290 */ /* 0x000fe2000fffe03f */
[----:B------:R-:W-:Y:S01]  /*6de0*/  @!PT LDS RZ, [RZ] ;  /* 0x00000000fffff984 */ /* 0x000fe20000000800 */
[----:B------:R-:W-:Y:S01]  /*6df0*/  @!PT LDS RZ, [RZ] ;  /* 0x00000000fffff984 */ /* 0x000fe20000000800 */
[----:B------:R-:W-:Y:S01]  /*6e00*/  @!PT LDS RZ, [RZ] ;  /* 0x00000000fffff984 */ /* 0x000fe20000000800 */
[----:B------:R-:W-:Y:S01]  /*6e10*/  @!PT LDS RZ, [RZ] ;  /* 0x00000000fffff984 */ /* 0x000fe20000000800 */
[----:B------:R1:W-:Y:S06]  /*6e20*/  MEMBAR.ALL.CTA ;  /* 0x0000000000007992 */ /* 0x0003ec0000008000 */
[----:B-1----:R-:W1:Y:S01]  /*6e30*/  FENCE.VIEW.ASYNC.S ;  /* 0x00000000000073c6 */ /* 0x002e620000000000 */
[----:B---3--:R-:W-:Y:S01]  /*6e40*/  @P1 SHF.R.U32.HI R4, RZ, R9, R0 ;  /* 0x00000009ff041219 */ /* 0x008fe20000011600 */
[----:B------:R-:W-:Y:S01]  /*6e50*/  UIMAD UR6, UR7, UR8, URZ ;  /* 0x00000008070672a4 */ /* 0x000fe2000f8e023f */
[C---:B------:R-:W-:Y:S01]  /*6e60*/  IADD3 R13, R47.reuse, 0x30, RZ ;  /* 0x000000302f0d7810 */ /* 0x040fe20007ffe0ff */
[----:B------:R-:W-:Y:S01]  /*6e70*/  UIMAD.WIDE.U32 UR4, UR45, UR8, UR4 ;  /* 0x000000082d0472a5 */ /* 0x000fe2000f8e0004 */
[--C-:B------:R-:W-:Y:S01]  /*6e80*/  SHF.R.S32.HI R5, RZ, 0x1f, R4.reuse ;  /* 0x0000001fff057819 */ /* 0x100fe20000011404 */
[----:B------:R-:W-:Y:S01]  /*6e90*/  UIMAD UR6, UR45, UR9, UR6 ;  /* 0x000000092d0672a4 */ /* 0x000fe2000f8e0206 */
[----:B------:R-:W-:Y:S01]  /*6ea0*/  IMAD.MOV R0, RZ, RZ, -R4 ;  /* 0x000000ffff007224 */ /* 0x000fe200078e0a04 */
[----:B------:R-:W-:Y:S01]  /*6eb0*/  UIADD3 UR44, UR44, 0x16820, URZ ;  /* 0x000168202c2c7890 */ /* 0x000fe2000fffe03f */
[----:B------:R-:W-:Y:S01]  /*6ec0*/  VIADD R15, R47, 0x60 ;  /* 0x000000602f0f7836 */ /* 0x000fe20000000000 */
[----:B------:R-:W-:Y:S01]  /*6ed0*/  UIADD3 UR5, UR5, UR6, URZ ;  /* 0x0000000605057290 */ /* 0x000fe2000fffe03f */
[----:B------:R-:W-:Y:S01]  /*6ee0*/  IMAD R45, R45, R0, R8 ;  /* 0x000000002d2d7224 */ /* 0x000fe200078e0208 */
[----:B------:R-:W-:Y:S01]  /*6ef0*/  UPRMT UR44, URZ, 0x654, UR44 ;  /* 0x000006543f2c7896 */ /* 0x000fe2000800002c */
[-C--:B----4-:R-:W-:Y:S01]  /*6f00*/  IMAD R5, R5, R6.reuse, RZ ;  /* 0x0000000605057224 */ /* 0x090fe200078e02ff */
[----:B------:R-:W-:Y:S01]  /*6f10*/  UIADD3 UR38, UR38, 0x1, URZ ;  /* 0x0000000126267890 */ /* 0x000fe2000fffe03f */
[----:B0-----:R-:W-:Y:S01]  /*6f20*/  VIADD R21, R47, 0x90 ;  /* 0x000000902f157836 */ /* 0x001fe20000000000 */
[----:B------:R-:W-:Y:S01]  /*6f30*/  SHF.R.S32.HI R0, RZ, 0x1f, R45 ;  /* 0x0000001fff007819 */ /* 0x000fe2000001142d */
[C---:B------:R-:W-:Y:S01]  /*6f40*/  IMAD R7, R4.reuse, R7, R5 ;  /* 0x0000000704077224 */ /* 0x040fe200078e0205 */
[----:B------:R-:W-:Y:S01]  /*6f50*/  UISETP.NE.AND UP0, UPT, UR38, 0x2, UPT ;  /* 0x000000022600788c */ /* 0x000fe2000bf05270 */
[----:B------:R-:W-:Y:S01]  /*6f60*/  IMAD.WIDE.U32 R4, R4, R6, UR4 ;  /* 0x0000000404047e25 */ /* 0x000fe2000f8e0006 */
[----:B------:R-:W-:Y:S01]  /*6f70*/  ULDC.64 UR4, c[0x0][0xad8] ;  /* 0x0002b60000047ab9 */ /* 0x000fe20000000a00 */
[----:B------:R-:W-:-:S02]  /*6f80*/  UIADD3 UR36, UR36, 0x1, URZ ;  /* 0x0000000124247890 */ /* 0x000fc4000fffe03f */
[----:B------:R-:W-:Y:S01]  /*6f90*/  IMAD.IADD R5, R5, 0x1, R7 ;  /* 0x0000000105057824 */ /* 0x000fe200078e0207 */
[----:B-1----:R-:W-:Y:S01]  /*6fa0*/  SYNCS.ARRIVE.TRANS64.RED.A1T0 RZ, [UR44], RZ ;  /* 0x000000ffffff79a7 */ /* 0x002fe2000810042c */
[----:B------:R-:W-:Y:S01]  /*6fb0*/  IMAD R0, R0, UR4, RZ ;  /* 0x0000000400007c24 */ /* 0x000fe2000f8e02ff */
[----:B------:R-:W-:Y:S01]  /*6fc0*/  USEL UR38, UR38, URZ, UP0 ;  /* 0x0000003f26267287 */ /* 0x000fe20008000000 */
[----:B------:R-:W-:-:S04]  /*6fd0*/  IMAD.WIDE.U32 R4, R45, UR4, R4 ;  /* 0x000000042d047c25 */ /* 0x000fc8000f8e0004 */
[----:B------:R-:W-:Y:S01]  /*6fe0*/  IMAD R7, R45, UR5, R0 ;  /* 0x000000052d077c24 */ /* 0x000fe2000f8e0200 */
[----:B------:R-:W-:Y:S02]  /*6ff0*/  ULDC.64 UR4, c[0x0][0xa80] ;  /* 0x0002a00000047ab9 */ /* 0x000fe40000000a00 */
[----:B------:R-:W-:Y:S01]  /*7000*/  LEA R0, P0, R4, UR4, 0x1 ;  /* 0x0000000404007c11 */ /* 0x000fe2000f8008ff */
[----:B------:R-:W-:Y:S01]  /*7010*/  IMAD.IADD R5, R5, 0x1, R7 ;  /* 0x0000000105057824 */ /* 0x000fe200078e0207 */
[----:B------:R-:W-:-:S03]  /*7020*/  ULDC UR4, c[0x0][0xac8] ;  /* 0x0002b20000047ab9 */ /* 0x000fc60000000800 */
[----:B------:R-:W-:Y:S01]  /*7030*/  SHFL.IDX PT, R6, R0, 0x1, 0x181f ;  /* 0x00381f0000067f89 */ /* 0x000fe200000e0000 */
[----:B------:R-:W-:Y:S02]  /*7040*/  LEA.HI.X R12, R4, UR5, R5, 0x1, P0 ;  /* 0x00000005040c7c11 */ /* 0x000fe400080f0c05 */
[----:B------:R-:W-:Y:S01]  /*7050*/  ISETP.GE.AND P0, PT, R3, UR4, PT ;  /* 0x0000000403007c0c */ /* 0x000fe2000bf06270 */
[----:B------:R-:W-:Y:S01]  /*7060*/  SHFL.IDX PT, R4, R0, RZ, 0x181f ;  /* 0x00181fff00047589 */ /* 0x000fe200000e0000 */
[----:B------:R-:W-:Y:S02]  /*7070*/  ULDC UR4, c[0x0][0xc] ;  /* 0x0000030000047ab9 */ /* 0x000fe40000000800 */
[-C--:B------:R-:W-:Y:S01]  /*7080*/  ISETP.GE.OR P1, PT, R47, R64.reuse, P0 ;  /* 0x000000402f00720c */ /* 0x080fe20000726670 */
[----:B------:R-:W0:Y:S01]  /*7090*/  SHFL.IDX PT, R5, R12, RZ, 0x181f ;  /* 0x00181fff0c057589 */ /* 0x000e2200000e0000 */
[-C--:B------:R-:W-:Y:S01]  /*70a0*/  ISETP.GE.OR P2, PT, R13, R64.reuse, P0 ;  /* 0x000000400d00720c */ /* 0x080fe20000746670 */
[----:B------:R-:W-:Y:S01]  /*70b0*/  UIADD3 UR46, UR4, UR46, URZ ;  /* 0x0000002e042e7290 */ /* 0x000fe2000fffe03f */
[-C--:B------:R-:W-:Y:S01]  /*70c0*/  ISETP.GE.OR P3, PT, R15, R64.reuse, P0 ;  /* 0x000000400f00720c */ /* 0x080fe20000766670 */
[----:B------:R-:W1:Y:S01]  /*70d0*/  SHFL.IDX PT, R7, R12, 0x1, 0x181f ;  /* 0x00381f000c077f89 */ /* 0x000e6200000e0000 */
[----:B------:R-:W-:Y:S01]  /*70e0*/  ISETP.GE.OR P0, PT, R21, R64, P0 ;  /* 0x000000401500720c */ /* 0x000fe20000706670 */
[----:B------:R-:W-:-:S02]  /*70f0*/  USEL UR4, URZ, 0x1, UP0 ;  /* 0x000000013f047887 */ /* 0x000fc40008000000 */
[----:B------:R-:W-:Y:S02]  /*7100*/  SHFL.IDX PT, R8, R0, 0x2, 0x181f ;  /* 0x00581f0000087f89 */ /* 0x000fe400000e0000 */
[----:B------:R-:W-:Y:S02]  /*7110*/  ULOP3.LUT UR37, UR37, UR4, URZ, 0x3c, !UPT ;  /* 0x0000000425257292 */ /* 0x000fe4000f8e3c3f */
[----:B------:R-:W2:Y:S04]  /*7120*/  SHFL.IDX PT, R9, R12, 0x2, 0x181f ;  /* 0x00581f000c097f89 */ /* 0x000ea800000e0000 */
[----:B------:R3:W-:Y:S04]  /*7130*/  SHFL.IDX PT, R10, R0, 0x3, 0x181f ;  /* 0x00781f00000a7f89 */ /* 0x0007e800000e0000 */
[----:B------:R-:W4:Y:S01]  /*7140*/  SHFL.IDX PT, R11, R12, 0x3, 0x181f ;  /* 0x00781f000c0b7f89 */ /* 0x000f2200000e0000 */
[----:B---3--:R-:W3:Y:S01]  /*7150*/  LDC R0, c[0x0][0xc34] ;  /* 0x00030d00ff007b82 */ /* 0x008ee20000000800 */
[----:B0-----:R-:W-:-:S04]  /*7160*/  @!P1 IMAD.WIDE R4, R3, 0x2, R4 ;  /* 0x0000000203049825 */ /* 0x001fc800078e0204 */
[----:B-1----:R-:W-:-:S04]  /*7170*/  @!P2 IMAD.WIDE R6, R3, 0x2, R6 ;  /* 0x000000020306a825 */ /* 0x002fc800078e0206 */
[----:B--2---:R-:W-:-:S04]  /*7180*/  @!P3 IMAD.WIDE R8, R3, 0x2, R8 ;  /* 0x000000020308b825 */ /* 0x004fc800078e0208 */
[----:B----4-:R-:W-:Y:S01]  /*7190*/  @!P0 IMAD.WIDE R10, R3, 0x2, R10 ;  /* 0x00000002030a8825 */ /* 0x010fe200078e020a */
[----:B-----5:R0:W-:Y:S04]  /*71a0*/  @!P1 ST.E.128 desc[UR50][R4.64], R28 ;  /* 0x0000001c04009985 */ /* 0x0201e8000c101d32 */
[----:B------:R0:W-:Y:S04]  /*71b0*/  @!P2 ST.E.128 desc[UR50][R6.64], R32 ;  /* 0x000000200600a985 */ /* 0x0001e8000c101d32 */
[----:B------:R0:W-:Y:S04]  /*71c0*/  @!P3 ST.E.128 desc[UR50][R8.64], R36 ;  /* 0x000000240800b985 */ /* 0x0001e8000c101d32 */
[----:B------:R0:W-:Y:S01]  /*71d0*/  @!P0 ST.E.128 desc[UR50][R10.64], R40 ;  /* 0x000000280a008985 */ /* 0x0001e2000c101d32 */
[----:B---3--:R-:W-:-:S13]  /*71e0*/  ISETP.LE.AND P0, PT, R0, UR46, PT ;  /* 0x0000002e00007c0c */ /* 0x008fda000bf03270 */
[----:B------:R-:W-:Y:S05]  /*71f0*/  @!P0 BRA `(.L_x_31) ;  /* 0xffffff9800a88947 */ /* 0x000fea000383ffff */
[----:B------:R-:W-:Y:S05]  /*7200*/  EXIT ;  /* 0x000000000000794d */ /* 0x000fea0003800000 */
.L_x_5:
[----:B------:R-:W-:-:S08]  /*7210*/  NOP ;  /* 0x0000000000007918 */ /* 0x000fd00000000000 */
[----:B------:R-:W0:-:S00]  /*7220*/  USETMAXREG.DEALLOC.CTAPOOL 0x20 ;  /* 0x00000020000079c8 */ /* 0x000e0000080e0500 */
[----:B------:R-:W2:Y:S01]  /*7230*/  S2UR UR10, SR_CTAID.X ;  /* 0x00000000000a79c3 */ /* 0x000ea20000002500 */
[----:B0-----:R-:W-:Y:S01]  /*7240*/  IMAD.MOV.U32 R0, RZ, RZ, 0x1 ;  /* 0x00000001ff007424 */ /* 0x001fe200078e00ff */
[----:B------:R-:W-:Y:S01]  /*7250*/  MOV R22, RZ ;  /* 0x000000ff00167202 */ /* 0x000fe20000000f00 */
[----:B------:R-:W-:-:S05]  /*7260*/  IMAD.MOV.U32 R24, RZ, RZ, 0x1 ;  /* 0x00000001ff187424 */ /* 0x000fca00078e00ff */
[----:B------:R-:W2:Y:S02]  /*7270*/  LDC R2, c[0x0][0xc34] ;  /* 0x00030d00ff027b82 */ /* 0x000ea40000000800 */
[----:B--2---:R-:W-:-:S13]  /*7280*/  ISETP.LE.AND P0, PT, R2, UR10, PT ;  /* 0x0000000a02007c0c */ /* 0x004fda000bf03270 */
[----:B------:R-:W-:Y:S05]  /*7290*/  @P0 BRA `(.L_x_32) ;  /* 0x0000003800400947 */ /* 0x000fea0003800000 */
[----:B------:R-:W0:Y:S01]  /*72a0*/  S2R R3, SR_TID.X ;  /* 0x0000000000037919 */ /* 0x000e220000002100 */
[----:B-1----:R-:W-:Y:S01]  /*72b0*/  ULDC.64 UR4, c[0x0][0x418] ;  /* 0x0001060000047ab9 */ /* 0x002fe20000000a00 */
[----:B------:R-:W-:Y:S01]  /*72c0*/  ULDC.64 UR6, c[0x0][0x2f0] ;  /* 0x0000bc0000067ab9 */ /* 0x000fe20000000a00 */
[----:B------:R-:W-:Y:S01]  /*72d0*/  UISETP.NE.U32.AND UP0, UPT, UR4, URZ, UPT ;  /* 0x0000003f0400728c */ /* 0x000fe2000bf05070 */
[----:B------:R-:W1:Y:S01]  /*72e0*/  S2UR UR8, SR_CgaCtaId ;  /* 0x00000000000879c3 */ /* 0x000e620000008800 */
[----:B------:R-:W-:Y:S01]  /*72f0*/  LOP3.LUT R25, R25, 0xfffffffe, RZ, 0xc0, !PT ;  /* 0xfffffffe19197812 */ /* 0x000fe200078ec0ff */
[----:B------:R-:W-:Y:S01]  /*7300*/  ULDC UR4, c[0x0][0x424] ;  /* 0x0001090000047ab9 */ /* 0x000fe20000000800 */
[----:B------:R-:W-:Y:S01]  /*7310*/  UISETP.NE.AND.EX UP0, UPT, UR5, URZ, UPT, UP0 ;  /* 0x0000003f0500728c */ /* 0x000fe2000bf05300 */
[----:B------:R-:W-:Y:S01]  /*7320*/  IMAD.MOV.U32 R24, RZ, RZ, 0x1 ;  /* 0x00000001ff187424 */ /* 0x000fe200078e00ff */
[----:B------:R-:W-:Y:S01]  /*7330*/  ULDC UR9, c[0x0][0x2b8] ;  /* 0x0000ae0000097ab9 */ /* 0x000fe20000000800 */
[----:B------:R-:W-:Y:S01]  /*7340*/  ULDC UR37, c[0x0][0x448] ;  /* 0x0001120000257ab9 */ /* 0x000fe20000000800 */
[----:B------:R-:W-:Y:S01]  /*7350*/  USEL UR4, UR4, 0x1, UP0 ;  /* 0x0000000104047887 */ /* 0x000fe20008000000 */
[----:B------:R-:W-:Y:S01]  /*7360*/  IMAD.MOV.U32 R22, RZ, RZ, RZ ;  /* 0x000000ffff167224 */ /* 0x000fe200078e00ff */
[----:B------:R-:W-:Y:S01]  /*7370*/  UMOV UR38, 0x400 ;  /* 0x0000040000267882 */ /* 0x000fe20000000000 */
[----:B------:R-:W-:-:S02]  /*7380*/  ULOP3.LUT UR41, UR39, 0x2, URZ, 0xfc, !UPT ;  /* 0x0000000227297892 */ /* 0x000fc4000f8efc3f */
[----:B------:R-:W-:Y:S01]  /*7390*/  UIMAD UR36, UR4, UR6, URZ ;  /* 0x00000006042472a4 */ /* 0x000fe2000f8e023f */
[----:B------:R-:W-:Y:S02]  /*73a0*/  ULDC UR43, c[0x0][0xc] ;  /* 0x00000300002b7ab9 */ /* 0x000fe40000000800 */
[----:B------:R-:W-:Y:S01]  /*73b0*/  ULDC UR4, c[0x0][0x288] ;  /* 0x0000a20000047ab9 */ /* 0x000fe20000000800 */
[----:B------:R-:W-:Y:S02]  /*73c0*/  UIADD3 UR5, UR36, 0x7f, URZ ;  /* 0x0000007f24057890 */ /* 0x000fe4000fffe03f */
[----:B------:R-:W-:Y:S02]  /*73d0*/  UIMAD UR37, UR37, UR4, URZ ;  /* 0x00000004252572a4 */ /* 0x000fe4000f8e023f */
[----:B------:R-:W-:-:S04]  /*73e0*/  USHF.R.S32.HI UR6, URZ, 0x1f, UR5 ;  /* 0x0000001f3f067899 */ /* 0x000fc80008011405 */
[----:B------:R-:W-:Y:S02]  /*73f0*/  ULEA.HI UR6, UR6, UR5, URZ, 0x7 ;  /* 0x0000000506067291 */ /* 0x000fe4000f8f383f */
[----:B-1----:R-:W-:Y:S01]  /*7400*/  ULEA UR38, UR8, UR38, 0x18 ;  /* 0x0000002608267291 */ /* 0x002fe2000f8ec03f */
[C---:B0-----:R-:W-:Y:S01]  /*7410*/  IMAD.SHL.U32 R29, R3.reuse, 0x8, RZ ;  /* 0x00000008031d7824 */ /* 0x041fe200078e00ff */
[----:B------:R-:W-:Y:S01]  /*7420*/  ULEA.HI.SX32 UR42, UR6, 0xffffffff, 0x19 ;  /* 0xffffffff062a7891 */ /* 0x000fe2000f8fca3f */
[----:B------:R-:W-:Y:S01]  /*7430*/  IMAD.SHL.U32 R2, R3, 0x10, RZ ;  /* 0x0000001003027824 */ /* 0x000fe200078e00ff */
[----:B------:R-:W-:Y:S02]  /*7440*/  ULEA.HI.SX32 UR40, UR6, 0xfffffffe, 0x19 ;  /* 0xfffffffe06287891 */ /* 0x000fe4000f8fca3f */
[C---:B------:R-:W-:Y:S01]  /*7450*/  LOP3.LUT R4, R29.reuse, 0x38, RZ, 0xc0, !PT ;  /* 0x000000381d047812 */ /* 0x040fe200078ec0ff */
[----:B------:R-:W-:Y:S01]  /*7460*/  USHF.L.U32 UR4, UR42, 0x7, URZ ;  /* 0x000000072a047899 */ /* 0x000fe2000800063f */
[----:B------:R-:W-:-:S02]  /*7470*/  LOP3.LUT R0, R29, 0x1f8, RZ, 0xc0, !PT ;  /* 0x000001f81d007812 */ /* 0x000fc400078ec0ff */
[----:B------:R-:W-:Y:S02]  /*7480*/  ISETP.GE.AND P1, PT, R4, UR7, PT ;  /* 0x0000000704007c0c */ /* 0x000fe4000bf26270 */
[----:B------:R-:W-:Y:S02]  /*7490*/  LOP3.LUT R0, R0, 0x38, R3, 0x78, !PT ;  /* 0x0000003800007812 */ /* 0x000fe400078e7803 */
[----:B------:R-:W-:Y:S02]  /*74a0*/  ISETP.GE.AND P0, PT, R4, UR7, PT ;  /* 0x0000000704007c0c */ /* 0x000fe4000bf06270 */
[----:B------:R-:W-:Y:S02]  /*74b0*/  LOP3.LUT R29, R0, 0x200, R29, 0xf8, !PT ;  /* 0x00000200001d7812 */ /* 0x000fe400078ef81d */
[----:B------:R-:W-:Y:S02]  /*74c0*/  SHF.R.U32.HI R0, RZ, 0x3, R3 ;  /* 0x00000003ff007819 */ /* 0x000fe40000011603 */
[----:B------:R-:W-:-:S02]  /*74d0*/  MOV R3, UR10 ;  /* 0x0000000a00037c02 */ /* 0x000fc40008000f00 */
[----:B------:R-:W-:Y:S02]  /*74e0*/  LOP3.LUT R2, R2, 0x70, RZ, 0xc0, !PT ;  /* 0x0000007002027812 */ /* 0x000fe400078ec0ff */
[----:B------:R-:W-:Y:S01]  /*74f0*/  @P1 LOP3.LUT R25, R25, 0x1, RZ, 0xfc, !PT ;  /* 0x0000000119191812 */ /* 0x000fe200078efcff */
[----:B------:R0:W-:Y:S03]  /*7500*/  STL [R1+0x8], R3 ;  /* 0x0000080301007387 */ /* 0x0001e60000100800 */
[----:B------:R-:W-:Y:S01]  /*7510*/  LOP3.LUT R25, R25, 0xfffffffd, RZ, 0xc0, !PT ;  /* 0xfffffffd19197812 */ /* 0x000fe200078ec0ff */
[----:B------:R1:W-:Y:S03]  /*7520*/  STL [R1+0xc], RZ ;  /* 0x00000cff01007387 */ /* 0x0003e60000100800 */
[----:B------:R-:W-:-:S02]  /*7530*/  @P0 LOP3.LUT R25, R25, 0x2, RZ, 0xfc, !PT ;  /* 0x0000000219190812 */ /* 0x000fc400078efcff */
[----:B------:R-:W-:Y:S02]  /*7540*/  ISETP.GE.AND P0, PT, R4, UR9, PT ;  /* 0x0000000904007c0c */ /* 0x000fe4000bf06270 */
[----:B0-----:R-:W-:Y:S01]  /*7550*/  LOP3.LUT R3, R0, 0xf, RZ, 0xc0, !PT ;  /* 0x0000000f00037812 */ /* 0x001fe200078ec0ff */
[----:B------:R-:W-:Y:S01]  /*7560*/  IMAD.U32 R0, RZ, RZ, UR4 ;  /* 0x00000004ff007e24 */ /* 0x000fe2000f8e00ff */
[----:B------:R-:W-:Y:S02]  /*7570*/  LOP3.LUT R25, R25, 0xffffffef, RZ, 0xc0, !PT ;  /* 0xffffffef19197812 */ /* 0x000fe400078ec0ff */
[----:B------:R-:W-:Y:S02]  /*7580*/  LOP3.LUT R5, R3, R2, RZ, 0xfc, !PT ;  /* 0x0000000203057212 */ /* 0x000fe400078efcff */
[----:B------:R-:W-:Y:S02]  /*7590*/  LEA R4, R29, UR38, 0x1 ;  /* 0x000000261d047c11 */ /* 0x000fe4000f8e08ff */
[----:B------:R-:W-:-:S02]  /*75a0*/  LOP3.LUT R2, R3, UR4, R2, 0xfe, !PT ;  /* 0x0000000403027c12 */ /* 0x000fc4000f8efe02 */
[----:B------:R-:W-:Y:S02]  /*75b0*/  IADD3 R0, -R3, UR36, -R0 ;  /* 0x0000002403007c10 */ /* 0x000fe4000fffe900 */
[----:B-1----:R-:W-:-:S07]  /*75c0*/  @P0 LOP3.LUT R25, R25, 0x10, RZ, 0xfc, !PT ;  /* 0x0000001019190812 */ /* 0x002fce00078efcff */
.L_x_67:
[----:B------:R-:W2:Y:S01]  /*75d0*/  LDL R6, [R1+0x8] ;  /* 0x0000080001067983 */ /* 0x000ea20000100800 */
[----:B------:R-:W0:Y:S01]  /*75e0*/  LDC R0, c[0x0][0xc38] ;  /* 0x00030e00ff007b82 */ /* 0x000e220000000800 */
[----:B------:R-:W-:Y:S05]  /*75f0*/  YIELD ;  /* 0x0000000000007946 */ /* 0x000fea0003800000 */
[----:B------:R-:W-:Y:S01]  /*7600*/  ULDC.64 UR4, c[0x0][0xa28] ;  /* 0x00028a0000047ab9 */ /* 0x000fe20000000a00 */
[----:B------:R-:W-:Y:S01]  /*7610*/  IMAD.MOV.U32 R17, RZ, RZ, RZ ;  /* 0x000000ffff117224 */ /* 0x000fe200078e00ff */
[----:B------:R-:W1:Y:S01]  /*7620*/  LDC R2, c[0x0][0xc44] ;  /* 0x00031100ff027b82 */ /* 0x000e620000000800 */
[----:B------:R-:W-:-:S04]  /*7630*/  ISETP.NE.U32.AND P0, PT, RZ, UR4, PT ;  /* 0x00000004ff007c0c */ /* 0x000fc8000bf05070 */
[----:B------:R-:W-:Y:S02]  /*7640*/  ISETP.NE.AND.EX P0, PT, RZ, UR5, PT, P0 ;  /* 0x00000005ff007c0c */ /* 0x000fe4000bf05300 */
[----:B0-----:R-:W-:Y:S02]  /*7650*/  ISETP.NE.AND P1, PT, R0, 0x1, PT ;  /* 0x000000010000780c */ /* 0x001fe40003f25270 */
[----:B-1----:R-:W-:-:S09]  /*7660*/  ISETP.NE.AND P2, PT, R2, 0x1, PT ;  /* 0x000000010200780c */ /* 0x002fd20003f45270 */
[----:B------:R-:W0:Y:S08]  /*7670*/  @P0 LDC.64 R2, c[0x0][0xa28] ;  /* 0x00028a00ff020b82 */ /* 0x000e300000000a00 */
[----:B------:R-:W2:Y:S08]  /*7680*/  @P1 LDC R0, c[0x0][0xc3c] ;  /* 0x00030f00ff001b82 */ /* 0x000eb00000000800 */
[----:B------:R-:W1:Y:S08]  /*7690*/  @P1 LDC R7, c[0x0][0xc40] ;  /* 0x00031000ff071b82 */ /* 0x000e700000000800 */
[----:B------:R-:W3:Y:S01]  /*76a0*/  @P2 LDC.64 R4, c[0x0][0xc48] ;  /* 0x00031200ff042b82 */ /* 0x000ee20000000a00 */
[----:B--2---:R-:W-:Y:S01]  /*76b0*/  @P1 IMAD.HI.U32 R0, R6, R0, RZ ;  /* 0x0000000006001227 */ /* 0x004fe200078e00ff */
[----:B------:R-:W-:-:S04]  /*76c0*/  MOV R23, R6 ;  /* 0x0000000600177202 */ /* 0x000fc80000000f00 */
[----:B-1----:R-:W-:-:S05]  /*76d0*/  @P1 SHF.R.U32.HI R23, RZ, R7, R0 ;  /* 0x00000007ff171219 */ /* 0x002fca0000011600 */
[----:B---3--:R-:W-:-:S04]  /*76e0*/  @P2 IMAD.HI.U32 R4, R23, R4, RZ ;  /* 0x0000000417042227 */ /* 0x008fc800078e00ff */
[----:B------:R-:W-:Y:S01]  /*76f0*/  IMAD.MOV.U32 R18, RZ, RZ, R23 ;  /* 0x000000ffff127224 */ /* 0x000fe200078e0017 */
[----:B------:R-:W-:-:S05]  /*7700*/  @P2 SHF.R.U32.HI R18, RZ, R5, R4 ;  /* 0x00000005ff122219 */ /* 0x000fca0000011604 */
[----:B0-----:R-:W-:-:S05]  /*7710*/  @P0 IMAD.WIDE R2, R18, 0x4, R2 ;  /* 0x0000000412020825 */ /* 0x001fca00078e0202 */
[----:B------:R-:W2:Y:S01]  /*7720*/  @P0 LDG.E R17, desc[UR50][R2.64] ;  /* 0x0000003202110981 */ /* 0x000ea2000c1e1900 */
[----:B------:R-:W-:-:S04]  /*7730*/  UIADD3 UR4, UR38, 0xe400, URZ ;  /* 0x0000e40026047890 */ /* 0x000fc8000fffe03f */
[----:B------:R-:W-:-:S06]  /*7740*/  ULOP3.LUT UP0, URZ, UR4, 0x3ff, URZ, 0xc0, !UPT ;  /* 0x000003ff043f7892 */ /* 0x000fcc000f80c03f */
[----:B------:R-:W-:Y:S01]  /*7750*/  PLOP3.LUT P0, PT, PT, PT, UP0, 0x80, 0x0 ;  /* 0x000000000000781c */ /* 0x000fe20003f0f008 */
[----:B--2---:R0:W-:-:S12]  /*7760*/  STL [R1+0x4], R17 ;  /* 0x0000041101007387 */ /* 0x0041d80000100800 */
[----:B------:R-:W-:Y:S05]  /*7770*/  @!P0 BRA `(.L_x_33) ;  /* 0x0000000000408947 */ /* 0x000fea0003800000 */
[----:B------:R-:W-:Y:S01]  /*7780*/  MOV R2, 0x0 ;  /* 0x0000000000027802 */ /* 0x000fe20000000f00 */
[----:B------:R-:W-:Y:S01]  /*7790*/  ULDC.64 UR6, c[0x4][0x88] ;  /* 0x0100220000067ab9 */ /* 0x000fe20000000a00 */
[----:B------:R-:W-:Y:S01]  /*77a0*/  ULDC.64 UR8, c[0x4][0x90] ;  /* 0x0100240000087ab9 */ /* 0x000fe20000000a00 */
[----:B------:R-:W-:Y:S01]  /*77b0*/  ULDC.64 UR4, c[0x4][0x8] ;  /* 0x0100020000047ab9 */ /* 0x000fe20000000a00 */
[----:B------:R-:W-:Y:S01]  /*77c0*/  IMAD.U32 R4, RZ, RZ, UR6 ;  /* 0x00000006ff047e24 */ /* 0x000fe2000f8e00ff */
[----:B------:R-:W-:Y:S01]  /*77d0*/  MOV R5, UR7 ;  /* 0x0000000700057c02 */ /* 0x000fe20008000f00 */
[----:B------:R-:W1:Y:S01]  /*77e0*/  LDC.64 R2, c[0x4][R2] ;  /* 0x0100000002027b82 */ /* 0x000e620000000a00 */
[----:B------:R-:W-:Y:S01]  /*77f0*/  IMAD.U32 R6, RZ, RZ, UR8 ;  /* 0x00000008ff067e24 */ /* 0x000fe2000f8e00ff */
[----:B------:R-:W-:Y:S01]  /*7800*/  MOV R11, UR5 ;  /* 0x00000005000b7c02 */ /* 0x000fe20008000f00 */
[----:B------:R-:W-:Y:S02]  /*7810*/  IMAD.U32 R7, RZ, RZ, UR9 ;  /* 0x00000009ff077e24 */ /* 0x000fe4000f8e00ff */
[----:B------:R-:W-:-:S02]  /*7820*/  IMAD.U32 R10, RZ, RZ, UR4 ;  /* 0x00000004ff0a7e24 */ /* 0x000fc4000f8e00ff */
[----:B------:R-:W-:Y:S02]  /*7830*/  IMAD.MOV.U32 R8, RZ, RZ, 0x70 ;  /* 0x00000070ff087424 */ /* 0x000fe400078e00ff */
[----:B------:R-:W-:Y:S02]  /*7840*/  IMAD.MOV.U32 R12, RZ, RZ, 0x1 ;  /* 0x00000001ff0c7424 */ /* 0x000fe400078e00ff */
[----:B------:R-:W-:-:S07]  /*7850*/  IMAD.MOV.U32 R13, RZ, RZ, RZ ;  /* 0x000000ffff0d7224 */ /* 0x000fce00078e00ff */
[----:B------:R-:W-:-:S07]  /*7860*/  LEPC R20, `(.L_x_33) ;  /* 0x000000001014794e */ /* 0x000fce0000000000 */
[----:B01----:R-:W-:Y:S05]  /*7870*/  CALL.ABS.NOINC R2 ;  /* 0x0000000002007343 */ /* 0x003fea0003c00000 */
.L_x_33:
[----:B------:R-:W-:-:S04]  /*7880*/  UIADD3 UR4, UR38, 0x400, URZ ;  /* 0x0000040026047890 */ /* 0x000fc8000fffe03f */
[----:B------:R-:W-:-:S06]  /*7890*/  ULOP3.LUT UP0, URZ, UR4, 0x3ff, URZ, 0xc0, !UPT ;  /* 0x000003ff043f7892 */ /* 0x000fcc000f80c03f */
[----:B------:R-:W-:-:S13]  /*78a0*/  PLOP3.LUT P0, PT, PT, PT, UP0, 0x80, 0x0 ;  /* 0x000000000000781c */ /* 0x000fda0003f0f008 */
[----:B------:R-:W-:Y:S05]  /*78b0*/  @!P0 BRA `(.L_x_34) ;  /* 0x00000000007c8947 */ /* 0x000fea0003800000 */
[----:B------:R-:W-:Y:S01]  /*78c0*/  MOV R16, 0x0 ;  /* 0x0000000000107802 */ /* 0x000fe20000000f00 */
[----:B------:R-:W-:Y:S01]  /*78d0*/  ULDC.64 UR6, c[0x4][0x88] ;  /* 0x0100220000067ab9 */ /* 0x000fe20000000a00 */
[----:B------:R-:W-:Y:S01]  /*78e0*/  ULDC.64 UR8, c[0x4][0x90] ;  /* 0x0100240000087ab9 */ /* 0x000fe20000000a00 */
[----:B------:R-:W-:Y:S01]  /*78f0*/  ULDC.64 UR4, c[0x4][0x10] ;  /* 0x0100040000047ab9 */ /* 0x000fe20000000a00 */
[----:B------:R1:W2:Y:S01]  /*7900*/  LDC.64 R2, c[0x4][R16] ;  /* 0x0100000010027b82 */ /* 0x0002a20000000a00 */
[----:B------:R-:W-:Y:S01]  /*7910*/  MOV R4, UR6 ;  /* 0x0000000600047c02 */ /* 0x000fe20008000f00 */
[----:B------:R-:W-:Y:S01]  /*7920*/  IMAD.U32 R5, RZ, RZ, UR7 ;  /* 0x00000007ff057e24 */ /* 0x000fe2000f8e00ff */
[----:B------:R-:W-:Y:S01]  /*7930*/  MOV R10, UR4 ;  /* 0x00000004000a7c02 */ /* 0x000fe20008000f00 */
[----:B------:R-:W-:Y:S01]  /*7940*/  IMAD.U32 R6, RZ, RZ, UR8 ;  /* 0x00000008ff067e24 */ /* 0x000fe2000f8e00ff */
[----:B------:R-:W-:Y:S01]  /*7950*/  MOV R13, RZ ;  /* 0x000000ff000d7202 */ /* 0x000fe20000000f00 */
[----:B------:R-:W-:-:S02]  /*7960*/  IMAD.U32 R7, RZ, RZ, UR9 ;  /* 0x00000009ff077e24 */ /* 0x000fc4000f8e00ff */
[----:B------:R-:W-:Y:S02]  /*7970*/  IMAD.U32 R11, RZ, RZ, UR5 ;  /* 0x00000005ff0b7e24 */ /* 0x000fe4000f8e00ff */
[----:B------:R-:W-:Y:S02]  /*7980*/  IMAD.MOV.U32 R8, RZ, RZ, 0x70 ;  /* 0x00000070ff087424 */ /* 0x000fe400078e00ff */
[----:B-1----:R-:W-:-:S07]  /*7990*/  IMAD.MOV.U32 R12, RZ, RZ, 0x1 ;  /* 0x00000001ff0c7424 */ /* 0x002fce00078e00ff */
[----:B------:R-:W-:-:S07]  /*79a0*/  LEPC R20, `(.L_x_35) ;  /* 0x000000001014794e */ /* 0x000fce0000000000 */
[----:B0-2---:R-:W-:Y:S05]  /*79b0*/  CALL.ABS.NOINC R2 ;  /* 0x0000000002007343 */ /* 0x005fea0003c00000 */
.L_x_35:
[----:B------:R0:W1:Y:S01]  /*79c0*/  LDC.64 R2, c[0x4][R16] ;  /* 0x0100000010027b82 */ /* 0x0000620000000a00 */
[----:B------:R-:W-:Y:S01]  /*79d0*/  ULDC.64 UR6, c[0x4][0x88] ;  /* 0x0100220000067ab9 */ /* 0x000fe20000000a00 */
[----:B------:R-:W-:Y:S01]  /*79e0*/  ULDC.64 UR8, c[0x4][0x90] ;  /* 0x0100240000087ab9 */ /* 0x000fe20000000a00 */
[----:B------:R-:W-:Y:S01]  /*79f0*/  ULDC.64 UR4, c[0x4][0x18] ;  /* 0x0100060000047ab9 */ /* 0x000fe20000000a00 */
[----:B------:R-:W-:Y:S01]  /*7a00*/  IMAD.U32 R4, RZ, RZ, UR6 ;  /* 0x00000006ff047e24 */ /* 0x000fe2000f8e00ff */
[----:B------:R-:W-:Y:S01]  /*7a10*/  MOV R7, UR9 ;  /* 0x0000000900077c02 */ /* 0x000fe20008000f00 */
[----:B------:R-:W-:Y:S01]  /*7a20*/  IMAD.U32 R5, RZ, RZ, UR7 ;  /* 0x00000007ff057e24 */ /* 0x000fe2000f8e00ff */
[----:B------:R-:W-:Y:S01]  /*7a30*/  MOV R12, 0x1 ;  /* 0x00000001000c7802 */ /* 0x000fe20000000f00 */
[----:B------:R-:W-:Y:S02]  /*7a40*/  IMAD.U32 R6, RZ, RZ, UR8 ;  /* 0x00000008ff067e24 */ /* 0x000fe4000f8e00ff */
[----:B------:R-:W-:-:S02]  /*7a50*/  IMAD.U32 R10, RZ, RZ, UR4 ;  /* 0x00000004ff0a7e24 */ /* 0x000fc4000f8e00ff */
[----:B------:R-:W-:Y:S02]  /*7a60*/  IMAD.U32 R11, RZ, RZ, UR5 ;  /* 0x00000005ff0b7e24 */ /* 0x000fe4000f8e00ff */
[----:B------:R-:W-:Y:S02]  /*7a70*/  IMAD.MOV.U32 R8, RZ, RZ, 0x70 ;  /* 0x00000070ff087424 */ /* 0x000fe400078e00ff */
[----:B0-----:R-:W-:-:S07]  /*7a80*/  IMAD.MOV.U32 R13, RZ, RZ, RZ ;  /* 0x000000ffff0d7224 */ /* 0x001fce00078e00ff */
[----:B------:R-:W-:-:S07]  /*7a90*/  LEPC R20, `(.L_x_34) ;  /* 0x000000001014794e */ /* 0x000fce0000000000 */
[----:B-1----:R-:W-:Y:S05]  /*7aa0*/  CALL.ABS.NOINC R2 ;  /* 0x0000000002007343 */ /* 0x002fea0003c00000 */
.L_x_34:
[----:B------:R-:W-:Y:S01]  /*7ab0*/  ULDC.64 UR4, c[0x0][0x9f8] ;  /* 0x00027e0000047ab9 */ /* 0x000fe20000000a00 */
[----:B------:R-:W-:Y:S01]  /*7ac0*/  IMAD.MOV.U32 R28, RZ, RZ, R18 ;  /* 0x000000ffff1c7224 */ /* 0x000fe200078e0012 */
[----:B------:R-:W-:Y:S01]  /*7ad0*/  ISETP.NE.U32.AND P0, PT, RZ, UR4, PT ;  /* 0x00000004ff007c0c */ /* 0x000fe2000bf05070 */
[----:B------:R-:W1:Y:S01]  /*7ae0*/  LDC R9, c[0x0][0x430] ;  /* 0x00010c00ff097b82 */ /* 0x000e620000000800 */
[----:B------:R-:W2:Y:S01]  /*7af0*/  S2R R19, SR_TID.X ;  /* 0x0000000000137919 */ /* 0x000ea20000002100 */
[----:B------:R-:W-:Y:S01]  /*7b00*/  USHF.L.U32 UR44, UR42, 0x7, URZ ;  /* 0x000000072a2c7899 */ /* 0x000fe2000800063f */
[----:B------:R-:W-:Y:S01]  /*7b10*/  ISETP.NE.AND.EX P0, PT, RZ, UR5, PT, P0 ;  /* 0x00000005ff007c0c */ /* 0x000fe2000bf05300 */
[----:B------:R-:W-:-:S12]  /*7b20*/  ULDC UR4, c[0x0][0xc44] ;  /* 0x0003110000047ab9 */ /* 0x000fd80000000800 */
[----:B------:R-:W3:Y:S02]  /*7b30*/  @P0 LDC.64 R2, c[0x0][0x9f8] ;  /* 0x00027e00ff020b82 */ /* 0x000ee40000000a00 */
[----:B---3--:R-:W-:-:S05]  /*7b40*/  @P0 IMAD.WIDE R2, R18, 0x4, R2 ;  /* 0x0000000412020825 */ /* 0x008fca00078e0202 */
[----:B------:R3:W4:Y:S01]  /*7b50*/  @P0 LDG.E R28, desc[UR50][R2.64] ;  /* 0x00000032021c0981 */ /* 0x000722000c1e1900 */
[----:B-1----:R-:W-:Y:S02]  /*7b60*/  ISETP.NE.AND P1, PT, R9, 0x1, PT ;  /* 0x000000010900780c */ /* 0x002fe40003f25270 */
[----:B--2---:R-:W-:Y:S01]  /*7b70*/  SHF.R.U32.HI R16, RZ, 0x3, R19 ;  /* 0x00000003ff107819 */ /* 0x004fe20000011613 */
[----:B------:R-:W-:Y:S01]  /*7b80*/  IMAD.SHL.U32 R19, R19, 0x10, RZ ;  /* 0x0000001013137824 */ /* 0x000fe200078e00ff */
[----:B------:R-:W-:Y:S02]  /*7b90*/  LOP3.LUT R25, R25, 0xfffffff7, RZ, 0xc0, !PT ;  /* 0xfffffff719197812 */ /* 0x000fe400078ec0ff */
[----:B------:R-:W-:Y:S02]  /*7ba0*/  LOP3.LUT R16, R16, 0xf, RZ, 0xc0, !PT ;  /* 0x0000000f10107812 */ /* 0x000fe400078ec0ff */
[----:B------:R-:W-:-:S04]  /*7bb0*/  LOP3.LUT R19, R19, 0x70, RZ, 0xc0, !PT ;  /* 0x0000007013137812 */ /* 0x000fc800078ec0ff */
[----:B------:R-:W-:Y:S01]  /*7bc0*/  LOP3.LUT R16, R16, UR44, R19, 0xfe, !PT ;  /* 0x0000002c10107c12 */ /* 0x000fe2000f8efe13 */
[----:B------:R-:W1:Y:S01]  /*7bd0*/  @P1 LDC R5, c[0x0][0x434] ;  /* 0x00010d00ff051b82 */ /* 0x000e620000000800 */
[----:B------:R-:W-:Y:S02]  /*7be0*/  @P1 LOP3.LUT R25, R25, 0x8, RZ, 0xfc, !PT ;  /* 0x0000000819191812 */ /* 0x000fe400078efcff */
[C---:B------:R-:W-:Y:S02]  /*7bf0*/  ISETP.GE.AND P0, PT, R16.reuse, UR36, PT ;  /* 0x0000002410007c0c */ /* 0x040fe4000bf06270 */
[----:B------:R-:W-:-:S03]  /*7c00*/  IADD3 R0, R16, R17, RZ ;  /* 0x0000001110007210 */ /* 0x000fc60007ffe0ff */
[----:B------:R-:W2:Y:S02]  /*7c10*/  @P1 LDC R7, c[0x0][0x438] ;  /* 0x00010e00ff071b82 */ /* 0x000ea40000000800 */
[----:B------:R-:W-:Y:S02]  /*7c20*/  IMAD.MOV.U32 R8, RZ, RZ, R0 ;  /* 0x000000ffff087224 */ /* 0x000fe400078e0000 */
[----:B-1----:R-:W-:-:S05]  /*7c30*/  @P1 IMAD.HI.U32 R4, R0, R5, RZ ;  /* 0x0000000500041227 */ /* 0x002fca00078e00ff */
[----:B--2---:R-:W-:Y:S02]  /*7c40*/  @P1 SHF.R.U32.HI R8, RZ, R7, R4 ;  /* 0x00000007ff081219 */ /* 0x004fe40000011604 */
[----:B------:R-:W1:Y:S02]  /*7c50*/  @!P0 LDC.64 R4, c[0x0][0x428] ;  /* 0x00010a00ff048b82 */ /* 0x000e640000000a00 */
[--C-:B---3--:R-:W-:Y:S01]  /*7c60*/  @!P0 SHF.R.S32.HI R3, RZ, 0x1f, R8.reuse ;  /* 0x0000001fff038819 */ /* 0x108fe20000011408 */
[----:B------:R-:W-:-:S05]  /*7c70*/  @!P0 IMAD.MOV.U32 R2, RZ, RZ, R8 ;  /* 0x000000ffff028224 */ /* 0x000fca00078e0008 */
[----:B------:R-:W2:Y:S01]  /*7c80*/  @!P0 LDC.64 R6, c[0x0][0x418] ;  /* 0x00010600ff068b82 */ /* 0x000ea20000000a00 */
[----:B----4-:R-:W-:Y:S01]  /*7c90*/  SHF.R.S32.HI R10, RZ, 0x1f, R28 ;  /* 0x0000001fff0a7819 */ /* 0x010fe2000001141c */
[----:B-1----:R-:W-:-:S04]  /*7ca0*/  @!P0 IMAD.WIDE.U32 R2, R28, R4, R2 ;  /* 0x000000041c028225 */ /* 0x002fc800078e0002 */
[----:B------:R-:W-:Y:S01]  /*7cb0*/  @!P0 IMAD R4, R10, R4, RZ ;  /* 0x000000040a048224 */ /* 0x000fe200078e02ff */
[----:B--2---:R-:W-:Y:S01]  /*7cc0*/  @!P0 LEA R6, P1, R2, R6, 0x2 ;  /* 0x0000000602068211 */ /* 0x004fe200078210ff */
[----:B------:R1:W-:Y:S02]  /*7cd0*/  STL [R1], R10 ;  /* 0x0000000a01007387 */ /* 0x0003e40000100800 */
[----:B------:R-:W-:Y:S01]  /*7ce0*/  @!P0 IMAD R5, R28, R5, R4 ;  /* 0x000000051c058224 */ /* 0x000fe200078e0204 */
[----:B------:R-:W-:-:S03]  /*7cf0*/  MOV R4, RZ ;  /* 0x000000ff00047202 */ /* 0x000fc60000000f00 */
[----:B------:R-:W-:-:S05]  /*7d00*/  @!P0 IMAD.IADD R3, R3, 0x1, R5 ;  /* 0x0000000103038824 */ /* 0x000fca00078e0205 */
[----:B------:R-:W-:-:S05]  /*7d10*/  @!P0 LEA.HI.X R7, R2, R7, R3, 0x2, P1 ;  /* 0x0000000702078211 */ /* 0x000fca00008f1403 */
[----:B------:R1:W5:Y:S01]  /*7d20*/  @!P0 LDG.E R4, desc[UR50][R6.64] ;  /* 0x0000003206048981 */ /* 0x000362000c1e1900 */
[----:B------:R-:W-:Y:S01]  /*7d30*/  IMAD.U32 R2, RZ, RZ, UR41 ;  /* 0x00000029ff027e24 */ /* 0x000fe2000f8e00ff */
[----:B------:R-:W-:Y:S01]  /*7d40*/  UMOV UR5, 0xffffffff ;  /* 0xffffffff00057882 */ /* 0x000fe20000000000 */
[----:B------:R-:W-:Y:S01]  /*7d50*/  IMAD.MOV R5, RZ, RZ, -R8 ;  /* 0x000000ffff057224 */ /* 0x000fe200078e0a08 */
[----:B------:R-:W-:Y:S02]  /*7d60*/  LOP3.LUT R25, R25, 0xfffffffb, RZ, 0xc0, !PT ;  /* 0xfffffffb19197812 */ /* 0x000fe400078ec0ff */
[----:B------:R-:W-:Y:S01]  /*7d70*/  ISETP.NE.AND P2, PT, R2, 0x3, PT ;  /* 0x000000030200780c */ /* 0x000fe20003f45270 */
[----:B------:R-:W-:Y:S02]  /*7d80*/  IMAD R5, R9, R5, R0 ;  /* 0x0000000509057224 */ /* 0x000fe400078e0200 */
[----:B------:R-:W-:-:S04]  /*7d90*/  IMAD.MOV R0, RZ, RZ, -R18 ;  /* 0x000000ffff007224 */ /* 0x000fc800078e0a12 */
[----:B------:R-:W-:-:S06]  /*7da0*/  IMAD R19, R0, UR4, R23 ;  /* 0x0000000400137c24 */ /* 0x000fcc000f8e0217 */
[----:B------:R-:W-:Y:S01]  /*7db0*/  @P2 LOP3.LUT R25, R25, 0x4, RZ, 0xfc, !PT ;  /* 0x0000000419192812 */ /* 0x000fe200078efcff */
[----:B-1----:R-:W-:Y:S06]  /*7dc0*/  BRA.DIV UR5, `(.L_x_36) ;  /* 0x0000003205bc7947 */ /* 0x002fec000b800000 */
.L_x_84:
[----:B------:R-:W-:Y:S01]  /*7dd0*/  SHF.R.S32.HI R27, RZ, 0x1f, R19 ;  /* 0x0000001fff1b7819 */ /* 0x000fe20000011413 */
[----:B------:R-:W-:Y:S06]  /*7de0*/  @!P2 BRA `(.L_x_37) ;  /* 0x000000000004a947 */ /* 0x000fec0003800000 */
[----:B------:R-:W-:Y:S01]  /*7df0*/  BPT.TRAP 0x1 ;  /* 0x000000040000795c */ /* 0x000fe20000300000 */
.L_x_37:
[----:B------:R-:W-:Y:S01]  /*7e00*/  SHF.R.S32.HI R7, RZ, 0x1f, R5 ;  /* 0x0000001fff077819 */ /* 0x000fe20000011405 */
[----:B------:R-:W-:Y:S01]  /*7e10*/  ULDC.64 UR4, c[0x0][0x328] ;  /* 0x0000ca0000047ab9 */ /* 0x000fe20000000a00 */
[----:B-----5:R-:W-:Y:S01]  /*7e20*/  SHF.R.S32.HI R6, RZ, 0x1f, R4 ;  /* 0x0000001fff067819 */ /* 0x020fe20000011404 */
[----:B------:R-:W-:Y:S01]  /*7e30*/  IMAD.WIDE.U32 R2, R5, UR4, RZ ;  /* 0x0000000405027c25 */ /* 0x000fe2000f8e00ff */
[----:B------:R-:W-:Y:S03]  /*7e40*/  BSSY B0, `(.L_x_38) ;  /* 0x0000015000007945 */ /* 0x000fe60003800000 */
[----:B------:R-:W-:-:S04]  /*7e50*/  IMAD R0, R7, UR4, RZ ;  /* 0x0000000407007c24 */ /* 0x000fc8000f8e02ff */
[----:B------:R-:W-:Y:S01]  /*7e60*/  IMAD R9, R5, UR5, R0 ;  /* 0x0000000505097c24 */ /* 0x000fe2000f8e0200 */
[----:B------:R-:W-:Y:S02]  /*7e70*/  ULDC.64 UR4, c[0x0][0x338] ;  /* 0x0000ce0000047ab9 */ /* 0x000fe40000000a00 */
[----:B------:R-:W-:Y:S02]  /*7e80*/  IMAD R0, R6, UR4, RZ ;  /* 0x0000000406007c24 */ /* 0x000fe4000f8e02ff */
[----:B------:R-:W-:Y:S02]  /*7e90*/  IADD3 R3, R3, R9, RZ ;  /* 0x0000000903037210 */ /* 0x000fe40007ffe0ff */
[C---:B------:R-:W-:Y:S02]  /*7ea0*/  IMAD R0, R4.reuse, UR5, R0 ;  /* 0x0000000504007c24 */ /* 0x040fe4000f8e0200 */
[----:B------:R-:W-:Y:S01]  /*7eb0*/  IMAD.WIDE.U32 R2, R4, UR4, R2 ;  /* 0x0000000404027c25 */ /* 0x000fe2000f8e0002 */
[----:B------:R-:W-:-:S03]  /*7ec0*/  ULDC.64 UR4, c[0x0][0x330] ;  /* 0x0000cc0000047ab9 */ /* 0x000fc60000000a00 */
[----:B------:R-:W-:Y:S02]  /*7ed0*/  IMAD.IADD R3, R3, 0x1, R0 ;  /* 0x0000000103037824 */ /* 0x000fe400078e0200 */
[----:B------:R-:W-:Y:S02]  /*7ee0*/  IMAD R0, R27, UR4, RZ ;  /* 0x000000041b007c24 */ /* 0x000fe4000f8e02ff */
[----:B------:R-:W-:-:S04]  /*7ef0*/  IMAD.WIDE.U32 R2, R19, UR4, R2 ;  /* 0x0000000413027c25 */ /* 0x000fc8000f8e0002 */
[----:B------:R-:W-:Y:S01]  /*7f00*/  IMAD R0, R19, UR5, R0 ;  /* 0x0000000513007c24 */ /* 0x000fe2000f8e0200 */
[----:B------:R-:W-:Y:S02]  /*7f10*/  ULDC.64 UR4, c[0x0][0x318] ;  /* 0x0000c60000047ab9 */ /* 0x000fe40000000a00 */
[----:B------:R-:W-:Y:S01]  /*7f20*/  LEA R16, P0, R2, UR4, 0x1 ;  /* 0x0000000402107c11 */ /* 0x000fe2000f8008ff */
[----:B------:R-:W-:-:S05]  /*7f30*/  IMAD.IADD R0, R3, 0x1, R0 ;  /* 0x0000000103007824 */ /* 0x000fca00078e0200 */
[----:B0-----:R-:W-:Y:S02]  /*7f40*/  LEA.HI.X R17, R2, UR5, R0, 0x1, P0 ;  /* 0x0000000502117c11 */ /* 0x001fe400080f0c00 */
[----:B------:R-:W-:Y:S02]  /*7f50*/  LEA R0, R22, UR38, 0x3 ;  /* 0x0000002616007c11 */ /* 0x000fe4000f8e18ff */
[----:B------:R-:W-:-:S04]  /*7f60*/  SHF.L.U32 R2, R24, 0x1f, RZ ;  /* 0x0000001f18027819 */ /* 0x000fc800000006ff */
[----:B------:R-:W0:Y:S02]  /*7f70*/  SYNCS.PHASECHK.TRANS64.TRYWAIT P0, [R0+URZ+0x16840], R2 ;  /* 0x01684002000075a7 */ /* 0x000e24000800017f */
[----:B0-----:R-:W-:Y:S05]  /*7f80*/  @!P0 BRA `(.L_x_39) ;  /* 0x0000003000808947 */ /* 0x001fea0003800000 */
.L_x_85:
[----:B------:R-:W-:Y:S05]  /*7f90*/  BSYNC B0 ;  /* 0x0000000000007941 */ /* 0x000fea0003800000 */
.L_x_38:
[----:B------:R-:W1:Y:S01]  /*7fa0*/  S2R R9, SR_TID.X ;  /* 0x0000000000097919 */ /* 0x000e620000002100 */
[----:B------:R-:W-:Y:S01]  /*7fb0*/  ULDC.64 UR4, c[0x0][0x300] ;  /* 0x0000c00000047ab9 */ /* 0x000fe20000000a00 */
[----:B------:R-:W-:Y:S01]  /*7fc0*/  USHF.L.U32 UR6, UR42, 0x7, URZ ;  /* 0x000000072a067899 */ /* 0x000fe2000800063f */
[----:B------:R-:W-:Y:S01]  /*7fd0*/  IMAD R7, R7, UR4, RZ ;  /* 0x0000000407077c24 */ /* 0x000fe2000f8e02ff */
[----:B------:R-:W-:Y:S01]  /*7fe0*/  LOP3.LUT P2, RZ, R25, 0x1, RZ, 0xc0, !PT ;  /* 0x0000000119ff7812 */ /* 0x000fe2000784c0ff */
[----:B0-----:R-:W-:-:S04]  /*7ff0*/  IMAD.WIDE.U32 R2, R5, UR4, RZ ;  /* 0x0000000405027c25 */ /* 0x001fc8000f8e00ff */
[----:B------:R-:W-:Y:S01]  /*8000*/  IMAD R7, R5, UR5, R7 ;  /* 0x0000000505077c24 */ /* 0x000fe2000f8e0207 */
[----:B------:R-:W-:Y:S02]  /*8010*/  ULDC.64 UR4, c[0x0][0x310] ;  /* 0x0000c40000047ab9 */ /* 0x000fe40000000a00 */
[----:B------:R-:W-:Y:S02]  /*8020*/  IMAD R6, R6, UR4, RZ ;  /* 0x0000000406067c24 */ /* 0x000fe4000f8e02ff */
[----:B------:R-:W-:Y:S02]  /*8030*/  IMAD.IADD R3, R3, 0x1, R7 ;  /* 0x0000000103037824 */ /* 0x000fe400078e0207 */
[C---:B------:R-:W-:Y:S02]  /*8040*/  IMAD R5, R4.reuse, UR5, R6 ;  /* 0x0000000504057c24 */ /* 0x040fe4000f8e0206 */
[----:B------:R-:W-:Y:S01]  /*8050*/  IMAD.WIDE.U32 R2, R4, UR4, R2 ;  /* 0x0000000404027c25 */ /* 0x000fe2000f8e0002 */
[----:B------:R-:W-:-:S03]  /*8060*/  ULDC.64 UR4, c[0x0][0x308] ;  /* 0x0000c20000047ab9 */ /* 0x000fc60000000a00 */
[----:B------:R-:W-:Y:S01]  /*8070*/  IMAD R4, R27, UR4, RZ ;  /* 0x000000041b047c24 */ /* 0x000fe2000f8e02ff */
[----:B------:R-:W-:Y:S01]  /*8080*/  IADD3 R3, R3, R5, RZ ;  /* 0x0000000503037210 */ /* 0x000fe20007ffe0ff */
[----:B------:R-:W-:Y:S02]  /*8090*/  IMAD R6, R22, 0x2000, R29 ;  /* 0x0000200016067824 */ /* 0x000fe400078e021d */
[C---:B------:R-:W-:Y:S02]  /*80a0*/  IMAD R4, R19.reuse, UR5, R4 ;  /* 0x0000000513047c24 */ /* 0x040fe4000f8e0204 */
[----:B------:R-:W-:Y:S01]  /*80b0*/  IMAD.WIDE.U32 R2, R19, UR4, R2 ;  /* 0x0000000413027c25 */ /* 0x000fe2000f8e0002 */
[----:B------:R-:W-:-:S03]  /*80c0*/  ULDC.64 UR4, c[0x0][0x2e8] ;  /* 0x0000ba0000047ab9 */ /* 0x000fc60000000a00 */
[----:B------:R-:W-:Y:S01]  /*80d0*/  IMAD.IADD R5, R3, 0x1, R4 ;  /* 0x0000000103057824 */ /* 0x000fe200078e0204 */
[----:B-1----:R-:W-:Y:S01]  /*80e0*/  SHF.R.U32.HI R10, RZ, 0x3, R9 ;  /* 0x00000003ff0a7819 */ /* 0x002fe20000011609 */
[----:B------:R-:W-:Y:S01]  /*80f0*/  IMAD.SHL.U32 R8, R9, 0x8, RZ ;  /* 0x0000000809087824 */ /* 0x000fe200078e00ff */
[----:B------:R-:W-:Y:S01]  /*8100*/  LEA R4, P0, R2, UR4, 0x1 ;  /* 0x0000000402047c11 */ /* 0x000fe2000f8008ff */
[----:B------:R-:W-:Y:S01]  /*8110*/  UMOV UR4, 0xffffffff ;  /* 0xffffffff00047882 */ /* 0x000fe20000000000 */
[----:B------:R-:W-:Y:S02]  /*8120*/  LOP3.LUT R10, R10, 0xf, RZ, 0xc0, !PT ;  /* 0x0000000f0a0a7812 */ /* 0x000fe400078ec0ff */
[----:B------:R-:W-:Y:S02]  /*8130*/  MOV R9, UR6 ;  /* 0x0000000600097c02 */ /* 0x000fe40008000f00 */
[----:B------:R-:W-:Y:S02]  /*8140*/  LEA.HI.X R5, R2, UR5, R5, 0x1, P0 ;  /* 0x0000000502057c11 */ /* 0x000fe400080f0c05 */
[----:B------:R-:W-:-:S02]  /*8150*/  LOP3.LUT R8, R8, 0x38, RZ, 0xc0, !PT ;  /* 0x0000003808087812 */ /* 0x000fc400078ec0ff */
[----:B------:R-:W-:Y:S01]  /*8160*/  IADD3 R9, -R10, UR36, -R9 ;  /* 0x000000240a097c10 */ /* 0x000fe2000fffe909 */
[----:B------:R-:W-:Y:S06]  /*8170*/  BRA.DIV UR4, `(.L_x_40) ;  /* 0x0000003204187947 */ /* 0x000fec000b800000 */
[----:B------:R-:W0:Y:S01]  /*8180*/  SHFL.IDX PT, R3, R4, RZ, 0x181f ;  /* 0x00181fff04037589 */ /* 0x000e2200000e0000 */
[----:B------:R-:W-:-:S03]  /*8190*/  ISETP.GE.AND P1, PT, R9, 0x1, PT ;  /* 0x000000010900780c */ /* 0x000fc60003f26270 */
[----:B------:R-:W1:Y:S04]  /*81a0*/  SHFL.IDX PT, R2, R5, RZ, 0x181f ;  /* 0x00181fff05027589 */ /* 0x000e6800000e0000 */
[----:B------:R-:W-:Y:S06]  /*81b0*/  SHFL.IDX PT, R14, R4, 0x7, 0x181f ;  /* 0x00f81f00040e7f89 */ /* 0x000fec00000e0000 */
[----:B------:R-:W-:-:S02]  /*81c0*/  @P1 LEA R7, R6, UR38, 0x1 ;  /* 0x0000002606071c11 */ /* 0x000fc4000f8e08ff */
[----:B0-----:R-:W-:-:S05]  /*81d0*/  @P1 LEA R3, P0, R8, R3, 0x1 ;  /* 0x0000000308031211 */ /* 0x001fca00078008ff */
[----:B-1----:R-:W-:-:S05]  /*81e0*/  @P1 IMAD.X R2, RZ, RZ, R2, P0 ;  /* 0x000000ffff021224 */ /* 0x002fca00000e0602 */
[----:B------:R-:W-:-:S04]  /*81f0*/  @P1 LOP3.LUT R3, R3, R2, RZ, 0x3c, !PT ;  /* 0x0000000203031212 */ /* 0x000fc800078e3cff */
[----:B------:R-:W-:-:S04]  /*8200*/  @P1 LOP3.LUT R2, R3, R2, RZ, 0x3c, !PT ;  /* 0x0000000203021212 */ /* 0x000fc800078e3cff */
[----:B------:R-:W-:-:S05]  /*8210*/  @P1 LOP3.LUT R3, R3, R2, RZ, 0x3c, !PT ;  /* 0x0000000203031212 */ /* 0x000fca00078e3cff */
[----:B------:R0:W-:Y:S01]  /*8220*/  @P1 LDGSTS.E.BYPASS.LTC128B.128 [R7+0xe400], desc[UR50][R2.64], !P2 ;  /* 0x0e40000002071fae */ /* 0x0001e2000d101d72 */
[----:B------:R-:W-:-:S03]  /*8230*/  ISETP.GE.AND P1, PT, R9, 0x11, PT ;  /* 0x000000110900780c */ /* 0x000fc60003f26270 */
[----:B0-----:R-:W0:Y:S10]  /*8240*/  SHFL.IDX PT, R3, R4, 0x1, 0x181f ;  /* 0x00381f0004037f89 */ /* 0x001e3400000e0000 */
[----:B------:R-:W-:Y:S01]  /*8250*/  @P1 LEA R7, R6, UR38, 0x1 ;  /* 0x0000002606071c11 */ /* 0x000fe2000f8e08ff */
[----:B------:R-:W1:Y:S01]  /*8260*/  SHFL.IDX PT, R2, R5, 0x1, 0x181f ;  /* 0x00381f0005027f89 */ /* 0x000e6200000e0000 */
        /* <DEDUP_REMOVED lines=20> */
[----:B0-----:R-:W-:-:S04]  /*83b0*/  @P1 LEA R3, P0, R8, R3, 0x1 ;  /* 0x0000000308031211 */ /* 0x001fc800078008ff */
[----:B-1----:R-:W-:-:S04]  /*83c0*/  @P1 IADD3.X R2, RZ, R2, RZ, P0, !PT ;  /* 0x00000002ff021210 */ /* 0x002fc800007fe4ff */
        /* <DEDUP_REMOVED lines=27> */
[----:B------:R-:W1:Y:S04]  /*8580*/  SHFL.IDX PT, R2, R5, 0x6, 0x181f ;  /* 0x00d81f0005027f89 */ /* 0x000e6800000e0000 */
[----:B------:R-:W2:Y:S01]  /*8590*/  SHFL.IDX PT, R5, R5, 0x7, 0x181f ;  /* 0x00f81f0005057f89 */ /* 0x000ea200000e0000 */
[----:B0-----:R-:W-:-:S05]  /*85a0*/  @P1 LEA R3, P0, R8, R3, 0x1 ;  /* 0x0000000308031211 */ /* 0x001fca00078008ff */
[----:B-1----:R-:W-:-:S05]  /*85b0*/  @P1 IMAD.X R2, RZ, RZ, R2, P0 ;  /* 0x000000ffff021224 */ /* 0x002fca00000e0602 */
[----:B------:R-:W-:-:S04]  /*85c0*/  @P1 LOP3.LUT R3, R3, R2, RZ, 0x3c, !PT ;  /* 0x0000000203031212 */ /* 0x000fc800078e3cff */
[----:B------:R-:W-:-:S04]  /*85d0*/  @P1 LOP3.LUT R2, R3, R2, RZ, 0x3c, !PT ;  /* 0x0000000203021212 */ /* 0x000fc800078e3cff */
[----:B------:R-:W-:-:S05]  /*85e0*/  @P1 LOP3.LUT R3, R3, R2, RZ, 0x3c, !PT ;  /* 0x0000000203031212 */ /* 0x000fca00078e3cff */
[----:B--2---:R0:W-:Y:S02]  /*85f0*/  @P1 LDGSTS.E.BYPASS.LTC128B.128 [R7+0x11400], desc[UR50][R2.64], !P2 ;  /* 0x1140000002071fae */ /* 0x0041e4000d101d72 */
.L_x_103:
[----:B------:R-:W-:-:S13]  /*8600*/  ISETP.GE.AND P0, PT, R9, 0x71, PT ;  /* 0x000000710900780c */ /* 0x000fda0003f06270 */
[----:B0-----:R-:W-:-:S04]  /*8610*/  @P0 LEA R2, P1, R8, R14, 0x1 ;  /* 0x0000000e08020211 */ /* 0x001fc800078208ff */
[----:B------:R-:W-:Y:S02]  /*8620*/  @P0 IADD3.X R3, RZ, R5, RZ, P1, !PT ;  /* 0x00000005ff030210 */ /* 0x000fe40000ffe4ff */
[----:B------:R-:W-:-:S05]  /*8630*/  @P0 LEA R5, R6, UR38, 0x1 ;  /* 0x0000002606050c11 */ /* 0x000fca000f8e08ff */
[----:B------:R-:W-:Y:S01]  /*8640*/  @!PT LDS RZ, [RZ] ;  /* 0x00000000fffff984 */ /* 0x000fe20000000800 */
[----:B------:R-:W-:Y:S01]  /*8650*/  @!PT LDS RZ, [RZ] ;  /* 0x00000000fffff984 */ /* 0x000fe20000000800 */
[----:B------:R-:W-:Y:S01]  /*8660*/  @!PT LDS RZ, [RZ] ;  /* 0x00000000fffff984 */ /* 0x000fe20000000800 */
[----:B------:R0:W-:Y:S01]  /*8670*/  @P0 LDGSTS.E.BYPASS.LTC128B.128 [R5+0x11c00], desc[UR50][R2.64], !P2 ;  /* 0x11c0000002050fae */ /* 0x0001e2000d101d72 */
[----:B------:R-:W-:Y:S01]  /*8680*/  PLOP3.LUT P0, PT, PT, PT, PT, 0x80, 0x0 ;  /* 0x000000000000781c */ /* 0x000fe20003f0f070 */
[----:B------:R-:W-:-:S12]  /*8690*/  NOP ;  /* 0x0000000000007918 */ /* 0x000fd80000000000 */
.L_x_41:
[----:B------:R-:W-:Y:S02]  /*86a0*/  PLOP3.LUT P1, PT, P1, P0, PT, 0xa2, 0x0 ;  /* 0x000000000000781c */ /* 0x000fe40000f21472 */
[----:B------:R-:W-:-:S08]  /*86b0*/  @P0 R2UR P1, UR4, R0 ;  /* 0x00000000000402ca */ /* 0x000fd00000020000 */
[----:B------:R-:W-:-:S05]  /*86c0*/  @P0 PLOP3.LUT P0, PT, P1, PT, PT, 0x80, 0x0 ;  /* 0x000000000000081c */ /* 0x000fca0000f0f070 */
[----:B------:R-:W-:Y:S01]  /*86d0*/  @!P1 SYNCS.ARRIVE.TRANS64.RED.A0T1 RZ, [UR4+0x16830], RZ ;  /* 0x016830ffffff99a7 */ /* 0x000fe20008200404 */
[----:B------:R-:W-:Y:S07]  /*86e0*/  @!P1 ARRIVES.LDGSTSBAR.64.TRANSCNT [UR4+0x16830] ;  /* 0x01683000ff0099b0 */ /* 0x000fee0008000a84 */
[----:B------:R-:W-:Y:S05]  /*86f0*/  @P0 BRA.U.ANY `(.L_x_41) ;  /* 0xfffffffd00e80947 */ /* 0x000fea000393ffff */
[----:B------:R-:W-:Y:S01]  /*8700*/  NOP ;  /* 0x0000000000007918 */ /* 0x000fe20000000000 */
[----:B0-----:R-:W-:-:S05]  /*8710*/  IMAD.U32 R2, RZ, RZ, UR41 ;  /* 0x00000029ff027e24 */ /* 0x001fca000f8e00ff */
[----:B------:R-:W-:-:S13]  /*8720*/  ISETP.NE.AND P2, PT, R2, 0x3, PT ;  /* 0x000000030200780c */ /* 0x000fda0003f45270 */
[----:B------:R-:W-:Y:S05]  /*8730*/  @!P2 BRA `(.L_x_42) ;  /* 0x000000000004a947 */ /* 0x000fea0003800000 */
[----:B------:R-:W-:Y:S01]  /*8740*/  BPT.TRAP 0x1 ;  /* 0x000000040000795c */ /* 0x000fe20000300000 */
.L_x_42:
[----:B------:R0:W-:Y:S02]  /*8750*/  SYNCS.ARRIVE.TRANS64.A1T0 RZ, [R0+URZ+0x16830], RZ ;  /* 0x016830ff00ff79a7 */ /* 0x0001e4000810003f */
[----:B------:R-:W-:Y:S05]  /*8760*/  WARPSYNC.ALL ;  /* 0x0000000000007948 */ /* 0x000fea0003800000 */
[----:B------:R-:W-:-:S04]  /*8770*/  UIADD3 UR4, UR38, 0x8400, URZ ;  /* 0x0000840026047890 */ /* 0x000fc8000fffe03f */
[----:B------:R-:W-:Y:S01]  /*8780*/  ULOP3.LUT UP0, URZ, UR4, 0x3ff, URZ, 0xc0, !UPT ;  /* 0x000003ff043f7892 */ /* 0x000fe2000f80c03f */
[----:B------:R-:W-:Y:S05]  /*8790*/  BAR.SYNC.DEFER_BLOCKING 0x8, 0x200 ;  /* 0x0208000000007b1d */ /* 0x000fea0000010000 */
[----:B------:R-:W-:-:S13]  /*87a0*/  PLOP3.LUT P0, PT, PT, PT, UP0, 0x80, 0x0 ;  /* 0x000000000000781c */ /* 0x000fda0003f0f008 */
        /* <DEDUP_REMOVED lines=9> */
[----:B------:R-:W-:Y:S01]  /*8840*/  MOV R8, 0x70 ;  /* 0x0000007000087802 */ /* 0x000fe20000000f00 */
[----:B------:R-:W-:Y:S02]  /*8850*/  IMAD.U32 R7, RZ, RZ, UR9 ;  /* 0x00000009ff077e24 */ /* 0x000fe4000f8e00ff */
[----:B------:R-:W-:-:S02]  /*8860*/  IMAD.U32 R10, RZ, RZ, UR4 ;  /* 0x00000004ff0a7e24 */ /* 0x000fc4000f8e00ff */
[----:B------:R-:W-:Y:S02]  /*8870*/  IMAD.U32 R11, RZ, RZ, UR5 ;  /* 0x00000005ff0b7e24 */ /* 0x000fe4000f8e00ff */
[----:B------:R-:W-:Y:S02]  /*8880*/  IMAD.MOV.U32 R12, RZ, RZ, 0x1 ;  /* 0x00000001ff0c7424 */ /* 0x000fe400078e00ff */
[----:B------:R-:W-:-:S07]  /*8890*/  IMAD.MOV.U32 R13, RZ, RZ, RZ ;  /* 0x000000ffff0d7224 */ /* 0x000fce00078e00ff */
[----:B------:R-:W-:-:S07]  /*88a0*/  LEPC R20, `(.L_x_43) ;  /* 0x000000001014794e */ /* 0x000fce0000000000 */
[----:B01----:R-:W-:Y:S05]  /*88b0*/  CALL.ABS.NOINC R2 ;  /* 0x0000000002007343 */ /* 0x003fea0003c00000 */
.L_x_43:
[----:B------:R-:W2:Y:S01]  /*88c0*/  LDL R21, [R1+0x8] ;  /* 0x0000080001157983 */ /* 0x000ea20000100800 */
[----:B------:R-:W1:Y:S01]  /*88d0*/  LDC R10, c[0x0][0x448] ;  /* 0x00011200ff0a7b82 */ /* 0x000e620000000800 */
[----:B------:R-:W-:Y:S01]  /*88e0*/  ULDC.64 UR4, c[0x0][0x2d8] ;  /* 0x0000b60000047ab9 */ /* 0x000fe20000000a00 */
[----:B0-----:R-:W-:Y:S01]  /*88f0*/  SHF.R.S32.HI R0, RZ, 0x1f, R18 ;  /* 0x0000001fff007819 */ /* 0x001fe20000011412 */
[----:B------:R-:W0:Y:S01]  /*8900*/  S2R R26, SR_TID.X ;  /* 0x00000000001a7919 */ /* 0x000e220000002100 */
[----:B------:R-:W-:Y:S01]  /*8910*/  IMAD R4, R27, UR4, RZ ;  /* 0x000000041b047c24 */ /* 0x000fe2000f8e02ff */
[----:B------:R-:W-:Y:S01]  /*8920*/  ULDC.64 UR6, c[0x0][0x2c8] ;  /* 0x0000b20000067ab9 */ /* 0x000fe20000000a00 */
[----:B------:R-:W-:Y:S01]  /*8930*/  IMAD.WIDE.U32 R2, R19, UR4, RZ ;  /* 0x0000000413027c25 */ /* 0x000fe2000f8e00ff */
[----:B------:R-:W-:Y:S01]  /*8940*/  ULDC.64 UR8, c[0x0][0x280] ;  /* 0x0000a00000087ab9 */ /* 0x000fe20000000a00 */
[----:B------:R-:W3:Y:S01]  /*8950*/  S2R R11, SR_TID.X ;  /* 0x00000000000b7919 */ /* 0x000ee20000002100 */
[----:B------:R-:W-:Y:S01]  /*8960*/  LOP3.LUT P5, RZ, R25, 0x10, RZ, 0xc0, !PT ;  /* 0x0000001019ff7812 */ /* 0x000fe200078ac0ff */
[----:B------:R-:W-:Y:S01]  /*8970*/  IMAD R4, R19, UR5, R4 ;  /* 0x0000000513047c24 */ /* 0x000fe2000f8e0204 */
[----:B------:R-:W-:Y:S01]  /*8980*/  ULDC.64 UR4, c[0x0][0x2e0] ;  /* 0x0000b80000047ab9 */ /* 0x000fe20000000a00 */
[----:B------:R-:W-:-:S02]  /*8990*/  IMAD.MOV R6, RZ, RZ, -R23 ;  /* 0x000000ffff067224 */ /* 0x000fc400078e0a17 */
[----:B------:R-:W-:Y:S02]  /*89a0*/  IMAD.IADD R3, R3, 0x1, R4 ;  /* 0x0000000103037824 */ /* 0x000fe400078e0204 */
[----:B------:R-:W-:Y:S02]  /*89b0*/  IMAD R0, R0, UR4, RZ ;  /* 0x0000000400007c24 */ /* 0x000fe4000f8e02ff */
[----:B------:R-:W-:Y:S01]  /*89c0*/  IMAD.WIDE.U32 R2, R18, UR4, R2 ;  /* 0x0000000412027c25 */ /* 0x000fe2000f8e0002 */
[----:B------:R-:W-:-:S03]  /*89d0*/  ULDC UR4, c[0x0][0xc38] ;  /* 0x00030e0000047ab9 */ /* 0x000fc60000000800 */
[----:B------:R-:W-:Y:S01]  /*89e0*/  IMAD R0, R18, UR5, R0 ;  /* 0x0000000512007c24 */ /* 0x000fe2000f8e0200 */
[----:B------:R-:W-:Y:S02]  /*89f0*/  LEA R18, R29, UR38, 0x1 ;  /* 0x000000261d127c11 */ /* 0x000fe4000f8e08ff */
[----:B-1----:R-:W-:Y:S01]  /*8a00*/  ISETP.NE.AND P0, PT, R10, 0x1, PT ;  /* 0x000000010a00780c */ /* 0x002fe20003f05270 */
[----:B------:R-:W-:Y:S01]  /*8a10*/  IMAD.IADD R3, R3, 0x1, R0 ;  /* 0x0000000103037824 */ /* 0x000fe200078e0200 */
[----:B0-----:R-:W-:Y:S02]  /*8a20*/  SHF.R.U32.HI R20, RZ, 0x3, R26 ;  /* 0x00000003ff147819 */ /* 0x001fe4000001161a */
[----:B------:R-:W-:-:S09]  /*8a30*/  SHF.L.U32 R26, R26, 0x4, RZ ;  /* 0x000000041a1a7819 */ /* 0x000fd200000006ff */
[----:B------:R-:W0:Y:S01]  /*8a40*/  @P0 LDC R4, c[0x0][0x44c] ;  /* 0x00011300ff040b82 */ /* 0x000e220000000800 */
[----:B------:R-:W-:Y:S02]  /*8a50*/  LOP3.LUT R20, R20, 0xf, RZ, 0xc0, !PT ;  /* 0x0000000f14147812 */ /* 0x000fe400078ec0ff */
[----:B------:R-:W-:-:S04]  /*8a60*/  LOP3.LUT R26, R26, 0x70, RZ, 0xc0, !PT ;  /* 0x000000701a1a7812 */ /* 0x000fc800078ec0ff */
[----:B------:R-:W-:Y:S01]  /*8a70*/  LOP3.LUT R20, R20, R26, RZ, 0xfc, !PT ;  /* 0x0000001a14147212 */ /* 0x000fe200078efcff */
[----:B------:R-:W1:Y:S01]  /*8a80*/  @P0 LDC R5, c[0x0][0x450] ;  /* 0x00011400ff050b82 */ /* 0x000e620000000800 */
[----:B--2---:R-:W-:Y:S01]  /*8a90*/  IMAD R0, R6, UR4, R21 ;  /* 0x0000000406007c24 */ /* 0x004fe2000f8e0215 */
[----:B------:R-:W-:Y:S01]  /*8aa0*/  ULDC.64 UR4, c[0x0][0x2d0] ;  /* 0x0000b40000047ab9 */ /* 0x000fe20000000a00 */
[----:B---3--:R-:W-:Y:S02]  /*8ab0*/  SHF.R.U32.HI R21, RZ, 0x3, R11 ;  /* 0x00000003ff157819 */ /* 0x008fe4000001160b */
[----:B------:R-:W-:Y:S01]  /*8ac0*/  IMAD R6, R0, 0xc0, R20 ;  /* 0x000000c000067824 */ /* 0x000fe200078e0214 */
[----:B------:R-:W-:Y:S02]  /*8ad0*/  SHF.L.U32 R20, R11, 0x3, RZ ;  /* 0x000000030b147819 */ /* 0x000fe400000006ff */
[----:B------:R-:W-:Y:S01]  /*8ae0*/  LOP3.LUT R21, R21, 0xf, RZ, 0xc0, !PT ;  /* 0x0000000f15157812 */ /* 0x000fe200078ec0ff */
[----:B0-----:R-:W-:Y:S01]  /*8af0*/  @P0 IMAD.HI.U32 R7, R6, R4, RZ ;  /* 0x0000000406070227 */ /* 0x001fe200078e00ff */
[----:B------:R-:W-:-:S03]  /*8b00*/  LOP3.LUT R20, R20, 0x38, RZ, 0xc0, !PT ;  /* 0x0000003814147812 */ /* 0x000fc600078ec0ff */
[----:B------:R-:W-:Y:S01]  /*8b10*/  IMAD.MOV.U32 R4, RZ, RZ, R6 ;  /* 0x000000ffff047224 */ /* 0x000fe200078e0006 */
[----:B-1----:R-:W-:-:S04]  /*8b20*/  @P0 SHF.R.U32.HI R4, RZ, R5, R7 ;  /* 0x00000005ff040219 */ /* 0x002fc80000011607 */
[----:B------:R-:W-:Y:S02]  /*8b30*/  SHF.R.S32.HI R5, RZ, 0x1f, R4 ;  /* 0x0000001fff057819 */ /* 0x000fe40000011404 */
[----:B------:R-:W-:-:S03]  /*8b40*/  IADD3 R7, -R4, RZ, RZ ;  /* 0x000000ff04077210 */ /* 0x000fc60007ffe1ff */
[----:B------:R-:W-:Y:S02]  /*8b50*/  IMAD R5, R5, UR4, RZ ;  /* 0x0000000405057c24 */ /* 0x000fe4000f8e02ff */
[----:B------:R-:W-:Y:S02]  /*8b60*/  IMAD R7, R10, R7, R6 ;  /* 0x000000070a077224 */ /* 0x000fe400078e0206 */
[C---:B------:R-:W-:Y:S02]  /*8b70*/  IMAD R8, R4.reuse, UR5, R5 ;  /* 0x0000000504087c24 */ /* 0x040fe4000f8e0205 */
[----:B------:R-:W-:-:S04]  /*8b80*/  IMAD.WIDE.U32 R4, R4, UR4, R2 ;  /* 0x0000000404047c25 */ /* 0x000fc8000f8e0002 */
[----:B------:R-:W-:Y:S01]  /*8b90*/  IMAD.IADD R5, R5, 0x1, R8 ;  /* 0x0000000105057824 */ /* 0x000fe200078e0208 */
[----:B------:R-:W-:Y:S01]  /*8ba0*/  SHF.R.S32.HI R8, RZ, 0x1f, R7 ;  /* 0x0000001fff087819 */ /* 0x000fe20000011407 */
[----:B------:R-:W-:Y:S02]  /*8bb0*/  VIADD R6, R6, 0x80 ;  /* 0x0000008006067836 */ /* 0x000fe40000000000 */
[----:B------:R-:W-:-:S04]  /*8bc0*/  IMAD.WIDE.U32 R4, R7, UR6, R4 ;  /* 0x0000000607047c25 */ /* 0x000fc8000f8e0004 */
[----:B------:R-:W-:-:S04]  /*8bd0*/  IMAD R8, R8, UR6, RZ ;  /* 0x0000000608087c24 */ /* 0x000fc8000f8e02ff */
[----:B------:R-:W-:Y:S02]  /*8be0*/  IMAD R7, R7, UR7, R8 ;  /* 0x0000000707077c24 */ /* 0x000fe4000f8e0208 */
[----:B------:R-:W0:Y:S02]  /*8bf0*/  @P0 LDC R8, c[0x0][0x450] ;  /* 0x00011400ff080b82 */ /* 0x000e240000000800 */
[----:B------:R-:W-:Y:S01]  /*8c00*/  IMAD.IADD R7, R5, 0x1, R7 ;  /* 0x0000000105077824 */ /* 0x000fe200078e0207 */
[----:B------:R-:W-:-:S04]  /*8c10*/  LEA R5, P1, R4, UR8, 0x1 ;  /* 0x0000000804057c11 */ /* 0x000fc8000f8208ff */
[----:B------:R-:W-:Y:S02]  /*8c20*/  LEA.HI.X R4, R4, UR9, R7, 0x1, P1 ;  /* 0x0000000904047c11 */ /* 0x000fe400088f0c07 */
[----:B------:R-:W1:Y:S02]  /*8c30*/  @P0 LDC R7, c[0x0][0x44c] ;  /* 0x00011300ff070b82 */ /* 0x000e640000000800 */
[----:B-1----:R-:W-:Y:S01]  /*8c40*/  @P0 IMAD.HI.U32 R9, R6, R7, RZ ;  /* 0x0000000706090227 */ /* 0x002fe200078e00ff */
[----:B------:R-:W-:-:S04]  /*8c50*/  MOV R7, R6 ;  /* 0x0000000600077202 */ /* 0x000fc80000000f00 */
[----:B0-----:R-:W-:-:S05]  /*8c60*/  @P0 SHF.R.U32.HI R7, RZ, R8, R9 ;  /* 0x00000008ff070219 */ /* 0x001fca0000011609 */
[----:B------:R-:W-:Y:S02]  /*8c70*/  IMAD.MOV R8, RZ, RZ, -R7 ;  /* 0x000000ffff087224 */ /* 0x000fe400078e0a07 */
[----:B------:R-:W-:-:S04]  /*8c80*/  IMAD.WIDE.U32 R2, R7, UR4, R2 ;  /* 0x0000000407027c25 */ /* 0x000fc8000f8e0002 */
[----:B------:R-:W-:Y:S01]  /*8c90*/  IMAD R6, R10, R8, R6 ;  /* 0x000000080a067224 */ /* 0x000fe200078e0206 */
[----:B------:R-:W-:-:S05]  /*8ca0*/  SHF.R.S32.HI R8, RZ, 0x1f, R7 ;  /* 0x0000001fff087819 */ /* 0x000fca0000011407 */
[----:B------:R-:W-:Y:S01]  /*8cb0*/  IMAD R8, R8, UR4, RZ ;  /* 0x0000000408087c24 */ /* 0x000fe2000f8e02ff */
[----:B------:R-:W-:-:S03]  /*8cc0*/  UMOV UR4, 0xffffffff ;  /* 0xffffffff00047882 */ /* 0x000fc60000000000 */
[----:B------:R-:W-:Y:S01]  /*8cd0*/  IMAD R8, R7, UR5, R8 ;  /* 0x0000000507087c24 */ /* 0x000fe2000f8e0208 */
[----:B------:R-:W-:-:S03]  /*8ce0*/  SHF.R.S32.HI R7, RZ, 0x1f, R6 ;  /* 0x0000001fff077819 */ /* 0x000fc60000011406 */
[----:B------:R-:W-:Y:S02]  /*8cf0*/  IMAD.IADD R3, R3, 0x1, R8 ;  /* 0x0000000103037824 */ /* 0x000fe400078e0208 */
[----:B------:R-:W-:Y:S02]  /*8d00*/  IMAD R7, R7, UR6, RZ ;  /* 0x0000000607077c24 */ /* 0x000fe4000f8e02ff */
[----:B------:R-:W-:-:S04]  /*8d10*/  IMAD.WIDE.U32 R2, R6, UR6, R2 ;  /* 0x0000000606027c25 */ /* 0x000fc8000f8e0002 */
[----:B------:R-:W-:Y:S01]  /*8d20*/  IMAD R7, R6, UR7, R7 ;  /* 0x0000000706077c24 */ /* 0x000fe2000f8e0207 */
[----:B------:R-:W-:-:S03]  /*8d30*/  LEA R6, P0, R2, UR8, 0x1 ;  /* 0x0000000802067c11 */ /* 0x000fc6000f8008ff */
[----:B------:R-:W-:-:S05]  /*8d40*/  IMAD.IADD R7, R3, 0x1, R7 ;  /* 0x0000000103077824 */ /* 0x000fca00078e0207 */
[----:B------:R-:W-:Y:S01]  /*8d50*/  LEA.HI.X R7, R2, UR9, R7, 0x1, P0 ;  /* 0x0000000902077c11 */ /* 0x000fe200080f0c07 */
[----:B------:R-:W-:Y:S06]  /*8d60*/  BRA.DIV UR4, `(.L_x_44) ;  /* 0x0000002e04cc7947 */ /* 0x000fec000b800000 */
[----:B------:R-:W0:Y:S01]  /*8d70*/  SHFL.IDX PT, R3, R5, RZ, 0x181f ;  /* 0x00181fff05037589 */ /* 0x000e2200000e0000 */
[----:B------:R-:W-:-:S03]  /*8d80*/  IMAD R0, R0, 0xc0, R21 ;  /* 0x000000c000007824 */ /* 0x000fc600078e0215 */
[----:B------:R-:W1:Y:S01]  /*8d90*/  SHFL.IDX PT, R2, R4, RZ, 0x181f ;  /* 0x00181fff04027589 */ /* 0x000e6200000e0000 */
[C---:B------:R-:W-:Y:S01]  /*8da0*/  VIADD R8, R0.reuse, 0x10 ;  /* 0x0000001000087836 */ /* 0x040fe20000000000 */
[----:B------:R-:W-:Y:S02]  /*8db0*/  ISETP.GE.AND P1, PT, R0, UR37, PT ;  /* 0x0000002500007c0c */ /* 0x000fe4000bf26270 */
[----:B------:R-:W-:Y:S11]  /*8dc0*/  SHFL.IDX PT, R14, R5, 0x7, 0x181f ;  /* 0x00f81f00050e7f89 */ /* 0x000ff600000e0000 */
[----:B0-----:R-:W-:-:S05]  /*8dd0*/  @!P1 LEA R3, P0, R20, R3, 0x1 ;  /* 0x0000000314039211 */ /* 0x001fca00078008ff */
[----:B-1----:R-:W-:Y:S01]  /*8de0*/  @!P1 IMAD.X R2, RZ, RZ, R2, P0 ;  /* 0x000000ffff029224 */ /* 0x002fe200000e0602 */
[----:B------:R-:W-:Y:S02]  /*8df0*/  ISETP.GE.AND P0, PT, R8, UR37, PT ;  /* 0x0000002508007c0c */ /* 0x000fe4000bf06270 */
[----:B------:R-:W-:Y:S02]  /*8e00*/  IADD3 R8, R0, 0x20, RZ ;  /* 0x0000002000087810 */ /* 0x000fe40007ffe0ff */
[----:B------:R-:W-:-:S04]  /*8e10*/  @!P1 LOP3.LUT R3, R3, R2, RZ, 0x3c, !PT ;  /* 0x0000000203039212 */ /* 0x000fc800078e3cff */
[----:B------:R-:W-:-:S04]  /*8e20*/  @!P1 LOP3.LUT R2, R3, R2, RZ, 0x3c, !PT ;  /* 0x0000000203029212 */ /* 0x000fc800078e3cff */
[----:B------:R-:W-:-:S05]  /*8e30*/  @!P1 LOP3.LUT R3, R3, R2, RZ, 0x3c, !PT ;  /* 0x0000000203039212 */ /* 0x000fca00078e3cff */
[----:B------:R0:W-:Y:S04]  /*8e40*/  @!P1 LDGSTS.E.BYPASS.LTC128B.128 [R18+0x8400], desc[UR50][R2.64], !P5 ;  /* 0x0840000002129fae */ /* 0x0001e8000e901d72 */
[----:B0-----:R-:W0:Y:S04]  /*8e50*/  SHFL.IDX PT, R3, R5, 0x1, 0x181f ;  /* 0x00381f0005037f89 */ /* 0x001e2800000e0000 */
[----:B------:R-:W1:Y:S01]  /*8e60*/  SHFL.IDX PT, R2, R4, 0x1, 0x181f ;  /* 0x00381f0004027f89 */ /* 0x000e6200000e0000 */
[----:B0-----:R-:W-:-:S05]  /*8e70*/  @!P0 LEA R3, P1, R20, R3, 0x1 ;  /* 0x0000000314038211 */ /* 0x001fca00078208ff */
[----:B-1----:R-:W-:-:S05]  /*8e80*/  @!P0 IMAD.X R2, RZ, RZ, R2, P1 ;  /* 0x000000ffff028224 */ /* 0x002fca00008e0602 */
[----:B------:R-:W-:-:S04]  /*8e90*/  @!P0 LOP3.LUT R3, R3, R2, RZ, 0x3c, !PT ;  /* 0x0000000203038212 */ /* 0x000fc800078e3cff */
[----:B------:R-:W-:-:S04]  /*8ea0*/  @!P0 LOP3.LUT R2, R3, R2, RZ, 0x3c, !PT ;  /* 0x0000000203028212 */ /* 0x000fc800078e3cff */
[----:B------:R-:W-:-:S05]  /*8eb0*/  @!P0 LOP3.LUT R3, R3, R2, RZ, 0x3c, !PT ;  /* 0x0000000203038212 */ /* 0x000fca00078e3cff */
[----:B------:R0:W-:Y:S01]  /*8ec0*/  @!P0 LDGSTS.E.BYPASS.LTC128B.128 [R18+0x8c00], desc[UR50][R2.64], !P5 ;  /* 0x08c0000002128fae */ /* 0x0001e2000e901d72 */
[----:B------:R-:W-:Y:S01]  /*8ed0*/  ISETP.GE.AND P0, PT, R8, UR37, PT ;  /* 0x0000002508007c0c */ /* 0x000fe2000bf06270 */
[----:B------:R-:W-:Y:S02]  /*8ee0*/  VIADD R8, R0, 0x30 ;  /* 0x0000003000087836 */ /* 0x000fe40000000000 */
[----:B0-----:R-:W0:Y:S04]  /*8ef0*/  SHFL.IDX PT, R3, R5, 0x2, 0x181f ;  /* 0x00581f0005037f89 */ /* 0x001e2800000e0000 */
[----:B------:R-:W1:Y:S06]  /*8f00*/  SHFL.IDX PT, R2, R4, 0x2, 0x181f ;  /* 0x00581f0004027f89 */ /* 0x000e6c00000e0000 */
[----:B0-----:R-:W-:-:S05]  /*8f10*/  @!P0 LEA R3, P1, R20, R3, 0x1 ;  /* 0x0000000314038211 */ /* 0x001fca00078208ff */
[----:B-1----:R-:W-:-:S05]  /*8f20*/  @!P0 IMAD.X R2, RZ, RZ, R2, P1 ;  /* 0x000000ffff028224 */ /* 0x002fca00008e0602 */
[----:B------:R-:W-:-:S04]  /*8f30*/  @!P0 LOP3.LUT R3, R3, R2, RZ, 0x3c, !PT ;  /* 0x0000000203038212 */ /* 0x000fc800078e3cff */
[----:B------:R-:W-:-:S04]  /*8f40*/  @!P0 LOP3.LUT R2, R3, R2, RZ, 0x3c, !PT ;  /* 0x0000000203028212 */ /* 0x000fc800078e3cff */
[----:B------:R-:W-:-:S05]  /*8f50*/  @!P0 LOP3.LUT R3, R3, R2, RZ, 0x3c, !PT ;  /* 0x0000000203038212 */ /* 0x000fca00078e3cff */
[----:B------:R0:W-:Y:S01]  /*8f60*/  @!P0 LDGSTS.E.BYPASS.LTC128B.128 [R18+0x9400], desc[UR50][R2.64], !P5 ;  /* 0x0940000002128fae */ /* 0x0001e2000e901d72 */
[----:B------:R-:W-:Y:S02]  /*8f70*/  ISETP.GE.AND P0, PT, R8, UR37, PT ;  /* 0x0000002508007c0c */ /* 0x000fe4000bf06270 */
[----:B------:R-:W-:Y:S01]  /*8f80*/  IADD3 R8, R0, 0x40, RZ ;  /* 0x0000004000087810 */ /* 0x000fe20007ffe0ff */
        /* <DEDUP_REMOVED lines=31> */
[----:B------:R-:W1:Y:S04]  /*9180*/  SHFL.IDX PT, R2, R4, 0x6, 0x181f ;  /* 0x00d81f0004027f89 */ /* 0x000e6800000e0000 */
[----:B------:R-:W2:Y:S02]  /*9190*/  SHFL.IDX PT, R4, R4, 0x7, 0x181f ;  /* 0x00f81f0004047f89 */ /* 0x000ea400000e0000 */
[----:B0-----:R-:W-:-:S05]  /*91a0*/  @!P0 LEA R3, P1, R20, R3, 0x1 ;  /* 0x0000000314038211 */ /* 0x001fca00078208ff */
[----:B-1----:R-:W-:-:S05]  /*91b0*/  @!P0 IMAD.X R2, RZ, RZ, R2, P1 ;  /* 0x000000ffff028224 */ /* 0x002fca00008e0602 */
[----:B------:R-:W-:-:S04]  /*91c0*/  @!P0 LOP3.LUT R3, R3, R2, RZ, 0x3c, !PT ;  /* 0x0000000203038212 */ /* 0x000fc800078e3cff */
[----:B------:R-:W-:-:S04]  /*91d0*/  @!P0 LOP3.LUT R2, R3, R2, RZ, 0x3c, !PT ;  /* 0x0000000203028212 */ /* 0x000fc800078e3cff */
[----:B------:R-:W-:-:S05]  /*91e0*/  @!P0 LOP3.LUT R3, R3, R2, RZ, 0x3c, !PT ;  /* 0x0000000203038212 */ /* 0x000fca00078e3cff */
[----:B------:R0:W-:Y:S01]  /*91f0*/  @!P0 LDGSTS.E.BYPASS.LTC128B.128 [R18+0xb400], desc[UR50][R2.64], !P5 ;  /* 0x0b40000002128fae */ /* 0x0001e2000e901d72 */
[----:B------:R-:W-:Y:S01]  /*9200*/  ISETP.GE.AND P0, PT, R8, UR37, PT ;  /* 0x0000002508007c0c */ /* 0x000fe2000bf06270 */
[----:B0-----:R-:W-:-:S12]  /*9210*/  VIADD R2, R0, 0x80 ;  /* 0x0000008000027836 */ /* 0x001fd80000000000 */
[----:B------:R-:W-:Y:S02]  /*9220*/  @!P0 LEA R3, P1, R20, R14, 0x1 ;  /* 0x0000000e14038211 */ /* 0x000fe400078208ff */
[----:B------:R-:W-:Y:S02]  /*9230*/  SHFL.IDX PT, R14, R6, 0x1, 0x181f ;  /* 0x00381f00060e7f89 */ /* 0x000fe400000e0000 */
[----:B--2---:R-:W-:Y:S02]  /*9240*/  @!P0 IADD3.X R8, RZ, R4, RZ, P1, !PT ;  /* 0x00000004ff088210 */ /* 0x004fe40000ffe4ff */
[----:B------:R-:W0:Y:S01]  /*9250*/  SHFL.IDX PT, R4, R6, RZ, 0x181f ;  /* 0x00181fff06047589 */ /* 0x000e2200000e0000 */
[----:B------:R-:W-:-:S03]  /*9260*/  ISETP.GE.AND P1, PT, R2, UR37, PT ;  /* 0x0000002502007c0c */ /* 0x000fc6000bf26270 */
[----:B------:R-:W1:Y:S10]  /*9270*/  SHFL.IDX PT, R2, R7, RZ, 0x181f ;  /* 0x00181fff07027589 */ /* 0x000e7400000e0000 */
[----:B0-----:R-:W-:-:S05]  /*9280*/  @!P1 LEA R4, P2, R20, R4, 0x1 ;  /* 0x0000000414049211 */ /* 0x001fca00078408ff */
[----:B-1----:R-:W-:Y:S02]  /*9290*/  @!P1 IMAD.X R5, RZ, RZ, R2, P2 ;  /* 0x000000ffff059224 */ /* 0x002fe400010e0602 */
[----:B------:R-:W-:Y:S02]  /*92a0*/  @!P0 IMAD.MOV.U32 R2, RZ, RZ, R3 ;  /* 0x000000ffff028224 */ /* 0x000fe400078e0003 */
[----:B------:R-:W-:-:S05]  /*92b0*/  @!P0 IMAD.MOV.U32 R3, RZ, RZ, R8 ;  /* 0x000000ffff038224 */ /* 0x000fca00078e0008 */
[----:B------:R0:W-:Y:S02]  /*92c0*/  @!P0 LDGSTS.E.BYPASS.LTC128B.128 [R18+0xbc00], desc[UR50][R2.64], !P5 ;  /* 0x0bc0000002128fae */ /* 0x0001e4000e901d72 */
[----:B0-----:R-:W-:Y:S01]  /*92d0*/  @!P1 MOV R2, R4 ;  /* 0x0000000400029202 */ /* 0x001fe20000000f00 */
[----:B------:R-:W-:Y:S02]  /*92e0*/  @!P1 IMAD.MOV.U32 R3, RZ, RZ, R5 ;  /* 0x000000ffff039224 */ /* 0x000fe400078e0005 */
[----:B------:R-:W-:-:S03]  /*92f0*/  VIADD R4, R0, 0x90 ;  /* 0x0000009000047836 */ /* 0x000fc60000000000 */
[----:B------:R0:W-:Y:S02]  /*9300*/  @!P1 LDGSTS.E.BYPASS.LTC128B.128 [R18+0xc400], desc[UR50][R2.64], !P5 ;  /* 0x0c40000002129fae */ /* 0x0001e4000e901d72 */
[----:B------:R-:W-:Y:S01]  /*9310*/  ISETP.GE.AND P0, PT, R4, UR37, PT ;  /* 0x0000002504007c0c */ /* 0x000fe2000bf06270 */
[----:B------:R-:W-:Y:S01]  /*9320*/  VIADD R4, R0, 0xa0 ;  /* 0x000000a000047836 */ /* 0x000fe20000000000 */
[----:B0-----:R-:W0:Y:S11]  /*9330*/  SHFL.IDX PT, R2, R7, 0x1, 0x181f ;  /* 0x00381f0007027f89 */ /* 0x001e3600000e0000 */
[----:B------:R-:W-:-:S05]  /*9340*/  @!P0 LEA R14, P1, R20, R14, 0x1 ;  /* 0x0000000e140e8211 */ /* 0x000fca00078208ff */
[----:B0-----:R-:W-:Y:S01]  /*9350*/  @!P0 IMAD.X R5, RZ, RZ, R2, P1 ;  /* 0x000000ffff058224 */ /* 0x001fe200008e0602 */
[----:B------:R-:W-:Y:S02]  /*9360*/  @!P0 MOV R2, R14 ;  /* 0x0000000e00028202 */ /* 0x000fe40000000f00 */
[----:B------:R-:W0:Y:S01]  /*9370*/  SHFL.IDX PT, R14, R6, 0x2, 0x181f ;  /* 0x00581f00060e7f89 */ /* 0x000e2200000e0000 */
[----:B------:R-:W-:Y:S01]  /*9380*/  @!P0 IMAD.MOV.U32 R3, RZ, RZ, R5 ;  /* 0x000000ffff038224 */ /* 0x000fe200078e0005 */
[----:B------:R-:W-:-:S04]  /*9390*/  ISETP.GE.AND P1, PT, R4, UR37, PT ;  /* 0x0000002504007c0c */ /* 0x000fc8000bf26270 */
[----:B------:R1:W-:Y:S04]  /*93a0*/  @!P0 LDGSTS.E.BYPASS.LTC128B.128 [R18+0xcc00], desc[UR50][R2.64], !P5 ;  /* 0x0cc0000002128fae */ /* 0x0003e8000e901d72 */
[----:B-1----:R-:W1:Y:S04]  /*93b0*/  SHFL.IDX PT, R2, R7, 0x2, 0x181f ;  /* 0x00581f0007027f89 */ /* 0x002e6800000e0000 */
[----:B------:R-:W2:Y:S01]  /*93c0*/  SHFL.IDX PT, R7, R7, 0x3, 0x181f ;  /* 0x00781f0007077f89 */ /* 0x000ea200000e0000 */
[----:B0-----:R-:W-:-:S05]  /*93d0*/  @!P1 LEA R14, P0, R20, R14, 0x1 ;  /* 0x0000000e140e9211 */ /* 0x001fca00078008ff */
[----:B-1----:R-:W-:Y:S01]  /*93e0*/  @!P1 IMAD.X R3, RZ, RZ, R2, P0 ;  /* 0x000000ffff039224 */ /* 0x002fe200000e0602 */
[----:B------:R-:W-:Y:S02]  /*93f0*/  @!P1 MOV R2, R14 ;  /* 0x0000000e00029202 */ /* 0x000fe40000000f00 */
[----:B------:R0:W1:Y:S04]  /*9400*/  SHFL.IDX PT, R14, R6, 0x3, 0x181f ;  /* 0x00781f00060e7f89 */ /* 0x00006800000e0000 */
[----:B--2---:R0:W-:Y:S02]  /*9410*/  @!P1 LDGSTS.E.BYPASS.LTC128B.128 [R18+0xd400], desc[UR50][R2.64], !P5 ;  /* 0x0d40000002129fae */ /* 0x0041e4000e901d72 */
.L_x_128:
[----:B------:R-:W2:Y:S01]  /*9420*/  LDL R5, [R1+0xc] ;  /* 0x00000c0001057983 */ /* 0x000ea20000100800 */
[----:B------:R-:W-:-:S05]  /*9430*/  VIADD R0, R0, 0xb0 ;  /* 0x000000b000007836 */ /* 0x000fca0000000000 */
[----:B------:R-:W-:-:S13]  /*9440*/  ISETP.GE.AND P0, PT, R0, UR37, PT ;  /* 0x0000002500007c0c */ /* 0x000fda000bf06270 */
[----:B01----:R-:W-:-:S05]  /*9450*/  @!P0 LEA R2, P1, R20, R14, 0x1 ;  /* 0x0000000e14028211 */ /* 0x003fca00078208ff */
[----:B------:R-:W-:-:S05]  /*9460*/  @!P0 IMAD.X R3, RZ, RZ, R7, P1 ;  /* 0x000000ffff038224 */ /* 0x000fca00008e0607 */
[----:B------:R-:W-:Y:S01]  /*9470*/  @!PT LDS RZ, [RZ] ;  /* 0x00000000fffff984 */ /* 0x000fe20000000800 */
[----:B------:R-:W-:Y:S01]  /*9480*/  @!PT LDS RZ, [RZ] ;  /* 0x00000000fffff984 */ /* 0x000fe20000000800 */
[----:B------:R-:W-:Y:S01]  /*9490*/  @!PT LDS RZ, [RZ] ;  /* 0x00000000fffff984 */ /* 0x000fe20000000800 */
[----:B------:R0:W-:Y:S01]  /*94a0*/  @!P0 LDGSTS.E.BYPASS.LTC128B.128 [R18+0xdc00], desc[UR50][R2.64], !P5 ;  /* 0x0dc0000002128fae */ /* 0x0001e2000e901d72 */
[----:B------:R-:W-:Y:S01]  /*94b0*/  NOP ;  /* 0x0000000000007918 */ /* 0x000fe20000000000 */
[----:B------:R-:W-:Y:S02]  /*94c0*/  SYNCS.ARRIVE.TRANS64.RED.A0T1 RZ, [UR38+0x16800], RZ ;  /* 0x016800ffffff79a7 */ /* 0x000fe40008200426 */
[----:B------:R-:W-:Y:S01]  /*94d0*/  ARRIVES.LDGSTSBAR.64.TRANSCNT [UR38+0x16800] ;  /* 0x01680000ff0079b0 */ /* 0x000fe20008000aa6 */
[----:B--2---:R-:W-:-:S04]  /*94e0*/  LOP3.LUT R0, R5, 0x1, RZ, 0xc, !PT ;  /* 0x0000000105007812 */ /* 0x004fc800078e0cff */
[----:B------:R-:W-:Y:S01]  /*94f0*/  SHF.L.U32 R0, R0, 0x1f, RZ ;  /* 0x0000001f00007819 */ /* 0x000fe200000006ff */
[----:B------:R-:W-:Y:S01]  /*9500*/  NOP ;  /* 0x0000000000007918 */ /* 0x000fe20000000000 */
[----:B------:R-:W-:Y:S01]  /*9510*/  SYNCS.ARRIVE.TRANS64.A1T0 RZ, [UR38+0x16800], RZ ;  /* 0x016800ffffff79a7 */ /* 0x000fe20008100026 */
[----:B------:R-:W-:Y:S01]  /*9520*/  BSSY B0, `(.L_x_45) ;  /* 0x0000003000007945 */ /* 0x000fe20003800000 */
[----:B------:R-:W1:Y:S03]  /*9530*/  SYNCS.PHASECHK.TRANS64.TRYWAIT P0, [UR38+0x16820], R0 ;  /* 0x01682000ff0075a7 */ /* 0x000e660008000166 */
[----:B01----:R-:W-:Y:S05]  /*9540*/  @!P0 BRA `(.L_x_46) ;  /* 0x0000003400b08947 */ /* 0x003fea0003800000 */
.L_x_129:
[----:B------:R-:W-:Y:S05]  /*9550*/  BSYNC B0 ;  /* 0x0000000000007941 */ /* 0x000fea0003800000 */
.L_x_45:
[----:B------:R-:W-:Y:S01]  /*9560*/  UISETP.GE.AND UP0, UPT, UR36, 0x81, UPT ;  /* 0x000000812400788c */ /* 0x000fe2000bf06270 */
[----:B------:R-:W-:-:S05]  /*9570*/  IMAD.U32 R18, RZ, RZ, UR42 ;  /* 0x0000002aff127e24 */ /* 0x000fca000f8e00ff */
[----:B------:R-:W-:-:S13]  /*9580*/  PLOP3.LUT P0, PT, PT, PT, UP0, 0x80, 0x0 ;  /* 0x000000000000781c */ /* 0x000fda0003f0f008 */
[----:B------:R-:W-:Y:S05]  /*9590*/  @!P0 BRA `(.L_x_47) ;  /* 0x0000000c00dc8947 */ /* 0x000fea0003800000 */
[----:B------:R-:W-:Y:S01]  /*95a0*/  BSSY B0, `(.L_x_47) ;  /* 0x00000f6000007945 */ /* 0x000fe20003800000 */
[----:B------:R-:W-:Y:S01]  /*95b0*/  MOV R20, R24 ;  /* 0x0000001800147202 */ /* 0x000fe20000000f00 */
[----:B------:R-:W-:Y:S02]  /*95c0*/  IMAD.MOV.U32 R6, RZ, RZ, R22 ;  /* 0x000000ffff067224 */ /* 0x000fe400078e0016 */
[----:B------:R-:W-:Y:S02]  /*95d0*/  IMAD.U32 R7, RZ, RZ, UR40 ;  /* 0x00000028ff077e24 */ /* 0x000fe4000f8e00ff */
[----:B------:R-:W-:-:S07]  /*95e0*/  IMAD.U32 R26, RZ, RZ, UR42 ;  /* 0x0000002aff1a7e24 */ /* 0x000fce000f8e00ff */
.L_x_60:
[----:B------:R-:W2:Y:S01]  /*95f0*/  LDL R8, [R1+0x4] ;  /* 0x0000040001087983 */ /* 0x000ea20000100800 */
[----:B------:R-:W1:Y:S01]  /*9600*/  LDC R2, c[0x0][0x430] ;  /* 0x00010c00ff027b82 */ /* 0x000e620000000800 */
[----:B------:R-:W-:Y:S02]  /*9610*/  ULDC UR4, c[0x0][0x430] ;  /* 0x00010c0000047ab9 */ /* 0x000fe40000000800 */
[----:B------:R-:W3:Y:S01]  /*9620*/  LDL R4, [R1] ;  /* 0x0000000001047983 */ /* 0x000ee20000100800 */
[----:B0-----:R-:W0:Y:S01]  /*9630*/  S2R R0, SR_TID.X ;  /* 0x0000000000007919 */ /* 0x001e220000002100 */
[----:B-1----:R-:W-:-:S13]  /*9640*/  ISETP.NE.AND P0, PT, R2, 0x1, PT ;  /* 0x000000010200780c */ /* 0x002fda0003f05270 */
[----:B------:R-:W1:Y:S01]  /*9650*/  @P0 LDC R2, c[0x0][0x434] ;  /* 0x00010d00ff020b82 */ /* 0x000e620000000800 */
[----:B0-----:R-:W-:Y:S02]  /*9660*/  SHF.L.U32 R5, R0, 0x4, RZ ;  /* 0x0000000400057819 */ /* 0x001fe400000006ff */
[----:B------:R-:W-:-:S05]  /*9670*/  SHF.R.U32.HI R3, RZ, 0x3, R0 ;  /* 0x00000003ff037819 */ /* 0x000fca0000011600 */
[----:B------:R-:W0:Y:S01]  /*9680*/  @P0 LDC R0, c[0x0][0x438] ;  /* 0x00010e00ff000b82 */ /* 0x000e220000000800 */
[----:B------:R-:W-:Y:S02]  /*9690*/  LOP3.LUT R3, R3, 0xf, RZ, 0xc0, !PT ;  /* 0x0000000f03037812 */ /* 0x000fe400078ec0ff */
[----:B------:R-:W-:-:S03]  /*96a0*/  LOP3.LUT R5, R5, 0x70, RZ, 0xc0, !PT ;  /* 0x0000007005057812 */ /* 0x000fc600078ec0ff */
[----:B------:R-:W-:-:S05]  /*96b0*/  IMAD R3, R7, 0x80, R3 ;  /* 0x0000008007037824 */ /* 0x000fca00078e0203 */
[----:B--2---:R-:W-:-:S05]  /*96c0*/  IADD3 R3, R5, R3, R8 ;  /* 0x0000000305037210 */ /* 0x004fca0007ffe008 */
[----:B-1----:R-:W-:-:S04]  /*96d0*/  @P0 IMAD.HI.U32 R5, R3, R2, RZ ;  /* 0x0000000203050227 */ /* 0x002fc800078e00ff */
[----:B------:R-:W-:Y:S01]  /*96e0*/  IMAD.MOV.U32 R2, RZ, RZ, R3 ;  /* 0x000000ffff027224 */ /* 0x000fe200078e0003 */
[----:B0-----:R-:W-:-:S05]  /*96f0*/  @P0 SHF.R.U32.HI R2, RZ, R0, R5 ;  /* 0x00000000ff020219 */ /* 0x001fca0000011605 */
[----:B------:R-:W-:-:S04]  /*9700*/  IMAD.MOV R0, RZ, RZ, -R2 ;  /* 0x000000ffff007224 */ /* 0x000fc800078e0a02 */
[----:B------:R-:W-:Y:S01]  /*9710*/  IMAD R0, R0, UR4, R3 ;  /* 0x0000000400007c24 */ /* 0x000fe2000f8e0203 */
[----:B------:R-:W-:Y:S01]  /*9720*/  ULDC.64 UR4, c[0x0][0x428] ;  /* 0x00010a0000047ab9 */ /* 0x000fe20000000a00 */
[----:B------:R-:W-:Y:S01]  /*9730*/  SHF.R.S32.HI R3, RZ, 0x1f, R2 ;  /* 0x0000001fff037819 */ /* 0x000fe20000011402 */
[----:B---3--:R-:W-:-:S04]  /*9740*/  IMAD R4, R4, UR4, RZ ;  /* 0x0000000404047c24 */ /* 0x008fc8000f8e02ff */
[C---:B------:R-:W-:Y:S02]  /*9750*/  IMAD R4, R28.reuse, UR5, R4 ;  /* 0x000000051c047c24 */ /* 0x040fe4000f8e0204 */
[----:B------:R-:W-:Y:S01]  /*9760*/  IMAD.WIDE.U32 R2, R28, UR4, R2 ;  /* 0x000000041c027c25 */ /* 0x000fe2000f8e0002 */
[----:B------:R-:W-:-:S04]  /*9770*/  ULDC.64 UR4, c[0x0][0x418] ;  /* 0x0001060000047ab9 */ /* 0x000fc80000000a00 */
[----:B------:R-:W-:Y:S02]  /*9780*/  IADD3 R3, R4, R3, RZ ;  /* 0x0000000304037210 */ /* 0x000fe40007ffe0ff */
[----:B------:R-:W-:-:S04]  /*9790*/  LEA R4, P0, R2, UR4, 0x2 ;  /* 0x0000000402047c11 */ /* 0x000fc8000f8010ff */
[----:B------:R-:W-:-:S05]  /*97a0*/  LEA.HI.X R5, R2, UR5, R3, 0x2, P0 ;  /* 0x0000000502057c11 */ /* 0x000fca00080f1403 */
[----:B------:R-:W2:Y:S01]  /*97b0*/  LDG.E R4, desc[UR50][R4.64] ;  /* 0x0000003204047981 */ /* 0x000ea2000c1e1900 */
[----:B------:R-:W-:Y:S02]  /*97c0*/  IMAD.U32 R8, RZ, RZ, UR41 ;  /* 0x00000029ff087e24 */ /* 0x000fe4000f8e00ff */
[----:B------:R-:W-:-:S03]  /*97d0*/  VIADD R22, R6, 0x1 ;  /* 0x0000000106167836 */ /* 0x000fc60000000000 */
[----:B------:R-:W-:Y:S02]  /*97e0*/  ISETP.NE.AND P1, PT, R8, 0x3, PT ;  /* 0x000000030800780c */ /* 0x000fe40003f25270 */
[----:B------:R-:W-:-:S04]  /*97f0*/  ISETP.NE.AND P0, PT, R22, 0x2, PT ;  /* 0x000000021600780c */ /* 0x000fc80003f05270 */
[----:B------:R-:W-:Y:S01]  /*9800*/  SEL R24, RZ, 0x1, P0 ;  /* 0x00000001ff187807 */ /* 0x000fe20000000000 */
[----:B------:R-:W-:Y:S01]  /*9810*/  IMAD.MOV.U32 R18, RZ, RZ, R7 ;  /* 0x000000ffff127224 */ /* 0x000fe200078e0007 */
[----:B------:R-:W-:Y:S02]  /*9820*/  SEL R22, R22, RZ, P0 ;  /* 0x000000ff16167207 */ /* 0x000fe40000000000 */
[----:B------:R-:W-:Y:S02]  /*9830*/  LOP3.LUT R24, R20, R24, RZ, 0x3c, !PT ;  /* 0x0000001814187212 */ /* 0x000fe400078e3cff */
[----:B--2---:R-:W-:Y:S01]  /*9840*/  SHF.R.S32.HI R23, RZ, 0x1f, R4 ;  /* 0x0000001fff177819 */ /* 0x004fe20000011404 */
[----:B------:R-:W-:Y:S06]  /*9850*/  @!P1 BRA `(.L_x_48) ;  /* 0x0000000000049947 */ /* 0x000fec0003800000 */
[----:B------:R-:W-:Y:S01]  /*9860*/  BPT.TRAP 0x1 ;  /* 0x000000040000795c */ /* 0x000fe20000300000 */
.L_x_48:
[----:B------:R-:W-:Y:S01]  /*9870*/  LEA R5, R22, UR38, 0x3 ;  /* 0x0000002616057c11 */ /* 0x000fe2000f8e18ff */
[----:B------:R-:W-:Y:S01]  /*9880*/  BSSY B1, `(.L_x_49) ;  /* 0x0000004000017945 */ /* 0x000fe20003800000 */
[----:B------:R-:W-:-:S04]  /*9890*/  SHF.L.U32 R2, R24, 0x1f, RZ ;  /* 0x0000001f18027819 */ /* 0x000fc800000006ff */
[----:B------:R-:W0:Y:S02]  /*98a0*/  SYNCS.PHASECHK.TRANS64.TRYWAIT P0, [R5+URZ+0x16840], R2 ;  /* 0x01684002050075a7 */ /* 0x000e24000800017f */
[----:B0-----:R-:W-:Y:S05]  /*98b0*/  @!P0 BRA `(.L_x_50) ;  /* 0x0000003000ec8947 */ /* 0x001fea0003800000 */
.L_x_130:
[----:B------:R-:W-:Y:S05]  /*98c0*/  BSYNC B1 ;  /* 0x0000000000017941 */ /* 0x000fea0003800000 */
.L_x_49:
[----:B------:R-:W-:Y:S01]  /*98d0*/  SHF.R.S32.HI R21, RZ, 0x1f, R0 ;  /* 0x0000001fff157819 */ /* 0x000fe20000011400 */
[----:B------:R-:W-:Y:S01]  /*98e0*/  ULDC.64 UR4, c[0x0][0x300] ;  /* 0x0000c00000047ab9 */ /* 0x000fe20000000a00 */
[----:B------:R-:W-:Y:S01]  /*98f0*/  LOP3.LUT P1, RZ, R25, 0x1, RZ, 0xc0, !PT ;  /* 0x0000000119ff7812 */ /* 0x000fe2000782c0ff */
[----:B0-----:R-:W-:-:S04]  /*9900*/  IMAD.WIDE.U32 R2, R0, UR4, RZ ;  /* 0x0000000400027c25 */ /* 0x001fc8000f8e00ff */
[----:B------:R-:W-:Y:S02]  /*9910*/  IMAD R7, R21, UR4, RZ ;  /* 0x0000000415077c24 */ /* 0x000fe4000f8e02ff */
[----:B------:R-:W-:Y:S02]  /*9920*/  IMAD R8, R22, 0x2000, R29 ;  /* 0x0000200016087824 */ /* 0x000fe400078e021d */
[----:B------:R-:W-:Y:S01]  /*9930*/  IMAD R7, R0, UR5, R7 ;  /* 0x0000000500077c24 */ /* 0x000fe2000f8e0207 */
[----:B------:R-:W-:-:S04]  /*9940*/  ULDC.64 UR4, c[0x0][0x310] ;  /* 0x0000c40000047ab9 */ /* 0x000fc80000000a00 */
[----:B------:R-:W-:Y:S01]  /*9950*/  IADD3 R3, R3, R7, RZ ;  /* 0x0000000703037210 */ /* 0x000fe20007ffe0ff */
[----:B------:R-:W-:-:S04]  /*9960*/  IMAD R7, R23, UR4, RZ ;  /* 0x0000000417077c24 */ /* 0x000fc8000f8e02ff */
        /* <DEDUP_REMOVED lines=9> */
[----:B------:R-:W-:Y:S01]  /*9a00*/  IMAD.IADD R7, R7, 0x1, R3 ;  /* 0x0000000107077824 */ /* 0x000fe200078e0203 */
[----:B------:R-:W-:-:S04]  /*9a10*/  UMOV UR4, 0xffffffff ;  /* 0xffffffff00047882 */ /* 0x000fc80000000000 */
[----:B------:R-:W-:Y:S01]  /*9a20*/  LEA.HI.X R10, R2, UR5, R7, 0x1, P0 ;  /* 0x00000005020a7c11 */ /* 0x000fe200080f0c07 */
[----:B------:R-:W-:Y:S06]  /*9a30*/  BRA.DIV UR4, `(.L_x_51) ;  /* 0x0000003204a07947 */ /* 0x000fec000b800000 */
[----:B------:R-:W0:Y:S01]  /*9a40*/  S2R R3, SR_TID.X ;  /* 0x0000000000037919 */ /* 0x000e220000002100 */
[----:B------:R-:W-:Y:S01]  /*9a50*/  LEA R8, R8, UR38, 0x1 ;  /* 0x0000002608087c11 */ /* 0x000fe2000f8e08ff */
[----:B------:R-:W1:Y:S01]  /*9a60*/  SHFL.IDX PT, R2, R9, RZ, 0x181f ;  /* 0x00181fff09027589 */ /* 0x000e6200000e0000 */
[----:B0-----:R-:W-:-:S03]  /*9a70*/  SHF.L.U32 R11, R3, 0x3, RZ ;  /* 0x00000003030b7819 */ /* 0x001fc600000006ff */
[----:B------:R-:W0:Y:S01]  /*9a80*/  SHFL.IDX PT, R3, R10, RZ, 0x181f ;  /* 0x00181fff0a037589 */ /* 0x000e2200000e0000 */
[----:B------:R-:W-:-:S05]  /*9a90*/  LOP3.LUT R11, R11, 0x38, RZ, 0xc0, !PT ;  /* 0x000000380b0b7812 */ /* 0x000fca00078ec0ff */
[----:B------:R-:W-:-:S05]  /*9aa0*/  IMAD.SHL.U32 R7, R11, 0x2, RZ ;  /* 0x000000020b077824 */ /* 0x000fca00078e00ff */
[----:B-1----:R-:W-:-:S05]  /*9ab0*/  IADD3 R2, P0, R2, R7, RZ ;  /* 0x0000000702027210 */ /* 0x002fca0007f1e0ff */
[----:B0-----:R-:W-:-:S05]  /*9ac0*/  IMAD.X R3, RZ, RZ, R3, P0 ;  /* 0x000000ffff037224 */ /* 0x001fca00000e0603 */
[----:B------:R-:W-:Y:S01]  /*9ad0*/  @!PT LDS RZ, [RZ] ;  /* 0x00000000fffff984 */ /* 0x000fe20000000800 */
[----:B------:R0:W-:Y:S04]  /*9ae0*/  LDGSTS.E.BYPASS.LTC128B.128 [R8+0xe400], desc[UR50][R2.64], !P1 ;  /* 0x0e40000002087fae */ /* 0x0001e8000c901d72 */
[----:B0-----:R-:W0:Y:S04]  /*9af0*/  SHFL.IDX PT, R2, R9, 0x1, 0x181f ;  /* 0x00381f0009027f89 */ /* 0x001e2800000e0000 */
[----:B------:R-:W1:Y:S01]  /*9b00*/  SHFL.IDX PT, R3, R10, 0x1, 0x181f ;  /* 0x00381f000a037f89 */ /* 0x000e6200000e0000 */
[----:B0-----:R-:W-:-:S05]  /*9b10*/  IADD3 R2, P0, R2, R7, RZ ;  /* 0x0000000702027210 */ /* 0x001fca0007f1e0ff */
[----:B-1----:R-:W-:-:S05]  /*9b20*/  IMAD.X R3, RZ, RZ, R3, P0 ;  /* 0x000000ffff037224 */ /* 0x002fca00000e0603 */
[----:B------:R0:W-:Y:S04]  /*9b30*/  LDGSTS.E.BYPASS.LTC128B.128 [R8+0xec00], desc[UR50][R2.64], !P1 ;  /* 0x0ec0000002087fae */ /* 0x0001e8000c901d72 */
[----:B0-----:R-:W0:Y:S04]  /*9b40*/  SHFL.IDX PT, R2, R9, 0x2, 0x181f ;  /* 0x00581f0009027f89 */ /* 0x001e2800000e0000 */
[----:B------:R-:W1:Y:S01]  /*9b50*/  SHFL.IDX PT, R3, R10, 0x2, 0x181f ;  /* 0x00581f000a037f89 */ /* 0x000e6200000e0000 */
[----:B0-----:R-:W-:-:S04]  /*9b60*/  IADD3 R2, P0, R2, R7, RZ ;  /* 0x0000000702027210 */ /* 0x001fc80007f1e0ff */
[----:B-1----:R-:W-:-:S05]  /*9b70*/  IADD3.X R3, RZ, R3, RZ, P0, !PT ;  /* 0x00000003ff037210 */ /* 0x002fca00007fe4ff */
        /* <DEDUP_REMOVED lines=17> */
[----:B------:R-:W1:Y:S04]  /*9c90*/  SHFL.IDX PT, R3, R10, 0x6, 0x181f ;  /* 0x00d81f000a037f89 */ /* 0x000e6800000e0000 */
[----:B------:R-:W2:Y:S01]  /*9ca0*/  SHFL.IDX PT, R10, R10, 0x7, 0x181f ;  /* 0x00f81f000a0a7f89 */ /* 0x000ea200000e0000 */
[----:B0-----:R-:W-:-:S04]  /*9cb0*/  IADD3 R2, P0, R2, R7, RZ ;  /* 0x0000000702027210 */ /* 0x001fc80007f1e0ff */
[----:B-1----:R-:W-:-:S05]  /*9cc0*/  IADD3.X R3, RZ, R3, RZ, P0, !PT ;  /* 0x00000003ff037210 */ /* 0x002fca00007fe4ff */
[----:B------:R0:W-:Y:S04]  /*9cd0*/  LDGSTS.E.BYPASS.LTC128B.128 [R8+0x11400], desc[UR50][R2.64], !P1 ;  /* 0x1140000002087fae */ /* 0x0001e8000c901d72 */
[----:B0-2---:R0:W1:Y:S02]  /*9ce0*/  SHFL.IDX PT, R2, R9, 0x7, 0x181f ;  /* 0x00f81f0009027f89 */ /* 0x00506400000e0000 */
.L_x_148:
[----:B-1----:R-:W-:-:S05]  /*9cf0*/  IADD3 R2, P0, R2, R7, RZ ;  /* 0x0000000702027210 */ /* 0x002fca0007f1e0ff */
[----:B------:R-:W-:Y:S01]  /*9d00*/  IMAD.X R3, RZ, RZ, R10, P0 ;  /* 0x000000ffff037224 */ /* 0x000fe200000e060a */
[----:B------:R-:W-:-:S04]  /*9d10*/  PLOP3.LUT P0, PT, PT, PT, PT, 0x80, 0x0 ;  /* 0x000000000000781c */ /* 0x000fc80003f0f070 */
[----:B------:R-:W-:Y:S01]  /*9d20*/  @!PT LDS RZ, [RZ] ;  /* 0x00000000fffff984 */ /* 0x000fe20000000800 */
[----:B------:R-:W-:Y:S01]  /*9d30*/  @!PT LDS RZ, [RZ] ;  /* 0x00000000fffff984 */ /* 0x000fe20000000800 */
[----:B------:R-:W-:Y:S01]  /*9d40*/  @!PT LDS RZ, [RZ] ;  /* 0x00000000fffff984 */ /* 0x000fe20000000800 */
[----:B------:R1:W-:Y:S01]  /*9d50*/  LDGSTS.E.BYPASS.LTC128B.128 [R8+0x11c00], desc[UR50][R2.64], !P1 ;  /* 0x11c0000002087fae */ /* 0x0003e2000c901d72 */
[----:B------:R-:W-:-:S08]  /*9d60*/  NOP ;  /* 0x0000000000007918 */ /* 0x000fd00000000000 */
.L_x_52:
[----:B------:R-:W-:Y:S02]  /*9d70*/  PLOP3.LUT P1, PT, P1, P0, PT, 0xa2, 0x0 ;  /* 0x000000000000781c */ /* 0x000fe40000f21472 */
[----:B------:R-:W-:-:S08]  /*9d80*/  @P0 R2UR P1, UR4, R5 ;  /* 0x00000000050402ca */ /* 0x000fd00000020000 */
[----:B------:R-:W-:-:S05]  /*9d90*/  @P0 PLOP3.LUT P0, PT, P1, PT, PT, 0x80, 0x0 ;  /* 0x000000000000081c */ /* 0x000fca0000f0f070 */
[----:B------:R-:W-:Y:S01]  /*9da0*/  @!P1 SYNCS.ARRIVE.TRANS64.RED.A0T1 RZ, [UR4+0x16830], RZ ;  /* 0x016830ffffff99a7 */ /* 0x000fe20008200404 */
[----:B------:R-:W-:Y:S07]  /*9db0*/  @!P1 ARRIVES.LDGSTSBAR.64.TRANSCNT [UR4+0x16830] ;  /* 0x01683000ff0099b0 */ /* 0x000fee0008000a84 */
[----:B------:R-:W-:Y:S05]  /*9dc0*/  @P0 BRA.U.ANY `(.L_x_52) ;  /* 0xfffffffd00e80947 */ /* 0x000fea000393ffff */
[----:B------:R-:W-:Y:S01]  /*9dd0*/  NOP ;  /* 0x0000000000007918 */ /* 0x000fe20000000000 */
[----:B-1----:R-:W-:-:S05]  /*9de0*/  IMAD.U32 R2, RZ, RZ, UR41 ;  /* 0x00000029ff027e24 */ /* 0x002fca000f8e00ff */
[----:B------:R-:W-:-:S13]  /*9df0*/  ISETP.NE.AND P2, PT, R2, 0x3, PT ;  /* 0x000000030200780c */ /* 0x000fda0003f45270 */
[----:B------:R-:W-:Y:S05]  /*9e00*/  @!P2 BRA `(.L_x_53) ;  /* 0x000000000004a947 */ /* 0x000fea0003800000 */
[----:B------:R-:W-:Y:S01]  /*9e10*/  BPT.TRAP 0x1 ;  /* 0x000000040000795c */ /* 0x000fe20000300000 */
.L_x_53:
[----:B------:R1:W-:Y:S01]  /*9e20*/  SYNCS.ARRIVE.TRANS64.A1T0 RZ, [R5+URZ+0x16830], RZ ;  /* 0x016830ff05ff79a7 */ /* 0x0003e2000810003f */
[----:B------:R-:W-:Y:S05]  /*9e30*/  @!P2 BRA `(.L_x_54) ;  /* 0x000000000004a947 */ /* 0x000fea0003800000 */
[----:B------:R-:W-:Y:S01]  /*9e40*/  BPT.TRAP 0x1 ;  /* 0x000000040000795c */ /* 0x000fe20000300000 */
.L_x_54:
[----:B------:R-:W-:Y:S01]  /*9e50*/  SHF.L.U32 R2, R20, 0x1f, RZ ;  /* 0x0000001f14027819 */ /* 0x000fe200000006ff */
[----:B------:R-:W-:Y:S01]  /*9e60*/  BSSY B1, `(.L_x_55) ;  /* 0x0000004000017945 */ /* 0x000fe20003800000 */
[----:B-1----:R-:W-:-:S04]  /*9e70*/  LEA R5, R6, UR38, 0x3 ;  /* 0x0000002606057c11 */ /* 0x002fc8000f8e18ff */
[----:B------:R-:W1:Y:S02]  /*9e80*/  SYNCS.PHASECHK.TRANS64.TRYWAIT P0, [R5+URZ+0x16860], R2 ;  /* 0x01686002050075a7 */ /* 0x000e64000800017f */
[----:B-1----:R-:W-:Y:S05]  /*9e90*/  @!P0 BRA `(.L_x_56) ;  /* 0x0000003400c48947 */ /* 0x002fea0003800000 */
.L_x_149:
[----:B------:R-:W-:Y:S05]  /*9ea0*/  BSYNC B1 ;  /* 0x0000000000017941 */ /* 0x000fea0003800000 */
.L_x_55:
[----:B------:R-:W2:Y:S01]  /*9eb0*/  S2R R3, SR_TID.X ;  /* 0x0000000000037919 */ /* 0x000ea20000002100 */
[----:B-1----:R-:W-:Y:S01]  /*9ec0*/  IMAD.MOV.U32 R2, RZ, RZ, -0x80 ;  /* 0xffffff80ff027424 */ /* 0x002fe200078e00ff */
[----:B------:R-:W-:Y:S01]  /*9ed0*/  UMOV UR4, 0xffffffff ;  /* 0xffffffff00047882 */ /* 0x000fe20000000000 */
[----:B------:R-:W-:Y:S02]  /*9ee0*/  LOP3.LUT P2, RZ, R25, 0x2, RZ, 0xc0, !PT ;  /* 0x0000000219ff7812 */ /* 0x000fe4000784c0ff */
[----:B------:R-:W-:Y:S01]  /*9ef0*/  IMAD R2, R26, R2, UR36 ;  /* 0x000000241a027e24 */ /* 0x000fe2000f8e0202 */
[----:B------:R-:W-:Y:S02]  /*9f00*/  LEA R6, R6, R29, 0xd ;  /* 0x0000001d06067211 */ /* 0x000fe400078e68ff */
[----:B--2---:R-:W-:-:S04]  /*9f10*/  SHF.R.U32.HI R3, RZ, 0x3, R3 ;  /* 0x00000003ff037819 */ /* 0x004fc80000011603 */
[----:B------:R-:W-:-:S05]  /*9f20*/  LOP3.LUT R3, R3, 0xf, RZ, 0xc0, !PT ;  /* 0x0000000f03037812 */ /* 0x000fca00078ec0ff */
[----:B------:R-:W-:Y:S01]  /*9f30*/  IMAD.IADD R8, R2, 0x1, -R3 ;  /* 0x0000000102087824 */ /* 0x000fe200078e0a03 */
[----:B------:R-:W-:Y:S06]  /*9f40*/  BRA.DIV UR4, `(.L_x_57) ;  /* 0x0000003604ac7947 */ /* 0x000fec000b800000 */
[----:B------:R-:W1:Y:S01]  /*9f50*/  SHFL.IDX PT, R2, R16, RZ, 0x181f ;  /* 0x00181fff10027589 */ /* 0x000e6200000e0000 */
[----:B------:R-:W-:Y:S02]  /*9f60*/  ISETP.LT.OR P0, PT, R8, 0x1, P2 ;  /* 0x000000010800780c */ /* 0x000fe40001701670 */
[----:B------:R-:W-:Y:S01]  /*9f70*/  LEA R6, R6, UR38, 0x1 ;  /* 0x0000002606067c11 */ /* 0x000fe2000f8e08ff */
[----:B------:R-:W2:Y:S01]  /*9f80*/  SHFL.IDX PT, R3, R17, RZ, 0x181f ;  /* 0x00181fff11037589 */ /* 0x000ea200000e0000 */
[----:B-1----:R-:W-:-:S05]  /*9f90*/  IADD3 R2, P1, R2, R7, RZ ;  /* 0x0000000702027210 */ /* 0x002fca0007f3e0ff */
[----:B--2---:R-:W-:-:S05]  /*9fa0*/  IMAD.X R3, RZ, RZ, R3, P1 ;  /* 0x000000ffff037224 */ /* 0x004fca00008e0603 */
[----:B------:R-:W-:Y:S01]  /*9fb0*/  @!PT LDS RZ, [RZ] ;  /* 0x00000000fffff984 */ /* 0x000fe20000000800 */
[----:B------:R1:W-:Y:S01]  /*9fc0*/  LDGSTS.E.BYPASS.LTC128B.128 [R6+0x400], desc[UR50][R2.64], !P0 ;  /* 0x0040000002067fae */ /* 0x0003e2000c101d72 */
[----:B------:R-:W-:-:S03]  /*9fd0*/  ISETP.LT.OR P0, PT, R8, 0x11, P2 ;  /* 0x000000110800780c */ /* 0x000fc60001701670 */
[----:B-1----:R-:W1:Y:S04]  /*9fe0*/  SHFL.IDX PT, R2, R16, 0x1, 0x181f ;  /* 0x00381f0010027f89 */ /* 0x002e6800000e0000 */
[----:B------:R-:W2:Y:S01]  /*9ff0*/  SHFL.IDX PT, R3, R17, 0x1, 0x181f ;  /* 0x00381f0011037f89 */ /* 0x000ea200000e0000 */
[----:B-1----:R-:W-:-:S05]  /*a000*/  IADD3 R2, P1, R2, R7, RZ ;  /* 0x0000000702027210 */ /* 0x002fca0007f3e0ff */
[----:B--2---:R-:W-:-:S05]  /*a010*/  IMAD.X R3, RZ, RZ, R3, P1 ;  /* 0x000000ffff037224 */ /* 0x004fca00008e0603 */
[----:B------:R1:W-:Y:S01]  /*a020*/  LDGSTS.E.BYPASS.LTC128B.128 [R6+0xc00], desc[UR50][R2.64], !P0 ;  /* 0x00c0000002067fae */ /* 0x0003e2000c101d72 */
[----:B------:R-:W-:-:S03]  /*a030*/  ISETP.LT.OR P0, PT, R8, 0x21, P2 ;  /* 0x000000210800780c */ /* 0x000fc60001701670 */
[----:B-1----:R-:W1:Y:S04]  /*a040*/  SHFL.IDX PT, R2, R16, 0x2, 0x181f ;  /* 0x00581f0010027f89 */ /* 0x002e6800000e0000 */
[----:B------:R-:W2:Y:S01]  /*a050*/  SHFL.IDX PT, R3, R17, 0x2, 0x181f ;  /* 0x00581f0011037f89 */ /* 0x000ea200000e0000 */
[----:B-1----:R-:W-:-:S04]  /*a060*/  IADD3 R2, P1, R2, R7, RZ ;  /* 0x0000000702027210 */ /* 0x002fc80007f3e0ff */
[----:B--2---:R-:W-:-:S05]  /*a070*/  IADD3.X R3, RZ, R3, RZ, P1, !PT ;  /* 0x00000003ff037210 */ /* 0x004fca0000ffe4ff */
        /* <DEDUP_REMOVED lines=21> */
[----:B------:R-:W2:Y:S04]  /*a1d0*/  SHFL.IDX PT, R3, R17, 0x6, 0x181f ;  /* 0x00d81f0011037f89 */ /* 0x000ea800000e0000 */
[----:B------:R-:W3:Y:S01]  /*a1e0*/  SHFL.IDX PT, R17, R17, 0x7, 0x181f ;  /* 0x00f81f0011117f89 */ /* 0x000ee200000e0000 */
[----:B-1----:R-:W-:-:S04]  /*a1f0*/  IADD3 R2, P1, R2, R7, RZ ;  /* 0x0000000702027210 */ /* 0x002fc80007f3e0ff */
[----:B--2---:R-:W-:-:S05]  /*a200*/  IADD3.X R3, RZ, R3, RZ, P1, !PT ;  /* 0x00000003ff037210 */ /* 0x004fca0000ffe4ff */
[----:B------:R1:W-:Y:S04]  /*a210*/  LDGSTS.E.BYPASS.LTC128B.128 [R6+0x3400], desc[UR50][R2.64], !P0 ;  /* 0x0340000002067fae */ /* 0x0003e8000c101d72 */
[----:B-1-3--:R1:W2:Y:S02]  /*a220*/  SHFL.IDX PT, R2, R16, 0x7, 0x181f ;  /* 0x00f81f0010027f89 */ /* 0x00a2a400000e0000 */
.L_x_167:
[----:B------:R-:W-:Y:S01]  /*a230*/  ISETP.LT.OR P0, PT, R8, 0x71, P2 ;  /* 0x000000710800780c */ /* 0x000fe20001701670 */
[----:B------:R-:W-:Y:S01]  /*a240*/  ULDC.64 UR4, c[0x0][0x328] ;  /* 0x0000ca0000047ab9 */ /* 0x000fe20000000a00 */
[----:B--2---:R-:W-:Y:S01]  /*a250*/  IADD3 R2, P1, R2, R7, RZ ;  /* 0x0000000702027210 */ /* 0x004fe20007f3e0ff */
[----:B------:R-:W-:-:S04]  /*a260*/  IMAD R21, R21, UR4, RZ ;  /* 0x0000000415157c24 */ /* 0x000fc8000f8e02ff */
[----:B------:R-:W-:Y:S02]  /*a270*/  IMAD.X R3, RZ, RZ, R17, P1 ;  /* 0x000000ffff037224 */ /* 0x000fe400008e0611 */
[----:B------:R-:W-:-:S04]  /*a280*/  IMAD R21, R0, UR5, R21 ;  /* 0x0000000500157c24 */ /* 0x000fc8000f8e0215 */
[----:B------:R-:W-:Y:S01]  /*a290*/  @!PT LDS RZ, [RZ] ;  /* 0x00000000fffff984 */ /* 0x000fe20000000800 */
[----:B------:R-:W-:Y:S01]  /*a2a0*/  @!PT LDS RZ, [RZ] ;  /* 0x00000000fffff984 */ /* 0x000fe20000000800 */
[----:B------:R-:W-:Y:S01]  /*a2b0*/  @!PT LDS RZ, [RZ] ;  /* 0x00000000fffff984 */ /* 0x000fe20000000800 */
[----:B------:R2:W-:Y:S01]  /*a2c0*/  LDGSTS.E.BYPASS.LTC128B.128 [R6+0x3c00], desc[UR50][R2.64], !P0 ;  /* 0x03c0000002067fae */ /* 0x0005e2000c101d72 */
[----:B------:R-:W-:Y:S01]  /*a2d0*/  PLOP3.LUT P0, PT, PT, PT, PT, 0x80, 0x0 ;  /* 0x000000000000781c */ /* 0x000fe20003f0f070 */
[----:B------:R-:W-:Y:S01]  /*a2e0*/  NOP ;  /* 0x0000000000007918 */ /* 0x000fe20000000000 */
[----:B--2---:R-:W-:Y:S01]  /*a2f0*/  IMAD.WIDE.U32 R2, R0, UR4, RZ ;  /* 0x0000000400027c25 */ /* 0x004fe2000f8e00ff */
[----:B------:R-:W-:-:S03]  /*a300*/  ULDC.64 UR4, c[0x0][0x338] ;  /* 0x0000ce0000047ab9 */ /* 0x000fc60000000a00 */
[----:B------:R-:W-:Y:S02]  /*a310*/  IMAD.IADD R3, R3, 0x1, R21 ;  /* 0x0000000103037824 */ /* 0x000fe400078e0215 */
[----:B------:R-:W-:Y:S02]  /*a320*/  IMAD R23, R23, UR4, RZ ;  /* 0x0000000417177c24 */ /* 0x000fe4000f8e02ff */
[----:B------:R-:W-:-:S04]  /*a330*/  IMAD.WIDE.U32 R2, R4, UR4, R2 ;  /* 0x0000000404027c25 */ /* 0x000fc8000f8e0002 */
[----:B------:R-:W-:Y:S01]  /*a340*/  IMAD R23, R4, UR5, R23 ;  /* 0x0000000504177c24 */ /* 0x000fe2000f8e0217 */
[----:B------:R-:W-:Y:S02]  /*a350*/  ULDC.64 UR4, c[0x0][0x330] ;  /* 0x0000cc0000047ab9 */ /* 0x000fe40000000a00 */
[----:B------:R-:W-:Y:S02]  /*a360*/  IMAD R0, R27, UR4, RZ ;  /* 0x000000041b007c24 */ /* 0x000fe4000f8e02ff */
[----:B------:R-:W-:Y:S02]  /*a370*/  IMAD.IADD R3, R3, 0x1, R23 ;  /* 0x0000000103037824 */ /* 0x000fe400078e0217 */
[C---:B------:R-:W-:Y:S02]  /*a380*/  IMAD R7, R19.reuse, UR5, R0 ;  /* 0x0000000513077c24 */ /* 0x040fe4000f8e0200 */
[----:B------:R-:W-:Y:S01]  /*a390*/  IMAD.WIDE.U32 R2, R19, UR4, R2 ;  /* 0x0000000413027c25 */ /* 0x000fe2000f8e0002 */
[----:B------:R-:W-:-:S02]  /*a3a0*/  ULDC.64 UR4, c[0x0][0x318] ;  /* 0x0000c60000047ab9 */ /* 0x000fc40000000a00 */
[----:B-1----:R-:W-:Y:S02]  /*a3b0*/  LEA R16, P1, R2, UR4, 0x1 ;  /* 0x0000000402107c11 */ /* 0x002fe4000f8208ff */
[----:B------:R-:W-:-:S04]  /*a3c0*/  IADD3 R3, R7, R3, RZ ;  /* 0x0000000307037210 */ /* 0x000fc80007ffe0ff */
[----:B------:R-:W-:-:S07]  /*a3d0*/  LEA.HI.X R17, R2, UR5, R3, 0x1, P1 ;  /* 0x0000000502117c11 */ /* 0x000fce00088f0c03 */
.L_x_58:
[----:B------:R-:W-:Y:S02]  /*a3e0*/  PLOP3.LUT P1, PT, P1, P0, PT, 0xa2, 0x0 ;  /* 0x000000000000781c */ /* 0x000fe40000f21472 */
[----:B------:R-:W-:-:S08]  /*a3f0*/  @P0 R2UR P1, UR4, R5 ;  /* 0x00000000050402ca */ /* 0x000fd00000020000 */
[----:B------:R-:W-:-:S05]  /*a400*/  @P0 PLOP3.LUT P0, PT, P1, PT, PT, 0x80, 0x0 ;  /* 0x000000000000081c */ /* 0x000fca0000f0f070 */
[----:B------:R-:W-:Y:S01]  /*a410*/  @!P1 SYNCS.ARRIVE.TRANS64.RED.A0T1 RZ, [UR4+0x16850], RZ ;  /* 0x016850ffffff99a7 */ /* 0x000fe20008200404 */
[----:B------:R-:W-:Y:S07]  /*a420*/  @!P1 ARRIVES.LDGSTSBAR.64.TRANSCNT [UR4+0x16850] ;  /* 0x01685000ff0099b0 */ /* 0x000fee0008000a84 */
[----:B------:R-:W-:Y:S05]  /*a430*/  @P0 BRA.U.ANY `(.L_x_58) ;  /* 0xfffffffd00e80947 */ /* 0x000fea000393ffff */
[----:B------:R-:W-:Y:S01]  /*a440*/  NOP ;  /* 0x0000000000007918 */ /* 0x000fe20000000000 */
[----:B------:R-:W-:-:S05]  /*a450*/  IMAD.U32 R0, RZ, RZ, UR41 ;  /* 0x00000029ff007e24 */ /* 0x000fca000f8e00ff */
[----:B------:R-:W-:-:S13]  /*a460*/  ISETP.NE.AND P2, PT, R0, 0x3, PT ;  /* 0x000000030000780c */ /* 0x000fda0003f45270 */
[----:B------:R-:W-:Y:S05]  /*a470*/  @!P2 BRA `(.L_x_59) ;  /* 0x000000000004a947 */ /* 0x000fea0003800000 */
[----:B------:R-:W-:Y:S01]  /*a480*/  BPT.TRAP 0x1 ;  /* 0x000000040000795c */ /* 0x000fe20000300000 */
.L_x_59:
[C---:B------:R-:W-:Y:S01]  /*a490*/  ISETP.GT.AND P0, PT, R18.reuse, RZ, PT ;  /* 0x000000ff1200720c */ /* 0x040fe20003f04270 */
[----:B------:R1:W-:Y:S01]  /*a4a0*/  SYNCS.ARRIVE.TRANS64.A1T0 RZ, [R5+URZ+0x16850], RZ ;  /* 0x016850ff05ff79a7 */ /* 0x0003e2000810003f */
[----:B------:R-:W-:Y:S01]  /*a4b0*/  VIADD R7, R18, 0xffffffff ;  /* 0xffffffff12077836 */ /* 0x000fe20000000000 */
[----:B------:R-:W-:Y:S01]  /*a4c0*/  MOV R6, R22 ;  /* 0x0000001600067202 */ /* 0x000fe20000000f00 */
[----:B------:R-:W-:Y:S02]  /*a4d0*/  IMAD.MOV.U32 R20, RZ, RZ, R24 ;  /* 0x000000ffff147224 */ /* 0x000fe400078e0018 */
[----:B------:R-:W-:-:S07]  /*a4e0*/  IMAD.MOV.U32 R26, RZ, RZ, R18 ;  /* 0x000000ffff1a7224 */ /* 0x000fce00078e0012 */
[----:B-1----:R-:W-:Y:S05]  /*a4f0*/  @P0 BRA `(.L_x_60) ;  /* 0xfffffff0003c0947 */ /* 0x002fea000383ffff */
[----:B------:R-:W-:Y:S05]  /*a500*/  BSYNC B0 ;  /* 0x0000000000007941 */ /* 0x000fea0003800000 */
.L_x_47:
[----:B0-----:R-:W-:-:S05]  /*a510*/  IMAD.U32 R0, RZ, RZ, UR41 ;  /* 0x00000029ff007e24 */ /* 0x001fca000f8e00ff */
[----:B------:R-:W-:-:S13]  /*a520*/  ISETP.NE.AND P0, PT, R0, 0x3, PT ;  /* 0x000000030000780c */ /* 0x000fda0003f05270 */
[----:B------:R-:W-:Y:S05]  /*a530*/  @!P0 BRA `(.L_x_61) ;  /* 0x0000000000048947 */ /* 0x000fea0003800000 */
[----:B------:R-:W-:Y:S01]  /*a540*/  BPT.TRAP 0x1 ;  /* 0x000000040000795c */ /* 0x000fe20000300000 */
.L_x_61:
[----:B------:R-:W-:Y:S01]  /*a550*/  LEA R4, R22, UR38, 0x3 ;  /* 0x0000002616047c11 */ /* 0x000fe2000f8e18ff */
[----:B------:R-:W-:Y:S01]  /*a560*/  IMAD.MOV.U32 R5, RZ, RZ, -0x80 ;  /* 0xffffff80ff057424 */ /* 0x000fe200078e00ff */
[----:B------:R-:W-:Y:S01]  /*a570*/  SHF.L.U32 R3, R24, 0x1f, RZ ;  /* 0x0000001f18037819 */ /* 0x000fe200000006ff */
[----:B------:R-:W-:Y:S02]  /*a580*/  BSSY B0, `(.L_x_62) ;  /* 0x0000004000007945 */ /* 0x000fe40003800000 */
[----:B------:R-:W-:Y:S01]  /*a590*/  IMAD R6, R18, R5, UR36 ;  /* 0x0000002412067e24 */ /* 0x000fe2000f8e0205 */
[----:B------:R-:W0:Y:S02]  /*a5a0*/  SYNCS.PHASECHK.TRANS64.TRYWAIT P0, [R4+URZ+0x16860], R3 ;  /* 0x01686003040075a7 */ /* 0x000e24000800017f */
[----:B0-----:R-:W-:Y:S05]  /*a5b0*/  @!P0 BRA `(.L_x_63) ;  /* 0x0000003800588947 */ /* 0x001fea0003800000 */
.L_x_168:
[----:B------:R-:W-:Y:S05]  /*a5c0*/  BSYNC B0 ;  /* 0x0000000000007941 */ /* 0x000fea0003800000 */
.L_x_62:
[----:B------:R-:W1:Y:S01]  /*a5d0*/  S2R R0, SR_TID.X ;  /* 0x0000000000007919 */ /* 0x000e620000002100 */
[----:B------:R-:W-:Y:S01]  /*a5e0*/  UMOV UR4, 0xffffffff ;  /* 0xffffffff00047882 */ /* 0x000fe20000000000 */
[----:B------:R-:W-:Y:S01]  /*a5f0*/  LOP3.LUT P2, RZ, R25, 0x2, RZ, 0xc0, !PT ;  /* 0x0000000219ff7812 */ /* 0x000fe2000784c0ff */
[----:B------:R-:W-:Y:S01]  /*a600*/  IMAD R8, R22, 0x2000, R29 ;  /* 0x0000200016087824 */ /* 0x000fe200078e021d */
[----:B-1----:R-:W-:-:S04]  /*a610*/  SHF.R.U32.HI R0, RZ, 0x3, R0 ;  /* 0x00000003ff007819 */ /* 0x002fc80000011600 */
[----:B------:R-:W-:-:S04]  /*a620*/  LOP3.LUT R0, R0, 0xf, RZ, 0xc0, !PT ;  /* 0x0000000f00007812 */ /* 0x000fc800078ec0ff */
[----:B------:R-:W-:Y:S01]  /*a630*/  IADD3 R6, -R0, R6, RZ ;  /* 0x0000000600067210 */ /* 0x000fe20007ffe1ff */
[----:B------:R-:W-:Y:S06]  /*a640*/  BRA.DIV UR4, `(.L_x_64) ;  /* 0x0000003a04487947 */ /* 0x000fec000b800000 */
[----:B------:R-:W0:Y:S01]  /*a650*/  S2R R2, SR_TID.X ;  /* 0x0000000000027919 */ /* 0x000e220000002100 */
[----:B------:R-:W-:Y:S01]  /*a660*/  ISETP.LT.OR P0, PT, R6, 0x1, P2 ;  /* 0x000000010600780c */ /* 0x000fe20001701670 */
[----:B------:R-:W-:Y:S04]  /*a670*/  SHFL.IDX PT, R0, R17, RZ, 0x181f ;  /* 0x00181fff11007589 */ /* 0x000fe800000e0000 */
[----:B------:R-:W-:Y:S04]  /*a680*/  SHFL.IDX PT, R14, R16, 0x1, 0x181f ;  /* 0x00381f00100e7f89 */ /* 0x000fe800000e0000 */
[----:B------:R-:W-:Y:S04]  /*a690*/  SHFL.IDX PT, R7, R17, 0x1, 0x181f ;  /* 0x00381f0011077f89 */ /* 0x000fe800000e0000 */
[----:B------:R-:W-:Y:S01]  /*a6a0*/  SHFL.IDX PT, R10, R16, 0x2, 0x181f ;  /* 0x00581f00100a7f89 */ /* 0x000fe200000e0000 */
[----:B0-----:R-:W-:-:S03]  /*a6b0*/  IMAD.SHL.U32 R3, R2, 0x8, RZ ;  /* 0x0000000802037824 */ /* 0x001fc600078e00ff */
[----:B------:R-:W0:Y:S02]  /*a6c0*/  SHFL.IDX PT, R2, R16, RZ, 0x181f ;  /* 0x00181fff10027589 */ /* 0x000e2400000e0000 */
[----:B------:R-:W-:-:S05]  /*a6d0*/  LOP3.LUT R3, R3, 0x38, RZ, 0xc0, !PT ;  /* 0x0000003803037812 */ /* 0x000fca00078ec0ff */
[----:B------:R-:W-:-:S05]  /*a6e0*/  IMAD.SHL.U32 R5, R3, 0x2, RZ ;  /* 0x0000000203057824 */ /* 0x000fca00078e00ff */
[----:B0-----:R-:W-:-:S04]  /*a6f0*/  IADD3 R2, P1, R2, R5, RZ ;  /* 0x0000000502027210 */ /* 0x001fc80007f3e0ff */
[----:B------:R-:W-:Y:S02]  /*a700*/  IADD3.X R3, RZ, R0, RZ, P1, !PT ;  /* 0x00000000ff037210 */ /* 0x000fe40000ffe4ff */
[----:B------:R-:W-:Y:S02]  /*a710*/  LEA R0, R8, UR38, 0x1 ;  /* 0x0000002608007c11 */ /* 0x000fe4000f8e08ff */
[----:B------:R-:W0:Y:S04]  /*a720*/  SHFL.IDX PT, R8, R17, 0x2, 0x181f ;  /* 0x00581f0011087f89 */ /* 0x000e2800000e0000 */
[----:B------:R1:W-:Y:S01]  /*a730*/  LDGSTS.E.BYPASS.LTC128B.128 [R0+0x400], desc[UR50][R2.64], !P0 ;  /* 0x0040000002007fae */ /* 0x0003e2000c101d72 */
[----:B------:R-:W-:Y:S02]  /*a740*/  ISETP.LT.OR P0, PT, R6, 0x11, P2 ;  /* 0x000000110600780c */ /* 0x000fe40001701670 */
[----:B-1----:R-:W-:-:S02]  /*a750*/  IADD3 R2, P1, R14, R5, RZ ;  /* 0x000000050e027210 */ /* 0x002fc40007f3e0ff */
[----:B------:R-:W1:Y:S03]  /*a760*/  SHFL.IDX PT, R14, R16, 0x3, 0x181f ;  /* 0x00781f00100e7f89 */ /* 0x000e6600000e0000 */
[----:B------:R-:W-:Y:S02]  /*a770*/  IMAD.X R3, RZ, RZ, R7, P1 ;  /* 0x000000ffff037224 */ /* 0x000fe400008e0607 */
[----:B------:R-:W2:Y:S04]  /*a780*/  SHFL.IDX PT, R7, R17, 0x3, 0x181f ;  /* 0x00781f0011077f89 */ /* 0x000ea800000e0000 */
[----:B------:R3:W-:Y:S01]  /*a790*/  LDGSTS.E.BYPASS.LTC128B.128 [R0+0xc00], desc[UR50][R2.64], !P0 ;  /* 0x00c0000002007fae */ /* 0x0007e2000c101d72 */
[----:B------:R-:W-:-:S02]  /*a7a0*/  ISETP.LT.OR P0, PT, R6, 0x21, P2 ;  /* 0x000000210600780c */ /* 0x000fc40001701670 */
[----:B---3--:R-:W-:Y:S02]  /*a7b0*/  IADD3 R2, P1, R10, R5, RZ ;  /* 0x000000050a027210 */ /* 0x008fe40007f3e0ff */
[----:B------:R-:W3:Y:S03]  /*a7c0*/  SHFL.IDX PT, R10, R16, 0x4, 0x181f ;  /* 0x00981f00100a7f89 */ /* 0x000ee600000e0000 */
[----:B0-----:R-:W-:Y:S02]  /*a7d0*/  IMAD.X R3, RZ, RZ, R8, P1 ;  /* 0x000000ffff037224 */ /* 0x001fe400008e0608 */
[----:B------:R-:W0:Y:S04]  /*a7e0*/  SHFL.IDX PT, R8, R17, 0x4, 0x181f ;  /* 0x00981f0011087f89 */ /* 0x000e2800000e0000 */
[----:B------:R1:W-:Y:S01]  /*a7f0*/  LDGSTS.E.BYPASS.LTC128B.128 [R0+0x1400], desc[UR50][R2.64], !P0 ;  /* 0x0140000002007fae */ /* 0x0003e2000c101d72 */
[----:B------:R-:W-:-:S02]  /*a800*/  ISETP.LT.OR P0, PT, R6, 0x31, P2 ;  /* 0x000000310600780c */ /* 0x000fc40001701670 */
[----:B-1----:R-:W-:Y:S02]  /*a810*/  IADD3 R2, P1, R14, R5, RZ ;  /* 0x000000050e027210 */ /* 0x002fe40007f3e0ff */
[----:B------:R-:W1:Y:S03]  /*a820*/  SHFL.IDX PT, R14, R16, 0x5, 0x181f ;  /* 0x00b81f00100e7f89 */ /* 0x000e6600000e0000 */
[----:B--2---:R-:W-:Y:S02]  /*a830*/  IMAD.X R3, RZ, RZ, R7, P1 ;  /* 0x000000ffff037224 */ /* 0x004fe400008e0607 */
[----:B------:R-:W2:Y:S04]  /*a840*/  SHFL.IDX PT, R7, R17, 0x5, 0x181f ;  /* 0x00b81f0011077f89 */ /* 0x000ea800000e0000 */
[----:B------:R3:W-:Y:S01]  /*a850*/  LDGSTS.E.BYPASS.LTC128B.128 [R0+0x1c00], desc[UR50][R2.64], !P0 ;  /* 0x01c0000002007fae */ /* 0x0007e2000c101d72 */
[----:B------:R-:W-:-:S02]  /*a860*/  ISETP.LT.OR P0, PT, R6, 0x41, P2 ;  /* 0x000000410600780c */ /* 0x000fc40001701670 */
[----:B---3--:R-:W-:Y:S02]  /*a870*/  IADD3 R2, P1, R10, R5, RZ ;  /* 0x000000050a027210 */ /* 0x008fe40007f3e0ff */
[----:B------:R-:W3:Y:S02]  /*a880*/  SHFL.IDX PT, R10, R16, 0x6, 0x181f ;  /* 0x00d81f00100a7f89 */ /* 0x000ee400000e0000 */
[----:B0-----:R-:W-:Y:S02]  /*a890*/  IADD3.X R3, RZ, R8, RZ, P1, !PT ;  /* 0x00000008ff037210 */ /* 0x001fe40000ffe4ff */
[----:B------:R-:W0:Y:S05]  /*a8a0*/  SHFL.IDX PT, R8, R17, 0x6, 0x181f ;  /* 0x00d81f0011087f89 */ /* 0x000e2a00000e0000 */
[----:B------:R1:W-:Y:S01]  /*a8b0*/  LDGSTS.E.BYPASS.LTC128B.128 [R0+0x2400], desc[UR50][R2.64], !P0 ;  /* 0x0240000002007fae */ /* 0x0003e2000c101d72 */
[----:B------:R-:W-:-:S02]  /*a8c0*/  ISETP.LT.OR P0, PT, R6, 0x51, P2 ;  /* 0x000000510600780c */ /* 0x000fc40001701670 */
[----:B-1----:R-:W-:Y:S02]  /*a8d0*/  IADD3 R2, P1, R14, R5, RZ ;  /* 0x000000050e027210 */ /* 0x002fe40007f3e0ff */
[----:B------:R1:W4:Y:S03]  /*a8e0*/  SHFL.IDX PT, R14, R16, 0x7, 0x181f ;  /* 0x00f81f00100e7f89 */ /* 0x00032600000e0000 */
[----:B--2---:R-:W-:Y:S02]  /*a8f0*/  IMAD.X R3, RZ, RZ, R7, P1 ;  /* 0x000000ffff037224 */ /* 0x004fe400008e0607 */
[----:B------:R1:W2:Y:S04]  /*a900*/  SHFL.IDX PT, R7, R17, 0x7, 0x181f ;  /* 0x00f81f0011077f89 */ /* 0x0002a800000e0000 */
[----:B------:R3:W-:Y:S01]  /*a910*/  LDGSTS.E.BYPASS.LTC128B.128 [R0+0x2c00], desc[UR50][R2.64], !P0 ;  /* 0x02c0000002007fae */ /* 0x0007e2000c101d72 */
[----:B------:R-:W-:-:S02]  /*a920*/  ISETP.LT.OR P0, PT, R6, 0x61, P2 ;  /* 0x000000610600780c */ /* 0x000fc40001701670 */
[----:B---3--:R-:W-:-:S05]  /*a930*/  IADD3 R2, P1, R10, R5, RZ ;  /* 0x000000050a027210 */ /* 0x008fca0007f3e0ff */
[----:B0-----:R-:W-:-:S06]  /*a940*/  IMAD.X R3, RZ, RZ, R8, P1 ;  /* 0x000000ffff037224 */ /* 0x001fcc00008e0608 */
[----:B--2-4-:R1:W-:Y:S02]  /*a950*/  LDGSTS.E.BYPASS.LTC128B.128 [R0+0x3400], desc[UR50][R2.64], !P0 ;  /* 0x0340000002007fae */ /* 0x0143e4000c101d72 */
.L_x_186:
[----:B------:R-:W-:Y:S02]  /*a960*/  ISETP.LT.OR P0, PT, R6, 0x71, P2 ;  /* 0x000000710600780c */ /* 0x000fe40001701670 */
[----:B-1----:R-:W-:-:S05]  /*a970*/  IADD3 R2, P1, R14, R5, RZ ;  /* 0x000000050e027210 */ /* 0x002fca0007f3e0ff */
[----:B------:R-:W-:-:S06]  /*a980*/  IMAD.X R3, RZ, RZ, R7, P1 ;  /* 0x000000ffff037224 */ /* 0x000fcc00008e0607 */
[----:B------:R-:W-:Y:S01]  /*a990*/  @!PT LDS RZ, [RZ] ;  /* 0x00000000fffff984 */ /* 0x000fe20000000800 */
[----:B------:R-:W-:Y:S01]  /*a9a0*/  @!PT LDS RZ, [RZ] ;  /* 0x00000000fffff984 */ /* 0x000fe20000000800 */
[----:B------:R-:W-:Y:S01]  /*a9b0*/  @!PT LDS RZ, [RZ] ;  /* 0x00000000fffff984 */ /* 0x000fe20000000800 */
[----:B------:R0:W-:Y:S01]  /*a9c0*/  LDGSTS.E.BYPASS.LTC128B.128 [R0+0x3c00], desc[UR50][R2.64], !P0 ;  /* 0x03c0000002007fae */ /* 0x0001e2000c101d72 */
[----:B------:R-:W-:Y:S01]  /*a9d0*/  PLOP3.LUT P0, PT, PT, PT, PT, 0x80, 0x0 ;  /* 0x000000000000781c */ /* 0x000fe20003f0f070 */
[----:B------:R-:W-:-:S12]  /*a9e0*/  NOP ;  /* 0x0000000000007918 */ /* 0x000fd80000000000 */
.L_x_65:
[----:B------:R-:W-:Y:S02]  /*a9f0*/  PLOP3.LUT P1, PT, P1, P0, PT, 0xa2, 0x0 ;  /* 0x000000000000781c */ /* 0x000fe40000f21472 */
[----:B------:R-:W-:-:S08]  /*aa00*/  @P0 R2UR P1, UR4, R4 ;  /* 0x00000000040402ca */ /* 0x000fd00000020000 */
[----:B------:R-:W-:-:S05]  /*aa10*/  @P0 PLOP3.LUT P0, PT, P1, PT, PT, 0x80, 0x0 ;  /* 0x000000000000081c */ /* 0x000fca0000f0f070 */
[----:B------:R-:W-:Y:S01]  /*aa20*/  @!P1 SYNCS.ARRIVE.TRANS64.RED.A0T1 RZ, [UR4+0x16850], RZ ;  /* 0x016850ffffff99a7 */ /* 0x000fe20008200404 */
[----:B------:R-:W-:Y:S07]  /*aa30*/  @!P1 ARRIVES.LDGSTSBAR.64.TRANSCNT [UR4+0x16850] ;  /* 0x01685000ff0099b0 */ /* 0x000fee0008000a84 */
[----:B------:R-:W-:Y:S05]  /*aa40*/  @P0 BRA.U.ANY `(.L_x_65) ;  /* 0xfffffffd00e80947 */ /* 0x000fea000393ffff */
[----:B------:R-:W-:Y:S01]  /*aa50*/  NOP ;  /* 0x0000000000007918 */ /* 0x000fe20000000000 */
[----:B0-----:R-:W-:-:S04]  /*aa60*/  MOV R0, UR41 ;  /* 0x0000002900007c02 */ /* 0x001fc80008000f00 */
[----:B------:R-:W-:-:S13]  /*aa70*/  ISETP.NE.AND P2, PT, R0, 0x3, PT ;  /* 0x000000030000780c */ /* 0x000fda0003f45270 */
[----:B------:R-:W-:Y:S05]  /*aa80*/  @!P2 BRA `(.L_x_66) ;  /* 0x000000000004a947 */ /* 0x000fea0003800000 */
[----:B------:R-:W-:Y:S01]  /*aa90*/  BPT.TRAP 0x1 ;  /* 0x000000040000795c */ /* 0x000fe20000300000 */
.L_x_66:
[----:B------:R-:W2:Y:S01]  /*aaa0*/  LDL.LU R2, [R1+0x8] ;  /* 0x0000080001027983 */ /* 0x000ea20000300800 */
[----:B------:R-:W-:Y:S01]  /*aab0*/  ULDC UR4, c[0x0][0xc34] ;  /* 0x00030d0000047ab9 */ /* 0x000fe20000000800 */
[----:B------:R0:W-:Y:S02]  /*aac0*/  SYNCS.ARRIVE.TRANS64.A1T0 RZ, [R4+URZ+0x16850], RZ ;  /* 0x016850ff04ff79a7 */ /* 0x0001e4000810003f */
[----:B------:R-:W3:Y:S01]  /*aad0*/  LDL.LU R0, [R1+0xc] ;  /* 0x00000c0001007983 */ /* 0x000ee20000300800 */
[----:B------:R-:W-:-:S05]  /*aae0*/  VIADD R22, R22, 0x1 ;  /* 0x0000000116167836 */ /* 0x000fca0000000000 */
[----:B------:R-:W-:-:S04]  /*aaf0*/  ISETP.NE.AND P0, PT, R22, 0x2, PT ;  /* 0x000000021600780c */ /* 0x000fc80003f05270 */
[----:B------:R-:W-:Y:S02]  /*ab00*/  SEL R3, RZ, 0x1, P0 ;  /* 0x00000001ff037807 */ /* 0x000fe40000000000 */
[----:B------:R-:W-:Y:S02]  /*ab10*/  SEL R22, R22, RZ, P0 ;  /* 0x000000ff16167207 */ /* 0x000fe40000000000 */
[----:B------:R-:W-:Y:S01]  /*ab20*/  LOP3.LUT R24, R24, R3, RZ, 0x3c, !PT ;  /* 0x0000000318187212 */ /* 0x000fe200078e3cff */
[----:B--2---:R-:W-:Y:S02]  /*ab30*/  VIADD R2, R2, UR43 ;  /* 0x0000002b02027c36 */ /* 0x004fe40008000000 */
[----:B---3--:R-:W-:-:S03]  /*ab40*/  VIADD R0, R0, 0x1 ;  /* 0x0000000100007836 */ /* 0x008fc60000000000 */
[----:B------:R0:W-:Y:S01]  /*ab50*/  STL [R1+0x8], R2 ;  /* 0x0000080201007387 */ /* 0x0001e20000100800 */
[----:B------:R-:W-:-:S03]  /*ab60*/  ISETP.GE.AND P1, PT, R2, UR4, PT ;  /* 0x0000000402007c0c */ /* 0x000fc6000bf26270 */
[----:B------:R0:W-:Y:S10]  /*ab70*/  STL [R1+0xc], R0 ;  /* 0x00000c0001007387 */ /* 0x0001f40000100800 */
[----:B0-----:R-:W-:Y:S05]  /*ab80*/  @!P1 BRA `(.L_x_67) ;  /* 0xffffffc800909947 */ /* 0x001fea000383ffff */
[----:B------:R-:W-:-:S07]  /*ab90*/  LOP3.LUT R0, R0, 0x1, RZ, 0xc, !PT ;  /* 0x0000000100007812 */ /* 0x000fce00078e0cff */
.L_x_32:
[----:B------:R-:W0:Y:S01]  /*aba0*/  S2R R3, SR_CgaCtaId ;  /* 0x0000000000037919 */ /* 0x000e220000008800 */
[----:B------:R-:W-:Y:S01]  /*abb0*/  MOV R2, 0x400 ;  /* 0x0000040000027802 */ /* 0x000fe20000000f00 */
[----:B------:R-:W-:Y:S01]  /*abc0*/  BSSY B0, `(.L_x_68) ;  /* 0x0000005000007945 */ /* 0x000fe20003800000 */
[----:B------:R-:W-:Y:S02]  /*abd0*/  SHF.L.U32 R0, R0, 0x1f, RZ ;  /* 0x0000001f00007819 */ /* 0x000fe400000006ff */
[----:B0-----:R-:W-:-:S04]  /*abe0*/  LEA R7, R3, R2, 0x18 ;  /* 0x0000000203077211 */ /* 0x001fc800078ec0ff */
[----:B------:R-:W0:Y:S02]  /*abf0*/  SYNCS.PHASECHK.TRANS64.TRYWAIT P0, [R7+URZ+0x16820], R0 ;  /* 0x01682000070075a7 */ /* 0x000e24000800017f */
[----:B0-----:R-:W-:Y:S05]  /*ac00*/  @!P0 BRA `(.L_x_69) ;  /* 0x0000003c00208947 */ /* 0x001fea0003800000 */
.L_x_187:
[----:B-1----:R-:W-:Y:S05]  /*ac10*/  BSYNC B0 ;  /* 0x0000000000007941 */ /* 0x002fea0003800000 */
.L_x_68:
[----:B------:R-:W-:-:S03]  /*ac20*/  UMOV UR4, 0xffffffff ;  /* 0xffffffff00047882 */ /* 0x000fc60000000000 */
[----:B------:R-:W-:Y:S05]  /*ac30*/  BRA.DIV UR4, `(.L_x_70) ;  /* 0x0000003e04287947 */ /* 0x000fea000b800000 */
[----:B0-----:R-:W0:Y:S02]  /*ac40*/  S2R R0, SR_TID.X ;  /* 0x0000000000007919 */ /* 0x001e240000002100 */
[----:B0-----:R-:W-:-:S04]  /*ac50*/  SHF.R.U32.HI R0, RZ, 0x5, R0 ;  /* 0x00000005ff007819 */ /* 0x001fc80000011600 */
[----:B------:R-:W-:-:S05]  /*ac60*/  LOP3.LUT R0, R0, 0x3, RZ, 0xc0, !PT ;  /* 0x0000000300007812 */ /* 0x000fca00078ec0ff */
[----:B------:R0:W1:Y:S02]  /*ac70*/  SHFL.IDX PT, R14, R0, RZ, 0x1f ;  /* 0x00001fff000e7589 */ /* 0x00006400000e0000 */
.L_x_190:
[----:B-1----:R-:W-:Y:S01]  /*ac80*/  ISETP.NE.AND P0, PT, R14, RZ, PT ;  /* 0x000000ff0e00720c */ /* 0x002fe20003f05270 */
[----:B------:R-:W-:-:S12]  /*ac90*/  BSSY B0, `(.L_x_71) ;  /* 0x0000024000007945 */ /* 0x000fd80003800000 */
[----:B------:R-:W-:Y:S05]  /*aca0*/  @P0 BRA `(.L_x_72) ;  /* 0x0000000000880947 */ /* 0x000fea0003800000 */
[----:B------:R-:W-:-:S03]  /*acb0*/  UMOV UR4, 0xffffffff ;  /* 0xffffffff00047882 */ /* 0x000fc60000000000 */
[----:B------:R-:W-:Y:S05]  /*acc0*/  BRA.DIV UR4, `(.L_x_73) ;  /* 0x0000003e04387947 */ /* 0x000fea000b800000 */
[----:B------:R-:W-:-:S13]  /*acd0*/  ELECT P6, URZ, PT ;  /* 0x00000000003f782f */ /* 0x000fda00038c0000 */
.L_x_193:
[----:B------:R-:W-:Y:S05]  /*ace0*/  @!P6 BRA `(.L_x_72) ;  /* 0x000000000078e947 */ /* 0x000fea0003800000 */
[----:B------:R-:W-:-:S06]  /*acf0*/  ULOP3.LUT UR4, UR39, 0x2, URZ, 0xfc, !UPT ;  /* 0x0000000227047892 */ /* 0x000fcc000f8efc3f */
[----:B0-----:R-:W-:-:S04]  /*ad00*/  MOV R0, UR4 ;  /* 0x0000000400007c02 */ /* 0x001fc80008000f00 */
[----:B------:R-:W-:-:S13]  /*ad10*/  ISETP.NE.AND P0, PT, R0, 0x3, PT ;  /* 0x000000030000780c */ /* 0x000fda0003f05270 */
[----:B------:R-:W-:Y:S05]  /*ad20*/  @!P0 BRA `(.L_x_74) ;  /* 0x0000000000048947 */ /* 0x000fea0003800000 */
[----:B------:R-:W-:Y:S01]  /*ad30*/  BPT.TRAP 0x1 ;  /* 0x000000040000795c */ /* 0x000fe20000300000 */
.L_x_74:
[----:B------:R-:W-:Y:S01]  /*ad40*/  IMAD R5, R22, 0x8, R7 ;  /* 0x0000000816057824 */ /* 0x000fe200078e0207 */
[----:B------:R-:W-:Y:S01]  /*ad50*/  SHF.L.U32 R0, R24, 0x1f, RZ ;  /* 0x0000001f18007819 */ /* 0x000fe200000006ff */
[----:B------:R-:W-:-:S03]  /*ad60*/  VIADD R22, R22, 0x1 ;  /* 0x0000000116167836 */ /* 0x000fc60000000000 */
[----:B------:R-:W0:Y:S02]  /*ad70*/  SYNCS.PHASECHK.TRANS64.TRYWAIT P1, [R5+URZ+0x16840], R0 ;  /* 0x01684000050075a7 */ /* 0x000e24000802017f */
[----:B------:R-:W-:-:S04]  /*ad80*/  ISETP.NE.AND P2, PT, R22, 0x2, PT ;  /* 0x000000021600780c */ /* 0x000fc80003f45270 */
[----:B------:R-:W-:Y:S01]  /*ad90*/  SEL R3, RZ, 0x1, P2 ;  /* 0x00000001ff037807 */ /* 0x000fe20001000000 */
[----:B0-----:R-:W-:Y:S08]  /*ada0*/  @!P1 BRA `(.L_x_75) ;  /* 0x0000003c00209947 */ /* 0x001ff00003800000 */
.L_x_194:
[----:B------:R-:W-:Y:S02]  /*adb0*/  SEL R22, R22, RZ, P2 ;  /* 0x000000ff16167207 */ /* 0x000fe40001000000 */
[----:B------:R-:W-:Y:S01]  /*adc0*/  LOP3.LUT R2, R24, R3, RZ, 0x3c, !PT ;  /* 0x0000000318027212 */ /* 0x000fe200078e3cff */
[----:B------:R-:W-:Y:S06]  /*add0*/  @!P0 BRA `(.L_x_76) ;  /* 0x0000000000048947 */ /* 0x000fec0003800000 */
[----:B------:R-:W-:Y:S01]  /*ade0*/  BPT.TRAP 0x1 ;  /* 0x000000040000795c */ /* 0x000fe20000300000 */
.L_x_76:
[----:B------:R-:W-:Y:S01]  /*adf0*/  IMAD R3, R22, 0x8, R7 ;  /* 0x0000000816037824 */ /* 0x000fe200078e0207 */
[----:B------:R-:W-:-:S04]  /*ae00*/  SHF.L.U32 R2, R2, 0x1f, RZ ;  /* 0x0000001f02027819 */ /* 0x000fc800000006ff */
[----:B------:R-:W1:Y:S02]  /*ae10*/  SYNCS.PHASECHK.TRANS64.TRYWAIT P1, [R3+URZ+0x16840], R2 ;  /* 0x01684002030075a7 */ /* 0x000e64000802017f */
[----:B-1----:R-:W-:Y:S05]  /*ae20*/  @!P1 BRA `(.L_x_77) ;  /* 0x0000003c00149947 */ /* 0x002fea0003800000 */
.L_x_195:
[----:B------:R-:W-:Y:S05]  /*ae30*/  @!P0 BRA `(.L_x_78) ;  /* 0x0000000000048947 */ /* 0x000fea0003800000 */
[----:B------:R-:W-:Y:S01]  /*ae40*/  BPT.TRAP 0x1 ;  /* 0x000000040000795c */ /* 0x000fe20000300000 */
.L_x_78:
[----:B------:R-:W2:Y:S02]  /*ae50*/  SYNCS.PHASECHK.TRANS64.TRYWAIT P1, [R5+URZ+0x16860], R0 ;  /* 0x01686000050075a7 */ /* 0x000ea4000802017f */
[----:B--2---:R-:W-:Y:S05]  /*ae60*/  @!P1 BRA `(.L_x_79) ;  /* 0x0000003c00189947 */ /* 0x004fea0003800000 */
.L_x_196:
[----:B------:R-:W-:Y:S05]  /*ae70*/  @!P0 BRA `(.L_x_80) ;  /* 0x0000000000048947 */ /* 0x000fea0003800000 */
[----:B------:R-:W-:Y:S01]  /*ae80*/  BPT.TRAP 0x1 ;  /* 0x000000040000795c */ /* 0x000fe20000300000 */
.L_x_80:
[----:B---3--:R3:W4:Y:S02]  /*ae90*/  SYNCS.PHASECHK.TRANS64.TRYWAIT P0, [R3+URZ+0x16860], R2 ;  /* 0x01686002030075a7 */ /* 0x008724000800017f */
[----:B----4-:R-:W-:Y:S05]  /*aea0*/  @!P0 NANOSLEEP.SYNCS 0x989680 ;  /* 0x009896800000895d */ /* 0x010fea0003900000 */
[----:B------:R-:W4:Y:S02]  /*aeb0*/  @!P0 SYNCS.PHASECHK.TRANS64 P0, [R3+URZ+0x16860], R2 ;  /* 0x01686002030085a7 */ /* 0x000f24000800007f */
[----:B----4-:R-:W-:Y:S05]  /*aec0*/  @!P0 BRA `(.L_x_80) ;  /* 0xfffffffc00f08947 */ /* 0x010fea000383ffff */
.L_x_72:
[----:B------:R-:W-:Y:S05]  /*aed0*/  BSYNC B0 ;  /* 0x0000000000007941 */ /* 0x000fea0003800000 */
.L_x_71:
[----:B------:R-:W-:Y:S05]  /*aee0*/  EXIT ;  /* 0x000000000000794d */ /* 0x000fea0003800000 */
.L_x_8:
[----:B0-----:R-:W-:-:S04]  /*aef0*/  MOV R3, UR44 ;  /* 0x0000002c00037c02 */ /* 0x001fc80008000f00 */
[----:B------:R0:W1:Y:S03]  /*af00*/  SYNCS.PHASECHK.TRANS64.TRYWAIT P1, [R3+URZ+0x16800], R0 ;  /* 0x01680000030075a7 */ /* 0x000066000802017f */
[----:B-1----:R-:W-:Y:S05]  /*af10*/  @!P1 NANOSLEEP.SYNCS 0x989680 ;  /* 0x009896800000995d */ /* 0x002fea0003900000 */
[----:B------:R-:W1:Y:S02]  /*af20*/  @!P1 SYNCS.PHASECHK.TRANS64 P1, [R3+URZ+0x16800], R0 ;  /* 0x01680000030095a7 */ /* 0x000e64000802007f */
[----:B-1----:R-:W-:Y:S05]  /*af30*/  @!P1 BRA `(.L_x_8) ;  /* 0xfffffffc00ec9947 */ /* 0x002fea000383ffff */
[----:B------:R-:W-:Y:S05]  /*af40*/  BRA `(.L_x_81) ;  /* 0xffffff60004c7947 */ /* 0x000fea000383ffff */
.L_x_12:
[----:B-1----:R1:W2:Y:S02]  /*af50*/  SYNCS.PHASECHK.TRANS64.TRYWAIT P1, [R0+URZ+0x16830], R3 ;  /* 0x01683003000075a7 */ /* 0x0022a4000802017f */
[----:B--2---:R-:W-:Y:S05]  /*af60*/  @!P1 NANOSLEEP.SYNCS 0x989680 ;  /* 0x009896800000995d */ /* 0x004fea0003900000 */
[----:B------:R-:W2:Y:S02]  /*af70*/  @!P1 SYNCS.PHASECHK.TRANS64 P1, [R0+URZ+0x16830], R3 ;  /* 0x01683003000095a7 */ /* 0x000ea4000802007f */
[----:B--2---:R-:W-:Y:S05]  /*af80*/  @!P1 BRA `(.L_x_12) ;  /* 0xfffffffc00f09947 */ /* 0x004fea000383ffff */
[----:B------:R-:W-:Y:S05]  /*af90*/  BRA `(.L_x_11) ;  /* 0xffffff60006c7947 */ /* 0x000fea000383ffff */
.L_x_18:
[----:B-1----:R-:W-:-:S04]  /*afa0*/  IMAD.U32 R7, RZ, RZ, UR6 ;  /* 0x00000006ff077e24 */ /* 0x002fc8000f8e00ff */
[----:B------:R1:W2:Y:S03]  /*afb0*/  SYNCS.PHASECHK.TRANS64.TRYWAIT P1, [R7+URZ+0x16830], R6 ;  /* 0x01683006070075a7 */ /* 0x0002a6000802017f */
[----:B--2---:R-:W-:Y:S05]  /*afc0*/  @!P1 NANOSLEEP.SYNCS 0x989680 ;  /* 0x009896800000995d */ /* 0x004fea0003900000 */
[----:B------:R-:W2:Y:S02]  /*afd0*/  @!P1 SYNCS.PHASECHK.TRANS64 P1, [R7+URZ+0x16830], R6 ;  /* 0x01683006070095a7 */ /* 0x000ea4000802007f */
[----:B--2---:R-:W-:Y:S05]  /*afe0*/  @!P1 BRA `(.L_x_18) ;  /* 0xfffffffc00ec9947 */ /* 0x004fea000383ffff */
[----:B------:R-:W-:Y:S05]  /*aff0*/  BRA `(.L_x_15) ;  /* 0xffffff8800647947 */ /* 0x000fea000383ffff */
.L_x_22:
[----:B-1----:R-:W-:-:S04]  /*b000*/  IMAD.U32 R7, RZ, RZ, UR6 ;  /* 0x00000006ff077e24 */ /* 0x002fc8000f8e00ff */
[----:B------:R1:W2:Y:S03]  /*b010*/  SYNCS.PHASECHK.TRANS64.TRYWAIT P1, [R7+URZ+0x16850], R6 ;  /* 0x01685006070075a7 */ /* 0x0002a6000802017f */
[----:B--2---:R-:W-:Y:S05]  /*b020*/  @!P1 NANOSLEEP.SYNCS 0x989680 ;  /* 0x009896800000995d */ /* 0x004fea0003900000 */
[----:B------:R-:W2:Y:S02]  /*b030*/  @!P1 SYNCS.PHASECHK.TRANS64 P1, [R7+URZ+0x16850], R6 ;  /* 0x01685006070095a7 */ /* 0x000ea4000802007f */
[----:B--2---:R-:W-:Y:S05]  /*b040*/  @!P1 BRA `(.L_x_22) ;  /* 0xfffffffc00ec9947 */ /* 0x004fea000383ffff */
[----:B------:R-:W-:Y:S05]  /*b050*/  BRA `(.L_x_19) ;  /* 0xffffff8800e07947 */ /* 0x000fea000383ffff */
.L_x_29:
[----:B-1----:R-:W-:-:S04]  /*b060*/  IMAD.U32 R7, RZ, RZ, UR4 ;  /* 0x00000004ff077e24 */ /* 0x002fc8000f8e00ff */
[----:B------:R1:W2:Y:S03]  /*b070*/  SYNCS.PHASECHK.TRANS64.TRYWAIT P1, [R7+URZ+0x16850], R0 ;  /* 0x01685000070075a7 */ /* 0x0002a6000802017f */
[----:B--2---:R-:W-:Y:S05]  /*b080*/  @!P1 NANOSLEEP.SYNCS 0x989680 ;  /* 0x009896800000995d */ /* 0x004fea0003900000 */
[----:B------:R-:W2:Y:S02]  /*b090*/  @!P1 SYNCS.PHASECHK.TRANS64 P1, [R7+URZ+0x16850], R0 ;  /* 0x01685000070095a7 */ /* 0x000ea4000802007f */
[----:B--2---:R-:W-:Y:S05]  /*b0a0*/  @!P1 BRA `(.L_x_29) ;  /* 0xfffffffc00ec9947 */ /* 0x004fea000383ffff */
[----:B------:R-:W-:Y:S05]  /*b0b0*/  BRA `(.L_x_28) ;  /* 0xffffffac00507947 */ /* 0x000fea000383ffff */
.L_x_36:
[----:B------:R-:W1:Y:S01]  /*b0c0*/  S2R R16, SR_TID.X ;  /* 0x0000000000107919 */ /* 0x000e620000002100 */
[----:B------:R-:W-:Y:S01]  /*b0d0*/  BSSY B0, `(.L_x_82) ;  /* 0x000000a000007945 */ /* 0x000fe20003800000 */
[----:B------:R-:W-:Y:S02]  /*b0e0*/  IMAD.MOV.U32 R12, RZ, RZ, RZ ;  /* 0x000000ffff0c7224 */ /* 0x000fe400078e00ff */
[----:B------:R-:W-:Y:S02]  /*b0f0*/  IMAD.MOV.U32 R11, RZ, RZ, 0x1f ;  /* 0x0000001fff0b7424 */ /* 0x000fe400078e00ff */
[----:B------:R-:W-:Y:S01]  /*b100*/  IMAD.MOV.U32 R15, RZ, RZ, -0x1 ;  /* 0xffffffffff0f7424 */ /* 0x000fe200078e00ff */
[----:B-1----:R-:W-:-:S04]  /*b110*/  SHF.R.U32.HI R16, RZ, 0x5, R16 ;  /* 0x00000005ff107819 */ /* 0x002fc80000011610 */
[----:B------:R-:W-:-:S04]  /*b120*/  LOP3.LUT R16, R16, 0x3, RZ, 0xc0, !PT ;  /* 0x0000000310107812 */ /* 0x000fc800078ec0ff */
[----:B------:R-:W-:-:S07]  /*b130*/  MOV R13, R16 ;  /* 0x00000010000d7202 */ /* 0x000fce0000000f00 */
[----:B0----5:R-:W-:Y:S05]  /*b140*/  WARPSYNC.COLLECTIVE R15, `(.L_x_83) ;  /* 0x000000000f087348 */ /* 0x021fea0003c00000 */
[----:B------:R1:W2:Y:S02]  /*b150*/  SHFL.IDX P6, R14, R13, R12, R11 ;  /* 0x0000000c0d0e7389 */ /* 0x0002a400000c000b */
[----:B012--5:R-:W-:Y:S01]  /*b160*/  ENDCOLLECTIVE ;  /* 0x000000000000791b */ /* 0x027fe20003800000 */
.L_x_83:
[----:B------:R-:W-:Y:S05]  /*b170*/  BSYNC B0 ;  /* 0x0000000000007941 */ /* 0x000fea0003800000 */
.L_x_82:
[----:B------:R-:W-:Y:S05]  /*b180*/  BRA `(.L_x_84) ;  /* 0xffffffcc00107947 */ /* 0x000fea000383ffff */
.L_x_39:
[----:B0-----:R0:W1:Y:S02]  /*b190*/  SYNCS.PHASECHK.TRANS64.TRYWAIT P0, [R0+URZ+0x16840], R2 ;  /* 0x01684002000075a7 */ /* 0x001064000800017f */
[----:B-1----:R-:W-:Y:S05]  /*b1a0*/  @!P0 NANOSLEEP.SYNCS 0x989680 ;  /* 0x009896800000895d */ /* 0x002fea0003900000 */
[----:B------:R-:W1:Y:S02]  /*b1b0*/  @!P0 SYNCS.PHASECHK.TRANS64 P0, [R0+URZ+0x16840], R2 ;  /* 0x01684002000085a7 */ /* 0x000e64000800007f */
[----:B-1----:R-:W-:Y:S05]  /*b1c0*/  @!P0 BRA `(.L_x_39) ;  /* 0xfffffffc00f08947 */ /* 0x002fea000383ffff */
[----:B------:R-:W-:Y:S05]  /*b1d0*/  BRA `(.L_x_85) ;  /* 0xffffffcc006c7947 */ /* 0x000fea000383ffff */
.L_x_40:
[----:B------:R-:W-:Y:S01]  /*b1e0*/  BSSY B0, `(.L_x_86) ;  /* 0x0000008000007945 */ /* 0x000fe20003800000 */
[----:B------:R-:W-:Y:S01]  /*b1f0*/  MOV R13, R5 ;  /* 0x00000005000d7202 */ /* 0x000fe20000000f00 */
[----:B------:R-:W-:Y:S02]  /*b200*/  IMAD.MOV.U32 R12, RZ, RZ, RZ ;  /* 0x000000ffff0c7224 */ /* 0x000fe400078e00ff */
[----:B------:R-:W-:Y:S02]  /*b210*/  IMAD.MOV.U32 R11, RZ, RZ, 0x181f ;  /* 0x0000181fff0b7424 */ /* 0x000fe400078e00ff */
[----:B------:R-:W-:-:S07]  /*b220*/  IMAD.MOV.U32 R15, RZ, RZ, -0x1 ;  /* 0xffffffffff0f7424 */ /* 0x000fce00078e00ff */
[----:B------:R-:W-:Y:S05]  /*b230*/  WARPSYNC.COLLECTIVE R15, `(.L_x_87) ;  /* 0x000000000f087348 */ /* 0x000fea0003c00000 */
[----:B------:R0:W1:Y:S02]  /*b240*/  SHFL.IDX P6, R14, R13, R12, R11 ;  /* 0x0000000c0d0e7389 */ /* 0x00006400000c000b */
[----:B01----:R-:W-:Y:S01]  /*b250*/  ENDCOLLECTIVE ;  /* 0x000000000000791b */ /* 0x003fe20003800000 */
.L_x_87:
[----:B------:R-:W-:Y:S05]  /*b260*/  BSYNC B0 ;  /* 0x0000000000007941 */ /* 0x000fea0003800000 */
.L_x_86:
[----:B------:R-:W-:Y:S01]  /*b270*/  IMAD.MOV.U32 R13, RZ, RZ, R4 ;  /* 0x000000ffff0d7224 */ /* 0x000fe200078e0004 */
[----:B------:R-:W-:Y:S01]  /*b280*/  MOV R15, 0xffffffff ;  /* 0xffffffff000f7802 */ /* 0x000fe20000000f00 */
[----:B------:R-:W-:Y:S01]  /*b290*/  IMAD.MOV.U32 R12, RZ, RZ, RZ ;  /* 0x000000ffff0c7224 */ /* 0x000fe200078e00ff */
[----:B------:R-:W-:Y:S01]  /*b2a0*/  MOV R2, R14 ;  /* 0x0000000e00027202 */ /* 0x000fe20000000f00 */
[----:B------:R-:W-:Y:S01]  /*b2b0*/  IMAD.MOV.U32 R11, RZ, RZ, 0x181f ;  /* 0x0000181fff0b7424 */ /* 0x000fe200078e00ff */
[----:B------:R-:W-:-:S13]  /*b2c0*/  ISETP.GE.AND P1, PT, R9, 0x1, PT ;  /* 0x000000010900780c */ /* 0x000fda0003f26270 */
[----:B------:R-:W-:Y:S05]  /*b2d0*/  WARPSYNC.COLLECTIVE R15, `(.L_x_88) ;  /* 0x000000000f087348 */ /* 0x000fea0003c00000 */
[----:B------:R0:W1:Y:S02]  /*b2e0*/  SHFL.IDX P6, R14, R13, R12, R11 ;  /* 0x0000000c0d0e7389 */ /* 0x00006400000c000b */
[----:B01----:R-:W-:Y:S01]  /*b2f0*/  ENDCOLLECTIVE ;  /* 0x000000000000791b */ /* 0x003fe20003800000 */
.L_x_88:
[----:B------:R-:W-:Y:S01]  /*b300*/  @P1 LEA R7, R6, UR38, 0x1 ;  /* 0x0000002606071c11 */ /* 0x000fe2000f8e08ff */
[----:B------:R-:W-:Y:S01]  /*b310*/  IMAD.MOV.U32 R13, RZ, RZ, R5 ;  /* 0x000000ffff0d7224 */ /* 0x000fe200078e0005 */
[----:B------:R-:W-:Y:S01]  /*b320*/  MOV R12, 0x1 ;  /* 0x00000001000c7802 */ /* 0x000fe20000000f00 */
[----:B------:R-:W-:-:S07]  /*b330*/  IMAD.MOV.U32 R3, RZ, RZ, R14 ;  /* 0x000000ffff037224 */ /* 0x000fce00078e000e */
[----:B------:R-:W-:Y:S05]  /*b340*/  WARPSYNC.COLLECTIVE R15, `(.L_x_89) ;  /* 0x000000000f087348 */ /* 0x000fea0003c00000 */
[----:B------:R0:W1:Y:S02]  /*b350*/  SHFL.IDX P6, R14, R13, R12, R11 ;  /* 0x0000000c0d0e7389 */ /* 0x00006400000c000b */
[----:B01----:R-:W-:Y:S01]  /*b360*/  ENDCOLLECTIVE ;  /* 0x000000000000791b */ /* 0x003fe20003800000 */
.L_x_89:
[----:B------:R-:W-:-:S05]  /*b370*/  @P1 LEA R3, P0, R8, R3, 0x1 ;  /* 0x0000000308031211 */ /* 0x000fca00078008ff */
[----:B------:R-:W-:-:S05]  /*b380*/  @P1 IMAD.X R2, RZ, RZ, R2, P0 ;  /* 0x000000ffff021224 */ /* 0x000fca00000e0602 */
[----:B------:R-:W-:Y:S01]  /*b390*/  @P1 LOP3.LUT R3, R3, R2, RZ, 0x3c, !PT ;  /* 0x0000000203031212 */ /* 0x000fe200078e3cff */
[----:B------:R-:W-:-:S03]  /*b3a0*/  IMAD.MOV.U32 R13, RZ, RZ, R4 ;  /* 0x000000ffff0d7224 */ /* 0x000fc600078e0004 */
[----:B------:R-:W-:-:S04]  /*b3b0*/  @P1 LOP3.LUT R2, R3, R2, RZ, 0x3c, !PT ;  /* 0x0000000203021212 */ /* 0x000fc800078e3cff */
[----:B------:R-:W-:-:S05]  /*b3c0*/  @P1 LOP3.LUT R3, R3, R2, RZ, 0x3c, !PT ;  /* 0x0000000203031212 */ /* 0x000fca00078e3cff */
[----:B------:R-:W-:Y:S01]  /*b3d0*/  @!PT LDS RZ, [RZ] ;  /* 0x00000000fffff984 */ /* 0x000fe20000000800 */
[----:B------:R-:W-:Y:S01]  /*b3e0*/  @!PT LDS RZ, [RZ] ;  /* 0x00000000fffff984 */ /* 0x000fe20000000800 */
[----:B------:R-:W-:Y:S01]  /*b3f0*/  @!PT LDS RZ, [RZ] ;  /* 0x00000000fffff984 */ /* 0x000fe20000000800 */
[----:B------:R0:W-:Y:S01]  /*b400*/  @P1 LDGSTS.E.BYPASS.LTC128B.128 [R7+0xe400], desc[UR50][R2.64], !P2 ;  /* 0x0e40000002071fae */ /* 0x0001e2000d101d72 */
[----:B------:R-:W-:Y:S01]  /*b410*/  ISETP.GE.AND P1, PT, R9, 0x11, PT ;  /* 0x000000110900780c */ /* 0x000fe20003f26270 */
[----:B0-----:R-:W-:-:S12]  /*b420*/  IMAD.MOV.U32 R2, RZ, RZ, R14 ;  /* 0x000000ffff027224 */ /* 0x001fd800078e000e */
[----:B------:R-:W-:Y:S05]  /*b430*/  WARPSYNC.COLLECTIVE R15, `(.L_x_90) ;  /* 0x000000000f087348 */ /* 0x000fea0003c00000 */
[----:B------:R0:W1:Y:S02]  /*b440*/  SHFL.IDX P6, R14, R13, R12, R11 ;  /* 0x0000000c0d0e7389 */ /* 0x00006400000c000b */
[----:B01----:R-:W-:Y:S01]  /*b450*/  ENDCOLLECTIVE ;  /* 0x000000000000791b */ /* 0x003fe20003800000 */
.L_x_90:
[----:B------:R-:W-:Y:S01]  /*b460*/  @P1 LEA R7, R6, UR38, 0x1 ;  /* 0x0000002606071c11 */ /* 0x000fe2000f8e08ff */
[----:B------:R-:W-:Y:S02]  /*b470*/  IMAD.MOV.U32 R13, RZ, RZ, R5 ;  /* 0x000000ffff0d7224 */ /* 0x000fe400078e0005 */
[----:B------:R-:W-:Y:S02]  /*b480*/  IMAD.MOV.U32 R12, RZ, RZ, 0x2 ;  /* 0x00000002ff0c7424 */ /* 0x000fe400078e00ff */
[----:B------:R-:W-:-:S07]  /*b490*/  IMAD.MOV.U32 R3, RZ, RZ, R14 ;  /* 0x000000ffff037224 */ /* 0x000fce00078e000e */
[----:B------:R-:W-:Y:S05]  /*b4a0*/  WARPSYNC.COLLECTIVE R15, `(.L_x_91) ;  /* 0x000000000f087348 */ /* 0x000fea0003c00000 */
[----:B------:R0:W1:Y:S02]  /*b4b0*/  SHFL.IDX P6, R14, R13, R12, R11 ;  /* 0x0000000c0d0e7389 */ /* 0x00006400000c000b */
[----:B01----:R-:W-:Y:S01]  /*b4c0*/  ENDCOLLECTIVE ;  /* 0x000000000000791b */ /* 0x003fe20003800000 */
.L_x_91:
[----:B------:R-:W-:-:S04]  /*b4d0*/  @P1 LEA R3, P0, R8, R3, 0x1 ;  /* 0x0000000308031211 */ /* 0x000fc800078008ff */
[----:B------:R-:W-:-:S04]  /*b4e0*/  @P1 IADD3.X R2, RZ, R2, RZ, P0, !PT ;  /* 0x00000002ff021210 */ /* 0x000fc800007fe4ff */
[----:B------:R-:W-:Y:S02]  /*b4f0*/  @P1 LOP3.LUT R3, R3, R2, RZ, 0x3c, !PT ;  /* 0x0000000203031212 */ /* 0x000fe400078e3cff */
[----:B------:R-:W-:Y:S02]  /*b500*/  MOV R13, R4 ;  /* 0x00000004000d7202 */ /* 0x000fe40000000f00 */
        /* <DEDUP_REMOVED lines=11> */
.L_x_92:
[----:B------:R-:W-:Y:S01]  /*b5c0*/  @P1 LEA R7, R6, UR38, 0x1 ;  /* 0x0000002606071c11 */ /* 0x000fe2000f8e08ff */
[----:B------:R-:W-:Y:S01]  /*b5d0*/  IMAD.MOV.U32 R13, RZ, RZ, R5 ;  /* 0x000000ffff0d7224 */ /* 0x000fe200078e0005 */
[----:B------:R-:W-:Y:S01]  /*b5e0*/  MOV R12, 0x3 ;  /* 0x00000003000c7802 */ /* 0x000fe20000000f00 */
[----:B------:R-:W-:-:S07]  /*b5f0*/  IMAD.MOV.U32 R3, RZ, RZ, R14 ;  /* 0x000000ffff037224 */ /* 0x000fce00078e000e */
[----:B------:R-:W-:Y:S05]  /*b600*/  WARPSYNC.COLLECTIVE R15, `(.L_x_93) ;  /* 0x000000000f087348 */ /* 0x000fea0003c00000 */
[----:B------:R0:W1:Y:S02]  /*b610*/  SHFL.IDX P6, R14, R13, R12, R11 ;  /* 0x0000000c0d0e7389 */ /* 0x00006400000c000b */
[----:B01----:R-:W-:Y:S01]  /*b620*/  ENDCOLLECTIVE ;  /* 0x000000000000791b */ /* 0x003fe20003800000 */
.L_x_93:
        /* <DEDUP_REMOVED lines=15> */
.L_x_94:
[----:B------:R-:W-:Y:S01]  /*b720*/  @P1 LEA R7, R6, UR38, 0x1 ;  /* 0x0000002606071c11 */ /* 0x000fe2000f8e08ff */
[----:B------:R-:W-:Y:S02]  /*b730*/  IMAD.MOV.U32 R13, RZ, RZ, R5 ;  /* 0x000000ffff0d7224 */ /* 0x000fe400078e0005 */
[----:B------:R-:W-:Y:S02]  /*b740*/  IMAD.MOV.U32 R12, RZ, RZ, 0x4 ;  /* 0x00000004ff0c7424 */ /* 0x000fe400078e00ff */
[----:B------:R-:W-:-:S07]  /*b750*/  IMAD.MOV.U32 R3, RZ, RZ, R14 ;  /* 0x000000ffff037224 */ /* 0x000fce00078e000e */
[----:B------:R-:W-:Y:S05]  /*b760*/  WARPSYNC.COLLECTIVE R15, `(.L_x_95) ;  /* 0x000000000f087348 */ /* 0x000fea0003c00000 */
[----:B------:R0:W1:Y:S02]  /*b770*/  SHFL.IDX P6, R14, R13, R12, R11 ;  /* 0x0000000c0d0e7389 */ /* 0x00006400000c000b */
[----:B01----:R-:W-:Y:S01]  /*b780*/  ENDCOLLECTIVE ;  /* 0x000000000000791b */ /* 0x003fe20003800000 */
.L_x_95:
        /* <DEDUP_REMOVED lines=15> */
.L_x_96:
[----:B------:R-:W-:Y:S01]  /*b880*/  @P1 LEA R7, R6, UR38, 0x1 ;  /* 0x0000002606071c11 */ /* 0x000fe2000f8e08ff */
[----:B------:R-:W-:Y:S01]  /*b890*/  IMAD.MOV.U32 R13, RZ, RZ, R5 ;  /* 0x000000ffff0d7224 */ /* 0x000fe200078e0005 */
[----:B------:R-:W-:Y:S01]  /*b8a0*/  MOV R12, 0x5 ;  /* 0x00000005000c7802 */ /* 0x000fe20000000f00 */
[----:B------:R-:W-:-:S07]  /*b8b0*/  IMAD.MOV.U32 R3, RZ, RZ, R14 ;  /* 0x000000ffff037224 */ /* 0x000fce00078e000e */
[----:B------:R-:W-:Y:S05]  /*b8c0*/  WARPSYNC.COLLECTIVE R15, `(.L_x_97) ;  /* 0x000000000f087348 */ /* 0x000fea0003c00000 */
[----:B------:R0:W1:Y:S02]  /*b8d0*/  SHFL.IDX P6, R14, R13, R12, R11 ;  /* 0x0000000c0d0e7389 */ /* 0x00006400000c000b */
[----:B01----:R-:W-:Y:S01]  /*b8e0*/  ENDCOLLECTIVE ;  /* 0x000000000000791b */ /* 0x003fe20003800000 */
.L_x_97:
        /* <DEDUP_REMOVED lines=15> */
.L_x_98:
[----:B------:R-:W-:Y:S01]  /*b9e0*/  @P1 LEA R7, R6, UR38, 0x1 ;  /* 0x0000002606071c11 */ /* 0x000fe2000f8e08ff */
[----:B------:R-:W-:Y:S02]  /*b9f0*/  IMAD.MOV.U32 R13, RZ, RZ, R5 ;  /* 0x000000ffff0d7224 */ /* 0x000fe400078e0005 */
[----:B------:R-:W-:Y:S02]  /*ba00*/  IMAD.MOV.U32 R12, RZ, RZ, 0x6 ;  /* 0x00000006ff0c7424 */ /* 0x000fe400078e00ff */
[----:B------:R-:W-:-:S07]  /*ba10*/  IMAD.MOV.U32 R3, RZ, RZ, R14 ;  /* 0x000000ffff037224 */ /* 0x000fce00078e000e */
[----:B------:R-:W-:Y:S05]  /*ba20*/  WARPSYNC.COLLECTIVE R15, `(.L_x_99) ;  /* 0x000000000f087348 */ /* 0x000fea0003c00000 */
[----:B------:R0:W1:Y:S02]  /*ba30*/  SHFL.IDX P6, R14, R13, R12, R11 ;  /* 0x0000000c0d0e7389 */ /* 0x00006400000c000b */
[----:B01----:R-:W-:Y:S01]  /*ba40*/  ENDCOLLECTIVE ;  /* 0x000000000000791b */ /* 0x003fe20003800000 */
.L_x_99:
        /* <DEDUP_REMOVED lines=15> */
.L_x_100:
[----:B------:R-:W-:Y:S01]  /*bb40*/  @P1 LEA R7, R6, UR38, 0x1 ;  /* 0x0000002606071c11 */ /* 0x000fe2000f8e08ff */
[----:B------:R-:W-:Y:S01]  /*bb50*/  IMAD.MOV.U32 R13, RZ, RZ, R5 ;  /* 0x000000ffff0d7224 */ /* 0x000fe200078e0005 */
[----:B------:R-:W-:Y:S01]  /*bb60*/  MOV R12, 0x7 ;  /* 0x00000007000c7802 */ /* 0x000fe20000000f00 */
[----:B------:R-:W-:-:S07]  /*bb70*/  IMAD.MOV.U32 R3, RZ, RZ, R14 ;  /* 0x000000ffff037224 */ /* 0x000fce00078e000e */
[----:B------:R-:W-:Y:S05]  /*bb80*/  WARPSYNC.COLLECTIVE R15, `(.L_x_101) ;  /* 0x000000000f087348 */ /* 0x000fea0003c00000 */
[----:B------:R0:W1:Y:S02]  /*bb90*/  SHFL.IDX P6, R14, R13, R12, R11 ;  /* 0x0000000c0d0e7389 */ /* 0x00006400000c000b */
[----:B01----:R-:W-:Y:S01]  /*bba0*/  ENDCOLLECTIVE ;  /* 0x000000000000791b */ /* 0x003fe20003800000 */
.L_x_101:
[----:B------:R-:W-:-:S05]  /*bbb0*/  @P1 LEA R3, P0, R8, R3, 0x1 ;  /* 0x0000000308031211 */ /* 0x000fca00078008ff */
[----:B------:R-:W-:-:S05]  /*bbc0*/  @P1 IMAD.X R2, RZ, RZ, R2, P0 ;  /* 0x000000ffff021224 */ /* 0x000fca00000e0602 */
[----:B------:R-:W-:Y:S01]  /*bbd0*/  @P1 LOP3.LUT R3, R3, R2, RZ, 0x3c, !PT ;  /* 0x0000000203031212 */ /* 0x000fe200078e3cff */
[----:B------:R-:W-:-:S03]  /*bbe0*/  IMAD.MOV.U32 R13, RZ, RZ, R4 ;  /* 0x000000ffff0d7224 */ /* 0x000fc600078e0004 */
[----:B------:R-:W-:-:S04]  /*bbf0*/  @P1 LOP3.LUT R2, R3, R2, RZ, 0x3c, !PT ;  /* 0x0000000203021212 */ /* 0x000fc800078e3cff */
[----:B------:R-:W-:Y:S01]  /*bc00*/  @P1 LOP3.LUT R3, R3, R2, RZ, 0x3c, !PT ;  /* 0x0000000203031212 */ /* 0x000fe200078e3cff */
[----:B------:R-:W-:-:S04]  /*bc10*/  IMAD.MOV.U32 R5, RZ, RZ, R14 ;  /* 0x000000ffff057224 */ /* 0x000fc800078e000e */
[----:B------:R-:W-:Y:S01]  /*bc20*/  @!PT LDS RZ, [RZ] ;  /* 0x00000000fffff984 */ /* 0x000fe20000000800 */
[----:B------:R-:W-:Y:S01]  /*bc30*/  @!PT LDS RZ, [RZ] ;  /* 0x00000000fffff984 */ /* 0x000fe20000000800 */
[----:B------:R-:W-:Y:S01]  /*bc40*/  @!PT LDS RZ, [RZ] ;  /* 0x00000000fffff984 */ /* 0x000fe20000000800 */
[----:B------:R0:W-:Y:S03]  /*bc50*/  @P1 LDGSTS.E.BYPASS.LTC128B.128 [R7+0x11400], desc[UR50][R2.64], !P2 ;  /* 0x1140000002071fae */ /* 0x0001e6000d101d72 */
[----:B0-----:R-:W-:Y:S05]  /*bc60*/  WARPSYNC.COLLECTIVE R15, `(.L_x_102) ;  /* 0x000000000f087348 */ /* 0x001fea0003c00000 */
[----:B------:R1:W2:Y:S02]  /*bc70*/  SHFL.IDX P6, R14, R13, R12, R11 ;  /* 0x0000000c0d0e7389 */ /* 0x0002a400000c000b */
[----:B012---:R-:W-:Y:S01]  /*bc80*/  ENDCOLLECTIVE ;  /* 0x000000000000791b */ /* 0x007fe20003800000 */
.L_x_102:
[----:B------:R-:W-:Y:S05]  /*bc90*/  BRA `(.L_x_103) ;  /* 0xffffffc800587947 */ /* 0x000fea000383ffff */
.L_x_44:
[----:B------:R-:W-:Y:S01]  /*bca0*/  IMAD.MOV.U32 R13, RZ, RZ, R4 ;  /* 0x000000ffff0d7224 */ /* 0x000fe200078e0004 */
[----:B------:R-:W-:Y:S01]  /*bcb0*/  MOV R12, RZ ;  /* 0x000000ff000c7202 */ /* 0x000fe20000000f00 */
[----:B------:R-:W-:Y:S02]  /*bcc0*/  IMAD.MOV.U32 R11, RZ, RZ, 0x181f ;  /* 0x0000181fff0b7424 */ /* 0x000fe400078e00ff */
[----:B------:R-:W-:Y:S02]  /*bcd0*/  IMAD.MOV.U32 R15, RZ, RZ, -0x1 ;  /* 0xffffffffff0f7424 */ /* 0x000fe400078e00ff */
[----:B------:R-:W-:-:S07]  /*bce0*/  IMAD R0, R0, 0xc0, R21 ;  /* 0x000000c000007824 */ /* 0x000fce00078e0215 */
[----:B------:R-:W-:Y:S05]  /*bcf0*/  WARPSYNC.COLLECTIVE R15, `(.L_x_104) ;  /* 0x000000000f087348 */ /* 0x000fea0003c00000 */
[----:B------:R0:W1:Y:S02]  /*bd00*/  SHFL.IDX P6, R14, R13, R12, R11 ;  /* 0x0000000c0d0e7389 */ /* 0x00006400000c000b */
[----:B01----:R-:W-:Y:S01]  /*bd10*/  ENDCOLLECTIVE ;  /* 0x000000000000791b */ /* 0x003fe20003800000 */
.L_x_104:
[C---:B------:R-:W-:Y:S01]  /*bd20*/  VIADD R8, R0.reuse, 0x10 ;  /* 0x0000001000087836 */ /* 0x040fe20000000000 */
[----:B------:R-:W-:Y:S02]  /*bd30*/  ISETP.GE.AND P1, PT, R0, UR37, PT ;  /* 0x0000002500007c0c */ /* 0x000fe4000bf26270 */
[----:B------:R-:W-:Y:S01]  /*bd40*/  MOV R13, R5 ;  /* 0x00000005000d7202 */ /* 0x000fe20000000f00 */
[----:B------:R-:W-:-:S10]  /*bd50*/  IMAD.MOV.U32 R2, RZ, RZ, R14 ;  /* 0x000000ffff027224 */ /* 0x000fd400078e000e */
[----:B------:R-:W-:Y:S05]  /*bd60*/  WARPSYNC.COLLECTIVE R15, `(.L_x_105) ;  /* 0x000000000f087348 */ /* 0x000fea0003c00000 */
[----:B------:R0:W1:Y:S02]  /*bd70*/  SHFL.IDX P6, R14, R13, R12, R11 ;  /* 0x0000000c0d0e7389 */ /* 0x00006400000c000b */
[----:B01----:R-:W-:Y:S01]  /*bd80*/  ENDCOLLECTIVE ;  /* 0x000000000000791b */ /* 0x003fe20003800000 */
.L_x_105:
[----:B------:R-:W-:Y:S01]  /*bd90*/  MOV R13, R4 ;  /* 0x00000004000d7202 */ /* 0x000fe20000000f00 */
[----:B------:R-:W-:Y:S02]  /*bda0*/  IMAD.MOV.U32 R12, RZ, RZ, 0x1 ;  /* 0x00000001ff0c7424 */ /* 0x000fe400078e00ff */
[----:B------:R-:W-:-:S07]  /*bdb0*/  IMAD.MOV.U32 R3, RZ, RZ, R14 ;  /* 0x000000ffff037224 */ /* 0x000fce00078e000e */
[----:B------:R-:W-:Y:S05]  /*bdc0*/  WARPSYNC.COLLECTIVE R15, `(.L_x_106) ;  /* 0x000000000f087348 */ /* 0x000fea0003c00000 */
[----:B------:R0:W1:Y:S02]  /*bdd0*/  SHFL.IDX P6, R14, R13, R12, R11 ;  /* 0x0000000c0d0e7389 */ /* 0x00006400000c000b */
[----:B01----:R-:W-:Y:S01]  /*bde0*/  ENDCOLLECTIVE ;  /* 0x000000000000791b */ /* 0x003fe20003800000 */
.L_x_106:
[----:B------:R-:W-:-:S05]  /*bdf0*/  @!P1 LEA R3, P0, R20, R3, 0x1 ;  /* 0x0000000314039211 */ /* 0x000fca00078008ff */
[----:B------:R-:W-:Y:S01]  /*be00*/  @!P1 IMAD.X R2, RZ, RZ, R2, P0 ;  /* 0x000000ffff029224 */ /* 0x000fe200000e0602 */
[----:B------:R-:W-:Y:S01]  /*be10*/  ISETP.GE.AND P0, PT, R8, UR37, PT ;  /* 0x0000002508007c0c */ /* 0x000fe2000bf06270 */
[----:B------:R-:W-:-:S03]  /*be20*/  VIADD R8, R0, 0x20 ;  /* 0x0000002000087836 */ /* 0x000fc60000000000 */
[----:B------:R-:W-:Y:S01]  /*be30*/  @!P1 LOP3.LUT R3, R3, R2, RZ, 0x3c, !PT ;  /* 0x0000000203039212 */ /* 0x000fe200078e3cff */
[----:B------:R-:W-:-:S03]  /*be40*/  IMAD.MOV.U32 R13, RZ, RZ, R5 ;  /* 0x000000ffff0d7224 */ /* 0x000fc600078e0005 */
[----:B------:R-:W-:-:S04]  /*be50*/  @!P1 LOP3.LUT R2, R3, R2, RZ, 0x3c, !PT ;  /* 0x0000000203029212 */ /* 0x000fc800078e3cff */
[----:B------:R-:W-:-:S05]  /*be60*/  @!P1 LOP3.LUT R3, R3, R2, RZ, 0x3c, !PT ;  /* 0x0000000203039212 */ /* 0x000fca00078e3cff */
[----:B------:R-:W-:Y:S01]  /*be70*/  @!PT LDS RZ, [RZ] ;  /* 0x00000000fffff984 */ /* 0x000fe20000000800 */
[----:B------:R-:W-:Y:S01]  /*be80*/  @!PT LDS RZ, [RZ] ;  /* 0x00000000fffff984 */ /* 0x000fe20000000800 */
[----:B------:R-:W-:Y:S01]  /*be90*/  @!PT LDS RZ, [RZ] ;  /* 0x00000000fffff984 */ /* 0x000fe20000000800 */
[----:B------:R0:W-:Y:S02]  /*bea0*/  @!P1 LDGSTS.E.BYPASS.LTC128B.128 [R18+0x8400], desc[UR50][R2.64], !P5 ;  /* 0x0840000002129fae */ /* 0x0001e4000e901d72 */
[----:B0-----:R-:W-:-:S07]  /*beb0*/  IMAD.MOV.U32 R2, RZ, RZ, R14 ;  /* 0x000000ffff027224 */ /* 0x001fce00078e000e */
[----:B------:R-:W-:Y:S05]  /*bec0*/  WARPSYNC.COLLECTIVE R15, `(.L_x_107) ;  /* 0x000000000f087348 */ /* 0x000fea0003c00000 */
[----:B------:R0:W1:Y:S02]  /*bed0*/  SHFL.IDX P6, R14, R13, R12, R11 ;  /* 0x0000000c0d0e7389 */ /* 0x00006400000c000b */
[----:B01----:R-:W-:Y:S01]  /*bee0*/  ENDCOLLECTIVE ;  /* 0x000000000000791b */ /* 0x003fe20003800000 */
.L_x_107:
[----:B------:R-:W-:Y:S01]  /*bef0*/  IMAD.MOV.U32 R13, RZ, RZ, R4 ;  /* 0x000000ffff0d7224 */ /* 0x000fe200078e0004 */
[----:B------:R-:W-:Y:S02]  /*bf00*/  MOV R12, 0x2 ;  /* 0x00000002000c7802 */ /* 0x000fe40000000f00 */
[----:B------:R-:W-:-:S07]  /*bf10*/  MOV R3, R14 ;  /* 0x0000000e00037202 */ /* 0x000fce0000000f00 */
[----:B------:R-:W-:Y:S05]  /*bf20*/  WARPSYNC.COLLECTIVE R15, `(.L_x_108) ;  /* 0x000000000f087348 */ /* 0x000fea0003c00000 */
[----:B------:R0:W1:Y:S02]  /*bf30*/  SHFL.IDX P6, R14, R13, R12, R11 ;  /* 0x0000000c0d0e7389 */ /* 0x00006400000c000b */
[----:B01----:R-:W-:Y:S01]  /*bf40*/  ENDCOLLECTIVE ;  /* 0x000000000000791b */ /* 0x003fe20003800000 */
.L_x_108:
[----:B------:R-:W-:-:S05]  /*bf50*/  @!P0 LEA R3, P1, R20, R3, 0x1 ;  /* 0x0000000314038211 */ /* 0x000fca00078208ff */
[----:B------:R-:W-:-:S05]  /*bf60*/  @!P0 IMAD.X R2, RZ, RZ, R2, P1 ;  /* 0x000000ffff028224 */ /* 0x000fca00008e0602 */
[----:B------:R-:W-:Y:S01]  /*bf70*/  @!P0 LOP3.LUT R3, R3, R2, RZ, 0x3c, !PT ;  /* 0x0000000203038212 */ /* 0x000fe200078e3cff */
[----:B------:R-:W-:-:S03]  /*bf80*/  IMAD.MOV.U32 R13, RZ, RZ, R5 ;  /* 0x000000ffff0d7224 */ /* 0x000fc600078e0005 */
[----:B------:R-:W-:-:S04]  /*bf90*/  @!P0 LOP3.LUT R2, R3, R2, RZ, 0x3c, !PT ;  /* 0x0000000203028212 */ /* 0x000fc800078e3cff */
[----:B------:R-:W-:-:S05]  /*bfa0*/  @!P0 LOP3.LUT R3, R3, R2, RZ, 0x3c, !PT ;  /* 0x0000000203038212 */ /* 0x000fca00078e3cff */
[----:B------:R-:W-:Y:S01]  /*bfb0*/  @!PT LDS RZ, [RZ] ;  /* 0x00000000fffff984 */ /* 0x000fe20000000800 */
[----:B------:R-:W-:Y:S01]  /*bfc0*/  @!PT LDS RZ, [RZ] ;  /* 0x00000000fffff984 */ /* 0x000fe20000000800 */
[----:B------:R-:W-:Y:S01]  /*bfd0*/  @!PT LDS RZ, [RZ] ;  /* 0x00000000fffff984 */ /* 0x000fe20000000800 */
[----:B------:R0:W-:Y:S01]  /*bfe0*/  @!P0 LDGSTS.E.BYPASS.LTC128B.128 [R18+0x8c00], desc[UR50][R2.64], !P5 ;  /* 0x08c0000002128fae */ /* 0x0001e2000e901d72 */
[----:B------:R-:W-:Y:S01]  /*bff0*/  ISETP.GE.AND P0, PT, R8, UR37, PT ;  /* 0x0000002508007c0c */ /* 0x000fe2000bf06270 */
[----:B------:R-:W-:Y:S02]  /*c000*/  VIADD R8, R0, 0x30 ;  /* 0x0000003000087836 */ /* 0x000fe40000000000 */
[----:B0-----:R-:W-:-:S10]  /*c010*/  IMAD.MOV.U32 R2, RZ, RZ, R14 ;  /* 0x000000ffff027224 */ /* 0x001fd400078e000e */
[----:B------:R-:W-:Y:S05]  /*c020*/  WARPSYNC.COLLECTIVE R15, `(.L_x_109) ;  /* 0x000000000f087348 */ /* 0x000fea0003c00000 */
[----:B------:R0:W1:Y:S02]  /*c030*/  SHFL.IDX P6, R14, R13, R12, R11 ;  /* 0x0000000c0d0e7389 */ /* 0x00006400000c000b */
[----:B01----:R-:W-:Y:S01]  /*c040*/  ENDCOLLECTIVE ;  /* 0x000000000000791b */ /* 0x003fe20003800000 */
.L_x_109:
[----:B------:R-:W-:Y:S02]  /*c050*/  IMAD.MOV.U32 R13, RZ, RZ, R4 ;  /* 0x000000ffff0d7224 */ /* 0x000fe400078e0004 */
[----:B------:R-:W-:Y:S02]  /*c060*/  IMAD.MOV.U32 R12, RZ, RZ, 0x3 ;  /* 0x00000003ff0c7424 */ /* 0x000fe400078e00ff */
[----:B------:R-:W-:-:S07]  /*c070*/  IMAD.MOV.U32 R3, RZ, RZ, R14 ;  /* 0x000000ffff037224 */ /* 0x000fce00078e000e */
[----:B------:R-:W-:Y:S05]  /*c080*/  WARPSYNC.COLLECTIVE R15, `(.L_x_110) ;  /* 0x000000000f087348 */ /* 0x000fea0003c00000 */
[----:B------:R0:W1:Y:S02]  /*c090*/  SHFL.IDX P6, R14, R13, R12, R11 ;  /* 0x0000000c0d0e7389 */ /* 0x00006400000c000b */
[----:B01----:R-:W-:Y:S01]  /*c0a0*/  ENDCOLLECTIVE ;  /* 0x000000000000791b */ /* 0x003fe20003800000 */
.L_x_110:
[----:B------:R-:W-:-:S04]  /*c0b0*/  @!P0 LEA R3, P1, R20, R3, 0x1 ;  /* 0x0000000314038211 */ /* 0x000fc800078208ff */
[----:B------:R-:W-:-:S04]  /*c0c0*/  @!P0 IADD3.X R2, RZ, R2, RZ, P1, !PT ;  /* 0x00000002ff028210 */ /* 0x000fc80000ffe4ff */
        /* <DEDUP_REMOVED lines=8> */
[----:B------:R-:W-:Y:S02]  /*c150*/  ISETP.GE.AND P0, PT, R8, UR37, PT ;  /* 0x0000002508007c0c */ /* 0x000fe4000bf06270 */
[----:B------:R-:W-:Y:S02]  /*c160*/  IADD3 R8, R0, 0x40, RZ ;  /* 0x0000004000087810 */ /* 0x000fe40007ffe0ff */
[----:B0-----:R-:W-:-:S09]  /*c170*/  MOV R2, R14 ;  /* 0x0000000e00027202 */ /* 0x001fd20000000f00 */
[----:B------:R-:W-:Y:S05]  /*c180*/  WARPSYNC.COLLECTIVE R15, `(.L_x_111) ;  /* 0x000000000f087348 */ /* 0x000fea0003c00000 */
[----:B------:R0:W1:Y:S02]  /*c190*/  SHFL.IDX P6, R14, R13, R12, R11 ;  /* 0x0000000c0d0e7389 */ /* 0x00006400000c000b */
[----:B01----:R-:W-:Y:S01]  /*c1a0*/  ENDCOLLECTIVE ;  /* 0x000000000000791b */ /* 0x003fe20003800000 */
.L_x_111:
[----:B------:R-:W-:Y:S02]  /*c1b0*/  IMAD.MOV.U32 R13, RZ, RZ, R4 ;  /* 0x000000ffff0d7224 */ /* 0x000fe400078e0004 */
[----:B------:R-:W-:Y:S02]  /*c1c0*/  IMAD.MOV.U32 R12, RZ, RZ, 0x4 ;  /* 0x00000004ff0c7424 */ /* 0x000fe400078e00ff */
[----:B------:R-:W-:-:S07]  /*c1d0*/  IMAD.MOV.U32 R3, RZ, RZ, R14 ;  /* 0x000000ffff037224 */ /* 0x000fce00078e000e */
[----:B------:R-:W-:Y:S05]  /*c1e0*/  WARPSYNC.COLLECTIVE R15, `(.L_x_112) ;  /* 0x000000000f087348 */ /* 0x000fea0003c00000 */
[----:B------:R0:W1:Y:S02]  /*c1f0*/  SHFL.IDX P6, R14, R13, R12, R11 ;  /* 0x0000000c0d0e7389 */ /* 0x00006400000c000b */
[----:B01----:R-:W-:Y:S01]  /*c200*/  ENDCOLLECTIVE ;  /* 0x000000000000791b */ /* 0x003fe20003800000 */
.L_x_112:
[----:B------:R-:W-:-:S05]  /*c210*/  @!P0 LEA R3, P1, R20, R3, 0x1 ;  /* 0x0000000314038211 */ /* 0x000fca00078208ff */
[----:B------:R-:W-:-:S05]  /*c220*/  @!P0 IMAD.X R2, RZ, RZ, R2, P1 ;  /* 0x000000ffff028224 */ /* 0x000fca00008e0602 */
[-C--:B------:R-:W-:Y:S02]  /*c230*/  @!P0 LOP3.LUT R3, R3, R2.reuse, RZ, 0x3c, !PT ;  /* 0x0000000203038212 */ /* 0x080fe400078e3cff */
[----:B------:R-:W-:Y:S02]  /*c240*/  MOV R13, R5 ;  /* 0x00000005000d7202 */ /* 0x000fe40000000f00 */
        /* <DEDUP_REMOVED lines=12> */
.L_x_113:
[----:B------:R-:W-:Y:S01]  /*c310*/  MOV R13, R4 ;  /* 0x00000004000d7202 */ /* 0x000fe20000000f00 */
[----:B------:R-:W-:Y:S02]  /*c320*/  IMAD.MOV.U32 R12, RZ, RZ, 0x5 ;  /* 0x00000005ff0c7424 */ /* 0x000fe400078e00ff */
[----:B------:R-:W-:-:S07]  /*c330*/  IMAD.MOV.U32 R3, RZ, RZ, R14 ;  /* 0x000000ffff037224 */ /* 0x000fce00078e000e */
[----:B------:R-:W-:Y:S05]  /*c340*/  WARPSYNC.COLLECTIVE R15, `(.L_x_114) ;  /* 0x000000000f087348 */ /* 0x000fea0003c00000 */
[----:B------:R0:W1:Y:S02]  /*c350*/  SHFL.IDX P6, R14, R13, R12, R11 ;  /* 0x0000000c0d0e7389 */ /* 0x00006400000c000b */
[----:B01----:R-:W-:Y:S01]  /*c360*/  ENDCOLLECTIVE ;  /* 0x000000000000791b */ /* 0x003fe20003800000 */
.L_x_114:
        /* <DEDUP_REMOVED lines=16> */
.L_x_115:
[----:B------:R-:W-:Y:S01]  /*c470*/  IMAD.MOV.U32 R13, RZ, RZ, R4 ;  /* 0x000000ffff0d7224 */ /* 0x000fe200078e0004 */
[----:B------:R-:W-:Y:S02]  /*c480*/  MOV R12, 0x6 ;  /* 0x00000006000c7802 */ /* 0x000fe40000000f00 */
[----:B------:R-:W-:-:S07]  /*c490*/  MOV R3, R14 ;  /* 0x0000000e00037202 */ /* 0x000fce0000000f00 */
[----:B------:R-:W-:Y:S05]  /*c4a0*/  WARPSYNC.COLLECTIVE R15, `(.L_x_116) ;  /* 0x000000000f087348 */ /* 0x000fea0003c00000 */
[----:B------:R0:W1:Y:S02]  /*c4b0*/  SHFL.IDX P6, R14, R13, R12, R11 ;  /* 0x0000000c0d0e7389 */ /* 0x00006400000c000b */
[----:B01----:R-:W-:Y:S01]  /*c4c0*/  ENDCOLLECTIVE ;  /* 0x000000000000791b */ /* 0x003fe20003800000 */
.L_x_116:
        /* <DEDUP_REMOVED lines=11> */
[----:B0-----:R-:W-:-:S12]  /*c580*/  IMAD.MOV.U32 R2, RZ, RZ, R14 ;  /* 0x000000ffff027224 */ /* 0x001fd800078e000e */
[----:B------:R-:W-:Y:S05]  /*c590*/  WARPSYNC.COLLECTIVE R15, `(.L_x_117) ;  /* 0x000000000f087348 */ /* 0x000fea0003c00000 */
[----:B------:R0:W1:Y:S02]  /*c5a0*/  SHFL.IDX P6, R14, R13, R12, R11 ;  /* 0x0000000c0d0e7389 */ /* 0x00006400000c000b */
[----:B01----:R-:W-:Y:S01]  /*c5b0*/  ENDCOLLECTIVE ;  /* 0x000000000000791b */ /* 0x003fe20003800000 */
.L_x_117:
[----:B------:R-:W-:Y:S02]  /*c5c0*/  IMAD.MOV.U32 R13, RZ, RZ, R4 ;  /* 0x000000ffff0d7224 */ /* 0x000fe400078e0004 */
[----:B------:R-:W-:Y:S02]  /*c5d0*/  IMAD.MOV.U32 R12, RZ, RZ, 0x7 ;  /* 0x00000007ff0c7424 */ /* 0x000fe400078e00ff */
[----:B------:R-:W-:-:S07]  /*c5e0*/  IMAD.MOV.U32 R3, RZ, RZ, R14 ;  /* 0x000000ffff037224 */ /* 0x000fce00078e000e */
[----:B------:R-:W-:Y:S05]  /*c5f0*/  WARPSYNC.COLLECTIVE R15, `(.L_x_118) ;  /* 0x000000000f087348 */ /* 0x000fea0003c00000 */
[----:B------:R0:W1:Y:S02]  /*c600*/  SHFL.IDX P6, R14, R13, R12, R11 ;  /* 0x0000000c0d0e7389 */ /* 0x00006400000c000b */
[----:B01----:R-:W-:Y:S01]  /*c610*/  ENDCOLLECTIVE ;  /* 0x000000000000791b */ /* 0x003fe20003800000 */
.L_x_118:
[----:B------:R-:W-:-:S04]  /*c620*/  @!P0 LEA R3, P1, R20, R3, 0x1 ;  /* 0x0000000314038211 */ /* 0x000fc800078208ff */
[----:B------:R-:W-:-:S04]  /*c630*/  @!P0 IADD3.X R2, RZ, R2, RZ, P1, !PT ;  /* 0x00000002ff028210 */ /* 0x000fc80000ffe4ff */
[-C--:B------:R-:W-:Y:S02]  /*c640*/  @!P0 LOP3.LUT R3, R3, R2.reuse, RZ, 0x3c, !PT ;  /* 0x0000000203038212 */ /* 0x080fe400078e3cff */
[----:B------:R-:W-:Y:S02]  /*c650*/  MOV R13, R5 ;  /* 0x00000005000d7202 */ /* 0x000fe40000000f00 */
[----:B------:R-:W-:-:S04]  /*c660*/  @!P0 LOP3.LUT R2, R3, R2, RZ, 0x3c, !PT ;  /* 0x0000000203028212 */ /* 0x000fc800078e3cff */
[----:B------:R-:W-:Y:S01]  /*c670*/  @!P0 LOP3.LUT R3, R3, R2, RZ, 0x3c, !PT ;  /* 0x0000000203038212 */ /* 0x000fe200078e3cff */
[----:B------:R-:W-:-:S04]  /*c680*/  IMAD.MOV.U32 R4, RZ, RZ, R14 ;  /* 0x000000ffff047224 */ /* 0x000fc800078e000e */
[----:B------:R-:W-:Y:S01]  /*c690*/  @!PT LDS RZ, [RZ] ;  /* 0x00000000fffff984 */ /* 0x000fe20000000800 */
[----:B------:R-:W-:Y:S01]  /*c6a0*/  @!PT LDS RZ, [RZ] ;  /* 0x00000000fffff984 */ /* 0x000fe20000000800 */
[----:B------:R-:W-:Y:S01]  /*c6b0*/  @!PT LDS RZ, [RZ] ;  /* 0x00000000fffff984 */ /* 0x000fe20000000800 */
[----:B------:R0:W-:Y:S03]  /*c6c0*/  @!P0 LDGSTS.E.BYPASS.LTC128B.128 [R18+0xb400], desc[UR50][R2.64], !P5 ;  /* 0x0b40000002128fae */ /* 0x0001e6000e901d72 */
[----:B0-----:R-:W-:Y:S05]  /*c6d0*/  WARPSYNC.COLLECTIVE R15, `(.L_x_119) ;  /* 0x000000000f087348 */ /* 0x001fea0003c00000 */
[----:B------:R1:W2:Y:S02]  /*c6e0*/  SHFL.IDX P6, R14, R13, R12, R11 ;  /* 0x0000000c0d0e7389 */ /* 0x0002a400000c000b */
[----:B012---:R-:W-:Y:S01]  /*c6f0*/  ENDCOLLECTIVE ;  /* 0x000000000000791b */ /* 0x007fe20003800000 */
.L_x_119:
[----:B------:R-:W-:-:S05]  /*c700*/  VIADD R2, R0, 0x70 ;  /* 0x0000007000027836 */ /* 0x000fca0000000000 */
[----:B------:R-:W-:Y:S01]  /*c710*/  ISETP.GE.AND P0, PT, R2, UR37, PT ;  /* 0x0000002502007c0c */ /* 0x000fe2000bf06270 */
[----:B------:R-:W-:Y:S02]  /*c720*/  IMAD.MOV.U32 R13, RZ, RZ, R7 ;  /* 0x000000ffff0d7224 */ /* 0x000fe400078e0007 */
[----:B------:R-:W-:-:S10]  /*c730*/  IMAD.MOV.U32 R12, RZ, RZ, RZ ;  /* 0x000000ffff0c7224 */ /* 0x000fd400078e00ff */
[----:B------:R-:W-:-:S13]  /*c740*/  @!P0 LEA R3, P1, R20, R14, 0x1 ;  /* 0x0000000e14038211 */ /* 0x000fda00078208ff */
[----:B------:R-:W-:Y:S05]  /*c750*/  WARPSYNC.COLLECTIVE R15, `(.L_x_120) ;  /* 0x000000000f087348 */ /* 0x000fea0003c00000 */
[----:B------:R0:W1:Y:S02]  /*c760*/  SHFL.IDX P6, R14, R13, R12, R11 ;  /* 0x0000000c0d0e7389 */ /* 0x00006400000c000b */
[----:B01----:R-:W-:Y:S01]  /*c770*/  ENDCOLLECTIVE ;  /* 0x000000000000791b */ /* 0x003fe20003800000 */
.L_x_120:
[----:B------:R-:W-:Y:S02]  /*c780*/  @!P0 IMAD.X R8, RZ, RZ, R4, P1 ;  /* 0x000000ffff088224 */ /* 0x000fe400008e0604 */
[----:B------:R-:W-:Y:S02]  /*c790*/  @!P0 IMAD.MOV.U32 R2, RZ, RZ, R3 ;  /* 0x000000ffff028224 */ /* 0x000fe400078e0003 */
[----:B------:R-:W-:Y:S01]  /*c7a0*/  VIADD R4, R0, 0x80 ;  /* 0x0000008000047836 */ /* 0x000fe20000000000 */
[----:B------:R-:W-:-:S05]  /*c7b0*/  @!P0 MOV R3, R8 ;  /* 0x0000000800038202 */ /* 0x000fca0000000f00 */
[----:B------:R-:W-:Y:S01]  /*c7c0*/  @!PT LDS RZ, [RZ] ;  /* 0x00000000fffff984 */ /* 0x000fe20000000800 */
[----:B------:R-:W-:Y:S01]  /*c7d0*/  @!PT LDS RZ, [RZ] ;  /* 0x00000000fffff984 */ /* 0x000fe20000000800 */
[----:B------:R-:W-:Y:S01]  /*c7e0*/  @!PT LDS RZ, [RZ] ;  /* 0x00000000fffff984 */ /* 0x000fe20000000800 */
[----:B------:R0:W-:Y:S01]  /*c7f0*/  @!P0 LDGSTS.E.BYPASS.LTC128B.128 [R18+0xbc00], desc[UR50][R2.64], !P5 ;  /* 0x0bc0000002128fae */ /* 0x0001e2000e901d72 */
[----:B------:R-:W-:Y:S01]  /*c800*/  IMAD.MOV.U32 R13, RZ, RZ, R6 ;  /* 0x000000ffff0d7224 */ /* 0x000fe200078e0006 */
[----:B------:R-:W-:Y:S02]  /*c810*/  ISETP.GE.AND P0, PT, R4, UR37, PT ;  /* 0x0000002504007c0c */ /* 0x000fe4000bf06270 */
[----:B0-----:R-:W-:-:S11]  /*c820*/  MOV R2, R14 ;  /* 0x0000000e00027202 */ /* 0x001fd60000000f00 */
[----:B------:R-:W-:Y:S05]  /*c830*/  WARPSYNC.COLLECTIVE R15, `(.L_x_121) ;  /* 0x000000000f087348 */ /* 0x000fea0003c00000 */
[----:B------:R0:W1:Y:S02]  /*c840*/  SHFL.IDX P6, R14, R13, R12, R11 ;  /* 0x0000000c0d0e7389 */ /* 0x00006400000c000b */
[----:B01----:R-:W-:Y:S01]  /*c850*/  ENDCOLLECTIVE ;  /* 0x000000000000791b */ /* 0x003fe20003800000 */
.L_x_121:
[----:B------:R-:W-:Y:S01]  /*c860*/  IMAD.MOV.U32 R13, RZ, RZ, R7 ;  /* 0x000000ffff0d7224 */ /* 0x000fe200078e0007 */
[----:B------:R-:W-:Y:S01]  /*c870*/  MOV R12, 0x1 ;  /* 0x00000001000c7802 */ /* 0x000fe20000000f00 */
[----:B------:R-:W-:-:S07]  /*c880*/  IMAD.MOV.U32 R4, RZ, RZ, R14 ;  /* 0x000000ffff047224 */ /* 0x000fce00078e000e */
[----:B------:R-:W-:Y:S05]  /*c890*/  WARPSYNC.COLLECTIVE R15, `(.L_x_122) ;  /* 0x000000000f087348 */ /* 0x000fea0003c00000 */
[----:B------:R0:W1:Y:S02]  /*c8a0*/  SHFL.IDX P6, R14, R13, R12, R11 ;  /* 0x0000000c0d0e7389 */ /* 0x00006400000c000b */
[----:B01----:R-:W-:Y:S01]  /*c8b0*/  ENDCOLLECTIVE ;  /* 0x000000000000791b */ /* 0x003fe20003800000 */
.L_x_122:
[----:B------:R-:W-:-:S05]  /*c8c0*/  @!P0 LEA R4, P2, R20, R4, 0x1 ;  /* 0x0000000414048211 */ /* 0x000fca00078408ff */
[----:B------:R-:W-:Y:S01]  /*c8d0*/  @!P0 IMAD.X R5, RZ, RZ, R2, P2 ;  /* 0x000000ffff058224 */ /* 0x000fe200010e0602 */
[----:B------:R-:W-:Y:S01]  /*c8e0*/  @!P0 MOV R2, R4 ;  /* 0x0000000400028202 */ /* 0x000fe20000000f00 */
[----:B------:R-:W-:Y:S02]  /*c8f0*/  VIADD R4, R0, 0x90 ;  /* 0x0000009000047836 */ /* 0x000fe40000000000 */
[----:B------:R-:W-:Y:S02]  /*c900*/  @!P0 IMAD.MOV.U32 R3, RZ, RZ, R5 ;  /* 0x000000ffff038224 */ /* 0x000fe400078e0005 */
[----:B------:R-:W-:-:S03]  /*c910*/  IMAD.MOV.U32 R13, RZ, RZ, R6 ;  /* 0x000000ffff0d7224 */ /* 0x000fc600078e0006 */
        /* <DEDUP_REMOVED lines=9> */
.L_x_123:
[----:B------:R-:W-:Y:S02]  /*c9b0*/  IMAD.MOV.U32 R13, RZ, RZ, R7 ;  /* 0x000000ffff0d7224 */ /* 0x000fe400078e0007 */
[----:B------:R-:W-:Y:S01]  /*c9c0*/  IMAD.MOV.U32 R12, RZ, RZ, 0x2 ;  /* 0x00000002ff0c7424 */ /* 0x000fe200078e00ff */
[----:B------:R-:W-:-:S05]  /*c9d0*/  @!P0 LEA R14, P1, R20, R14, 0x1 ;  /* 0x0000000e140e8211 */ /* 0x000fca00078208ff */
[----:B------:R-:W-:Y:S01]  /*c9e0*/  @!P0 IMAD.X R5, RZ, RZ, R2, P1 ;  /* 0x000000ffff058224 */ /* 0x000fe200008e0602 */
[----:B------:R-:W-:-:S07]  /*c9f0*/  @!P0 MOV R2, R14 ;  /* 0x0000000e00028202 */ /* 0x000fce0000000f00 */
[----:B------:R-:W-:Y:S05]  /*ca00*/  WARPSYNC.COLLECTIVE R15, `(.L_x_124) ;  /* 0x000000000f087348 */ /* 0x000fea0003c00000 */
[----:B------:R0:W1:Y:S02]  /*ca10*/  SHFL.IDX P6, R14, R13, R12, R11 ;  /* 0x0000000c0d0e7389 */ /* 0x00006400000c000b */
[----:B01----:R-:W-:Y:S01]  /*ca20*/  ENDCOLLECTIVE ;  /* 0x000000000000791b */ /* 0x003fe20003800000 */
.L_x_124:
[----:B------:R-:W-:-:S05]  /*ca30*/  @!P0 IMAD.MOV.U32 R3, RZ, RZ, R5 ;  /* 0x000000ffff038224 */ /* 0x000fca00078e0005 */
[----:B------:R-:W-:Y:S01]  /*ca40*/  @!PT LDS RZ, [RZ] ;  /* 0x00000000fffff984 */ /* 0x000fe20000000800 */
[----:B------:R-:W-:Y:S01]  /*ca50*/  @!PT LDS RZ, [RZ] ;  /* 0x00000000fffff984 */ /* 0x000fe20000000800 */
[----:B------:R-:W-:Y:S01]  /*ca60*/  @!PT LDS RZ, [RZ] ;  /* 0x00000000fffff984 */ /* 0x000fe20000000800 */
[----:B------:R0:W-:Y:S01]  /*ca70*/  @!P0 LDGSTS.E.BYPASS.LTC128B.128 [R18+0xcc00], desc[UR50][R2.64], !P5 ;  /* 0x0cc0000002128fae */ /* 0x0001e2000e901d72 */
[----:B------:R-:W-:Y:S02]  /*ca80*/  IMAD.MOV.U32 R13, RZ, RZ, R6 ;  /* 0x000000ffff0d7224 */ /* 0x000fe400078e0006 */
[----:B0-----:R-:W-:-:S05]  /*ca90*/  VIADD R3, R0, 0xa0 ;  /* 0x000000a000037836 */ /* 0x001fca0000000000 */
[----:B------:R-:W-:Y:S02]  /*caa0*/  ISETP.GE.AND P1, PT, R3, UR37, PT ;  /* 0x0000002503007c0c */ /* 0x000fe4000bf26270 */
[----:B------:R-:W-:-:S11]  /*cab0*/  MOV R2, R14 ;  /* 0x0000000e00027202 */ /* 0x000fd60000000f00 */
[----:B------:R-:W-:Y:S05]  /*cac0*/  WARPSYNC.COLLECTIVE R15, `(.L_x_125) ;  /* 0x000000000f087348 */ /* 0x000fea0003c00000 */
[----:B------:R0:W1:Y:S02]  /*cad0*/  SHFL.IDX P6, R14, R13, R12, R11 ;  /* 0x0000000c0d0e7389 */ /* 0x00006400000c000b */
[----:B01----:R-:W-:Y:S01]  /*cae0*/  ENDCOLLECTIVE ;  /* 0x000000000000791b */ /* 0x003fe20003800000 */
.L_x_125:
        /* <DEDUP_REMOVED lines=8> */
.L_x_126:
[----:B------:R-:W-:Y:S01]  /*cb70*/  @!PT LDS RZ, [RZ] ;  /* 0x00000000fffff984 */ /* 0x000fe20000000800 */
[----:B------:R-:W-:Y:S01]  /*cb80*/  @!PT LDS RZ, [RZ] ;  /* 0x00000000fffff984 */ /* 0x000fe20000000800 */
[----:B------:R-:W-:Y:S01]  /*cb90*/  @!PT LDS RZ, [RZ] ;  /* 0x00000000fffff984 */ /* 0x000fe20000000800 */
[----:B------:R0:W-:Y:S01]  /*cba0*/  @!P1 LDGSTS.E.BYPASS.LTC128B.128 [R18+0xd400], desc[UR50][R2.64], !P5 ;  /* 0x0d40000002129fae */ /* 0x0001e2000e901d72 */
[----:B------:R-:W-:Y:S01]  /*cbb0*/  MOV R13, R6 ;  /* 0x00000006000d7202 */ /* 0x000fe20000000f00 */
[----:B------:R-:W-:-:S07]  /*cbc0*/  IMAD.MOV.U32 R7, RZ, RZ, R14 ;  /* 0x000000ffff077224 */ /* 0x000fce00078e000e */
[----:B0-----:R-:W-:Y:S05]  /*cbd0*/  WARPSYNC.COLLECTIVE R15, `(.L_x_127) ;  /* 0x000000000f087348 */ /* 0x001fea0003c00000 */
[----:B------:R1:W2:Y:S02]  /*cbe0*/  SHFL.IDX P6, R14, R13, R12, R11 ;  /* 0x0000000c0d0e7389 */ /* 0x0002a400000c000b */
[----:B012---:R-:W-:Y:S01]  /*cbf0*/  ENDCOLLECTIVE ;  /* 0x000000000000791b */ /* 0x007fe20003800000 */
.L_x_127:
[----:B------:R-:W-:Y:S05]  /*cc00*/  BRA `(.L_x_128) ;  /* 0xffffffc800047947 */ /* 0x000fea000383ffff */
.L_x_46:
[----:B0-----:R-:W-:-:S04]  /*cc10*/  IMAD.U32 R3, RZ, RZ, UR38 ;  /* 0x00000026ff037e24 */ /* 0x001fc8000f8e00ff */
[----:B------:R0:W1:Y:S03]  /*cc20*/  SYNCS.PHASECHK.TRANS64.TRYWAIT P0, [R3+URZ+0x16820], R0 ;  /* 0x01682000030075a7 */ /* 0x000066000800017f */
[----:B-1----:R-:W-:Y:S05]  /*cc30*/  @!P0 NANOSLEEP.SYNCS 0x989680 ;  /* 0x009896800000895d */ /* 0x002fea0003900000 */
[----:B------:R-:W1:Y:S02]  /*cc40*/  @!P0 SYNCS.PHASECHK.TRANS64 P0, [R3+URZ+0x16820], R0 ;  /* 0x01682000030085a7 */ /* 0x000e64000800007f */
[----:B-1----:R-:W-:Y:S05]  /*cc50*/  @!P0 BRA `(.L_x_46) ;  /* 0xfffffffc00ec8947 */ /* 0x002fea000383ffff */
[----:B------:R-:W-:Y:S05]  /*cc60*/  BRA `(.L_x_129) ;  /* 0xffffffc800387947 */ /* 0x000fea000383ffff */
.L_x_50:
[----:B0-----:R0:W1:Y:S02]  /*cc70*/  SYNCS.PHASECHK.TRANS64.TRYWAIT P0, [R5+URZ+0x16840], R2 ;  /* 0x01684002050075a7 */ /* 0x001064000800017f */
[----:B-1----:R-:W-:Y:S05]  /*cc80*/  @!P0 NANOSLEEP.SYNCS 0x989680 ;  /* 0x009896800000895d */ /* 0x002fea0003900000 */
[----:B------:R-:W1:Y:S02]  /*cc90*/  @!P0 SYNCS.PHASECHK.TRANS64 P0, [R5+URZ+0x16840], R2 ;  /* 0x01684002050085a7 */ /* 0x000e64000800007f */
[----:B-1----:R-:W-:Y:S05]  /*cca0*/  @!P0 BRA `(.L_x_50) ;  /* 0xfffffffc00f08947 */ /* 0x002fea000383ffff */
[----:B------:R-:W-:Y:S05]  /*ccb0*/  BRA `(.L_x_130) ;  /* 0xffffffcc00007947 */ /* 0x000fea000383ffff */
.L_x_51:
[----:B------:R-:W-:Y:S01]  /*ccc0*/  BSSY B1, `(.L_x_131) ;  /* 0x0000008000017945 */ /* 0x000fe20003800000 */
[----:B------:R-:W-:Y:S01]  /*ccd0*/  IMAD.MOV.U32 R13, RZ, RZ, R10 ;  /* 0x000000ffff0d7224 */ /* 0x000fe200078e000a */
[----:B------:R-:W-:Y:S01]  /*cce0*/  MOV R11, 0x181f ;  /* 0x0000181f000b7802 */ /* 0x000fe20000000f00 */
[----:B------:R-:W-:Y:S02]  /*ccf0*/  IMAD.MOV.U32 R12, RZ, RZ, RZ ;  /* 0x000000ffff0c7224 */ /* 0x000fe400078e00ff */
[----:B------:R-:W-:-:S07]  /*cd00*/  IMAD.MOV.U32 R15, RZ, RZ, -0x1 ;  /* 0xffffffffff0f7424 */ /* 0x000fce00078e00ff */
[----:B------:R-:W-:Y:S05]  /*cd10*/  WARPSYNC.COLLECTIVE R15, `(.L_x_132) ;  /* 0x000000000f087348 */ /* 0x000fea0003c00000 */
[----:B------:R0:W1:Y:S02]  /*cd20*/  SHFL.IDX P6, R14, R13, R12, R11 ;  /* 0x0000000c0d0e7389 */ /* 0x00006400000c000b */
[----:B01----:R-:W-:Y:S01]  /*cd30*/  ENDCOLLECTIVE ;  /* 0x000000000000791b */ /* 0x003fe20003800000 */
.L_x_132:
[----:B------:R-:W-:Y:S05]  /*cd40*/  BSYNC B1 ;  /* 0x0000000000017941 */ /* 0x000fea0003800000 */
.L_x_131:
[----:B------:R-:W0:Y:S01]  /*cd50*/  S2R R7, SR_TID.X ;  /* 0x0000000000077919 */ /* 0x000e220000002100 */
[----:B------:R-:W-:Y:S01]  /*cd60*/  IMAD.MOV.U32 R13, RZ, RZ, R9 ;  /* 0x000000ffff0d7224 */ /* 0x000fe200078e0009 */
[----:B------:R-:W-:Y:S01]  /*cd70*/  MOV R12, RZ ;  /* 0x000000ff000c7202 */ /* 0x000fe20000000f00 */
[----:B------:R-:W-:Y:S01]  /*cd80*/  IMAD.MOV.U32 R11, RZ, RZ, 0x181f ;  /* 0x0000181fff0b7424 */ /* 0x000fe200078e00ff */
[----:B------:R-:W-:Y:S01]  /*cd90*/  LEA R8, R8, UR38, 0x1 ;  /* 0x0000002608087c11 */ /* 0x000fe2000f8e08ff */
[----:B------:R-:W-:Y:S02]  /*cda0*/  IMAD.MOV.U32 R15, RZ, RZ, -0x1 ;  /* 0xffffffffff0f7424 */ /* 0x000fe400078e00ff */
[----:B------:R-:W-:-:S07]  /*cdb0*/  IMAD.MOV.U32 R3, RZ, RZ, R14 ;  /* 0x000000ffff037224 */ /* 0x000fce00078e000e */
[----:B0-----:R-:W-:Y:S05]  /*cdc0*/  WARPSYNC.COLLECTIVE R15, `(.L_x_133) ;  /* 0x000000000f087348 */ /* 0x001fea0003c00000 */
[----:B------:R1:W2:Y:S02]  /*cdd0*/  SHFL.IDX P6, R14, R13, R12, R11 ;  /* 0x0000000c0d0e7389 */ /* 0x0002a400000c000b */
[----:B012---:R-:W-:Y:S01]  /*cde0*/  ENDCOLLECTIVE ;  /* 0x000000000000791b */ /* 0x007fe20003800000 */
.L_x_133:
[----:B------:R-:W-:Y:S01]  /*cdf0*/  IMAD.MOV.U32 R13, RZ, RZ, R10 ;  /* 0x000000ffff0d7224 */ /* 0x000fe200078e000a */
[----:B------:R-:W-:Y:S01]  /*ce00*/  MOV R12, 0x1 ;  /* 0x00000001000c7802 */ /* 0x000fe20000000f00 */
[----:B------:R-:W-:Y:S01]  /*ce10*/  IMAD.SHL.U32 R7, R7, 0x8, RZ ;  /* 0x0000000807077824 */ /* 0x000fe200078e00ff */
[----:B------:R-:W-:-:S07]  /*ce20*/  MOV R2, R14 ;  /* 0x0000000e00027202 */ /* 0x000fce0000000f00 */
[----:B------:R-:W-:Y:S05]  /*ce30*/  WARPSYNC.COLLECTIVE R15, `(.L_x_134) ;  /* 0x000000000f087348 */ /* 0x000fea0003c00000 */
[----:B------:R0:W1:Y:S02]  /*ce40*/  SHFL.IDX P6, R14, R13, R12, R11 ;  /* 0x0000000c0d0e7389 */ /* 0x00006400000c000b */
[----:B01----:R-:W-:Y:S01]  /*ce50*/  ENDCOLLECTIVE ;  /* 0x000000000000791b */ /* 0x003fe20003800000 */
.L_x_134:
[----:B------:R-:W-:-:S05]  /*ce60*/  LOP3.LUT R7, R7, 0x38, RZ, 0xc0, !PT ;  /* 0x0000003807077812 */ /* 0x000fca00078ec0ff */
[----:B------:R-:W-:-:S05]  /*ce70*/  IMAD.SHL.U32 R7, R7, 0x2, RZ ;  /* 0x0000000207077824 */ /* 0x000fca00078e00ff */
[----:B------:R-:W-:Y:S01]  /*ce80*/  IADD3 R2, P0, R2, R7, RZ ;  /* 0x0000000702027210 */ /* 0x000fe20007f1e0ff */
[----:B------:R-:W-:-:S04]  /*ce90*/  IMAD.MOV.U32 R13, RZ, RZ, R9 ;  /* 0x000000ffff0d7224 */ /* 0x000fc800078e0009 */
[----:B------:R-:W-:-:S05]  /*cea0*/  IMAD.X R3, RZ, RZ, R3, P0 ;  /* 0x000000ffff037224 */ /* 0x000fca00000e0603 */
[----:B------:R-:W-:Y:S01]  /*ceb0*/  @!PT LDS RZ, [RZ] ;  /* 0x00000000fffff984 */ /* 0x000fe20000000800 */
[----:B------:R-:W-:Y:S01]  /*cec0*/  @!PT LDS RZ, [RZ] ;  /* 0x00000000fffff984 */ /* 0x000fe20000000800 */
[----:B------:R-:W-:Y:S01]  /*ced0*/  @!PT LDS RZ, [RZ] ;  /* 0x00000000fffff984 */ /* 0x000fe20000000800 */
[----:B------:R0:W-:Y:S02]  /*cee0*/  LDGSTS.E.BYPASS.LTC128B.128 [R8+0xe400], desc[UR50][R2.64], !P1 ;  /* 0x0e40000002087fae */ /* 0x0001e4000c901d72 */
[----:B0-----:R-:W-:-:S07]  /*cef0*/  IMAD.MOV.U32 R3, RZ, RZ, R14 ;  /* 0x000000ffff037224 */ /* 0x001fce00078e000e */
[----:B------:R-:W-:Y:S05]  /*cf00*/  WARPSYNC.COLLECTIVE R15, `(.L_x_135) ;  /* 0x000000000f087348 */ /* 0x000fea0003c00000 */
[----:B------:R0:W1:Y:S02]  /*cf10*/  SHFL.IDX P6, R14, R13, R12, R11 ;  /* 0x0000000c0d0e7389 */ /* 0x00006400000c000b */
[----:B01----:R-:W-:Y:S01]  /*cf20*/  ENDCOLLECTIVE ;  /* 0x000000000000791b */ /* 0x003fe20003800000 */
.L_x_135:
[----:B------:R-:W-:Y:S02]  /*cf30*/  IMAD.MOV.U32 R13, RZ, RZ, R10 ;  /* 0x000000ffff0d7224 */ /* 0x000fe400078e000a */
[----:B------:R-:W-:Y:S02]  /*cf40*/  IMAD.MOV.U32 R12, RZ, RZ, 0x2 ;  /* 0x00000002ff0c7424 */ /* 0x000fe400078e00ff */
[----:B------:R-:W-:-:S07]  /*cf50*/  IMAD.MOV.U32 R2, RZ, RZ, R14 ;  /* 0x000000ffff027224 */ /* 0x000fce00078e000e */
[----:B------:R-:W-:Y:S05]  /*cf60*/  WARPSYNC.COLLECTIVE R15, `(.L_x_136) ;  /* 0x000000000f087348 */ /* 0x000fea0003c00000 */
[----:B------:R0:W1:Y:S02]  /*cf70*/  SHFL.IDX P6, R14, R13, R12, R11 ;  /* 0x0000000c0d0e7389 */ /* 0x00006400000c000b */
[----:B01----:R-:W-:Y:S01]  /*cf80*/  ENDCOLLECTIVE ;  /* 0x000000000000791b */ /* 0x003fe20003800000 */
.L_x_136:
[----:B------:R-:W-:-:S04]  /*cf90*/  IADD3 R2, P0, R2, R7, RZ ;  /* 0x0000000702027210 */ /* 0x000fc80007f1e0ff */
[----:B------:R-:W-:-:S05]  /*cfa0*/  IADD3.X R3, RZ, R3, RZ, P0, !PT ;  /* 0x00000003ff037210 */ /* 0x000fca00007fe4ff */
[----:B------:R-:W-:Y:S01]  /*cfb0*/  @!PT LDS RZ, [RZ] ;  /* 0x00000000fffff984 */ /* 0x000fe20000000800 */
[----:B------:R-:W-:Y:S01]  /*cfc0*/  @!PT LDS RZ, [RZ] ;  /* 0x00000000fffff984 */ /* 0x000fe20000000800 */
[----:B------:R-:W-:Y:S01]  /*cfd0*/  @!PT LDS RZ, [RZ] ;  /* 0x00000000fffff984 */ /* 0x000fe20000000800 */
[----:B------:R0:W-:Y:S01]  /*cfe0*/  LDGSTS.E.BYPASS.LTC128B.128 [R8+0xec00], desc[UR50][R2.64], !P1 ;  /* 0x0ec0000002087fae */ /* 0x0001e2000c901d72 */
[----:B------:R-:W-:Y:S01]  /*cff0*/  MOV R13, R9 ;  /* 0x00000009000d7202 */ /* 0x000fe20000000f00 */
[----:B0-----:R-:W-:-:S07]  /*d000*/  IMAD.MOV.U32 R3, RZ, RZ, R14 ;  /* 0x000000ffff037224 */ /* 0x001fce00078e000e */
[----:B------:R-:W-:Y:S05]  /*d010*/  WARPSYNC.COLLECTIVE R15, `(.L_x_137) ;  /* 0x000000000f087348 */ /* 0x000fea0003c00000 */
[----:B------:R0:W1:Y:S02]  /*d020*/  SHFL.IDX P6, R14, R13, R12, R11 ;  /* 0x0000000c0d0e7389 */ /* 0x00006400000c000b */
[----:B01----:R-:W-:Y:S01]  /*d030*/  ENDCOLLECTIVE ;  /* 0x000000000000791b */ /* 0x003fe20003800000 */
.L_x_137:
[----:B------:R-:W-:Y:S01]  /*d040*/  IMAD.MOV.U32 R13, RZ, RZ, R10 ;  /* 0x000000ffff0d7224 */ /* 0x000fe200078e000a */
[----:B------:R-:W-:Y:S01]  /*d050*/  MOV R12, 0x3 ;  /* 0x00000003000c7802 */ /* 0x000fe20000000f00 */
[----:B------:R-:W-:-:S07]  /*d060*/  IMAD.MOV.U32 R2, RZ, RZ, R14 ;  /* 0x000000ffff027224 */ /* 0x000fce00078e000e */
[----:B------:R-:W-:Y:S05]  /*d070*/  WARPSYNC.COLLECTIVE R15, `(.L_x_138) ;  /* 0x000000000f087348 */ /* 0x000fea0003c00000 */
[----:B------:R0:W1:Y:S02]  /*d080*/  SHFL.IDX P6, R14, R13, R12, R11 ;  /* 0x0000000c0d0e7389 */ /* 0x00006400000c000b */
[----:B01----:R-:W-:Y:S01]  /*d090*/  ENDCOLLECTIVE ;  /* 0x000000000000791b */ /* 0x003fe20003800000 */
.L_x_138:
[----:B------:R-:W-:-:S05]  /*d0a0*/  IADD3 R2, P0, R2, R7, RZ ;  /* 0x0000000702027210 */ /* 0x000fca0007f1e0ff */
[----:B------:R-:W-:-:S05]  /*d0b0*/  IMAD.X R3, RZ, RZ, R3, P0 ;  /* 0x000000ffff037224 */ /* 0x000fca00000e0603 */
[----:B------:R-:W-:Y:S01]  /*d0c0*/  @!PT LDS RZ, [RZ] ;  /* 0x00000000fffff984 */ /* 0x000fe20000000800 */
[----:B------:R-:W-:Y:S01]  /*d0d0*/  @!PT LDS RZ, [RZ] ;  /* 0x00000000fffff984 */ /* 0x000fe20000000800 */
[----:B------:R-:W-:Y:S01]  /*d0e0*/  @!PT LDS RZ, [RZ] ;  /* 0x00000000fffff984 */ /* 0x000fe20000000800 */
[----:B------:R0:W-:Y:S01]  /*d0f0*/  LDGSTS.E.BYPASS.LTC128B.128 [R8+0xf400], desc[UR50][R2.64], !P1 ;  /* 0x0f40000002087fae */ /* 0x0001e2000c901d72 */
[----:B------:R-:W-:Y:S02]  /*d100*/  IMAD.MOV.U32 R13, RZ, RZ, R9 ;  /* 0x000000ffff0d7224 */ /* 0x000fe400078e0009 */
[----:B0-----:R-:W-:-:S07]  /*d110*/  IMAD.MOV.U32 R3, RZ, RZ, R14 ;  /* 0x000000ffff037224 */ /* 0x001fce00078e000e */
[----:B------:R-:W-:Y:S05]  /*d120*/  WARPSYNC.COLLECTIVE R15, `(.L_x_139) ;  /* 0x000000000f087348 */ /* 0x000fea0003c00000 */
[----:B------:R0:W1:Y:S02]  /*d130*/  SHFL.IDX P6, R14, R13, R12, R11 ;  /* 0x0000000c0d0e7389 */ /* 0x00006400000c000b */
[----:B01----:R-:W-:Y:S01]  /*d140*/  ENDCOLLECTIVE ;  /* 0x000000000000791b */ /* 0x003fe20003800000 */
.L_x_139:
[----:B------:R-:W-:Y:S02]  /*d150*/  IMAD.MOV.U32 R13, RZ, RZ, R10 ;  /* 0x000000ffff0d7224 */ /* 0x000fe400078e000a */
[----:B------:R-:W-:Y:S02]  /*d160*/  IMAD.MOV.U32 R12, RZ, RZ, 0x4 ;  /* 0x00000004ff0c7424 */ /* 0x000fe400078e00ff */
[----:B------:R-:W-:-:S07]  /*d170*/  IMAD.MOV.U32 R2, RZ, RZ, R14 ;  /* 0x000000ffff027224 */ /* 0x000fce00078e000e */
[----:B------:R-:W-:Y:S05]  /*d180*/  WARPSYNC.COLLECTIVE R15, `(.L_x_140) ;  /* 0x000000000f087348 */ /* 0x000fea0003c00000 */
[----:B------:R0:W1:Y:S02]  /*d190*/  SHFL.IDX P6, R14, R13, R12, R11 ;  /* 0x0000000c0d0e7389 */ /* 0x00006400000c000b */
[----:B01----:R-:W-:Y:S01]  /*d1a0*/  ENDCOLLECTIVE ;  /* 0x000000000000791b */ /* 0x003fe20003800000 */
.L_x_140:
        /* <DEDUP_REMOVED lines=11> */
.L_x_141:
[----:B------:R-:W-:Y:S01]  /*d260*/  IMAD.MOV.U32 R13, RZ, RZ, R10 ;  /* 0x000000ffff0d7224 */ /* 0x000fe200078e000a */
[----:B------:R-:W-:Y:S01]  /*d270*/  MOV R12, 0x5 ;  /* 0x00000005000c7802 */ /* 0x000fe20000000f00 */
[----:B------:R-:W-:-:S07]  /*d280*/  IMAD.MOV.U32 R2, RZ, RZ, R14 ;  /* 0x000000ffff027224 */ /* 0x000fce00078e000e */
[----:B------:R-:W-:Y:S05]  /*d290*/  WARPSYNC.COLLECTIVE R15, `(.L_x_142) ;  /* 0x000000000f087348 */ /* 0x000fea0003c00000 */
[----:B------:R0:W1:Y:S02]  /*d2a0*/  SHFL.IDX P6, R14, R13, R12, R11 ;  /* 0x0000000c0d0e7389 */ /* 0x00006400000c000b */
[----:B01----:R-:W-:Y:S01]  /*d2b0*/  ENDCOLLECTIVE ;  /* 0x000000000000791b */ /* 0x003fe20003800000 */
.L_x_142:
        /* <DEDUP_REMOVED lines=11> */
.L_x_143:
[----:B------:R-:W-:Y:S02]  /*d370*/  IMAD.MOV.U32 R13, RZ, RZ, R10 ;  /* 0x000000ffff0d7224 */ /* 0x000fe400078e000a */
[----:B------:R-:W-:Y:S02]  /*d380*/  IMAD.MOV.U32 R12, RZ, RZ, 0x6 ;  /* 0x00000006ff0c7424 */ /* 0x000fe400078e00ff */
[----:B------:R-:W-:-:S07]  /*d390*/  IMAD.MOV.U32 R2, RZ, RZ, R14 ;  /* 0x000000ffff027224 */ /* 0x000fce00078e000e */
[----:B------:R-:W-:Y:S05]  /*d3a0*/  WARPSYNC.COLLECTIVE R15, `(.L_x_144) ;  /* 0x000000000f087348 */ /* 0x000fea0003c00000 */
[----:B------:R0:W1:Y:S02]  /*d3b0*/  SHFL.IDX P6, R14, R13, R12, R11 ;  /* 0x0000000c0d0e7389 */ /* 0x00006400000c000b */
[----:B01----:R-:W-:Y:S01]  /*d3c0*/  ENDCOLLECTIVE ;  /* 0x000000000000791b */ /* 0x003fe20003800000 */
.L_x_144:
        /* <DEDUP_REMOVED lines=11> */
.L_x_145:
[----:B------:R-:W-:Y:S01]  /*d480*/  IMAD.MOV.U32 R13, RZ, RZ, R10 ;  /* 0x000000ffff0d7224 */ /* 0x000fe200078e000a */
[----:B------:R-:W-:Y:S01]  /*d490*/  MOV R12, 0x7 ;  /* 0x00000007000c7802 */ /* 0x000fe20000000f00 */
[----:B------:R-:W-:-:S07]  /*d4a0*/  IMAD.MOV.U32 R2, RZ, RZ, R14 ;  /* 0x000000ffff027224 */ /* 0x000fce00078e000e */
[----:B------:R-:W-:Y:S05]  /*d4b0*/  WARPSYNC.COLLECTIVE R15, `(.L_x_146) ;  /* 0x000000000f087348 */ /* 0x000fea0003c00000 */
[----:B------:R0:W1:Y:S02]  /*d4c0*/  SHFL.IDX P6, R14, R13, R12, R11 ;  /* 0x0000000c0d0e7389 */ /* 0x00006400000c000b */
[----:B01----:R-:W-:Y:S01]  /*d4d0*/  ENDCOLLECTIVE ;  /* 0x000000000000791b */ /* 0x003fe20003800000 */
.L_x_146:
[----:B------:R-:W-:-:S05]  /*d4e0*/  IADD3 R2, P0, R2, R7, RZ ;  /* 0x0000000702027210 */ /* 0x000fca0007f1e0ff */
[----:B------:R-:W-:-:S05]  /*d4f0*/  IMAD.X R3, RZ, RZ, R3, P0 ;  /* 0x000000ffff037224 */ /* 0x000fca00000e0603 */
[----:B------:R-:W-:Y:S01]  /*d500*/  @!PT LDS RZ, [RZ] ;  /* 0x00000000fffff984 */ /* 0x000fe20000000800 */
[----:B------:R-:W-:Y:S01]  /*d510*/  @!PT LDS RZ, [RZ] ;  /* 0x00000000fffff984 */ /* 0x000fe20000000800 */
[----:B------:R-:W-:Y:S01]  /*d520*/  @!PT LDS RZ, [RZ] ;  /* 0x00000000fffff984 */ /* 0x000fe20000000800 */
[----:B------:R0:W-:Y:S01]  /*d530*/  LDGSTS.E.BYPASS.LTC128B.128 [R8+0x11400], desc[UR50][R2.64], !P1 ;  /* 0x1140000002087fae */ /* 0x0001e2000c901d72 */
[----:B------:R-:W-:Y:S02]  /*d540*/  IMAD.MOV.U32 R13, RZ, RZ, R9 ;  /* 0x000000ffff0d7224 */ /* 0x000fe400078e0009 */
[----:B------:R-:W-:-:S07]  /*d550*/  IMAD.MOV.U32 R10, RZ, RZ, R14 ;  /* 0x000000ffff0a7224 */ /* 0x000fce00078e000e */
[----:B0-----:R-:W-:Y:S05]  /*d560*/  WARPSYNC.COLLECTIVE R15, `(.L_x_147) ;  /* 0x000000000f087348 */ /* 0x001fea0003c00000 */
[----:B------:R1:W2:Y:S02]  /*d570*/  SHFL.IDX P6, R14, R13, R12, R11 ;  /* 0x0000000c0d0e7389 */ /* 0x0002a400000c000b */
[----:B012---:R-:W-:Y:S01]  /*d580*/  ENDCOLLECTIVE ;  /* 0x000000000000791b */ /* 0x007fe20003800000 */
.L_x_147:
[----:B------:R-:W-:Y:S01]  /*d590*/  IMAD.MOV.U32 R2, RZ, RZ, R14 ;  /* 0x000000ffff027224 */ /* 0x000fe200078e000e */
[----:B------:R-:W-:Y:S06]  /*d5a0*/  BRA `(.L_x_148) ;  /* 0xffffffc400d07947 */ /* 0x000fec000383ffff */
.L_x_56:
[----:B-1----:R1:W2:Y:S02]  /*d5b0*/  SYNCS.PHASECHK.TRANS64.TRYWAIT P0, [R5+URZ+0x16860], R2 ;  /* 0x01686002050075a7 */ /* 0x0022a4000800017f */
[----:B--2---:R-:W-:Y:S05]  /*d5c0*/  @!P0 NANOSLEEP.SYNCS 0x989680 ;  /* 0x009896800000895d */ /* 0x004fea0003900000 */
[----:B------:R-:W2:Y:S02]  /*d5d0*/  @!P0 SYNCS.PHASECHK.TRANS64 P0, [R5+URZ+0x16860], R2 ;  /* 0x01686002050085a7 */ /* 0x000ea4000800007f */
[----:B--2---:R-:W-:Y:S05]  /*d5e0*/  @!P0 BRA `(.L_x_56) ;  /* 0xfffffffc00f08947 */ /* 0x004fea000383ffff */
[----:B------:R-:W-:Y:S05]  /*d5f0*/  BRA `(.L_x_149) ;  /* 0xffffffc800287947 */ /* 0x000fea000383ffff */
.L_x_57:
[----:B------:R-:W-:Y:S01]  /*d600*/  BSSY B1, `(.L_x_150) ;  /* 0x0000008000017945 */ /* 0x000fe20003800000 */
[----:B------:R-:W-:Y:S01]  /*d610*/  MOV R13, R17 ;  /* 0x00000011000d7202 */ /* 0x000fe20000000f00 */
[----:B------:R-:W-:Y:S02]  /*d620*/  IMAD.MOV.U32 R12, RZ, RZ, RZ ;  /* 0x000000ffff0c7224 */ /* 0x000fe400078e00ff */
[----:B------:R-:W-:Y:S02]  /*d630*/  IMAD.MOV.U32 R11, RZ, RZ, 0x181f ;  /* 0x0000181fff0b7424 */ /* 0x000fe400078e00ff */
[----:B------:R-:W-:-:S07]  /*d640*/  IMAD.MOV.U32 R15, RZ, RZ, -0x1 ;  /* 0xffffffffff0f7424 */ /* 0x000fce00078e00ff */
[----:B0-----:R-:W-:Y:S05]  /*d650*/  WARPSYNC.COLLECTIVE R15, `(.L_x_151) ;  /* 0x000000000f087348 */ /* 0x001fea0003c00000 */
[----:B------:R1:W2:Y:S02]  /*d660*/  SHFL.IDX P6, R14, R13, R12, R11 ;  /* 0x0000000c0d0e7389 */ /* 0x0002a400000c000b */
[----:B012---:R-:W-:Y:S01]  /*d670*/  ENDCOLLECTIVE ;  /* 0x000000000000791b */ /* 0x007fe20003800000 */
.L_x_151:
[----:B------:R-:W-:Y:S05]  /*d680*/  BSYNC B1 ;  /* 0x0000000000017941 */ /* 0x000fea0003800000 */
.L_x_150:
[----:B------:R-:W-:Y:S01]  /*d690*/  IMAD.MOV.U32 R13, RZ, RZ, R16 ;  /* 0x000000ffff0d7224 */ /* 0x000fe200078e0010 */
[----:B------:R-:W-:Y:S01]  /*d6a0*/  MOV R15, 0xffffffff ;  /* 0xffffffff000f7802 */ /* 0x000fe20000000f00 */
[----:B------:R-:W-:Y:S01]  /*d6b0*/  IMAD.MOV.U32 R12, RZ, RZ, RZ ;  /* 0x000000ffff0c7224 */ /* 0x000fe200078e00ff */
[----:B------:R-:W-:Y:S01]  /*d6c0*/  MOV R3, R14 ;  /* 0x0000000e00037202 */ /* 0x000fe20000000f00 */
[----:B------:R-:W-:Y:S01]  /*d6d0*/  IMAD.MOV.U32 R11, RZ, RZ, 0x181f ;  /* 0x0000181fff0b7424 */ /* 0x000fe200078e00ff */
[----:B------:R-:W-:Y:S02]  /*d6e0*/  ISETP.LT.OR P1, PT, R8, 0x1, P2 ;  /* 0x000000010800780c */ /* 0x000fe40001721670 */
[----:B------:R-:W-:-:S11]  /*d6f0*/  LEA R6, R6, UR38, 0x1 ;  /* 0x0000002606067c11 */ /* 0x000fd6000f8e08ff */
[----:B------:R-:W-:Y:S05]  /*d700*/  WARPSYNC.COLLECTIVE R15, `(.L_x_152) ;  /* 0x000000000f087348 */ /* 0x000fea0003c00000 */
[----:B------:R0:W1:Y:S02]  /*d710*/  SHFL.IDX P6, R14, R13, R12, R11 ;  /* 0x0000000c0d0e7389 */ /* 0x00006400000c000b */
[----:B01----:R-:W-:Y:S01]  /*d720*/  ENDCOLLECTIVE ;  /* 0x000000000000791b */ /* 0x003fe20003800000 */
.L_x_152:
[----:B------:R-:W-:Y:S01]  /*d730*/  IMAD.MOV.U32 R13, RZ, RZ, R17 ;  /* 0x000000ffff0d7224 */ /* 0x000fe200078e0011 */
[----:B------:R-:W-:Y:S01]  /*d740*/  MOV R12, 0x1 ;  /* 0x00000001000c7802 */ /* 0x000fe20000000f00 */
[----:B------:R-:W-:-:S07]  /*d750*/  IMAD.MOV.U32 R2, RZ, RZ, R14 ;  /* 0x000000ffff027224 */ /* 0x000fce00078e000e */
[----:B------:R-:W-:Y:S05]  /*d760*/  WARPSYNC.COLLECTIVE R15, `(.L_x_153) ;  /* 0x000000000f087348 */ /* 0x000fea0003c00000 */
[----:B------:R0:W1:Y:S02]  /*d770*/  SHFL.IDX P6, R14, R13, R12, R11 ;  /* 0x0000000c0d0e7389 */ /* 0x00006400000c000b */
[----:B01----:R-:W-:Y:S01]  /*d780*/  ENDCOLLECTIVE ;  /* 0x000000000000791b */ /* 0x003fe20003800000 */
.L_x_153:
[----:B------:R-:W-:-:S05]  /*d790*/  IADD3 R2, P0, R2, R7, RZ ;  /* 0x0000000702027210 */ /* 0x000fca0007f1e0ff */
[----:B------:R-:W-:-:S05]  /*d7a0*/  IMAD.X R3, RZ, RZ, R3, P0 ;  /* 0x000000ffff037224 */ /* 0x000fca00000e0603 */
[----:B------:R-:W-:Y:S01]  /*d7b0*/  @!PT LDS RZ, [RZ] ;  /* 0x00000000fffff984 */ /* 0x000fe20000000800 */
[----:B------:R-:W-:Y:S01]  /*d7c0*/  @!PT LDS RZ, [RZ] ;  /* 0x00000000fffff984 */ /* 0x000fe20000000800 */
[----:B------:R-:W-:Y:S01]  /*d7d0*/  @!PT LDS RZ, [RZ] ;  /* 0x00000000fffff984 */ /* 0x000fe20000000800 */
[----:B------:R0:W-:Y:S01]  /*d7e0*/  LDGSTS.E.BYPASS.LTC128B.128 [R6+0x400], desc[UR50][R2.64], !P1 ;  /* 0x0040000002067fae */ /* 0x0001e2000c901d72 */
[----:B------:R-:W-:Y:S01]  /*d7f0*/  IMAD.MOV.U32 R13, RZ, RZ, R16 ;  /* 0x000000ffff0d7224 */ /* 0x000fe200078e0010 */
[----:B------:R-:W-:Y:S01]  /*d800*/  ISETP.LT.OR P1, PT, R8, 0x11, P2 ;  /* 0x000000110800780c */ /* 0x000fe20001721670 */
[----:B0-----:R-:W-:-:S12]  /*d810*/  IMAD.MOV.U32 R3, RZ, RZ, R14 ;  /* 0x000000ffff037224 */ /* 0x001fd800078e000e */
[----:B------:R-:W-:Y:S05]  /*d820*/  WARPSYNC.COLLECTIVE R15, `(.L_x_154) ;  /* 0x000000000f087348 */ /* 0x000fea0003c00000 */
[----:B------:R0:W1:Y:S02]  /*d830*/  SHFL.IDX P6, R14, R13, R12, R11 ;  /* 0x0000000c0d0e7389 */ /* 0x00006400000c000b */
[----:B01----:R-:W-:Y:S01]  /*d840*/  ENDCOLLECTIVE ;  /* 0x000000000000791b */ /* 0x003fe20003800000 */
.L_x_154:
[----:B------:R-:W-:Y:S02]  /*d850*/  IMAD.MOV.U32 R13, RZ, RZ, R17 ;  /* 0x000000ffff0d7224 */ /* 0x000fe400078e0011 */
[----:B------:R-:W-:Y:S02]  /*d860*/  IMAD.MOV.U32 R12, RZ, RZ, 0x2 ;  /* 0x00000002ff0c7424 */ /* 0x000fe400078e00ff */
[----:B------:R-:W-:-:S07]  /*d870*/  IMAD.MOV.U32 R2, RZ, RZ, R14 ;  /* 0x000000ffff027224 */ /* 0x000fce00078e000e */
[----:B------:R-:W-:Y:S05]  /*d880*/  WARPSYNC.COLLECTIVE R15, `(.L_x_155) ;  /* 0x000000000f087348 */ /* 0x000fea0003c00000 */
[----:B------:R0:W1:Y:S02]  /*d890*/  SHFL.IDX P6, R14, R13, R12, R11 ;  /* 0x0000000c0d0e7389 */ /* 0x00006400000c000b */
[----:B01----:R-:W-:Y:S01]  /*d8a0*/  ENDCOLLECTIVE ;  /* 0x000000000000791b */ /* 0x003fe20003800000 */
.L_x_155:
[----:B------:R-:W-:-:S04]  /*d8b0*/  IADD3 R2, P0, R2, R7, RZ ;  /* 0x0000000702027210 */ /* 0x000fc80007f1e0ff */
[----:B------:R-:W-:-:S05]  /*d8c0*/  IADD3.X R3, RZ, R3, RZ, P0, !PT ;  /* 0x00000003ff037210 */ /* 0x000fca00007fe4ff */
[----:B------:R-:W-:Y:S01]  /*d8d0*/  @!PT LDS RZ, [RZ] ;  /* 0x00000000fffff984 */ /* 0x000fe20000000800 */
[----:B------:R-:W-:Y:S01]  /*d8e0*/  @!PT LDS RZ, [RZ] ;  /* 0x00000000fffff984 */ /* 0x000fe20000000800 */
[----:B------:R-:W-:Y:S01]  /*d8f0*/  @!PT LDS RZ, [RZ] ;  /* 0x00000000fffff984 */ /* 0x000fe20000000800 */
[----:B------:R0:W-:Y:S01]  /*d900*/  LDGSTS.E.BYPASS.LTC128B.128 [R6+0xc00], desc[UR50][R2.64], !P1 ;  /* 0x00c0000002067fae */ /* 0x0001e2000c901d72 */
[----:B------:R-:W-:Y:S02]  /*d910*/  ISETP.LT.OR P1, PT, R8, 0x21, P2 ;  /* 0x000000210800780c */ /* 0x000fe40001721670 */
[----:B------:R-:W-:Y:S01]  /*d920*/  MOV R13, R16 ;  /* 0x00000010000d7202 */ /* 0x000fe20000000f00 */
[----:B0-----:R-:W-:-:S10]  /*d930*/  IMAD.MOV.U32 R3, RZ, RZ, R14 ;  /* 0x000000ffff037224 */ /* 0x001fd400078e000e */
[----:B------:R-:W-:Y:S05]  /*d940*/  WARPSYNC.COLLECTIVE R15, `(.L_x_156) ;  /* 0x000000000f087348 */ /* 0x000fea0003c00000 */
[----:B------:R0:W1:Y:S02]  /*d950*/  SHFL.IDX P6, R14, R13, R12, R11 ;  /* 0x0000000c0d0e7389 */ /* 0x00006400000c000b */
[----:B01----:R-:W-:Y:S01]  /*d960*/  ENDCOLLECTIVE ;  /* 0x000000000000791b */ /* 0x003fe20003800000 */
.L_x_156:
[----:B------:R-:W-:Y:S01]  /*d970*/  IMAD.MOV.U32 R13, RZ, RZ, R17 ;  /* 0x000000ffff0d7224 */ /* 0x000fe200078e0011 */
[----:B------:R-:W-:Y:S01]  /*d980*/  MOV R12, 0x3 ;  /* 0x00000003000c7802 */ /* 0x000fe20000000f00 */
[----:B------:R-:W-:-:S07]  /*d990*/  IMAD.MOV.U32 R2, RZ, RZ, R14 ;  /* 0x000000ffff027224 */ /* 0x000fce00078e000e */
[----:B------:R-:W-:Y:S05]  /*d9a0*/  WARPSYNC.COLLECTIVE R15, `(.L_x_157) ;  /* 0x000000000f087348 */ /* 0x000fea0003c00000 */
[----:B------:R0:W1:Y:S02]  /*d9b0*/  SHFL.IDX P6, R14, R13, R12, R11 ;  /* 0x0000000c0d0e7389 */ /* 0x00006400000c000b */
[----:B01----:R-:W-:Y:S01]  /*d9c0*/  ENDCOLLECTIVE ;  /* 0x000000000000791b */ /* 0x003fe20003800000 */
.L_x_157:
        /* <DEDUP_REMOVED lines=12> */
.L_x_158:
[----:B------:R-:W-:Y:S02]  /*da90*/  IMAD.MOV.U32 R13, RZ, RZ, R17 ;  /* 0x000000ffff0d7224 */ /* 0x000fe400078e0011 */
[----:B------:R-:W-:Y:S02]  /*daa0*/  IMAD.MOV.U32 R12, RZ, RZ, 0x4 ;  /* 0x00000004ff0c7424 */ /* 0x000fe400078e00ff */
[----:B------:R-:W-:-:S07]  /*dab0*/  IMAD.MOV.U32 R2, RZ, RZ, R14 ;  /* 0x000000ffff027224 */ /* 0x000fce00078e000e */
[----:B------:R-:W-:Y:S05]  /*dac0*/  WARPSYNC.COLLECTIVE R15, `(.L_x_159) ;  /* 0x000000000f087348 */ /* 0x000fea0003c00000 */
[----:B------:R0:W1:Y:S02]  /*dad0*/  SHFL.IDX P6, R14, R13, R12, R11 ;  /* 0x0000000c0d0e7389 */ /* 0x00006400000c000b */
[----:B01----:R-:W-:Y:S01]  /*dae0*/  ENDCOLLECTIVE ;  /* 0x000000000000791b */ /* 0x003fe20003800000 */
.L_x_159:
        /* <DEDUP_REMOVED lines=12> */
.L_x_160:
[----:B------:R-:W-:Y:S01]  /*dbb0*/  IMAD.MOV.U32 R13, RZ, RZ, R17 ;  /* 0x000000ffff0d7224 */ /* 0x000fe200078e0011 */
[----:B------:R-:W-:Y:S01]  /*dbc0*/  MOV R12, 0x5 ;  /* 0x00000005000c7802 */ /* 0x000fe20000000f00 */
[----:B------:R-:W-:-:S07]  /*dbd0*/  IMAD.MOV.U32 R2, RZ, RZ, R14 ;  /* 0x000000ffff027224 */ /* 0x000fce00078e000e */
[----:B------:R-:W-:Y:S05]  /*dbe0*/  WARPSYNC.COLLECTIVE R15, `(.L_x_161) ;  /* 0x000000000f087348 */ /* 0x000fea0003c00000 */
[----:B------:R0:W1:Y:S02]  /*dbf0*/  SHFL.IDX P6, R14, R13, R12, R11 ;  /* 0x0000000c0d0e7389 */ /* 0x00006400000c000b */
[----:B01----:R-:W-:Y:S01]  /*dc00*/  ENDCOLLECTIVE ;  /* 0x000000000000791b */ /* 0x003fe20003800000 */
.L_x_161:
        /* <DEDUP_REMOVED lines=12> */
.L_x_162:
[----:B------:R-:W-:Y:S02]  /*dcd0*/  IMAD.MOV.U32 R13, RZ, RZ, R17 ;  /* 0x000000ffff0d7224 */ /* 0x000fe400078e0011 */
[----:B------:R-:W-:Y:S02]  /*dce0*/  IMAD.MOV.U32 R12, RZ, RZ, 0x6 ;  /* 0x00000006ff0c7424 */ /* 0x000fe400078e00ff */
[----:B------:R-:W-:-:S07]  /*dcf0*/  IMAD.MOV.U32 R2, RZ, RZ, R14 ;  /* 0x000000ffff027224 */ /* 0x000fce00078e000e */
[----:B------:R-:W-:Y:S05]  /*dd00*/  WARPSYNC.COLLECTIVE R15, `(.L_x_163) ;  /* 0x000000000f087348 */ /* 0x000fea0003c00000 */
[----:B------:R0:W1:Y:S02]  /*dd10*/  SHFL.IDX P6, R14, R13, R12, R11 ;  /* 0x0000000c0d0e7389 */ /* 0x00006400000c000b */
[----:B01----:R-:W-:Y:S01]  /*dd20*/  ENDCOLLECTIVE ;  /* 0x000000000000791b */ /* 0x003fe20003800000 */
.L_x_163:
        /* <DEDUP_REMOVED lines=12> */
.L_x_164:
[----:B------:R-:W-:Y:S01]  /*ddf0*/  IMAD.MOV.U32 R13, RZ, RZ, R17 ;  /* 0x000000ffff0d7224 */ /* 0x000fe200078e0011 */
[----:B------:R-:W-:Y:S01]  /*de00*/  MOV R12, 0x7 ;  /* 0x00000007000c7802 */ /* 0x000fe20000000f00 */
[----:B------:R-:W-:-:S07]  /*de10*/  IMAD.MOV.U32 R2, RZ, RZ, R14 ;  /* 0x000000ffff027224 */ /* 0x000fce00078e000e */
[----:B------:R-:W-:Y:S05]  /*de20*/  WARPSYNC.COLLECTIVE R15, `(.L_x_165) ;  /* 0x000000000f087348 */ /* 0x000fea0003c00000 */
[----:B------:R0:W1:Y:S02]  /*de30*/  SHFL.IDX P6, R14, R13, R12, R11 ;  /* 0x0000000c0d0e7389 */ /* 0x00006400000c000b */
[----:B01----:R-:W-:Y:S01]  /*de40*/  ENDCOLLECTIVE ;  /* 0x000000000000791b */ /* 0x003fe20003800000 */
.L_x_165:
        /* <DEDUP_REMOVED lines=11> */
.L_x_166:
[----:B------:R-:W-:Y:S01]  /*df00*/  IMAD.MOV.U32 R2, RZ, RZ, R14 ;  /* 0x000000ffff027224 */ /* 0x000fe200078e000e */
[----:B------:R-:W-:Y:S06]  /*df10*/  BRA `(.L_x_167) ;  /* 0xffffffc000c47947 */ /* 0x000fec000383ffff */
.L_x_63:
[----:B0-----:R0:W1:Y:S02]  /*df20*/  SYNCS.PHASECHK.TRANS64.TRYWAIT P0, [R4+URZ+0x16860], R3 ;  /* 0x01686003040075a7 */ /* 0x001064000800017f */
[----:B-1----:R-:W-:Y:S05]  /*df30*/  @!P0 NANOSLEEP.SYNCS 0x989680 ;  /* 0x009896800000895d */ /* 0x002fea0003900000 */
[----:B------:R-:W1:Y:S02]  /*df40*/  @!P0 SYNCS.PHASECHK.TRANS64 P0, [R4+URZ+0x16860], R3 ;  /* 0x01686003040085a7 */ /* 0x000e64000800007f */
[----:B-1----:R-:W-:Y:S05]  /*df50*/  @!P0 BRA `(.L_x_63) ;  /* 0xfffffffc00f08947 */ /* 0x002fea000383ffff */
[----:B------:R-:W-:Y:S05]  /*df60*/  BRA `(.L_x_168) ;  /* 0xffffffc400947947 */ /* 0x000fea000383ffff */
.L_x_64:
        /* <DEDUP_REMOVED lines=8> */
.L_x_170:
[----:B------:R-:W-:Y:S05]  /*dff0*/  BSYNC B0 ;  /* 0x0000000000007941 */ /* 0x000fea0003800000 */
.L_x_169:
[----:B------:R-:W0:Y:S01]  /*e000*/  S2R R2, SR_TID.X ;  /* 0x0000000000027919 */ /* 0x000e220000002100 */
[----:B------:R-:W-:Y:S01]  /*e010*/  IMAD.MOV.U32 R13, RZ, RZ, R16 ;  /* 0x000000ffff0d7224 */ /* 0x000fe200078e0010 */
[----:B------:R-:W-:Y:S01]  /*e020*/  MOV R15, 0xffffffff ;  /* 0xffffffff000f7802 */ /* 0x000fe20000000f00 */
[----:B------:R-:W-:Y:S01]  /*e030*/  IMAD.MOV.U32 R12, RZ, RZ, RZ ;  /* 0x000000ffff0c7224 */ /* 0x000fe200078e00ff */
[----:B------:R-:W-:Y:S01]  /*e040*/  MOV R0, R14 ;  /* 0x0000000e00007202 */ /* 0x000fe20000000f00 */
[----:B------:R-:W-:Y:S01]  /*e050*/  IMAD.MOV.U32 R11, RZ, RZ, 0x181f ;  /* 0x0000181fff0b7424 */ /* 0x000fe200078e00ff */
[----:B------:R-:W-:-:S13]  /*e060*/  ISETP.LT.OR P1, PT, R6, 0x1, P2 ;  /* 0x000000010600780c */ /* 0x000fda0001721670 */
[----:B0-----:R-:W-:Y:S05]  /*e070*/  WARPSYNC.COLLECTIVE R15, `(.L_x_171) ;  /* 0x000000000f087348 */ /* 0x001fea0003c00000 */
[----:B------:R1:W2:Y:S02]  /*e080*/  SHFL.IDX P6, R14, R13, R12, R11 ;  /* 0x0000000c0d0e7389 */ /* 0x0002a400000c000b */
[----:B012---:R-:W-:Y:S01]  /*e090*/  ENDCOLLECTIVE ;  /* 0x000000000000791b */ /* 0x007fe20003800000 */
.L_x_171:
[----:B------:R-:W-:Y:S02]  /*e0a0*/  IMAD.MOV.U32 R13, RZ, RZ, R17 ;  /* 0x000000ffff0d7224 */ /* 0x000fe400078e0011 */
[----:B------:R-:W-:Y:S02]  /*e0b0*/  IMAD.MOV.U32 R12, RZ, RZ, 0x1 ;  /* 0x00000001ff0c7424 */ /* 0x000fe400078e00ff */
[----:B------:R-:W-:Y:S02]  /*e0c0*/  IMAD.SHL.U32 R5, R2, 0x8, RZ ;  /* 0x0000000802057824 */ /* 0x000fe400078e00ff */
[----:B------:R-:W-:-:S07]  /*e0d0*/  IMAD.MOV.U32 R2, RZ, RZ, R14 ;  /* 0x000000ffff027224 */ /* 0x000fce00078e000e */
[----:B------:R-:W-:Y:S05]  /*e0e0*/  WARPSYNC.COLLECTIVE R15, `(.L_x_172) ;  /* 0x000000000f087348 */ /* 0x000fea0003c00000 */
[----:B------:R0:W1:Y:S02]  /*e0f0*/  SHFL.IDX P6, R14, R13, R12, R11 ;  /* 0x0000000c0d0e7389 */ /* 0x00006400000c000b */
[----:B01----:R-:W-:Y:S01]  /*e100*/  ENDCOLLECTIVE ;  /* 0x000000000000791b */ /* 0x003fe20003800000 */
.L_x_172:
[----:B------:R-:W-:-:S05]  /*e110*/  LOP3.LUT R5, R5, 0x38, RZ, 0xc0, !PT ;  /* 0x0000003805057812 */ /* 0x000fca00078ec0ff */
[----:B------:R-:W-:-:S05]  /*e120*/  IMAD.SHL.U32 R5, R5, 0x2, RZ ;  /* 0x0000000205057824 */ /* 0x000fca00078e00ff */
[----:B------:R-:W-:Y:S02]  /*e130*/  IADD3 R2, P0, R2, R5, RZ ;  /* 0x0000000502027210 */ /* 0x000fe40007f1e0ff */
[----:B------:R-:W-:Y:S02]  /*e140*/  MOV R13, R16 ;  /* 0x00000010000d7202 */ /* 0x000fe40000000f00 */
[----:B------:R-:W-:Y:S02]  /*e150*/  IADD3.X R3, RZ, R0, RZ, P0, !PT ;  /* 0x00000000ff037210 */ /* 0x000fe400007fe4ff */
[----:B------:R-:W-:-:S05]  /*e160*/  LEA R0, R8, UR38, 0x1 ;  /* 0x0000002608007c11 */ /* 0x000fca000f8e08ff */
[----:B------:R-:W-:Y:S01]  /*e170*/  @!PT LDS RZ, [RZ] ;  /* 0x00000000fffff984 */ /* 0x000fe20000000800 */
[----:B------:R-:W-:Y:S01]  /*e180*/  @!PT LDS RZ, [RZ] ;  /* 0x00000000fffff984 */ /* 0x000fe20000000800 */
[----:B------:R-:W-:Y:S01]  /*e190*/  @!PT LDS RZ, [RZ] ;  /* 0x00000000fffff984 */ /* 0x000fe20000000800 */
[----:B------:R0:W-:Y:S01]  /*e1a0*/  LDGSTS.E.BYPASS.LTC128B.128 [R0+0x400], desc[UR50][R2.64], !P1 ;  /* 0x0040000002007fae */ /* 0x0001e2000c901d72 */
[----:B------:R-:W-:Y:S01]  /*e1b0*/  IMAD.MOV.U32 R7, RZ, RZ, R14 ;  /* 0x000000ffff077224 */ /* 0x000fe200078e000e */
[----:B------:R-:W-:-:S13]  /*e1c0*/  ISETP.LT.OR P1, PT, R6, 0x11, P2 ;  /* 0x000000110600780c */ /* 0x000fda0001721670 */
[----:B0-----:R-:W-:Y:S05]  /*e1d0*/  WARPSYNC.COLLECTIVE R15, `(.L_x_173) ;  /* 0x000000000f087348 */ /* 0x001fea0003c00000 */
[----:B------:R1:W2:Y:S02]  /*e1e0*/  SHFL.IDX P6, R14, R13, R12, R11 ;  /* 0x0000000c0d0e7389 */ /* 0x0002a400000c000b */
[----:B012---:R-:W-:Y:S01]  /*e1f0*/  ENDCOLLECTIVE ;  /* 0x000000000000791b */ /* 0x007fe20003800000 */
.L_x_173:
[----:B------:R-:W-:Y:S02]  /*e200*/  IMAD.MOV.U32 R13, RZ, RZ, R17 ;  /* 0x000000ffff0d7224 */ /* 0x000fe400078e0011 */
[----:B------:R-:W-:Y:S01]  /*e210*/  IMAD.MOV.U32 R12, RZ, RZ, 0x2 ;  /* 0x00000002ff0c7424 */ /* 0x000fe200078e00ff */
[----:B------:R-:W-:-:S13]  /*e220*/  IADD3 R2, P0, R14, R5, RZ ;  /* 0x000000050e027210 */ /* 0x000fda0007f1e0ff */
[----:B------:R-:W-:Y:S05]  /*e230*/  WARPSYNC.COLLECTIVE R15, `(.L_x_174) ;  /* 0x000000000f087348 */ /* 0x000fea0003c00000 */
[----:B------:R0:W1:Y:S02]  /*e240*/  SHFL.IDX P6, R14, R13, R12, R11 ;  /* 0x0000000c0d0e7389 */ /* 0x00006400000c000b */
[----:B01----:R-:W-:Y:S01]  /*e250*/  ENDCOLLECTIVE ;  /* 0x000000000000791b */ /* 0x003fe20003800000 */
.L_x_174:
[----:B------:R-:W-:-:S05]  /*e260*/  IMAD.X R3, RZ, RZ, R7, P0 ;  /* 0x000000ffff037224 */ /* 0x000fca00000e0607 */
[----:B------:R-:W-:Y:S01]  /*e270*/  @!PT LDS RZ, [RZ] ;  /* 0x00000000fffff984 */ /* 0x000fe20000000800 */
[----:B------:R-:W-:Y:S01]  /*e280*/  @!PT LDS RZ, [RZ] ;  /* 0x00000000fffff984 */ /* 0x000fe20000000800 */
[----:B------:R-:W-:Y:S01]  /*e290*/  @!PT LDS RZ, [RZ] ;  /* 0x00000000fffff984 */ /* 0x000fe20000000800 */
[----:B------:R0:W-:Y:S01]  /*e2a0*/  LDGSTS.E.BYPASS.LTC128B.128 [R0+0xc00], desc[UR50][R2.64], !P1 ;  /* 0x00c0000002007fae */ /* 0x0001e2000c901d72 */
[----:B------:R-:W-:Y:S01]  /*e2b0*/  ISETP.LT.OR P1, PT, R6, 0x21, P2 ;  /* 0x000000210600780c */ /* 0x000fe20001721670 */
[----:B------:R-:W-:Y:S01]  /*e2c0*/  IMAD.MOV.U32 R13, RZ, RZ, R16 ;  /* 0x000000ffff0d7224 */ /* 0x000fe200078e0010 */
[----:B------:R-:W-:-:S11]  /*e2d0*/  MOV R8, R14 ;  /* 0x0000000e00087202 */ /* 0x000fd60000000f00 */
[----:B0-----:R-:W-:Y:S05]  /*e2e0*/  WARPSYNC.COLLECTIVE R15, `(.L_x_175) ;  /* 0x000000000f087348 */ /* 0x001fea0003c00000 */
[----:B------:R1:W2:Y:S02]  /*e2f0*/  SHFL.IDX P6, R14, R13, R12, R11 ;  /* 0x0000000c0d0e7389 */ /* 0x0002a400000c000b */
[----:B012---:R-:W-:Y:S01]  /*e300*/  ENDCOLLECTIVE ;  /* 0x000000000000791b */ /* 0x007fe20003800000 */
.L_x_175:
[----:B------:R-:W-:Y:S01]  /*e310*/  MOV R13, R17 ;  /* 0x00000011000d7202 */ /* 0x000fe20000000f00 */
[----:B------:R-:W-:Y:S02]  /*e320*/  IMAD.MOV.U32 R12, RZ, RZ, 0x3 ;  /* 0x00000003ff0c7424 */ /* 0x000fe400078e00ff */
[----:B------:R-:W-:-:S07]  /*e330*/  IMAD.MOV.U32 R10, RZ, RZ, R14 ;  /* 0x000000ffff0a7224 */ /* 0x000fce00078e000e */
[----:B------:R-:W-:Y:S05]  /*e340*/  WARPSYNC.COLLECTIVE R15, `(.L_x_176) ;  /* 0x000000000f087348 */ /* 0x000fea0003c00000 */
[----:B------:R0:W1:Y:S02]  /*e350*/  SHFL.IDX P6, R14, R13, R12, R11 ;  /* 0x0000000c0d0e7389 */ /* 0x00006400000c000b */
[----:B01----:R-:W-:Y:S01]  /*e360*/  ENDCOLLECTIVE ;  /* 0x000000000000791b */ /* 0x003fe20003800000 */
.L_x_176:
        /* <DEDUP_REMOVED lines=8> */
[----:B------:R-:W-:-:S12]  /*e3f0*/  IMAD.MOV.U32 R7, RZ, RZ, R14 ;  /* 0x000000ffff077224 */ /* 0x000fd800078e000e */
[----:B0-----:R-:W-:Y:S05]  /*e400*/  WARPSYNC.COLLECTIVE R15, `(.L_x_177) ;  /* 0x000000000f087348 */ /* 0x001fea0003c00000 */
[----:B------:R1:W2:Y:S02]  /*e410*/  SHFL.IDX P6, R14, R13, R12, R11 ;  /* 0x0000000c0d0e7389 */ /* 0x0002a400000c000b */
[----:B012---:R-:W-:Y:S01]  /*e420*/  ENDCOLLECTIVE ;  /* 0x000000000000791b */ /* 0x007fe20003800000 */
.L_x_177:
[----:B------:R-:W-:Y:S02]  /*e430*/  IMAD.MOV.U32 R13, RZ, RZ, R17 ;  /* 0x000000ffff0d7224 */ /* 0x000fe400078e0011 */
[----:B------:R-:W-:Y:S01]  /*e440*/  IMAD.MOV.U32 R12, RZ, RZ, 0x4 ;  /* 0x00000004ff0c7424 */ /* 0x000fe200078e00ff */
[----:B------:R-:W-:-:S13]  /*e450*/  IADD3 R2, P0, R14, R5, RZ ;  /* 0x000000050e027210 */ /* 0x000fda0007f1e0ff */
[----:B------:R-:W-:Y:S05]  /*e460*/  WARPSYNC.COLLECTIVE R15, `(.L_x_178) ;  /* 0x000000000f087348 */ /* 0x000fea0003c00000 */
[----:B------:R0:W1:Y:S02]  /*e470*/  SHFL.IDX P6, R14, R13, R12, R11 ;  /* 0x0000000c0d0e7389 */ /* 0x00006400000c000b */
[----:B01----:R-:W-:Y:S01]  /*e480*/  ENDCOLLECTIVE ;  /* 0x000000000000791b */ /* 0x003fe20003800000 */
.L_x_178:
[----:B------:R-:W-:-:S05]  /*e490*/  IADD3.X R3, RZ, R7, RZ, P0, !PT ;  /* 0x00000007ff037210 */ /* 0x000fca00007fe4ff */
[----:B------:R-:W-:Y:S01]  /*e4a0*/  @!PT LDS RZ, [RZ] ;  /* 0x00000000fffff984 */ /* 0x000fe20000000800 */
[----:B------:R-:W-:Y:S01]  /*e4b0*/  @!PT LDS RZ, [RZ] ;  /* 0x00000000fffff984 */ /* 0x000fe20000000800 */
[----:B------:R-:W-:Y:S01]  /*e4c0*/  @!PT LDS RZ, [RZ] ;  /* 0x00000000fffff984 */ /* 0x000fe20000000800 */
[----:B------:R0:W-:Y:S01]  /*e4d0*/  LDGSTS.E.BYPASS.LTC128B.128 [R0+0x1c00], desc[UR50][R2.64], !P1 ;  /* 0x01c0000002007fae */ /* 0x0001e2000c901d72 */
[----:B------:R-:W-:Y:S02]  /*e4e0*/  ISETP.LT.OR P1, PT, R6, 0x41, P2 ;  /* 0x000000410600780c */ /* 0x000fe40001721670 */
[----:B------:R-:W-:Y:S01]  /*e4f0*/  MOV R13, R16 ;  /* 0x00000010000d7202 */ /* 0x000fe20000000f00 */
[----:B------:R-:W-:-:S10]  /*e500*/  IMAD.MOV.U32 R8, RZ, RZ, R14 ;  /* 0x000000ffff087224 */ /* 0x000fd400078e000e */
[----:B0-----:R-:W-:Y:S05]  /*e510*/  WARPSYNC.COLLECTIVE R15, `(.L_x_179) ;  /* 0x000000000f087348 */ /* 0x001fea0003c00000 */
[----:B------:R1:W2:Y:S02]  /*e520*/  SHFL.IDX P6, R14, R13, R12, R11 ;  /* 0x0000000c0d0e7389 */ /* 0x0002a400000c000b */
[----:B012---:R-:W-:Y:S01]  /*e530*/  ENDCOLLECTIVE ;  /* 0x000000000000791b */ /* 0x007fe20003800000 */
.L_x_179:
[----:B------:R-:W-:Y:S01]  /*e540*/  IMAD.MOV.U32 R13, RZ, RZ, R17 ;  /* 0x000000ffff0d7224 */ /* 0x000fe200078e0011 */
[----:B------:R-:W-:Y:S01]  /*e550*/  MOV R12, 0x5 ;  /* 0x00000005000c7802 */ /* 0x000fe20000000f00 */
[----:B------:R-:W-:-:S07]  /*e560*/  IMAD.MOV.U32 R10, RZ, RZ, R14 ;  /* 0x000000ffff0a7224 */ /* 0x000fce00078e000e */
[----:B------:R-:W-:Y:S05]  /*e570*/  WARPSYNC.COLLECTIVE R15, `(.L_x_180) ;  /* 0x000000000f087348 */ /* 0x000fea0003c00000 */
[----:B------:R0:W1:Y:S02]  /*e580*/  SHFL.IDX P6, R14, R13, R12, R11 ;  /* 0x0000000c0d0e7389 */ /* 0x00006400000c000b */
[----:B01----:R-:W-:Y:S01]  /*e590*/  ENDCOLLECTIVE ;  /* 0x000000000000791b */ /* 0x003fe20003800000 */
.L_x_180:
        /* <DEDUP_REMOVED lines=12> */
.L_x_181:
[----:B------:R-:W-:Y:S01]  /*e660*/  MOV R13, R17 ;  /* 0x00000011000d7202 */ /* 0x000fe20000000f00 */
[----:B------:R-:W-:Y:S01]  /*e670*/  IMAD.MOV.U32 R12, RZ, RZ, 0x6 ;  /* 0x00000006ff0c7424 */ /* 0x000fe200078e00ff */
[----:B------:R-:W-:-:S13]  /*e680*/  IADD3 R2, P0, R14, R5, RZ ;  /* 0x000000050e027210 */ /* 0x000fda0007f1e0ff */
[----:B------:R-:W-:Y:S05]  /*e690*/  WARPSYNC.COLLECTIVE R15, `(.L_x_182) ;  /* 0x000000000f087348 */ /* 0x000fea0003c00000 */
[----:B------:R0:W1:Y:S02]  /*e6a0*/  SHFL.IDX P6, R14, R13, R12, R11 ;  /* 0x0000000c0d0e7389 */ /* 0x00006400000c000b */
[----:B01----:R-:W-:Y:S01]  /*e6b0*/  ENDCOLLECTIVE ;  /* 0x000000000000791b */ /* 0x003fe20003800000 */
.L_x_182:
[----:B------:R-:W-:-:S05]  /*e6c0*/  IMAD.X R3, RZ, RZ, R7, P0 ;  /* 0x000000ffff037224 */ /* 0x000fca00000e0607 */
[----:B------:R-:W-:Y:S01]  /*e6d0*/  @!PT LDS RZ, [RZ] ;  /* 0x00000000fffff984 */ /* 0x000fe20000000800 */
[----:B------:R-:W-:Y:S01]  /*e6e0*/  @!PT LDS RZ, [RZ] ;  /* 0x00000000fffff984 */ /* 0x000fe20000000800 */
[----:B------:R-:W-:Y:S01]  /*e6f0*/  @!PT LDS RZ, [RZ] ;  /* 0x00000000fffff984 */ /* 0x000fe20000000800 */
[----:B------:R0:W-:Y:S01]  /*e700*/  LDGSTS.E.BYPASS.LTC128B.128 [R0+0x2c00], desc[UR50][R2.64], !P1 ;  /* 0x02c0000002007fae */ /* 0x0001e2000c901d72 */
[----:B------:R-:W-:Y:S01]  /*e710*/  ISETP.LT.OR P1, PT, R6, 0x61, P2 ;  /* 0x000000610600780c */ /* 0x000fe20001721670 */
[----:B------:R-:W-:Y:S02]  /*e720*/  IMAD.MOV.U32 R13, RZ, RZ, R16 ;  /* 0x000000ffff0d7224 */ /* 0x000fe400078e0010 */
[----:B------:R-:W-:-:S10]  /*e730*/  IMAD.MOV.U32 R8, RZ, RZ, R14 ;  /* 0x000000ffff087224 */ /* 0x000fd400078e000e */
[----:B0-----:R-:W-:Y:S05]  /*e740*/  WARPSYNC.COLLECTIVE R15, `(.L_x_183) ;  /* 0x000000000f087348 */ /* 0x001fea0003c00000 */
[----:B------:R1:W2:Y:S02]  /*e750*/  SHFL.IDX P6, R14, R13, R12, R11 ;  /* 0x0000000c0d0e7389 */ /* 0x0002a400000c000b */
[----:B012---:R-:W-:Y:S01]  /*e760*/  ENDCOLLECTIVE ;  /* 0x000000000000791b */ /* 0x007fe20003800000 */
.L_x_183:
[----:B------:R-:W-:Y:S02]  /*e770*/  IMAD.MOV.U32 R13, RZ, RZ, R17 ;  /* 0x000000ffff0d7224 */ /* 0x000fe400078e0011 */
[----:B------:R-:W-:Y:S01]  /*e780*/  IMAD.MOV.U32 R12, RZ, RZ, 0x7 ;  /* 0x00000007ff0c7424 */ /* 0x000fe200078e00ff */
[----:B------:R-:W-:-:S07]  /*e790*/  MOV R10, R14 ;  /* 0x0000000e000a7202 */ /* 0x000fce0000000f00 */
[----:B------:R-:W-:Y:S05]  /*e7a0*/  WARPSYNC.COLLECTIVE R15, `(.L_x_184) ;  /* 0x000000000f087348 */ /* 0x000fea0003c00000 */
[----:B------:R0:W1:Y:S02]  /*e7b0*/  SHFL.IDX P6, R14, R13, R12, R11 ;  /* 0x0000000c0d0e7389 */ /* 0x00006400000c000b */
[----:B01----:R-:W-:Y:S01]  /*e7c0*/  ENDCOLLECTIVE ;  /* 0x000000000000791b */ /* 0x003fe20003800000 */
.L_x_184:
[----:B------:R-:W-:-:S05]  /*e7d0*/  IADD3 R2, P0, R10, R5, RZ ;  /* 0x000000050a027210 */ /* 0x000fca0007f1e0ff */
[----:B------:R-:W-:-:S05]  /*e7e0*/  IMAD.X R3, RZ, RZ, R8, P0 ;  /* 0x000000ffff037224 */ /* 0x000fca00000e0608 */
[----:B------:R-:W-:Y:S01]  /*e7f0*/  @!PT LDS RZ, [RZ] ;  /* 0x00000000fffff984 */ /* 0x000fe20000000800 */
[----:B------:R-:W-:Y:S01]  /*e800*/  @!PT LDS RZ, [RZ] ;  /* 0x00000000fffff984 */ /* 0x000fe20000000800 */
[----:B------:R-:W-:Y:S01]  /*e810*/  @!PT LDS RZ, [RZ] ;  /* 0x00000000fffff984 */ /* 0x000fe20000000800 */
[----:B------:R0:W-:Y:S01]  /*e820*/  LDGSTS.E.BYPASS.LTC128B.128 [R0+0x3400], desc[UR50][R2.64], !P1 ;  /* 0x0340000002007fae */ /* 0x0001e2000c901d72 */
[----:B------:R-:W-:Y:S01]  /*e830*/  IMAD.MOV.U32 R13, RZ, RZ, R16 ;  /* 0x000000ffff0d7224 */ /* 0x000fe200078e0010 */
[----:B------:R-:W-:-:S07]  /*e840*/  MOV R7, R14 ;  /* 0x0000000e00077202 */ /* 0x000fce0000000f00 */
[----:B0-----:R-:W-:Y:S05]  /*e850*/  WARPSYNC.COLLECTIVE R15, `(.L_x_185) ;  /* 0x000000000f087348 */ /* 0x001fea0003c00000 */
[----:B------:R1:W2:Y:S02]  /*e860*/  SHFL.IDX P6, R14, R13, R12, R11 ;  /* 0x0000000c0d0e7389 */ /* 0x0002a400000c000b */
[----:B012---:R-:W-:Y:S01]  /*e870*/  ENDCOLLECTIVE ;  /* 0x000000000000791b */ /* 0x007fe20003800000 */
.L_x_185:
[----:B------:R-:W-:Y:S05]  /*e880*/  BRA `(.L_x_186) ;  /* 0xffffffc000347947 */ /* 0x000fea000383ffff */
.L_x_69:
[----:B0-----:R0:W2:Y:S02]  /*e890*/  SYNCS.PHASECHK.TRANS64.TRYWAIT P0, [R7+URZ+0x16820], R0 ;  /* 0x01682000070075a7 */ /* 0x0010a4000800017f */
[----:B--2---:R-:W-:Y:S05]  /*e8a0*/  @!P0 NANOSLEEP.SYNCS 0x989680 ;  /* 0x009896800000895d */ /* 0x004fea0003900000 */
[----:B------:R-:W2:Y:S02]  /*e8b0*/  @!P0 SYNCS.PHASECHK.TRANS64 P0, [R7+URZ+0x16820], R0 ;  /* 0x01682000070085a7 */ /* 0x000ea4000800007f */
[----:B--2---:R-:W-:Y:S05]  /*e8c0*/  @!P0 BRA `(.L_x_69) ;  /* 0xfffffffc00f08947 */ /* 0x004fea000383ffff */
[----:B------:R-:W-:Y:S05]  /*e8d0*/  BRA `(.L_x_187) ;  /* 0xffffffc000cc7947 */ /* 0x000fea000383ffff */
.L_x_70:
[----:B------:R-:W1:Y:S01]  /*e8e0*/  S2R R2, SR_TID.X ;  /* 0x0000000000027919 */ /* 0x000e620000002100 */
[----:B------:R-:W-:Y:S01]  /*e8f0*/  BSSY B0, `(.L_x_188) ;  /* 0x000000a000007945 */ /* 0x000fe20003800000 */
[----:B------:R-:W-:Y:S01]  /*e900*/  IMAD.MOV.U32 R12, RZ, RZ, RZ ;  /* 0x000000ffff0c7224 */ /* 0x000fe200078e00ff */
[----:B------:R-:W-:Y:S01]  /*e910*/  MOV R11, 0x1f ;  /* 0x0000001f000b7802 */ /* 0x000fe20000000f00 */
[----:B------:R-:W-:Y:S01]  /*e920*/  IMAD.MOV.U32 R15, RZ, RZ, -0x1 ;  /* 0xffffffffff0f7424 */ /* 0x000fe200078e00ff */
[----:B-1----:R-:W-:-:S04]  /*e930*/  SHF.R.U32.HI R2, RZ, 0x5, R2 ;  /* 0x00000005ff027819 */ /* 0x002fc80000011602 */
[----:B------:R-:W-:-:S05]  /*e940*/  LOP3.LUT R2, R2, 0x3, RZ, 0xc0, !PT ;  /* 0x0000000302027812 */ /* 0x000fca00078ec0ff */
[----:B------:R-:W-:-:S07]  /*e950*/  IMAD.MOV.U32 R13, RZ, RZ, R2 ;  /* 0x000000ffff0d7224 */ /* 0x000fce00078e0002 */
[----:B0-----:R-:W-:Y:S05]  /*e960*/  WARPSYNC.COLLECTIVE R15, `(.L_x_189) ;  /* 0x000000000f087348 */ /* 0x001fea0003c00000 */
[----:B------:R1:W2:Y:S02]  /*e970*/  SHFL.IDX P6, R14, R13, R12, R11 ;  /* 0x0000000c0d0e7389 */ /* 0x0002a400000c000b */
[----:B012---:R-:W-:Y:S01]  /*e980*/  ENDCOLLECTIVE ;  /* 0x000000000000791b */ /* 0x007fe20003800000 */
.L_x_189:
[----:B------:R-:W-:Y:S05]  /*e990*/  BSYNC B0 ;  /* 0x0000000000007941 */ /* 0x000fea0003800000 */
.L_x_188:
[----:B------:R-:W-:Y:S05]  /*e9a0*/  BRA `(.L_x_190) ;  /* 0xffffffc000b47947 */ /* 0x000fea000383ffff */
.L_x_73:
[----:B------:R-:W-:Y:S01]  /*e9b0*/  BSSY B1, `(.L_x_191) ;  /* 0x0000006000017945 */ /* 0x000fe20003800000 */
[----:B------:R-:W-:-:S07]  /*e9c0*/  IMAD.MOV.U32 R15, RZ, RZ, -0x1 ;  /* 0xffffffffff0f7424 */ /* 0x000fce00078e00ff */
[----:B0-----:R-:W-:Y:S05]  /*e9d0*/  WARPSYNC.COLLECTIVE R15, `(.L_x_192) ;  /* 0x000000000f0c7348 */ /* 0x001fea0003c00000 */
[----:B------:R-:W-:Y:S02]  /*e9e0*/  ELECT P6, UR62, PT ;  /* 0x00000000003e782f */ /* 0x000fe400038c0000 */
[----:B------:R-:W-:Y:S01]  /*e9f0*/  MOV R14, UR62 ;  /* 0x0000003e000e7c02 */ /* 0x000fe20008000f00 */
[----:B0-----:R-:W-:Y:S10]  /*ea00*/  ENDCOLLECTIVE ;  /* 0x000000000000791b */ /* 0x001ff40003800000 */
.L_x_192:
[----:B------:R-:W-:Y:S05]  /*ea10*/  BSYNC B1 ;  /* 0x0000000000017941 */ /* 0x000fea0003800000 */
.L_x_191:
[----:B------:R-:W-:Y:S05]  /*ea20*/  BRA `(.L_x_193) ;  /* 0xffffffc000ac7947 */ /* 0x000fea000383ffff */
.L_x_75:
[----:B0-----:R0:W1:Y:S02]  /*ea30*/  SYNCS.PHASECHK.TRANS64.TRYWAIT P1, [R5+URZ+0x16840], R0 ;  /* 0x01684000050075a7 */ /* 0x001064000802017f */
[----:B-1----:R-:W-:Y:S05]  /*ea40*/  @!P1 NANOSLEEP.SYNCS 0x989680 ;  /* 0x009896800000995d */ /* 0x002fea0003900000 */
[----:B------:R-:W1:Y:S02]  /*ea50*/  @!P1 SYNCS.PHASECHK.TRANS64 P1, [R5+URZ+0x16840], R0 ;  /* 0x01684000050095a7 */ /* 0x000e64000802007f */
[----:B-1----:R-:W-:Y:S05]  /*ea60*/  @!P1 BRA `(.L_x_75) ;  /* 0xfffffffc00f09947 */ /* 0x002fea000383ffff */
[----:B------:R-:W-:Y:S05]  /*ea70*/  BRA `(.L_x_194) ;  /* 0xffffffc000cc7947 */ /* 0x000fea000383ffff */
.L_x_77:
[----:B-1----:R1:W2:Y:S02]  /*ea80*/  SYNCS.PHASECHK.TRANS64.TRYWAIT P1, [R3+URZ+0x16840], R2 ;  /* 0x01684002030075a7 */ /* 0x0022a4000802017f */
[----:B--2---:R-:W-:Y:S05]  /*ea90*/  @!P1 NANOSLEEP.SYNCS 0x989680 ;  /* 0x009896800000995d */ /* 0x004fea0003900000 */
[----:B------:R-:W2:Y:S02]  /*eaa0*/  @!P1 SYNCS.PHASECHK.TRANS64 P1, [R3+URZ+0x16840], R2 ;  /* 0x01684002030095a7 */ /* 0x000ea4000802007f */
[----:B--2---:R-:W-:Y:S05]  /*eab0*/  @!P1 BRA `(.L_x_77) ;  /* 0xfffffffc00f09947 */ /* 0x004fea000383ffff */
[----:B------:R-:W-:Y:S05]  /*eac0*/  BRA `(.L_x_195) ;  /* 0xffffffc000d87947 */ /* 0x000fea000383ffff */
.L_x_79:
[----:B--2---:R2:W3:Y:S02]  /*ead0*/  SYNCS.PHASECHK.TRANS64.TRYWAIT P1, [R5+URZ+0x16860], R0 ;  /* 0x01686000050075a7 */ /* 0x0044e4000802017f */
[----:B---3--:R-:W-:Y:S05]  /*eae0*/  @!P1 NANOSLEEP.SYNCS 0x989680 ;  /* 0x009896800000995d */ /* 0x008fea0003900000 */
[----:B------:R-:W3:Y:S02]  /*eaf0*/  @!P1 SYNCS.PHASECHK.TRANS64 P1, [R5+URZ+0x16860], R0 ;  /* 0x01686000050095a7 */ /* 0x000ee4000802007f */
[----:B---3--:R-:W-:Y:S05]  /*eb00*/  @!P1 BRA `(.L_x_79) ;  /* 0xfffffffc00f09947 */ /* 0x008fea000383ffff */
[----:B------:R-:W-:Y:S05]  /*eb10*/  BRA `(.L_x_196) ;  /* 0xffffffc000d47947 */ /* 0x000fea000383ffff */
.L_x_197:
[----:B------:R-:W-:-:S00]  /*eb20*/  BRA `(.L_x_197) ;  /* 0xfffffffc00fc7947 */ /* 0x000fc0000383ffff */
[----:B------:R-:W-:-:S00]  /*eb30*/  NOP ;  /* 0x0000000000007918 */ /* 0x000fc00000000000 */
        /* <DEDUP_REMOVED lines=12> */
.L_x_3105:


//--------------------- .text._ZN7cutlass13device_kernelIN5flash11enable_sm90INS1_16FlashAttnFwdSm90INS1_25CollectiveMainloopFwdSm90ILi2EN4cute5tupleIJNS5_1CILi1EEES8_S8_EEENS6_IJNS7_ILi192EEENS7_ILi128EEENS7_ILi64EEEEEELi64ENS_10bfloat16_tEfNS_4arch4Sm90ELb0ELb0ELb1ELb1ELb1ELb0ELb0ELb1ELb1ELb1ELb0ELb0EEENS1_21CollectiveEpilogueFwdINS6_IJSA_SC_SB_EEES9_SE_SG_Li384ELb1ELb1ELb0ELb0EEENS1_36VarlenDynamicPersistentTileSchedulerILi192ELi128ELi384ELi128ELb0ELb1ELb1ELb0ELb1ELb1EEEEEEEEEvNT_6ParamsE --------------------------
	.section	.text._ZN7cutlass13device_kernelIN5flash11enable_sm90INS1_16FlashAttnFwdSm90INS1_25CollectiveMainloopFwdSm90ILi2EN4cute5tupleIJNS5_1CILi1EEES8_S8_EEENS6_IJNS7_ILi192EEENS7_ILi128EEENS7_ILi64EEEEEELi64ENS_10bfloat16_tEfNS_4arch4Sm90ELb0ELb0ELb1ELb1ELb1ELb0ELb0ELb1ELb1ELb1ELb0ELb0EEENS1_21CollectiveEpilogueFwdINS6_IJSA_SC_SB_EEES9_SE_SG_Li384ELb1ELb1ELb0ELb0EEENS1_36VarlenDynamicPersistentTileSchedulerILi192ELi128ELi384ELi128ELb0ELb1ELb1ELb0ELb1ELb1EEEEEEEEEvNT_6ParamsE,"ax",@progbits
	.align	128
.text._ZN7cutlass13device_kernelIN5flash11enable_sm90INS1_16FlashAttnFwdSm90INS1_25CollectiveMainloopFwdSm90ILi2EN4cute5tupleIJNS5_1CILi1EEES8_S8_EEENS6_IJNS7_ILi192EEENS7_ILi128EEENS7_ILi64EEEEEELi64ENS_10bfloat16_tEfNS_4arch4Sm90ELb0ELb0ELb1ELb1ELb1ELb0ELb0ELb1ELb1ELb1ELb0ELb0EEENS1_21CollectiveEpilogueFwdINS6_IJSA_SC_SB_EEES9_SE_SG_Li384ELb1ELb1ELb0ELb0EEENS1_36VarlenDynamicPersistentTileSchedulerILi192ELi128ELi384ELi128ELb0ELb1ELb1ELb0ELb1ELb1EEEEEEEEEvNT_6ParamsE:
        .type           _ZN7cutlass13device_kernelIN5flash11enable_sm90INS1_16FlashAttnFwdSm90INS1_25CollectiveMainloopFwdSm90ILi2EN4cute5tupleIJNS5_1CILi1EEES8_S8_EEENS6_IJNS7_ILi192EEENS7_ILi128EEENS7_ILi64EEEEEELi64ENS_10bfloat16_tEfNS_4arch4Sm90ELb0ELb0ELb1ELb1ELb1ELb0ELb0ELb1ELb1ELb1ELb0ELb0EEENS1_21CollectiveEpilogueFwdINS6_IJSA_SC_SB_EEES9_SE_SG_Li384ELb1ELb1ELb0ELb0EEENS1_36VarlenDynamicPersistentTileSchedulerILi192ELi128ELi384ELi128ELb0ELb1ELb1ELb0ELb1ELb1EEEEEEEEEvNT_6ParamsE,@function
        .size           _ZN7cutlass13device_kernelIN5flash11enable_sm90INS1_16FlashAttnFwdSm90INS1_25CollectiveMainloopFwdSm90ILi2EN4cute5tupleIJNS5_1CILi1EEES8_S8_EEENS6_IJNS7_ILi192EEENS7_ILi128EEENS7_ILi64EEEEEELi64ENS_10bfloat16_tEfNS_4arch4Sm90ELb0ELb0ELb1ELb1ELb1ELb0ELb0ELb1ELb1ELb1ELb0ELb0EEENS1_21CollectiveEpilogueFwdINS6_IJSA_SC_SB_EEES9_SE_SG_Li384ELb1ELb1ELb0ELb0EEENS1_36VarlenDynamicPersistentTileSchedulerILi192ELi128ELi384ELi128ELb0ELb1ELb1ELb0ELb1ELb1EEEEEEEEEvNT_6ParamsE,(.L_x_3106 - _ZN7cutlass13device_kernelIN5flash11enable_sm90INS1_16FlashAttnFwdSm90INS1_25CollectiveMainloopFwdSm90ILi2EN4cute5tupleIJNS5_1CILi1EEES8_S8_EEENS6_IJNS7_ILi192EEENS7_ILi128EEENS7_ILi64EEEEEELi64ENS_10bfloat16_tEfNS_4arch4Sm90ELb0ELb0ELb1ELb1ELb1ELb0ELb0ELb1ELb1ELb1ELb0ELb0EEENS1_21CollectiveEpilogueFwdINS6_IJSA_SC_SB_EEES9_SE_SG_Li384ELb1ELb1ELb0ELb0EEENS1_36VarlenDynamicPersistentTileSchedulerILi192ELi128ELi384ELi128ELb0ELb1ELb1ELb0ELb1ELb1EEEEEEEEEvNT_6ParamsE)
        .other          _ZN7cutlass13device_kernelIN5flash11enable_sm90INS1_16FlashAttnFwdSm90INS1_25CollectiveMainloopFwdSm90ILi2EN4cute5tupleIJNS5_1CILi1EEES8_S8_EEENS6_IJNS7_ILi192EEENS7_ILi128EEENS7_ILi64EEEEEELi64ENS_10bfloat16_tEfNS_4arch4Sm90ELb0ELb0ELb1ELb1ELb1ELb0ELb0ELb1ELb1ELb1ELb0ELb0EEENS1_21CollectiveEpilogueFwdINS6_IJSA_SC_SB_EEES9_SE_SG_Li384ELb1ELb1ELb0ELb0EEENS1_36VarlenDynamicPersistentTileSchedulerILi192ELi128ELi384ELi128ELb0ELb1ELb1ELb0ELb1ELb1EEEEEEEEEvNT_6ParamsE,@"STO_CUDA_ENTRY STV_DEFAULT"
_ZN7cutlass13device_kernelIN5flash11enable_sm90INS1_16FlashAttnFwdSm90INS1_25CollectiveMainloopFwdSm90ILi2EN4cute5tupleIJNS5_1CILi1EEES8_S8_EEENS6_IJNS7_ILi192EEENS7_ILi128EEENS7_ILi64EEEEEELi64ENS_10bfloat16_tEfNS_4arch4Sm90ELb0ELb0ELb1ELb1ELb1ELb0ELb0ELb1ELb1ELb1ELb0ELb0EEENS1_21CollectiveEpilogueFwdINS6_IJSA_SC_SB_EEES9_SE_SG_Li384ELb1ELb1ELb0ELb0EEENS1_36VarlenDynamicPersistentTileSchedulerILi192ELi128ELi384ELi128ELb0ELb1ELb1ELb0ELb1ELb1EEEEEEEEEvNT_6ParamsE:
        /* <DEDUP_REMOVED lines=45> */
.L_x_198:
        /* <DEDUP_REMOVED lines=22> */
.L_x_199:
        /* <DEDUP_REMOVED lines=18> */
.L_x_200:
        /* <DEDUP_REMOVED lines=22> */
.L_x_201:
        /* <DEDUP_REMOVED lines=23> */
.L_x_202:
        /* <DEDUP_REMOVED lines=8> */
.L_x_204:
[----:B------:R-:W-:-:S08]  /*08a0*/  NOP ;  /* 0x0000000000007918 */ /* 0x000fd00000000000 */
[----:B------:R-:W0:Y:S02]  /*08b0*/  USETMAXREG.TRY_ALLOC.CTAPOOL UP0, 0xa0 ;  /* 0x000000a0000079c8 */ /* 0x000e240008000600 */
[----:B0-----:R-:W-:-:S13]  /*08c0*/  PLOP3.LUT P0, PT, PT, PT, UP0, 0x80, 0x0 ;  /* 0x000000000000781c */ /* 0x001fda0003f0f008 */
[----:B------:R-:W-:Y:S05]  /*08d0*/  @!P0 BRA `(.L_x_204) ;  /* 0xfffffffc00f08947 */ /* 0x000fea000383ffff */
[----:B------:R-:W0:Y:S01]  /*08e0*/  S2R R2, SR_TID.X ;  /* 0x0000000000027919 */ /* 0x000e220000002100 */
[----:B-1----:R-:W1:Y:S01]  /*08f0*/  S2UR UR5, SR_CgaCtaId ;  /* 0x00000000000579c3 */ /* 0x002e620000008800 */
[----:B------:R-:W-:-:S07]  /*0900*/  UMOV UR4, 0x400 ;  /* 0x0000040000047882 */ /* 0x000fce0000000000 */
[----:B------:R-:W-:Y:S06]  /*0910*/  BAR.ARV 0x8, 0x200 ;  /* 0x0208000000007b1d */ /* 0x000fec0000002000 */
[----:B-1----:R-:W-:Y:S01]  /*0920*/  ULEA UR4, UR5, UR4, 0x18 ;  /* 0x0000000405047291 */ /* 0x002fe2000f8ec03f */
[----:B0-----:R-:W-:-:S04]  /*0930*/  LOP3.LUT R0, R2, 0xffffff80, RZ, 0xc0, !PT ;  /* 0xffffff8002007812 */ /* 0x001fc800078ec0ff */
[----:B------:R-:W-:-:S13]  /*0940*/  ISETP.NE.AND P0, PT, R0, 0x80, PT ;  /* 0x000000800000780c */ /* 0x000fda0003f05270 */
[----:B------:R-:W-:Y:S08]  /*0950*/  @!P0 BAR.ARV 0x9, 0x100 ;  /* 0x0244000000008b1d */ /* 0x000ff00000002000 */
[----:B------:R-:W-:Y:S06]  /*0960*/  BAR.SYNC.DEFER_BLOCKING 0x5, 0x200 ;  /* 0x0148000000007b1d */ /* 0x000fec0000010000 */
[----:B------:R-:W0:Y:S01]  /*0970*/  LDS.128 R32, [UR4+0x168d0] ;  /* 0x0168d004ff207984 */ /* 0x000e220008000c00 */
[----:B------:R-:W-:Y:S01]  /*0980*/  ULDC UR4, c[0x0][0xc3c] ;  /* 0x00030f0000047ab9 */ /* 0x000fe20000000800 */
[----:B------:R-:W-:Y:S06]  /*0990*/  BAR.ARV 0x4, 0x200 ;  /* 0x0108000000007b1d */ /* 0x000fec0000002000 */
[----:B0-----:R-:W-:-:S13]  /*09a0*/  ISETP.GE.AND P0, PT, R35, UR4, PT ;  /* 0x0000000423007c0c */ /* 0x001fda000bf06270 */
[----:B------:R-:W-:Y:S05]  /*09b0*/  @P0 EXIT ;  /* 0x000000000000094d */ /* 0x000fea0003800000 */
[----:B------:R-:W-:Y:S01]  /*09c0*/  VIADD R156, R2, 0xffffff80 ;  /* 0xffffff80029c7836 */ /* 0x000fe20000000000 */
[----:B------:R-:W-:Y:S01]  /*09d0*/  R2UR UR6, R33 ;  /* 0x00000000210672ca */ /* 0x000fe200000e0000 */
[----:B------:R-:W-:Y:S01]  /*09e0*/  ULOP3.LUT UR48, UR37, 0x1, URZ, 0xfc, !UPT ;  /* 0x0000000125307892 */ /* 0x000fe2000f8efc3f */
[----:B------:R-:W-:Y:S01]  /*09f0*/  R2UR UR5, R34 ;  /* 0x00000000220572ca */ /* 0x000fe200000e0000 */
[----:B------:R-:W-:Y:S01]  /*0a00*/  UMOV UR47, URZ ;  /* 0x0000003f002f7c82 */ /* 0x000fe20008000000 */
[----:B------:R-:W-:Y:S01]  /*0a10*/  SHF.R.S32.HI R3, RZ, 0x1f, R156 ;  /* 0x0000001fff037819 */ /* 0x000fe2000001149c */
[----:B------:R-:W-:Y:S01]  /*0a20*/  UMOV UR46, URZ ;  /* 0x0000003f002e7c82 */ /* 0x000fe20008000000 */
[----:B------:R-:W-:Y:S01]  /*0a30*/  MOV R152, 0xfffffffe ;  /* 0xfffffffe00987802 */ /* 0x000fe20000000f00 */
[----:B------:R-:W-:Y:S01]  /*0a40*/  UMOV UR36, URZ ;  /* 0x0000003f00247c82 */ /* 0x000fe20008000000 */
[CC--:B------:R-:W-:Y:S02]  /*0a50*/  LEA.HI R22, R3.reuse, R156.reuse, RZ, 0x7 ;  /* 0x0000009c03167211 */ /* 0x0c0fe400078f38ff */
[----:B------:R-:W-:-:S02]  /*0a60*/  LEA.HI R0, R3, R156, RZ, 0x4 ;  /* 0x0000009c03007211 */ /* 0x000fc400078f20ff */
[----:B------:R-:W-:Y:S02]  /*0a70*/  LOP3.LUT R5, R22, 0xffffff80, RZ, 0xc0, !PT ;  /* 0xffffff8016057812 */ /* 0x000fe400078ec0ff */
[----:B------:R-:W-:Y:S02]  /*0a80*/  LEA.HI R2, R3, R156, RZ, 0x5 ;  /* 0x0000009c03027211 */ /* 0x000fe400078f28ff */
[----:B------:R-:W-:Y:S01]  /*0a90*/  SHF.R.S32.HI R7, RZ, 0x4, R0 ;  /* 0x00000004ff077819 */ /* 0x000fe20000011400 */
[----:B------:R-:W-:Y:S01]  /*0aa0*/  IMAD.IADD R18, R156, 0x1, -R5 ;  /* 0x000000019c127824 */ /* 0x000fe200078e0a05 */
[----:B------:R-:W-:Y:S01]  /*0ab0*/  LOP3.LUT R5, R0, 0x3fffff0, RZ, 0xc0, !PT ;  /* 0x03fffff000057812 */ /* 0x000fe200078ec0ff */
[----:B------:R-:W-:Y:S01]  /*0ac0*/  IMAD.SHL.U32 R2, R2, 0x20, RZ ;  /* 0x0000002002027824 */ /* 0x000fe200078e00ff */
[----:B------:R-:W-:Y:S02]  /*0ad0*/  LEA.HI R0, R0, R7, RZ, 0x1 ;  /* 0x0000000700007211 */ /* 0x000fe400078f08ff */
[----:B------:R-:W-:-:S02]  /*0ae0*/  IADD3 R5, R156, -R5, RZ ;  /* 0x800000059c057210 */ /* 0x000fc40007ffe0ff */
[----:B------:R-:W-:Y:S02]  /*0af0*/  LOP3.LUT R2, R2, 0xfffffc00, RZ, 0xc0, !PT ;  /* 0xfffffc0002027812 */ /* 0x000fe400078ec0ff */
[----:B------:R-:W-:Y:S02]  /*0b00*/  LOP3.LUT R0, R0, 0x1ffffffe, RZ, 0xc0, !PT ;  /* 0x1ffffffe00007812 */ /* 0x000fe400078ec0ff */
[----:B------:R-:W-:Y:S01]  /*0b10*/  SHF.R.S32.HI R9, RZ, 0x1f, R18 ;  /* 0x0000001fff097819 */ /* 0x000fe20000011412 */
[----:B------:R-:W-:Y:S01]  /*0b20*/  IMAD R5, R5, 0x40, R2 ;  /* 0x0000004005057824 */ /* 0x000fe200078e0202 */
[----:B------:R-:W-:Y:S01]  /*0b30*/  LEA.HI R2, R3, R156, RZ, 0x2 ;  /* 0x0000009c03027211 */ /* 0x000fe200078f10ff */
[----:B------:R-:W-:Y:S01]  /*0b40*/  IMAD.IADD R0, R7, 0x1, -R0 ;  /* 0x0000000107007824 */ /* 0x000fe200078e0a00 */
[----:B------:R-:W-:Y:S02]  /*0b50*/  LEA.HI R4, R9, R18, RZ, 0x2 ;  /* 0x0000001209047211 */ /* 0x000fe400078f10ff */
[----:B------:R-:W-:Y:S01]  /*0b60*/  SHF.R.S32.HI R22, RZ, 0x7, R22 ;  /* 0x00000007ff167819 */ /* 0x000fe20000011416 */
[----:B------:R-:W-:Y:S01]  /*0b70*/  IMAD R154, R0, 0x8, R5 ;  /* 0x00000008009a7824 */ /* 0x000fe200078e0205 */
[----:B------:R-:W-:-:S02]  /*0b80*/  SHF.R.S32.HI R6, RZ, 0x2, R4 ;  /* 0x00000002ff067819 */ /* 0x000fc40000011404 */
[----:B------:R-:W-:Y:S01]  /*0b90*/  SHF.R.S32.HI R11, RZ, 0x1f, R4 ;  /* 0x0000001fff0b7819 */ /* 0x000fe20000011404 */
[----:B------:R-:W-:Y:S01]  /*0ba0*/  IMAD.HI R0, R22, 0x55555556, RZ ;  /* 0x5555555616007827 */ /* 0x000fe200078e02ff */
[----:B------:R-:W-:Y:S02]  /*0bb0*/  LOP3.LUT R5, R2, 0xfffffffc, RZ, 0xc0, !PT ;  /* 0xfffffffc02057812 */ /* 0x000fe400078ec0ff */
[----:B------:R-:W-:Y:S02]  /*0bc0*/  LEA.HI R11, R11, R6, RZ, 0x3 ;  /* 0x000000060b0b7211 */ /* 0x000fe400078f18ff */
[----:B------:R-:W-:Y:S01]  /*0bd0*/  LEA.HI R7, R0, R0, RZ, 0x1 ;  /* 0x0000000000077211 */ /* 0x000fe200078f08ff */
[----:B------:R-:W-:Y:S01]  /*0be0*/  IMAD.IADD R2, R156, 0x1, -R5 ;  /* 0x000000019c027824 */ /* 0x000fe200078e0a05 */
[----:B------:R-:W-:Y:S02]  /*0bf0*/  LOP3.LUT R11, R11, 0xfffffff8, RZ, 0xc0, !PT ;  /* 0xfffffff80b0b7812 */ /* 0x000fe400078ec0ff */
[----:B------:R-:W-:Y:S01]  /*0c00*/  LEA.HI R3, R3, R156, RZ, 0x3 ;  /* 0x0000009c03037211 */ /* 0x000fe200078f18ff */
[----:B------:R-:W-:Y:S01]  /*0c10*/  IMAD R7, R7, -0x3, R22 ;  /* 0xfffffffd07077824 */ /* 0x000fe200078e0216 */
[----:B------:R-:W-:Y:S01]  /*0c20*/  LEA.HI R0, R2, R2, RZ, 0x1 ;  /* 0x0000000202007211 */ /* 0x000fe200078f08ff */
[----:B------:R-:W-:Y:S01]  /*0c30*/  IMAD.IADD R6, R6, 0x1, -R11 ;  /* 0x0000000106067824 */ /* 0x000fe200078e0a0b */
[----:B------:R-:W-:-:S02]  /*0c40*/  LEA.HI R9, R9, R18, RZ, 0x5 ;  /* 0x0000001209097211 */ /* 0x000fc400078f28ff */
[----:B------:R-:W-:Y:S02]  /*0c50*/  LOP3.LUT R11, R0, 0x1ffffffe, RZ, 0xc0, !PT ;  /* 0x1ffffffe000b7812 */ /* 0x000fe400078ec0ff */
[----:B------:R-:W-:Y:S02]  /*0c60*/  LOP3.LUT R5, R3, 0xfffffff8, RZ, 0xc0, !PT ;  /* 0xfffffff803057812 */ /* 0x000fe400078ec0ff */
[----:B------:R-:W-:Y:S01]  /*0c70*/  SHF.R.S32.HI R9, RZ, 0x5, R9 ;  /* 0x00000005ff097819 */ /* 0x000fe20000011409 */
[----:B------:R-:W-:Y:S01]  /*0c80*/  IMAD.IADD R0, R2, 0x1, -R11 ;  /* 0x0000000102007824 */ /* 0x000fe200078e0a0b */
[----:B------:R-:W-:Y:S02]  /*0c90*/  IADD3 R2, R156, -R5, RZ ;  /* 0x800000059c027210 */ /* 0x000fe40007ffe0ff */
[----:B------:R-:W-:Y:S01]  /*0ca0*/  LOP3.LUT R13, R4, 0x7ffffffc, RZ, 0xc0, !PT ;  /* 0x7ffffffc040d7812 */ /* 0x000fe200078ec0ff */
[----:B------:R-:W-:Y:S01]  /*0cb0*/  IMAD R6, R9, 0x10, R6 ;  /* 0x0000001009067824 */ /* 0x000fe200078e0206 */
[----:B------:R-:W-:Y:S01]  /*0cc0*/  SHF.R.S32.HI R17, RZ, 0x3, R3 ;  /* 0x00000003ff117819 */ /* 0x000fe20000011403 */
[----:B------:R-:W-:-:S02]  /*0cd0*/  IMAD.SHL.U32 R16, R2, 0x8, RZ ;  /* 0x0000000802107824 */ /* 0x000fc400078e00ff */
[----:B------:R-:W-:Y:S02]  /*0ce0*/  IMAD.IADD R13, R18, 0x1, -R13 ;  /* 0x00000001120d7824 */ /* 0x000fe400078e0a0d */
[----:B------:R-:W-:Y:S01]  /*0cf0*/  IMAD R23, R7, 0x40, R6 ;  /* 0x0000004007177824 */ /* 0x000fe200078e0206 */
[----:B------:R-:W-:Y:S01]  /*0d00*/  SHF.R.S32.HI R155, RZ, 0x1f, R16 ;  /* 0x0000001fff9b7819 */ /* 0x000fe20000011410 */
[----:B------:R-:W-:Y:S02]  /*0d10*/  IMAD R152, R13, R152, 0x80 ;  /* 0x000000800d987424 */ /* 0x000fe400078e0298 */
[----:B------:R-:W-:-:S07]  /*0d20*/  IMAD R153, R0, 0x8, R23 ;  /* 0x0000000800997824 */ /* 0x000fce00078e0217 */
.L_x_238:
[----:B012---:R-:W0:Y:S01]  /*0d30*/  LDC.64 R4, c[0x0][0xc88] ;  /* 0x00032200ff047b82 */ /* 0x007e220000000a00 */
[----:B------:R-:W-:Y:S01]  /*0d40*/  ULDC.64 UR8, c[0x0][0xa28] ;  /* 0x00028a0000087ab9 */ /* 0x000fe20000000a00 */
[----:B------:R-:W-:Y:S01]  /*0d50*/  ULDC.64 UR10, c[0x0][0xa20] ;  /* 0x00028800000a7ab9 */ /* 0x000fe20000000a00 */
[----:B------:R-:W-:Y:S01]  /*0d60*/  ULDC UR4, c[0x0][0x424] ;  /* 0x0001090000047ab9 */ /* 0x000fe20000000800 */
[----:B0-----:R-:W-:-:S06]  /*0d70*/  IMAD.WIDE R4, R35, 0x4, R4 ;  /* 0x0000000423047825 */ /* 0x001fcc00078e0204 */
[----:B------:R-:W2:Y:S01]  /*0d80*/  LDG.E R4, desc[UR50][R4.64] ;  /* 0x0000003204047981 */ /* 0x000ea2000c1e1900 */
[----:B------:R-:W-:Y:S02]  /*0d90*/  UISETP.NE.U32.AND UP0, UPT, UR8, URZ, UPT ;  /* 0x0000003f0800728c */ /* 0x000fe4000bf05070 */
[----:B------:R-:W-:Y:S02]  /*0da0*/  UISETP.NE.U32.AND UP1, UPT, UR10, URZ, UPT ;  /* 0x0000003f0a00728c */ /* 0x000fe4000bf25070 */
[----:B------:R-:W-:Y:S02]  /*0db0*/  UISETP.NE.AND.EX UP0, UPT, UR9, URZ, UPT, UP0 ;  /* 0x0000003f0900728c */ /* 0x000fe4000bf05300 */
[----:B------:R-:W-:-:S04]  /*0dc0*/  UISETP.NE.AND.EX UP1, UPT, UR11, URZ, UPT, UP1 ;  /* 0x0000003f0b00728c */ /* 0x000fc8000bf25310 */
[----:B------:R-:W-:Y:S02]  /*0dd0*/  PLOP3.LUT P0, PT, PT, PT, UP0, 0x80, 0x0 ;  /* 0x000000000000781c */ /* 0x000fe40003f0f008 */
[----:B------:R-:W-:Y:S02]  /*0de0*/  PLOP3.LUT P1, PT, PT, PT, UP1, 0x80, 0x0 ;  /* 0x000000000000781c */ /* 0x000fe40003f2f018 */
[----:B--2---:R-:W-:-:S13]  /*0df0*/  R2UR UR38, R4 ;  /* 0x00000000042672ca */ /* 0x004fda00000e0000 */
[----:B------:R-:W-:Y:S02]  /*0e00*/  USHF.R.S32.HI UR39, URZ, 0x1f, UR38 ;  /* 0x0000001f3f277899 */ /* 0x000fe40008011426 */
[----:B------:R-:W-:Y:S02]  /*0e10*/  @UP0 ULEA UR8, UP2, UR38, UR8, 0x2 ;  /* 0x0000000826080291 */ /* 0x000fe4000f84103f */
[----:B------:R-:W-:Y:S02]  /*0e20*/  @UP1 ULEA UR10, UP3, UR38, UR10, 0x2 ;  /* 0x0000000a260a1291 */ /* 0x000fe4000f86103f */
[----:B------:R-:W-:Y:S02]  /*0e30*/  @UP0 ULEA.HI.X UR9, UR38, UR9, UR39, 0x2, UP2 ;  /* 0x0000000926090291 */ /* 0x000fe400090f1427 */
[----:B------:R-:W-:Y:S01]  /*0e40*/  @UP1 ULEA.HI.X UR11, UR38, UR11, UR39, 0x2, UP3 ;  /* 0x0000000b260b1291 */ /* 0x000fe200098f1427 */
[----:B------:R-:W-:Y:S02]  /*0e50*/  IMAD.U32 R4, RZ, RZ, UR8 ;  /* 0x00000008ff047e24 */ /* 0x000fe4000f8e00ff */
[----:B------:R-:W-:Y:S01]  /*0e60*/  IMAD.U32 R6, RZ, RZ, UR10 ;  /* 0x0000000aff067e24 */ /* 0x000fe2000f8e00ff */
[----:B------:R-:W-:Y:S01]  /*0e70*/  MOV R5, UR9 ;  /* 0x0000000900057c02 */ /* 0x000fe20008000f00 */
[----:B------:R-:W-:Y:S01]  /*0e80*/  ULDC.64 UR8, c[0x0][0x418] ;  /* 0x0001060000087ab9 */ /* 0x000fe20000000a00 */
[----:B------:R-:W-:-:S03]  /*0e90*/  IMAD.U32 R7, RZ, RZ, UR11 ;  /* 0x0000000bff077e24 */ /* 0x000fc6000f8e00ff */
[----:B------:R-:W2:Y:S04]  /*0ea0*/  @P0 LDG.E R4, desc[UR50][R4.64] ;  /* 0x0000003204040981 */ /* 0x000ea8000c1e1900 */
[----:B------:R-:W3:Y:S01]  /*0eb0*/  @P1 LDG.E R6, desc[UR50][R6.64] ;  /* 0x0000003206061981 */ /* 0x000ee2000c1e1900 */
[----:B------:R-:W-:Y:S01]  /*0ec0*/  UISETP.NE.U32.AND UP0, UPT, UR8, URZ, UPT ;  /* 0x0000003f0800728c */ /* 0x000fe2000bf05070 */
[----:B------:R-:W-:Y:S01]  /*0ed0*/  IMAD.MOV.U32 R0, RZ, RZ, RZ ;  /* 0x000000ffff007224 */ /* 0x000fe200078e00ff */
[----:B------:R-:W-:Y:S01]  /*0ee0*/  UMOV UR40, UR6 ;  /* 0x0000000600287c82 */ /* 0x000fe20008000000 */
[----:B------:R-:W-:Y:S01]  /*0ef0*/  ULDC UR6, c[0x0][0x2f0] ;  /* 0x0000bc0000067ab9 */ /* 0x000fe20000000800 */
[----:B------:R-:W-:Y:S01]  /*0f00*/  UISETP.NE.AND.EX UP0, UPT, UR9, URZ, UPT, UP0 ;  /* 0x0000003f0900728c */ /* 0x000fe2000bf05300 */
[----:B------:R-:W-:Y:S01]  /*0f10*/  IMAD.MOV.U32 R3, RZ, RZ, RZ ;  /* 0x000000ffff037224 */ /* 0x000fe200078e00ff */
[----:B------:R-:W-:Y:S01]  /*0f20*/  UMOV UR42, URZ ;  /* 0x0000003f002a7c82 */ /* 0x000fe20008000000 */
[----:B------:R-:W-:Y:S01]  /*0f30*/  UMOV UR41, UR5 ;  /* 0x0000000500297c82 */ /* 0x000fe20008000000 */
[----:B------:R-:W-:Y:S01]  /*0f40*/  USEL UR4, UR4, 0x1, UP0 ;  /* 0x0000000104047887 */ /* 0x000fe20008000000 */
[----:B------:R-:W-:-:S02]  /*0f50*/  MOV R119, RZ ;  /* 0x000000ff00777202 */ /* 0x000fc40000000f00 */
[----:B------:R-:W-:Y:S02]  /*0f60*/  CS2R R24, SRZ ;  /* 0x0000000000187805 */ /* 0x000fe4000001ff00 */
[----:B------:R-:W-:Y:S01]  /*0f70*/  CS2R R26, SRZ ;  /* 0x00000000001a7805 */ /* 0x000fe2000001ff00 */
[----:B------:R-:W-:Y:S01]  /*0f80*/  UIMAD UR4, UR4, UR6, URZ ;  /* 0x00000006040472a4 */ /* 0x000fe2000f8e023f */
[----:B------:R-:W-:Y:S01]  /*0f90*/  CS2R R30, SRZ ;  /* 0x00000000001e7805 */ /* 0x000fe2000001ff00 */
[----:B------:R-:W-:Y:S01]  /*0fa0*/  IMAD.MOV.U32 R29, RZ, RZ, RZ ;  /* 0x000000ffff1d7224 */ /* 0x000fe200078e00ff */
[----:B------:R-:W-:Y:S02]  /*0fb0*/  CS2R R36, SRZ ;  /* 0x0000000000247805 */ /* 0x000fe4000001ff00 */
[----:B-----5:R-:W-:Y:S02]  /*0fc0*/  CS2R R14, SRZ ;  /* 0x00000000000e7805 */ /* 0x020fe4000001ff00 */
[----:B------:R-:W-:-:S02]  /*0fd0*/  CS2R R38, SRZ ;  /* 0x0000000000267805 */ /* 0x000fc4000001ff00 */
[----:B------:R-:W-:Y:S02]  /*0fe0*/  CS2R R12, SRZ ;  /* 0x00000000000c7805 */ /* 0x000fe4000001ff00 */
[----:B------:R-:W-:Y:S01]  /*0ff0*/  CS2R R40, SRZ ;  /* 0x0000000000287805 */ /* 0x000fe2000001ff00 */
[----:B------:R-:W-:Y:S01]  /*1000*/  IMAD.MOV.U32 R42, RZ, RZ, RZ ;  /* 0x000000ffff2a7224 */ /* 0x000fe200078e00ff */
[----:B--2---:R-:W-:Y:S02]  /*1010*/  @P0 R2UR UR42, R4 ;  /* 0x00000000042a02ca */ /* 0x004fe400000e0000 */
[----:B------:R-:W-:Y:S02]  /*1020*/  PLOP3.LUT P0, PT, PT, PT, PT, 0x80, 0x0 ;  /* 0x000000000000781c */ /* 0x000fe40003f0f070 */
[----:B---3--:R-:W-:Y:S01]  /*1030*/  @P1 R2UR UR4, R6 ;  /* 0x00000000060412ca */ /* 0x008fe200000e0000 */
[----:B------:R-:W-:-:S14]  /*1040*/  @P1 BRA `(.L_x_205) ;  /* 0x0000000000341947 */ /* 0x000fdc0003800000 */
[----:B------:R-:W-:Y:S02]  /*1050*/  ULDC.64 UR6, c[0x0][0xa08] ;  /* 0x0002820000067ab9 */ /* 0x000fe40000000a00 */
[----:B------:R-:W-:-:S04]  /*1060*/  ISETP.NE.U32.AND P1, PT, RZ, UR6, PT ;  /* 0x00000006ff007c0c */ /* 0x000fc8000bf25070 */
[----:B------:R-:W-:-:S13]  /*1070*/  ISETP.NE.AND.EX P1, PT, RZ, UR7, PT, P1 ;  /* 0x00000007ff007c0c */ /* 0x000fda000bf25310 */
[----:B------:R-:W-:Y:S05]  /*1080*/  @!P1 BRA `(.L_x_205) ;  /* 0x0000000000249947 */ /* 0x000fea0003800000 */
[----:B------:R-:W-:Y:S02]  /*1090*/  ULDC.64 UR4, c[0x0][0xa08] ;  /* 0x0002820000047ab9 */ /* 0x000fe40000000a00 */
[----:B------:R-:W-:-:S06]  /*10a0*/  UIMAD.WIDE UR4, UR38, 0x4, UR4 ;  /* 0x00000004260478a5 */ /* 0x000fcc000f8e0204 */
[----:B------:R-:W-:Y:S02]  /*10b0*/  IMAD.U32 R4, RZ, RZ, UR4 ;  /* 0x00000004ff047e24 */ /* 0x000fe4000f8e00ff */
[----:B------:R-:W-:-:S05]  /*10c0*/  IMAD.U32 R5, RZ, RZ, UR5 ;  /* 0x00000005ff057e24 */ /* 0x000fca000f8e00ff */
[----:B------:R-:W2:Y:S04]  /*10d0*/  LDG.E R7, desc[UR50][R4.64] ;  /* 0x0000003204077981 */ /* 0x000ea8000c1e1900 */
[----:B------:R-:W3:Y:S01]  /*10e0*/  LDG.E R6, desc[UR50][R4.64+0x4] ;  /* 0x0000043204067981 */ /* 0x000ee2000c1e1900 */
[----:B--2---:R-:W-:Y:S02]  /*10f0*/  R2UR UR4, R7 ;  /* 0x00000000070472ca */ /* 0x004fe400000e0000 */
[----:B---3--:R-:W-:-:S13]  /*1100*/  R2UR UR5, R6 ;  /* 0x00000000060572ca */ /* 0x008fda00000e0000 */
[----:B------:R-:W-:-:S12]  /*1110*/  UIADD3 UR4, -UR4, UR5, URZ ;  /* 0x0000000504047290 */ /* 0x000fd8000fffe13f */
.L_x_205:
[----:B------:R-:W-:Y:S01]  /*1120*/  UIADD3 UR42, -UR42, UR4, URZ ;  /* 0x000000042a2a7290 */ /* 0x000fe2000fffe13f */
[----:B------:R-:W-:Y:S02]  /*1130*/  CS2R R44, SRZ ;  /* 0x00000000002c7805 */ /* 0x000fe4000001ff00 */
[----:B------:R-:W-:Y:S02]  /*1140*/  MOV R43, RZ ;  /* 0x000000ff002b7202 */ /* 0x000fe40000000f00 */
[----:B------:R-:W-:Y:S01]  /*1150*/  CS2R R46, SRZ ;  /* 0x00000000002e7805 */ /* 0x000fe2000001ff00 */
[----:B------:R-:W-:Y:S01]  /*1160*/  UISETP.GE.AND UP0, UPT, UR42, 0x1, UPT ;  /* 0x000000012a00788c */ /* 0x000fe2000bf06270 */
[----:B------:R-:W-:Y:S01]  /*1170*/  CS2R R48, SRZ ;  /* 0x0000000000307805 */ /* 0x000fe2000001ff00 */
[----:B------:R-:W-:Y:S01]  /*1180*/  UIADD3 UR4, UR42, 0x7f, URZ ;  /* 0x0000007f2a047890 */ /* 0x000fe2000fffe03f */
[----:B------:R-:W-:Y:S02]  /*1190*/  CS2R R50, SRZ ;  /* 0x0000000000327805 */ /* 0x000fe4000001ff00 */
[----:B------:R-:W-:Y:S01]  /*11a0*/  CS2R R52, SRZ ;  /* 0x0000000000347805 */ /* 0x000fe2000001ff00 */
[----:B------:R-:W-:Y:S01]  /*11b0*/  IMAD.MOV.U32 R54, RZ, RZ, RZ ;  /* 0x000000ffff367224 */ /* 0x000fe200078e00ff */
[----:B------:R-:W-:Y:S01]  /*11c0*/  PLOP3.LUT P1, PT, PT, PT, UP0, 0x80, 0x0 ;  /* 0x000000000000781c */ /* 0x000fe20003f2f008 */
[----:B------:R-:W-:Y:S01]  /*11d0*/  USHF.R.S32.HI UR5, URZ, 0x1f, UR4 ;  /* 0x0000001f3f057899 */ /* 0x000fe20008011404 */
[----:B------:R-:W-:-:S03]  /*11e0*/  IMAD.MOV.U32 R56, RZ, RZ, RZ ;  /* 0x000000ffff387224 */ /* 0x000fc600078e00ff */
[----:B------:R-:W-:-:S08]  /*11f0*/  ULEA.HI UR45, UR5, UR4, URZ, 0x7 ;  /* 0x00000004052d7291 */ /* 0x000fd0000f8f383f */
[----:B------:R-:W-:Y:S05]  /*1200*/  @!P1 BRA `(.L_x_206) ;  /* 0x0000005800109947 */ /* 0x000fea0003800000 */
[----:B------:R-:W0:Y:S01]  /*1210*/  SHFL.IDX PT, R0, R22, RZ, 0x1f ;  /* 0x00001fff16007589 */ /* 0x000e2200000e0000 */
[----:B------:R-:W1:Y:S01]  /*1220*/  S2UR UR43, SR_CgaCtaId ;  /* 0x00000000002b79c3 */ /* 0x000e620000008800 */
[----:B------:R-:W-:Y:S01]  /*1230*/  UMOV UR49, 0x400 ;  /* 0x0000040000317882 */ /* 0x000fe20000000000 */
[----:B------:R-:W-:Y:S01]  /*1240*/  USHF.R.S32.HI UR45, URZ, 0x7, UR45 ;  /* 0x000000073f2d7899 */ /* 0x000fe2000801142d */
[----:B0-----:R-:W-:Y:S01]  /*1250*/  R2UR UR44, R0 ;  /* 0x00000000002c72ca */ /* 0x001fe200000e0000 */
[----:B-1----:R-:W-:-:S12]  /*1260*/  ULEA UR49, UR43, UR49, 0x18 ;  /* 0x000000312b317291 */ /* 0x002fd8000f8ec03f */
[----:B------:R-:W-:Y:S02]  /*1270*/  UIMAD.WIDE UR4, UR44, 0x55555556, URZ ;  /* 0x555555562c0478a5 */ /* 0x000fe4000f8e023f */
[----:B------:R-:W-:Y:S02]  /*1280*/  UIADD3 UR4, UR49, 0x8400, URZ ;  /* 0x0000840031047890 */ /* 0x000fe4000fffe03f */
[----:B------:R-:W-:Y:S02]  /*1290*/  ULEA.HI UR5, UR5, UR5, URZ, 0x1 ;  /* 0x0000000505057291 */ /* 0x000fe4000f8f083f */
[----:B------:R-:W-:Y:S02]  /*12a0*/  ULOP3.LUT UP0, URZ, UR4, 0x3ff, URZ, 0xc0, !UPT ;  /* 0x000003ff043f7892 */ /* 0x000fe4000f80c03f */
[----:B------:R-:W-:-:S04]  /*12b0*/  UIMAD UR5, UR5, -0x3, UR44 ;  /* 0xfffffffd050578a4 */ /* 0x000fc8000f8e022c */
[----:B------:R-:W-:Y:S01]  /*12c0*/  PLOP3.LUT P0, PT, PT, PT, UP0, 0x80, 0x0 ;  /* 0x000000000000781c */ /* 0x000fe20003f0f008 */
[----:B------:R-:W-:-:S04]  /*12d0*/  ULEA UR5, UR5, UR4, 0xd ;  /* 0x0000000405057291 */ /* 0x000fc8000f8e683f */
[----:B------:R-:W-:-:S04]  /*12e0*/  USHF.R.U32.HI UR5, URZ, 0x4, UR5 ;  /* 0x000000043f057899 */ /* 0x000fc80008011605 */
[----:B------:R-:W-:-:S04]  /*12f0*/  ULOP3.LUT UR52, UR5, 0x3fff, URZ, 0xc0, !UPT ;  /* 0x00003fff05347892 */ /* 0x000fc8000f8ec03f */
[----:B------:R-:W-:Y:S08]  /*1300*/  @!P0 BRA `(.L_x_207) ;  /* 0x0000000000408947 */ /* 0x000ff00003800000 */
        /* <DEDUP_REMOVED lines=16> */
.L_x_207:
[----:B------:R-:W-:Y:S01]  /*1410*/  ULEA.HI UR4, UR47, UR47, URZ, 0x1 ;  /* 0x0000002f2f047291 */ /* 0x000fe2000f8f083f */
[----:B------:R-:W-:-:S03]  /*1420*/  IMAD.U32 R3, RZ, RZ, UR48 ;  /* 0x00000030ff037e24 */ /* 0x000fc6000f8e00ff */
[----:B------:R-:W-:Y:S02]  /*1430*/  ULOP3.LUT UR4, UR4, 0xfffffffe, URZ, 0xc0, !UPT ;  /* 0xfffffffe04047892 */ /* 0x000fe4000f8ec03f */
[----:B------:R-:W-:Y:S02]  /*1440*/  ISETP.NE.AND P0, PT, R3, 0x3, PT ;  /* 0x000000030300780c */ /* 0x000fe40003f05270 */
[----:B------:R-:W-:-:S06]  /*1450*/  UIADD3 UR4, UR47, -UR4, URZ ;  /* 0x800000042f047290 */ /* 0x000fcc000fffe03f */
[----:B------:R-:W-:-:S05]  /*1460*/  IMAD.U32 R0, RZ, RZ, UR4 ;  /* 0x00000004ff007e24 */ /* 0x000fca000f8e00ff */
[----:B------:R-:W-:-:S04]  /*1470*/  SHF.L.U32 R0, R0, 0x1f, RZ ;  /* 0x0000001f00007819 */ /* 0x000fc800000006ff */
[----:B------:R-:W0:Y:S02]  /*1480*/  SYNCS.PHASECHK.TRANS64.TRYWAIT P1, [UR49+0x16800], R0 ;  /* 0x01680000ff0075a7 */ /* 0x000e240008020171 */
[----:B0-----:R-:W-:Y:S05]  /*1490*/  @!P1 BRA `(.L_x_208) ;  /* 0x000000c4009c9947 */ /* 0x001fea0003800000 */
.L_x_323:
[----:B------:R-:W-:Y:S05]  /*14a0*/  @!P0 BRA `(.L_x_209) ;  /* 0x0000000000048947 */ /* 0x000fea0003800000 */
[----:B------:R-:W-:Y:S01]  /*14b0*/  BPT.TRAP 0x1 ;  /* 0x000000040000795c */ /* 0x000fe20000300000 */
.L_x_209:
[----:B0-----:R-:W-:Y:S01]  /*14c0*/  IMAD.U32 R0, RZ, RZ, UR36 ;  /* 0x00000024ff007e24 */ /* 0x001fe2000f8e00ff */
[----:B------:R-:W-:-:S04]  /*14d0*/  MOV R3, UR46 ;  /* 0x0000002e00037c02 */ /* 0x000fc80008000f00 */
[----:B------:R-:W-:Y:S02]  /*14e0*/  LEA R0, R0, UR49, 0x3 ;  /* 0x0000003100007c11 */ /* 0x000fe4000f8e18ff */
[----:B------:R-:W-:-:S04]  /*14f0*/  SHF.L.U32 R3, R3, 0x1f, RZ ;  /* 0x0000001f03037819 */ /* 0x000fc800000006ff */
[----:B------:R0:W1:Y:S01]  /*1500*/  SYNCS.PHASECHK.TRANS64.TRYWAIT P1, [R0+URZ+0x16830], R3 ;  /* 0x01683003000075a7 */ /* 0x000062000802017f */
[----:B------:R-:W-:Y:S05]  /*1510*/  @!P0 BRA `(.L_x_210) ;  /* 0x0000000000048947 */ /* 0x000fea0003800000 */
[----:B------:R-:W-:Y:S01]  /*1520*/  BPT.TRAP 0x1 ;  /* 0x000000040000795c */ /* 0x000fe20000300000 */
.L_x_210:
[----:B------:R-:W-:Y:S01]  /*1530*/  IMAD.MOV.U32 R119, RZ, RZ, RZ ;  /* 0x000000ffff777224 */ /* 0x000fe200078e00ff */
[----:B-1----:R-:W-:Y:S06]  /*1540*/  @P1 BRA `(.L_x_211) ;  /* 0x0000000000081947 */ /* 0x002fec0003800000 */
[----:B------:R-:W1:Y:S02]  /*1550*/  SYNCS.PHASECHK.TRANS64.TRYWAIT P1, [R0+URZ+0x16830], R3 ;  /* 0x01683003000075a7 */ /* 0x000e64000802017f */
[----:B-1----:R-:W-:Y:S05]  /*1560*/  @!P1 BRA `(.L_x_212) ;  /* 0x000000c400809947 */ /* 0x002fea0003800000 */
.L_x_211:
[----:B------:R-:W-:Y:S05]  /*1570*/  WARPSYNC.ALL ;  /* 0x0000000000007948 */ /* 0x000fea0003800000 */
[----:B------:R-:W-:Y:S01]  /*1580*/  UIADD3 UR49, UR49, 0xe400, URZ ;  /* 0x0000e40031317890 */ /* 0x000fe2000fffe03f */
[----:B------:R-:W-:Y:S01]  /*1590*/  WARPGROUP.ARRIVE ;  /* 0x00000000000079c5 */ /* 0x000fe20000000000 */
[----:B------:R-:W-:Y:S02]  /*15a0*/  ULOP3.LUT UR4, UR52, 0x10000, URZ, 0xfc, !UPT ;  /* 0x0001000034047892 */ /* 0x000fe4000f8efc3f */
[----:B------:R-:W-:Y:S01]  /*15b0*/  USHF.R.U32.HI UR49, URZ, 0x4, UR49 ;  /* 0x000000043f317899 */ /* 0x000fe20008011631 */
[----:B------:R-:W-:Y:S01]  /*15c0*/  UMOV UR5, 0x40000040 ;  /* 0x4000004000057882 */ /* 0x000fe20000000000 */
[----:B------:R-:W-:-:S02]  /*15d0*/  UMOV UR7, 0x40000040 ;  /* 0x4000004000077882 */ /* 0x000fc40000000000 */
[----:B------:R-:W-:Y:S02]  /*15e0*/  ULOP3.LUT UR20, UR49, 0x3fff, URZ, 0xc0, !UPT ;  /* 0x00003fff31147892 */ /* 0x000fe4000f8ec03f */
[----:B------:R-:W-:Y:S02]  /*15f0*/  UIADD3 UR8, UR4, 0x2, URZ ;  /* 0x0000000204087890 */ /* 0x000fe4000fffe03f */
[----:B------:R-:W-:Y:S01]  /*1600*/  ULOP3.LUT UR20, UR20, 0x10000, URZ, 0xfc, !UPT ;  /* 0x0001000014147892 */ /* 0x000fe2000f8efc3f */
[----:B------:R-:W-:Y:S01]  /*1610*/  UMOV UR9, 0x40000040 ;  /* 0x4000004000097882 */ /* 0x000fe20000000000 */
[----:B------:R-:W-:Y:S02]  /*1620*/  UMOV UR11, 0x40000040 ;  /* 0x40000040000b7882 */ /* 0x000fe40000000000 */
        /* <DEDUP_REMOVED lines=23> */
.L_x_213:
        /* <DEDUP_REMOVED lines=139> */
[----:B------:R-:W-:Y:S01]  /*2050*/  MOV R98, R119 ;  /* 0x0000007700627202 */ /* 0x000fe20000000f00 */
[--C-:B------:R-:W-:Y:S01]  /*2060*/  IMAD.MOV.U32 R96, RZ, RZ, R119.reuse ;  /* 0x000000ffff607224 */ /* 0x100fe200078e0077 */
[----:B------:R-:W-:Y:S01]  /*2070*/  FMNMX.FTZ R72, R81, R72, !PT ;  /* 0x0000004851487209 */ /* 0x000fe20007810000 */
[----:B------:R-:W-:Y:S01]  /*2080*/  UPRMT UR6, UR43, 0x654, UR6 ;  /* 0x000006542b067896 */ /* 0x000fe20008000006 */
[--C-:B------:R-:W-:Y:S01]  /*2090*/  IMAD.MOV.U32 R94, RZ, RZ, R119.reuse ;  /* 0x000000ffff5e7224 */ /* 0x100fe200078e0077 */
[----:B------:R-:W1:Y:S01]  /*20a0*/  MUFU.TANH R15, R15 ;  /* 0x0000000f000f7308 */ /* 0x000e620000002400 */
[----:B--2---:R-:W-:Y:S01]  /*20b0*/  FSEL R13, R13, -INF , P3 ;  /* 0xff8000000d0d7808 */ /* 0x004fe20001800000 */
[--C-:B------:R-:W-:Y:S01]  /*20c0*/  IMAD.MOV.U32 R92, RZ, RZ, R119.reuse ;  /* 0x000000ffff5c7224 */ /* 0x100fe200078e0077 */
[----:B------:R-:W-:Y:S01]  /*20d0*/  ISETP.GT.AND P3, PT, R62, 0x29, PT ;  /* 0x000000293e00780c */ /* 0x000fe20003f64270 */
[----:B------:R-:W-:Y:S01]  /*20e0*/  IMAD.MOV.U32 R90, RZ, RZ, R119 ;  /* 0x000000ffff5a7224 */ /* 0x000fe200078e0077 */
[----:B------:R-:W-:-:S02]  /*20f0*/  FMNMX.FTZ R20, R13, R20, !PT ;  /* 0x000000140d147209 */ /* 0x000fc40007810000 */
[----:B------:R-:W-:Y:S01]  /*2100*/  SYNCS.ARRIVE.TRANS64.RED.A1T0 RZ, [UR6], RZ ;  /* 0x000000ffffff79a7 */ /* 0x000fe20008100406 */
        /* <DEDUP_REMOVED lines=178> */
[-CC-:B------:R-:W-:Y:S01]  /*2c30*/  FFMA.FTZ R63, R63, R12.reuse, -R6.reuse ;  /* 0x0000000c3f3f7223 */ /* 0x180fe20000010806 */
[----:B------:R-:W-:Y:S01]  /*2c40*/  MUFU.EX2 R122, R122 ;  /* 0x0000007a007a7308 */ /* 0x000fe20000000800 */
[--C-:B------:R-:W-:Y:S01]  /*2c50*/  FFMA.FTZ R124, R69, R12, -R6.reuse ;  /* 0x0000000c457c7223 */ /* 0x100fe20000010806 */
[----:B------:R-:W-:Y:S01]  /*2c60*/  FMNMX.FTZ R20, R89, R20, !PT ;  /* 0x0000001459147209 */ /* 0x000fe20007810000 */
[-CC-:B------:R-:W-:Y:S01]  /*2c70*/  FFMA.FTZ R136, R101, R12.reuse, -R6.reuse ;  /* 0x0000000c65887223 */ /* 0x180fe20000010806 */
[-CC-:B------:R-:W-:Y:S01]  /*2c80*/  FFMA.FTZ R101, R121, R12.reuse, -R6.reuse ;  /* 0x0000000c79657223 */ /* 0x180fe20000010806 */
[--C-:B------:R-:W-:Y:S01]  /*2c90*/  FFMA.FTZ R148, R123, R12, -R6.reuse ;  /* 0x0000000c7b947223 */ /* 0x100fe20000010806 */
[----:B------:R-:W-:Y:S01]  /*2ca0*/  FMNMX.FTZ R20, R93, R20, !PT ;  /* 0x000000145d147209 */ /* 0x000fe20007810000 */
[-CC-:B------:R-:W-:Y:S01]  /*2cb0*/  FFMA.FTZ R69, R75, R12.reuse, -R6.reuse ;  /* 0x0000000c4b457223 */ /* 0x180fe20000010806 */
[----:B------:R-:W-:Y:S01]  /*2cc0*/  MUFU.EX2 R120, R120 ;  /* 0x0000007800787308 */ /* 0x000fe20000000800 */
[-CC-:B------:R-:W-:Y:S01]  /*2cd0*/  FFMA.FTZ R128, R77, R12.reuse, -R6.reuse ;  /* 0x0000000c4d807223 */ /* 0x180fe20000010806 */
[-CC-:B------:R-:W-:Y:S01]  /*2ce0*/  FFMA.FTZ R75, R91, R12.reuse, -R6.reuse ;  /* 0x0000000c5b4b7223 */ /* 0x180fe20000010806 */
[----:B------:R-:W0:Y:S01]  /*2cf0*/  SHFL.BFLY PT, R31, R20, 0x2, 0x1f ;  /* 0x0c401f00141f7f89 */ /* 0x000e2200000e0000 */
[-CC-:B------:R-:W-:Y:S01]  /*2d00*/  FFMA.FTZ R134, R97, R12.reuse, -R6.reuse ;  /* 0x0000000c61867223 */ /* 0x180fe20000010806 */
        /* <DEDUP_REMOVED lines=12> */
[-CC-:B------:R-:W-:Y:S01]  /*2dd0*/  FFMA.FTZ R103, R125, R12.reuse, -R6.reuse ;  /* 0x0000000c7d677223 */ /* 0x180fe20000010806 */
[-CC-:B------:R-:W-:Y:S01]  /*2de0*/  FFMA.FTZ R150, R129, R12.reuse, -R6.reuse ;  /* 0x0000000c81967223 */ /* 0x180fe20000010806 */
[----:B------:R-:W-:Y:S01]  /*2df0*/  FFMA.FTZ R105, R127, R12, -R6 ;  /* 0x0000000c7f697223 */ /* 0x000fe20000010806 */
[--C-:B------:R-:W-:Y:S01]  /*2e00*/  IMAD.MOV.U32 R117, RZ, RZ, R119.reuse ;  /* 0x000000ffff757224 */ /* 0x100fe200078e0077 */
[-C--:B------:R-:W-:Y:S01]  /*2e10*/  MOV R113, R119.reuse ;  /* 0x0000007700717202 */ /* 0x080fe20000000f00 */
[--C-:B------:R-:W-:Y:S01]  /*2e20*/  IMAD.MOV.U32 R115, RZ, RZ, R119.reuse ;  /* 0x000000ffff737224 */ /* 0x100fe200078e0077 */
[----:B------:R-:W-:Y:S01]  /*2e30*/  MOV R88, R119 ;  /* 0x0000007700587202 */ /* 0x000fe20000000f00 */
[----:B------:R-:W3:Y:S01]  /*2e40*/  MUFU.EX2 R124, R124 ;  /* 0x0000007c007c7308 */ /* 0x000ee20000000800 */
[--C-:B------:R-:W-:Y:S01]  /*2e50*/  IMAD.MOV.U32 R111, RZ, RZ, R119.reuse ;  /* 0x000000ffff6f7224 */ /* 0x100fe200078e0077 */
[----:B0-----:R-:W-:Y:S01]  /*2e60*/  FMNMX.FTZ R8, R20, R31, !PT ;  /* 0x0000001f14087209 */ /* 0x001fe20007810000 */
[----:B------:R-:W-:-:S02]  /*2e70*/  IMAD.MOV.U32 R109, RZ, RZ, R119 ;  /* 0x000000ffff6d7224 */ /* 0x000fc400078e0077 */
[----:B------:R-:W-:Y:S02]  /*2e80*/  IMAD.MOV.U32 R107, RZ, RZ, R119 ;  /* 0x000000ffff6b7224 */ /* 0x000fe400078e0077 */
[----:B------:R-:W0:Y:S01]  /*2e90*/  SHFL.BFLY PT, R31, R8, 0x1, 0x1f ;  /* 0x0c201f00081f7f89 */ /* 0x000e2200000e0000 */
[----:B------:R-:W4:Y:S08]  /*2ea0*/  MUFU.EX2 R67, R67 ;  /* 0x0000004300437308 */ /* 0x000f300000000800 */
[----:B------:R-:W5:Y:S08]  /*2eb0*/  MUFU.EX2 R126, R126 ;  /* 0x0000007e007e7308 */ /* 0x000f700000000800 */
[----:B------:R-:W5:Y:S01]  /*2ec0*/  MUFU.EX2 R69, R69 ;  /* 0x0000004500457308 */ /* 0x000f620000000800 */
[----:B0-----:R-:W-:-:S07]  /*2ed0*/  FMNMX.FTZ R31, R8, R31, !PT ;  /* 0x0000001f081f7209 */ /* 0x001fce0007810000 */
[----:B------:R-:W-:Y:S01]  /*2ee0*/  MUFU.EX2 R128, R128 ;  /* 0x0000008000807308 */ /* 0x000fe20000000800 */
[C---:B------:R-:W-:Y:S01]  /*2ef0*/  FSETP.NEU.FTZ.AND P1, PT, R31.reuse, -INF , PT ;  /* 0xff8000001f00780b */ /* 0x040fe20003f3d000 */
[----:B------:R-:W-:-:S06]  /*2f00*/  FMUL.FTZ R26, R31, R12 ;  /* 0x0000000c1f1a7220 */ /* 0x000fcc0000410000 */
[----:B------:R-:W-:Y:S01]  /*2f10*/  MUFU.EX2 R71, R71 ;  /* 0x0000004700477308 */ /* 0x000fe20000000800 */
[----:B------:R-:W-:Y:S02]  /*2f20*/  FSEL R26, R26, RZ, P1 ;  /* 0x000000ff1a1a7208 */ /* 0x000fe40000800000 */
[----:B------:R-:W-:-:S03]  /*2f30*/  PLOP3.LUT P1, PT, PT, PT, UP0, 0x80, 0x0 ;  /* 0x000000000000781c */ /* 0x000fc60003f2f008 */
[-CC-:B------:R-:W-:Y:S01]  /*2f40*/  FFMA.FTZ R121, R3, R12.reuse, -R26.reuse ;  /* 0x0000000c03797223 */ /* 0x180fe2000001081a */
[-CC-:B------:R-:W-:Y:S01]  /*2f50*/  FFMA.FTZ R4, R4, R12.reuse, -R26.reuse ;  /* 0x0000000c04047223 */ /* 0x180fe2000001081a */
[-CC-:B------:R-:W-:Y:S01]  /*2f60*/  FFMA.FTZ R123, R5, R12.reuse, -R26.reuse ;  /* 0x0000000c057b7223 */ /* 0x180fe2000001081a */
[----:B-1----:R-:W-:Y:S01]  /*2f70*/  FADD.FTZ R3, R120, R63 ;  /* 0x0000003f78037221 */ /* 0x002fe20000010000 */
[-CC-:B------:R-:W-:Y:S01]  /*2f80*/  FFMA.FTZ R6, R7, R12.reuse, -R26.reuse ;  /* 0x0000000c07067223 */ /* 0x180fe2000001081a */
[-CC-:B------:R-:W-:Y:S01]  /*2f90*/  FFMA.FTZ R125, R9, R12.reuse, -R26.reuse ;  /* 0x0000000c097d7223 */ /* 0x180fe2000001081a */
[----:B------:R-:W-:Y:S01]  /*2fa0*/  MUFU.EX2 R121, R121 ;  /* 0x0000007900797308 */ /* 0x000fe20000000800 */
[----:B------:R-:W-:Y:S01]  /*2fb0*/  FADD.FTZ R30, R122, R3 ;  /* 0x000000037a1e7221 */ /* 0x000fe20000010000 */
[-CC-:B------:R-:W-:Y:S01]  /*2fc0*/  FFMA.FTZ R8, R13, R12.reuse, -R26.reuse ;  /* 0x0000000c0d087223 */ /* 0x180fe2000001081a */
[-CC-:B------:R-:W-:Y:S01]  /*2fd0*/  FFMA.FTZ R127, R15, R12.reuse, -R26.reuse ;  /* 0x0000000c0f7f7223 */ /* 0x180fe2000001081a */
[-C--:B------:R-:W-:Y:S01]  /*2fe0*/  FFMA.FTZ R10, R21, R12.reuse, -R26 ;  /* 0x0000000c150a7223 */ /* 0x080fe2000001081a */
[----:B--2---:R-:W-:Y:S01]  /*2ff0*/  FADD.FTZ R3, R65, R30 ;  /* 0x0000001e41037221 */ /* 0x004fe20000010000 */
[-CC-:B------:R-:W-:Y:S01]  /*3000*/  FFMA.FTZ R129, R25, R12.reuse, -R26.reuse ;  /* 0x0000000c19817223 */ /* 0x180fe2000001081a */
[-CC-:B------:R-:W-:Y:S01]  /*3010*/  FFMA.FTZ R14, R27, R12.reuse, -R26.reuse ;  /* 0x0000000c1b0e7223 */ /* 0x180fe2000001081a */
[----:B------:R-:W0:Y:S01]  /*3020*/  MUFU.EX2 R4, R4 ;  /* 0x0000000400047308 */ /* 0x000e220000000800 */
[----:B---3--:R-:W-:Y:S01]  /*3030*/  FADD.FTZ R32, R124, R3 ;  /* 0x000000037c207221 */ /* 0x008fe20000010000 */
[-CC-:B------:R-:W-:Y:S01]  /*3040*/  FFMA.FTZ R131, R29, R12.reuse, -R26.reuse ;  /* 0x0000000c1d837223 */ /* 0x180fe2000001081a */
[-CC-:B------:R-:W-:Y:S01]  /*3050*/  FFMA.FTZ R20, R33, R12.reuse, -R26.reuse ;  /* 0x0000000c21147223 */ /* 0x180fe2000001081a */
[-C--:B------:R-:W-:Y:S01]  /*3060*/  FFMA.FTZ R133, R35, R12.reuse, -R26 ;  /* 0x0000000c23857223 */ /* 0x080fe2000001081a */
[----:B----4-:R-:W-:Y:S01]  /*3070*/  FADD.FTZ R3, R67, R32 ;  /* 0x0000002043037221 */ /* 0x010fe20000010000 */
[-CC-:B------:R-:W-:Y:S01]  /*3080*/  FFMA.FTZ R24, R37, R12.reuse, -R26.reuse ;  /* 0x0000000c25187223 */ /* 0x180fe2000001081a */
[-CC-:B------:R-:W-:Y:S01]  /*3090*/  FFMA.FTZ R135, R39, R12.reuse, -R26.reuse ;  /* 0x0000000c27877223 */ /* 0x180fe2000001081a */
[----:B------:R-:W1:Y:S01]  /*30a0*/  MUFU.EX2 R123, R123 ;  /* 0x0000007b007b7308 */ /* 0x000e620000000800 */
[----:B-----5:R-:W-:Y:S01]  /*30b0*/  FADD.FTZ R32, R126, R3 ;  /* 0x000000037e207221 */ /* 0x020fe20000010000 */
        /* <DEDUP_REMOVED lines=139> */
[----:B------:R-:W-:Y:S02]  /*3970*/  F2FP.BF16.F32.PACK_AB R148, R103, R148 ;  /* 0x000000946794723e */ /* 0x000fe400000010ff */
[----:B------:R-:W-:-:S04]  /*3980*/  MOV R103, R119 ;  /* 0x0000007700677202 */ /* 0x000fc80000000f00 */
        /* <DEDUP_REMOVED lines=19> */
[----:B------:R-:W-:Y:S01]  /*3ac0*/  IMAD.MOV.U32 R105, RZ, RZ, R119 ;  /* 0x000000ffff697224 */ /* 0x000fe200078e0077 */
[----:B-1----:R-:W-:Y:S02]  /*3ad0*/  MOV R93, R119 ;  /* 0x00000077005d7202 */ /* 0x002fe40000000f00 */
        /* <DEDUP_REMOVED lines=26> */
.L_x_225:
[----:B------:R-:W-:Y:S01]  /*3c80*/  ISETP.NE.AND P2, PT, RZ, UR44, PT ;  /* 0x0000002cff007c0c */ /* 0x000fe2000bf45270 */
[----:B------:R-:W-:-:S04]  /*3c90*/  UISETP.NE.AND UP0, UPT, UR21, 0x1, UPT ;  /* 0x000000011500788c */ /* 0x000fc8000bf05270 */
[----:B------:R-:W-:-:S04]  /*3ca0*/  USEL UR46, URZ, 0x1, UP0 ;  /* 0x000000013f2e7887 */ /* 0x000fc80008000000 */
[----:B------:R-:W-:-:S04]  /*3cb0*/  ULOP3.LUT UR46, UR22, UR46, URZ, 0x3c, !UPT ;  /* 0x0000002e162e7292 */ /* 0x000fc8000f8e3c3f */
[----:B------:R-:W-:Y:S08]  /*3cc0*/  @P2 BRA `(.L_x_215) ;  /* 0x0000000000442947 */ /* 0x000ff00003800000 */
[----:B------:R-:W-:Y:S05]  /*3cd0*/  @!P0 BRA `(.L_x_216) ;  /* 0x0000000000048947 */ /* 0x000fea0003800000 */
[----:B------:R-:W-:Y:S01]  /*3ce0*/  BPT.TRAP 0x1 ;  /* 0x000000040000795c */ /* 0x000fe20000300000 */
.L_x_216:
[----:B------:R-:W0:Y:S01]  /*3cf0*/  S2UR UR10, SR_CgaCtaId ;  /* 0x00000000000a79c3 */ /* 0x000e220000008800 */
[----:B------:R-:W-:Y:S01]  /*3d00*/  UIADD3 UR6, UR21, 0x1, URZ ;  /* 0x0000000115067890 */ /* 0x000fe2000fffe03f */
[----:B------:R-:W-:Y:S01]  /*3d10*/  IMAD.U32 R6, RZ, RZ, UR46 ;  /* 0x0000002eff067e24 */ /* 0x000fe2000f8e00ff */
[----:B------:R-:W-:Y:S02]  /*3d20*/  UMOV UR7, 0x400 ;  /* 0x0000040000077882 */ /* 0x000fe40000000000 */
[----:B------:R-:W-:Y:S02]  /*3d30*/  UISETP.NE.AND UP0, UPT, UR6, 0x2, UPT ;  /* 0x000000020600788c */ /* 0x000fe4000bf05270 */
[----:B------:R-:W-:Y:S02]  /*3d40*/  SHF.L.U32 R6, R6, 0x1f, RZ ;  /* 0x0000001f06067819 */ /* 0x000fe400000006ff */
[----:B------:R-:W-:Y:S02]  /*3d50*/  USEL UR6, UR6, URZ, UP0 ;  /* 0x0000003f06067287 */ /* 0x000fe40008000000 */
[----:B0-----:R-:W-:-:S04]  /*3d60*/  ULEA UR7, UR10, UR7, 0x18 ;  /* 0x000000070a077291 */ /* 0x001fc8000f8ec03f */
[----:B------:R-:W-:-:S09]  /*3d70*/  ULEA UR6, UR6, UR7, 0x3 ;  /* 0x0000000706067291 */ /* 0x000fd2000f8e183f */
[----:B------:R0:W1:Y:S01]  /*3d80*/  SYNCS.PHASECHK.TRANS64.TRYWAIT P1, [UR6+0x16830], R6 ;  /* 0x01683006ff0075a7 */ /* 0x0000620008020146 */
[----:B------:R-:W-:Y:S05]  /*3d90*/  @!P0 BRA `(.L_x_217) ;  /* 0x0000000000048947 */ /* 0x000fea0003800000 */
[----:B------:R-:W-:Y:S01]  /*3da0*/  BPT.TRAP 0x1 ;  /* 0x000000040000795c */ /* 0x000fe20000300000 */
.L_x_217:
[----:B-1----:R-:W-:Y:S05]  /*3db0*/  @P1 BRA `(.L_x_215) ;  /* 0x0000000000081947 */ /* 0x002fea0003800000 */
[----:B------:R-:W1:Y:S02]  /*3dc0*/  SYNCS.PHASECHK.TRANS64.TRYWAIT P1, [UR6+0x16830], R6 ;  /* 0x01683006ff0075a7 */ /* 0x000e640008020146 */
[----:B-1----:R-:W-:Y:S05]  /*3dd0*/  @!P1 BRA `(.L_x_218) ;  /* 0x0000009c00789947 */ /* 0x002fea0003800000 */
.L_x_215:
[----:B01----:R-:W-:Y:S01]  /*3de0*/  VIADD R6, R19, 0x8 ;  /* 0x0000000813067836 */ /* 0x003fe20000000000 */
        /* <DEDUP_REMOVED lines=27> */
.L_x_220:
[----:B------:R-:W0:Y:S01]  /*3fa0*/  S2UR UR7, SR_CgaCtaId ;  /* 0x00000000000779c3 */ /* 0x000e220000008800 */
[----:B------:R-:W-:Y:S01]  /*3fb0*/  UMOV UR6, 0x400 ;  /* 0x0000040000067882 */ /* 0x000fe20000000000 */
[----:B------:R-:W-:-:S04]  /*3fc0*/  MOV R6, UR22 ;  /* 0x0000001600067c02 */ /* 0x000fc80008000f00 */
[----:B------:R-:W-:Y:S01]  /*3fd0*/  SHF.L.U32 R6, R6, 0x1f, RZ ;  /* 0x0000001f06067819 */ /* 0x000fe200000006ff */
[----:B0-----:R-:W-:-:S04]  /*3fe0*/  ULEA UR6, UR7, UR6, 0x18 ;  /* 0x0000000607067291 */ /* 0x001fc8000f8ec03f */
[----:B------:R-:W-:-:S09]  /*3ff0*/  ULEA UR6, UR21, UR6, 0x3 ;  /* 0x0000000615067291 */ /* 0x000fd2000f8e183f */
[----:B------:R0:W1:Y:S01]  /*4000*/  SYNCS.PHASECHK.TRANS64.TRYWAIT P1, [UR6+0x16850], R6 ;  /* 0x01685006ff0075a7 */ /* 0x0000620008020146 */
[----:B------:R-:W-:Y:S05]  /*4010*/  @!P0 BRA `(.L_x_221) ;  /* 0x0000000000048947 */ /* 0x000fea0003800000 */
[----:B------:R-:W-:Y:S01]  /*4020*/  BPT.TRAP 0x1 ;  /* 0x000000040000795c */ /* 0x000fe20000300000 */
.L_x_221:
[----:B-1----:R-:W-:Y:S05]  /*4030*/  @P1 BRA `(.L_x_219) ;  /* 0x0000000000081947 */ /* 0x002fea0003800000 */
[----:B------:R-:W1:Y:S02]  /*4040*/  SYNCS.PHASECHK.TRANS64.TRYWAIT P1, [UR6+0x16850], R6 ;  /* 0x01685006ff0075a7 */ /* 0x000e640008020146 */
[----:B-1----:R-:W-:Y:S05]  /*4050*/  @!P1 BRA `(.L_x_222) ;  /* 0x0000009800f09947 */ /* 0x002fea0003800000 */
.L_x_219:
[----:B------:R-:W2:Y:S01]  /*4060*/  S2UR UR10, SR_CgaCtaId ;  /* 0x00000000000a79c3 */ /* 0x000ea20000008800 */
[----:B------:R-:W-:Y:S01]  /*4070*/  UMOV UR6, 0x400 ;  /* 0x0000040000067882 */ /* 0x000fe20000000000 */
[----:B------:R-:W-:Y:S01]  /*4080*/  WARPGROUP.ARRIVE ;  /* 0x00000000000079c5 */ /* 0x000fe20000000000 */
[----:B------:R-:W-:-:S05]  /*4090*/  UMOV UR7, 0x40000040 ;  /* 0x4000004000077882 */ /* 0x000fca0000000000 */
[----:B-1----:R-:W1:Y:S01]  /*40a0*/  S2R R7, SR_TID.X ;  /* 0x0000000000077919 */ /* 0x002e620000002100 */
[----:B0-----:R-:W-:Y:S01]  /*40b0*/  VIADD R6, R19, 0x9 ;  /* 0x0000000913067836 */ /* 0x001fe20000000000 */
[----:B--2---:R-:W-:-:S04]  /*40c0*/  ULEA UR14, UR10, UR6, 0x18 ;  /* 0x000000060a0e7291 */ /* 0x004fc8000f8ec03f */
[----:B------:R-:W-:-:S04]  /*40d0*/  UIADD3 UR6, UR14, 0x400, URZ ;  /* 0x000004000e067890 */ /* 0x000fc8000fffe03f */
[----:B------:R-:W-:-:S04]  /*40e0*/  USHF.R.U32.HI UR6, URZ, 0x4, UR6 ;  /* 0x000000043f067899 */ /* 0x000fc80008011606 */
[----:B------:R-:W-:Y:S01]  /*40f0*/  ULOP3.LUT UR6, UR6, 0x3fff, URZ, 0xc0, !UPT ;  /* 0x00003fff06067892 */ /* 0x000fe2000f8ec03f */
[----:B-1----:R-:W-:-:S03]  /*4100*/  ISETP.GE.U32.AND P1, PT, R7, 0x180, PT ;  /* 0x000001800700780c */ /* 0x002fc60003f26070 */
[----:B------:R-:W-:Y:S01]  /*4110*/  ULEA UR11, UR21, UR6, 0xa ;  /* 0x00000006150b7291 */ /* 0x000fe2000f8e503f */
[----:B------:R-:W-:-:S06]  /*4120*/  SEL R6, R6, 0x9, !P1 ;  /* 0x0000000906067807 */ /* 0x000fcc0004800000 */
[----:B------:R-:W-:Y:S02]  /*4130*/  UMOV UR6, UR11 ;  /* 0x0000000b00067c82 */ /* 0x000fe40008000000 */
        /* <DEDUP_REMOVED lines=40> */
.L_x_223:
        /* <DEDUP_REMOVED lines=82> */
[----:B------:R-:W-:-:S04]  /*48e0*/  ULEA UR6, UR36, UR14, 0x3 ;  /* 0x0000000e24067291 */ /* 0x000fc8000f8e183f */
[----:B------:R-:W1:Y:S01]  /*48f0*/  MUFU.TANH R29, R29 ;  /* 0x0000001d001d7308 */ /* 0x000e620000002400 */
[----:B--2---:R-:W-:Y:S01]  /*4900*/  FMNMX.FTZ R12, R21, R12, !PT ;  /* 0x0000000c150c7209 */ /* 0x004fe20007810000 */
[----:B------:R-:W-:-:S04]  /*4910*/  UIADD3 UR6, UR6, 0x16840, URZ ;  /* 0x0001684006067890 */ /* 0x000fc8000fffe03f */
[----:B------:R-:W-:Y:S02]  /*4920*/  UPRMT UR6, UR10, 0x654, UR6 ;  /* 0x000006540a067896 */ /* 0x000fe40008000006 */
[----:B------:R-:W2:Y:S01]  /*4930*/  MUFU.TANH R35, R35 ;  /* 0x0000002300237308 */ /* 0x000ea20000002400 */
[----:B0-----:R-:W-:-:S06]  /*4940*/  FMNMX.FTZ R24, R27, R24, !PT ;  /* 0x000000181b187209 */ /* 0x001fcc0007810000 */
[----:B------:R-:W-:Y:S01]  /*4950*/  SYNCS.ARRIVE.TRANS64.RED.A1T0 RZ, [UR6], RZ ;  /* 0x000000ffffff79a7 */ /* 0x000fe20008100406 */
        /* <DEDUP_REMOVED lines=114> */
[C---:B------:R-:W-:Y:S01]  /*5080*/  FADD.FTZ R0, -R11.reuse, R0 ;  /* 0x000000000b007221 */ /* 0x040fe20000010100 */
[----:B0-----:R-:W-:-:S03]  /*5090*/  FMUL.FTZ R42, R11, R12 ;  /* 0x0000000c0b2a7220 */ /* 0x001fc60000410000 */
[-C--:B------:R-:W-:Y:S01]  /*50a0*/  FMUL.FTZ R46, R0, R12.reuse ;  /* 0x0000000c002e7220 */ /* 0x080fe20000410000 */
[-CC-:B------:R-:W-:Y:S01]  /*50b0*/  FFMA.FTZ R144, R14, R12.reuse, -R42.reuse ;  /* 0x0000000c0e907223 */ /* 0x180fe2000001082a */
[-CC-:B------:R-:W-:Y:S01]  /*50c0*/  FFMA.FTZ R7, R7, R12.reuse, -R42.reuse ;  /* 0x0000000c07077223 */ /* 0x180fe2000001082a */
[-CC-:B------:R-:W-:Y:S01]  /*50d0*/  FFMA.FTZ R120, R6, R12.reuse, -R42.reuse ;  /* 0x0000000c06787223 */ /* 0x180fe2000001082a */
        /* <DEDUP_REMOVED lines=15> */
[----:B------:R-:W0:Y:S01]  /*51d0*/  MUFU.EX2 R4, R46 ;  /* 0x0000002e00047308 */ /* 0x000e220000000800 */
[-CC-:B------:R-:W-:Y:S01]  /*51e0*/  FFMA.FTZ R123, R15, R12.reuse, -R14.reuse ;  /* 0x0000000c0f7b7223 */ /* 0x180fe2000001080e */
[-CC-:B------:R-:W-:Y:S01]  /*51f0*/  FFMA.FTZ R20, R21, R12.reuse, -R14.reuse ;  /* 0x0000000c15147223 */ /* 0x180fe2000001080e */
[-CC-:B------:R-:W-:Y:S01]  /*5200*/  FFMA.FTZ R15, R29, R12.reuse, -R14.reuse ;  /* 0x0000000c1d0f7223 */ /* 0x180fe2000001080e */
[-C--:B------:R-:W-:Y:S01]  /*5210*/  FFMA.FTZ R30, R33, R12.reuse, -R14 ;  /* 0x0000000c211e7223 */ /* 0x080fe2000001080e */
[-C--:B------:R-:W-:Y:S01]  /*5220*/  FFMA.FTZ R130, R127, R12.reuse, -R42 ;  /* 0x0000000c7f827223 */ /* 0x080fe2000001082a */
[-C--:B------:R-:W-:Y:S01]  /*5230*/  FFMA.FTZ R127, R121, R12.reuse, -R14 ;  /* 0x0000000c797f7223 */ /* 0x080fe2000001080e */
[-CC-:B------:R-:W-:Y:S01]  /*5240*/  FFMA.FTZ R24, R37, R12.reuse, -R42.reuse ;  /* 0x0000000c25187223 */ /* 0x180fe2000001082a */
[----:B------:R-:W-:Y:S01]  /*5250*/  MUFU.EX2 R0, R0 ;  /* 0x0000000000007308 */ /* 0x000fe20000000800 */
[-C--:B------:R-:W-:Y:S01]  /*5260*/  FFMA.FTZ R25, R32, R12.reuse, -R42 ;  /* 0x0000000c20197223 */ /* 0x080fe2000001082a */
[-C--:B------:R-:W-:Y:S01]  /*5270*/  FFMA.FTZ R32, R39, R12.reuse, -R14 ;  /* 0x0000000c27207223 */ /* 0x080fe2000001080e */
[-C--:B------:R-:W-:Y:S01]  /*5280*/  FFMA.FTZ R6, R129, R12.reuse, -R42 ;  /* 0x0000000c81067223 */ /* 0x080fe2000001082a */
[-C--:B------:R-:W-:Y:S01]  /*5290*/  FFMA.FTZ R129, R125, R12.reuse, -R14 ;  /* 0x0000000c7d817223 */ /* 0x080fe2000001080e */
[-CC-:B------:R-:W-:Y:S01]  /*52a0*/  FFMA.FTZ R10, R41, R12.reuse, -R42.reuse ;  /* 0x0000000c290a7223 */ /* 0x180fe2000001082a */
[-C--:B------:R-:W-:Y:S01]  /*52b0*/  FFMA.FTZ R148, R34, R12.reuse, -R42 ;  /* 0x0000000c22947223 */ /* 0x080fe2000001082a */
[-C--:B------:R-:W-:Y:S01]  /*52c0*/  FFMA.FTZ R34, R43, R12.reuse, -R14 ;  /* 0x0000000c2b227223 */ /* 0x080fe2000001080e */
[----:B------:R-:W1:Y:S01]  /*52d0*/  MUFU.EX2 R9, R9 ;  /* 0x0000000900097308 */ /* 0x000e620000000800 */
[----:B0-----:R-:W-:Y:S01]  /*52e0*/  FFMA.FTZ R3, R4, R3, R7 ;  /* 0x0000000304037223 */ /* 0x001fe20000010007 */
[-C--:B------:R-:W-:Y:S01]  /*52f0*/  FFMA.FTZ R132, R131, R12.reuse, -R42 ;  /* 0x0000000c83847223 */ /* 0x080fe2000001082a */
[-C--:B------:R-:W-:Y:S01]  /*5300*/  FFMA.FTZ R131, R45, R12.reuse, -R14 ;  /* 0x0000000c2d837223 */ /* 0x080fe2000001080e */
[-C--:B------:R-:W-:Y:S01]  /*5310*/  FFMA.FTZ R13, R36, R12.reuse, -R42 ;  /* 0x0000000c240d7223 */ /* 0x080fe2000001082a */
[-CC-:B------:R-:W-:Y:S01]  /*5320*/  FFMA.FTZ R36, R47, R12.reuse, -R14.reuse ;  /* 0x0000000c2f247223 */ /* 0x180fe2000001080e */
[-C--:B------:R-:W-:Y:S01]  /*5330*/  FFMA.FTZ R21, R49, R12.reuse, -R14 ;  /* 0x0000000c31157223 */ /* 0x080fe2000001080e */
[-CC-:B------:R-:W-:Y:S01]  /*5340*/  FFMA.FTZ R133, R133, R12.reuse, -R42.reuse ;  /* 0x0000000c85857223 */ /* 0x180fe2000001082a */
[----:B------:R-:W0:Y:S01]  /*5350*/  MUFU.EX2 R120, R120 ;  /* 0x0000007800787308 */ /* 0x000e220000000800 */
[-C--:B------:R-:W-:Y:S01]  /*5360*/  FFMA.FTZ R150, R38, R12.reuse, -R42 ;  /* 0x0000000c26967223 */ /* 0x080fe2000001082a */
[-C--:B------:R-:W-:Y:S01]  /*5370*/  FFMA.FTZ R38, R51, R12.reuse, -R14 ;  /* 0x0000000c33267223 */ /* 0x080fe2000001080e */
[-C--:B------:R-:W-:Y:S01]  /*5380*/  FFMA.FTZ R134, R135, R12.reuse, -R42 ;  /* 0x0000000c87867223 */ /* 0x080fe2000001082a */
[-C--:B------:R-:W-:Y:S01]  /*5390*/  FFMA.FTZ R29, R53, R12.reuse, -R14 ;  /* 0x0000000c351d7223 */ /* 0x080fe2000001080e */
[-CC-:B------:R-:W-:Y:S01]  /*53a0*/  FFMA.FTZ R142, R151, R12.reuse, -R42.reuse ;  /* 0x0000000c978e7223 */ /* 0x180fe2000001082a */
[-CC-:B------:R-:W-:Y:S01]  /*53b0*/  FFMA.FTZ R135, R137, R12.reuse, -R42.reuse ;  /* 0x0000000c89877223 */ /* 0x180fe2000001082a */
[-C--:B------:R-:W-:Y:S01]  /*53c0*/  FFMA.FTZ R151, R40, R12.reuse, -R42 ;  /* 0x0000000c28977223 */ /* 0x080fe2000001082a */
[----:B------:R-:W2:Y:S01]  /*53d0*/  MUFU.EX2 R8, R8 ;  /* 0x0000000800087308 */ /* 0x000ea20000000800 */
[----:B-1----:R-:W-:Y:S01]  /*53e0*/  FFMA.FTZ R5, R0, R5, R9 ;  /* 0x0000000500057223 */ /* 0x002fe20000010009 */
[-C--:B------:R-:W-:Y:S01]  /*53f0*/  FFMA.FTZ R40, R55, R12.reuse, -R14 ;  /* 0x0000000c37287223 */ /* 0x080fe2000001080e */
[-C--:B------:R-:W-:Y:S01]  /*5400*/  FFMA.FTZ R136, R139, R12.reuse, -R42 ;  /* 0x0000000c8b887223 */ /* 0x080fe2000001082a */
[-C--:B------:R-:W-:Y:S01]  /*5410*/  FFMA.FTZ R33, R57, R12.reuse, -R14 ;  /* 0x0000000c39217223 */ /* 0x080fe2000001080e */
[-CC-:B------:R-:W-:Y:S01]  /*5420*/  FFMA.FTZ R137, R141, R12.reuse, -R42.reuse ;  /* 0x0000000c8d897223 */ /* 0x180fe2000001082a */
[-CC-:B------:R-:W-:Y:S01]  /*5430*/  FFMA.FTZ R138, R143, R12.reuse, -R42.reuse ;  /* 0x0000000c8f8a7223 */ /* 0x180fe2000001082a */
[-CC-:B------:R-:W-:Y:S01]  /*5440*/  FFMA.FTZ R41, R145, R12.reuse, -R42.reuse ;  /* 0x0000000c91297223 */ /* 0x180fe2000001082a */
[----:B------:R-:W1:Y:S01]  /*5450*/  MUFU.EX2 R122, R122 ;  /* 0x0000007a007a7308 */ /* 0x000e620000000800 */
[----:B0-----:R-:W-:Y:S01]  /*5460*/  FADD.FTZ R3, R120, R3 ;  /* 0x0000000378037221 */ /* 0x001fe20000010000 */
[-CC-:B------:R-:W-:Y:S01]  /*5470*/  FFMA.FTZ R140, R147, R12.reuse, -R42.reuse ;  /* 0x0000000c938c7223 */ /* 0x180fe2000001082a */
[-CC-:B------:R-:W-:Y:S01]  /*5480*/  FFMA.FTZ R37, R149, R12.reuse, -R42.reuse ;  /* 0x0000000c95257223 */ /* 0x180fe2000001082a */
[-C--:B------:R-:W-:Y:S01]  /*5490*/  FFMA.FTZ R35, R157, R12.reuse, -R42 ;  /* 0x0000000c9d237223 */ /* 0x080fe2000001082a */
[-CC-:B------:R-:W-:Y:S01]  /*54a0*/  FFMA.FTZ R42, R59, R12.reuse, -R14.reuse ;  /* 0x0000000c3b2a7223 */ /* 0x180fe2000001080e */
[-CC-:B------:R-:W-:Y:S01]  /*54b0*/  FFMA.FTZ R139, R61, R12.reuse, -R14.reuse ;  /* 0x0000000c3d8b7223 */ /* 0x180fe2000001080e */
[-CC-:B------:R-:W-:Y:S01]  /*54c0*/  FFMA.FTZ R44, R63, R12.reuse, -R14.reuse ;  /* 0x0000000c3f2c7223 */ /* 0x180fe2000001080e */
[----:B------:R-:W0:Y:S01]  /*54d0*/  MUFU.EX2 R123, R123 ;  /* 0x0000007b007b7308 */ /* 0x000e220000000800 */
        /* <DEDUP_REMOVED lines=8> */
[----:B-1----:R-:W-:-:S07]  /*5560*/  FADD.FTZ R3, R122, R3 ;  /* 0x000000037a037221 */ /* 0x002fce0000010000 */
[----:B------:R-:W1:Y:S01]  /*5570*/  MUFU.EX2 R20, R20 ;  /* 0x0000001400147308 */ /* 0x000e620000000800 */
[----:B0-----:R-:W-:-:S07]  /*5580*/  FADD.FTZ R5, R123, R46 ;  /* 0x0000002e7b057221 */ /* 0x001fce0000010000 */
[----:B------:R-:W0:Y:S01]  /*5590*/  MUFU.EX2 R124, R124 ;  /* 0x0000007c007c7308 */ /* 0x000e220000000800 */
[----:B--2---:R-:W-:-:S07]  /*55a0*/  FADD.FTZ R3, R28, R3 ;  /* 0x000000031c037221 */ /* 0x004fce0000010000 */
[----:B------:R-:W2:Y:S01]  /*55b0*/  MUFU.EX2 R15, R15 ;  /* 0x0000000f000f7308 */ /* 0x000ea20000000800 */
[----:B-1----:R-:W-:-:S07]  /*55c0*/  FADD.FTZ R46, R20, R5 ;  /* 0x00000005142e7221 */ /* 0x002fce0000010000 */
[----:B------:R-:W1:Y:S01]  /*55d0*/  MUFU.EX2 R26, R26 ;  /* 0x0000001a001a7308 */ /* 0x000e620000000800 */
[----:B0-----:R-:W-:-:S07]  /*55e0*/  FADD.FTZ R3, R124, R3 ;  /* 0x000000037c037221 */ /* 0x001fce0000010000 */
[----:B------:R-:W0:Y:S01]  /*55f0*/  MUFU.EX2 R30, R30 ;  /* 0x0000001e001e7308 */ /* 0x000e220000000800 */
[----:B--2---:R-:W-:Y:S01]  /*5600*/  FADD.FTZ R5, R15, R46 ;  /* 0x0000002e0f057221 */ /* 0x004fe20000010000 */
[----:B------:R-:W-:-:S06]  /*5610*/  FFMA.FTZ R46, R67, R12, -R14 ;  /* 0x0000000c432e7223 */ /* 0x000fcc000001080e */
        /* <DEDUP_REMOVED lines=15> */
[----:B0-----:R-:W-:Y:S01]  /*5710*/  FADD.FTZ R5, R129, R48 ;  /* 0x0000003081057221 */ /* 0x001fe20000010000 */
[----:B------:R-:W-:-:S06]  /*5720*/  FFMA.FTZ R48, R71, R12, -R14 ;  /* 0x0000000c47307223 */ /* 0x000fcc000001080e */
        /* <DEDUP_REMOVED lines=15> */
[----:B-1----:R-:W-:Y:S01]  /*5820*/  FADD.FTZ R3, R21, R50 ;  /* 0x0000003215037221 */ /* 0x002fe20000010000 */
[----:B------:R-:W-:-:S06]  /*5830*/  FFMA.FTZ R50, R75, R12, -R14 ;  /* 0x0000000c4b327223 */ /* 0x000fcc000001080e */
        /* <DEDUP_REMOVED lines=33> */
[-CC-:B------:R-:W-:Y:S01]  /*5a50*/  FFMA.FTZ R54, R83, R12.reuse, -R14.reuse ;  /* 0x0000000c53367223 */ /* 0x180fe2000001080e */
[----:B------:R-:W-:-:S05]  /*5a60*/  FFMA.FTZ R14, R87, R12, -R14 ;  /* 0x0000000c570e7223 */ /* 0x000fca000001080e */
        /* <DEDUP_REMOVED lines=40> */
[----:B0-----:R-:W-:-:S03]  /*5cf0*/  FADD.FTZ R3, R151, R58 ;  /* 0x0000003a97037221 */ /* 0x001fc60000010000 */
[----:B--2---:R-:W-:Y:S01]  /*5d00*/  FADD.FTZ R5, R14, R56 ;  /* 0x000000380e057221 */ /* 0x004fe20000010000 */
[----:B------:R-:W-:Y:S06]  /*5d10*/  @!P0 BRA `(.L_x_224) ;  /* 0x0000000000048947 */ /* 0x000fec0003800000 */
[----:B------:R-:W-:Y:S01]  /*5d20*/  BPT.TRAP 0x1 ;  /* 0x000000040000795c */ /* 0x000fe20000300000 */
.L_x_224:
        /* <DEDUP_REMOVED lines=12> */
[-C--:B------:R-:W-:Y:S01]  /*5df0*/  FMUL.FTZ R88, R88, R4.reuse ;  /* 0x0000000458587220 */ /* 0x080fe20000410000 */
[-C--:B------:R-:W-:Y:S01]  /*5e00*/  FMUL.FTZ R89, R89, R4.reuse ;  /* 0x0000000459597220 */ /* 0x080fe20000410000 */
[-C--:B------:R-:W-:Y:S01]  /*5e10*/  FMUL.FTZ R92, R92, R4.reuse ;  /* 0x000000045c5c7220 */ /* 0x080fe20000410000 */
[-C--:B------:R-:W-:Y:S01]  /*5e20*/  FMUL.FTZ R93, R93, R4.reuse ;  /* 0x000000045d5d7220 */ /* 0x080fe20000410000 */
        /* <DEDUP_REMOVED lines=58> */
[----:B------:R-:W-:Y:S01]  /*61d0*/  F2FP.BF16.F32.PACK_AB R151, R14, R39 ;  /* 0x000000270e97723e */ /* 0x000fe200000010ff */
[----:B------:R-:W-:Y:S06]  /*61e0*/  @P1 BRA `(.L_x_225) ;  /* 0xffffffd800a41947 */ /* 0x000fec000383ffff */
.L_x_214:
[----:B------:R-:W-:Y:S06]  /*61f0*/  BAR.ARV 0x8, 0x200 ;  /* 0x0208000000007b1d */ /* 0x000fec0000002000 */
[----:B------:R-:W-:Y:S05]  /*6200*/  @!P0 BRA `(.L_x_226) ;  /* 0x0000000000048947 */ /* 0x000fea0003800000 */
[----:B------:R-:W-:Y:S01]  /*6210*/  BPT.TRAP 0x1 ;  /* 0x000000040000795c */ /* 0x000fe20000300000 */
.L_x_226:
[----:B------:R-:W0:Y:S01]  /*6220*/  S2UR UR7, SR_CgaCtaId ;  /* 0x00000000000779c3 */ /* 0x000e220000008800 */
[----:B------:R-:W-:Y:S01]  /*6230*/  UMOV UR4, 0x400 ;  /* 0x0000040000047882 */ /* 0x000fe20000000000 */
[----:B------:R-:W-:-:S05]  /*6240*/  IMAD.U32 R0, RZ, RZ, UR46 ;  /* 0x0000002eff007e24 */ /* 0x000fca000f8e00ff */
[----:B------:R-:W-:Y:S01]  /*6250*/  SHF.L.U32 R0, R0, 0x1f, RZ ;  /* 0x0000001f00007819 */ /* 0x000fe200000006ff */
[----:B0-----:R-:W-:-:S04]  /*6260*/  ULEA UR4, UR7, UR4, 0x18 ;  /* 0x0000000407047291 */ /* 0x001fc8000f8ec03f */
[----:B------:R-:W-:-:S09]  /*6270*/  ULEA UR5, UR36, UR4, 0x3 ;  /* 0x0000000424057291 */ /* 0x000fd2000f8e183f */
[----:B------:R0:W1:Y:S01]  /*6280*/  SYNCS.PHASECHK.TRANS64.TRYWAIT P1, [UR5+0x16850], R0 ;  /* 0x01685000ff0075a7 */ /* 0x0000620008020145 */
[----:B------:R-:W-:Y:S05]  /*6290*/  @!P0 BRA `(.L_x_227) ;  /* 0x0000000000048947 */ /* 0x000fea0003800000 */
[----:B------:R-:W-:Y:S01]  /*62a0*/  BPT.TRAP 0x1 ;  /* 0x000000040000795c */ /* 0x000fe20000300000 */
.L_x_227:
[----:B-1----:R-:W-:Y:S05]  /*62b0*/  @P1 BRA `(.L_x_228) ;  /* 0x0000000000081947 */ /* 0x002fea0003800000 */
[----:B------:R-:W1:Y:S02]  /*62c0*/  SYNCS.PHASECHK.TRANS64.TRYWAIT P1, [UR5+0x16850], R0 ;  /* 0x01685000ff0075a7 */ /* 0x000e640008020145 */
[----:B-1----:R-:W-:Y:S05]  /*62d0*/  @!P1 BRA `(.L_x_229) ;  /* 0x0000007800689947 */ /* 0x002fea0003800000 */
.L_x_228:
[----:B------:R-:W-:Y:S01]  /*62e0*/  UIADD3 UR4, UR4, 0x400, URZ ;  /* 0x0000040004047890 */ /* 0x000fe2000fffe03f */
[----:B------:R-:W-:Y:S01]  /*62f0*/  WARPGROUP.ARRIVE ;  /* 0x00000000000079c5 */ /* 0x000fe20000000000 */
[----:B------:R-:W-:Y:S01]  /*6300*/  UMOV UR11, 0x40000040 ;  /* 0x40000040000b7882 */ /* 0x000fe20000000000 */
[----:B01----:R-:W0:Y:S01]  /*6310*/  SHFL.BFLY PT, R0, R3, 0x2, 0x1f ;  /* 0x0c401f0003007f89 */ /* 0x003e2200000e0000 */
[----:B------:R-:W-:Y:S01]  /*6320*/  USHF.R.U32.HI UR4, URZ, 0x4, UR4 ;  /* 0x000000043f047899 */ /* 0x000fe20008011604 */
[----:B------:R-:W-:Y:S01]  /*6330*/  MOV R25, RZ ;  /* 0x000000ff00197202 */ /* 0x000fe20000000f00 */
[----:B------:R-:W-:Y:S01]  /*6340*/  IMAD.MOV.U32 R6, RZ, RZ, RZ ;  /* 0x000000ffff067224 */ /* 0x000fe200078e00ff */
[----:B------:R-:W1:Y:S01]  /*6350*/  SHFL.BFLY PT, R4, R5, 0x2, 0x1f ;  /* 0x0c401f0005047f89 */ /* 0x000e6200000e0000 */
[----:B------:R-:W-:-:S04]  /*6360*/  ULOP3.LUT UR4, UR4, 0x3fff, URZ, 0xc0, !UPT ;  /* 0x00003fff04047892 */ /* 0x000fc8000f8ec03f */
[----:B------:R-:W-:-:S04]  /*6370*/  ULEA UR4, UR36, UR4, 0xa ;  /* 0x0000000424047291 */ /* 0x000fc8000f8e503f */
[----:B------:R-:W-:-:S03]  /*6380*/  UIADD3 UR6, UR4, 0x80, URZ ;  /* 0x0000008004067890 */ /* 0x000fc6000fffe03f */
[----:B------:R-:W-:Y:S02]  /*6390*/  UMOV UR10, UR4 ;  /* 0x00000004000a7c82 */ /* 0x000fe40008000000 */
[----:B------:R-:W-:Y:S01]  /*63a0*/  HGMMA.64x64x16.F32.BF16 R88, R120, gdesc[UR8].tnspB, R88, gsb0 ;  /* 0x40e0000878587df0 */ /* 0x000fe20008001858 */
[----:B------:R-:W-:Y:S01]  /*63b0*/  UMOV UR11, 0x40000040 ;  /* 0x40000040000b7882 */ /* 0x000fe20000000000 */
[----:B------:R-:W-:Y:S01]  /*63c0*/  UMOV UR10, UR6 ;  /* 0x00000006000a7c82 */ /* 0x000fe20008000000 */
[----:B------:R-:W-:Y:S01]  /*63d0*/  UIADD3 UR6, UR4, 0x100, URZ ;  /* 0x0000010004067890 */ /* 0x000fe2000fffe03f */
[----:B0-----:R-:W-:Y:S01]  /*63e0*/  FADD.FTZ R0, R0, R3 ;  /* 0x0000000300007221 */ /* 0x001fe20000010000 */
[----:B------:R-:W-:Y:S02]  /*63f0*/  IMAD.MOV.U32 R3, RZ, RZ, -0x800000 ;  /* 0xff800000ff037424 */ /* 0x000fe400078e00ff */
[----:B-1----:R-:W-:Y:S02]  /*6400*/  FADD.FTZ R4, R4, R5 ;  /* 0x0000000504047221 */ /* 0x002fe40000010000 */
[----:B------:R-:W0:Y:S04]  /*6410*/  SHFL.BFLY PT, R7, R0, 0x1, 0x1f ;  /* 0x0c201f0000077f89 */ /* 0x000e2800000e0000 */
[----:B------:R-:W1:Y:S01]  /*6420*/  SHFL.BFLY PT, R9, R4, 0x1, 0x1f ;  /* 0x0c201f0004097f89 */ /* 0x000e6200000e0000 */
[----:B0-----:R-:W-:Y:S01]  /*6430*/  FADD.FTZ R10, R0, R7 ;  /* 0x00000007000a7221 */ /* 0x001fe20000010000 */
[----:B------:R-:W-:-:S02]  /*6440*/  IMAD.MOV.U32 R0, RZ, RZ, -0x800000 ;  /* 0xff800000ff007424 */ /* 0x000fc400078e00ff */
        /* <DEDUP_REMOVED lines=9> */
[----:B------:R-:W-:-:S03]  /*64e0*/  @P1 FFMA.FTZ R3, R4, R11, R5 ;  /* 0x0000000b04031223 */ /* 0x000fc60000010005 */
[----:B------:R2:W0:Y:S01]  /*64f0*/  @P2 MUFU.RCP R6, R9 ;  /* 0x0000000900062308 */ /* 0x0004220000001000 */
[----:B------:R-:W-:Y:S02]  /*6500*/  WARPGROUP.DEPBAR.LE gsb0, 0x0 ;  /* 0x00008000000079c5 */ /* 0x000fe40000010000 */
[----:B------:R-:W-:Y:S01]  /*6510*/  WARPGROUP.ARRIVE ;  /* 0x00000000000079c5 */ /* 0x000fe20000000000 */
[----:B-1----:R-:W-:-:S04]  /*6520*/  @P2 FMUL.FTZ R8, R7, 0.69314718246459960938 ;  /* 0x3f31721807082820 */ /* 0x002fc80000410000 */
[----:B------:R-:W-:Y:S01]  /*6530*/  @P2 FFMA.FTZ R0, R13, R31, R8 ;  /* 0x0000001f0d002223 */ /* 0x000fe20000010008 */
        /* <DEDUP_REMOVED lines=37> */
[----:B0-23--:R-:W-:Y:S05]  /*6790*/  @!P0 BRA `(.L_x_230) ;  /* 0x0000000000048947 */ /* 0x00dfea0003800000 */
[----:B------:R-:W-:Y:S01]  /*67a0*/  BPT.TRAP 0x1 ;  /* 0x000000040000795c */ /* 0x000fe20000300000 */
.L_x_230:
[----:B------:R-:W-:Y:S01]  /*67b0*/  UIADD3 UR4, UR5, 0x16860, URZ ;  /* 0x0001686005047890 */ /* 0x000fe2000fffe03f */
[-C--:B------:R-:W-:Y:S01]  /*67c0*/  FMUL.FTZ R56, R88, R25.reuse ;  /* 0x0000001958387220 */ /* 0x080fe20000410000 */
[----:B------:R-:W-:Y:S01]  /*67d0*/  UIADD3 UR36, UR36, 0x1, URZ ;  /* 0x0000000124247890 */ /* 0x000fe2000fffe03f */
[-C--:B------:R-:W-:Y:S01]  /*67e0*/  FMUL.FTZ R53, R89, R25.reuse ;  /* 0x0000001959357220 */ /* 0x080fe20000410000 */
[----:B------:R-:W-:Y:S01]  /*67f0*/  UPRMT UR4, UR7, 0x654, UR4 ;  /* 0x0000065407047896 */ /* 0x000fe20008000004 */
[-C--:B------:R-:W-:Y:S01]  /*6800*/  FMUL.FTZ R52, R92, R25.reuse ;  /* 0x000000195c347220 */ /* 0x080fe20000410000 */
[----:B------:R-:W-:Y:S01]  /*6810*/  UISETP.NE.AND UP0, UPT, UR36, 0x2, UPT ;  /* 0x000000022400788c */ /* 0x000fe2000bf05270 */
[-C--:B------:R-:W-:Y:S01]  /*6820*/  FMUL.FTZ R49, R93, R25.reuse ;  /* 0x000000195d317220 */ /* 0x080fe20000410000 */
        /* <DEDUP_REMOVED lines=12> */
[----:B------:R-:W-:Y:S01]  /*68f0*/  USEL UR4, URZ, 0x1, UP0 ;  /* 0x000000013f047887 */ /* 0x000fe20008000000 */
        /* <DEDUP_REMOVED lines=12> */
[----:B------:R-:W-:Y:S01]  /*69c0*/  PLOP3.LUT P0, PT, PT, PT, PT, 0x8, 0x0 ;  /* 0x000000000000781c */ /* 0x000fe20003f0e170 */
[-C--:B------:R-:W-:Y:S01]  /*69d0*/  FMUL.FTZ R15, R111, R6.reuse ;  /* 0x000000066f0f7220 */ /* 0x080fe20000410000 */
[-C--:B------:R-:W-:Y:S01]  /*69e0*/  FMUL.FTZ R30, R114, R6.reuse ;  /* 0x00000006721e7220 */ /* 0x080fe20000410000 */
[-C--:B------:R-:W-:Y:S01]  /*69f0*/  FMUL.FTZ R27, R115, R6.reuse ;  /* 0x00000006731b7220 */ /* 0x080fe20000410000 */
[-C--:B------:R-:W-:Y:S01]  /*6a00*/  FMUL.FTZ R24, R118, R6.reuse ;  /* 0x0000000676187220 */ /* 0x080fe20000410000 */
[----:B------:R-:W-:Y:S01]  /*6a10*/  FMUL.FTZ R119, R119, R6 ;  /* 0x0000000677777220 */ /* 0x000fe20000410000 */
[----:B------:R-:W-:-:S02]  /*6a20*/  UIADD3 UR47, UR47, 0x1, URZ ;  /* 0x000000012f2f7890 */ /* 0x000fc4000fffe03f */
[----:B------:R-:W-:Y:S02]  /*6a30*/  USEL UR36, UR36, URZ, UP0 ;  /* 0x0000003f24247287 */ /* 0x000fe40008000000 */
[----:B------:R-:W-:-:S12]  /*6a40*/  ULOP3.LUT UR46, UR46, UR4, URZ, 0x3c, !UPT ;  /* 0x000000042e2e7292 */ /* 0x000fd8000f8e3c3f */
.L_x_206:
[----:B------:R-:W0:Y:S01]  /*6a50*/  S2R R5, SR_CgaCtaId ;  /* 0x0000000000057919 */ /* 0x000e220000008800 */
[----:B------:R-:W-:Y:S01]  /*6a60*/  MOV R28, 0x400 ;  /* 0x00000400001c7802 */ /* 0x000fe20000000f00 */
[----:B------:R-:W-:Y:S01]  /*6a70*/  BSSY B0, `(.L_x_231) ;  /* 0x0000190000007945 */ /* 0x000fe20003800000 */
[----:B------:R-:W-:Y:S02]  /*6a80*/  BAR.SYNC.DEFER_BLOCKING 0x5, 0x200 ;  /* 0x0148000000007b1d */ /* 0x000fe40000010000 */
[----:B0-----:R-:W-:-:S05]  /*6a90*/  LEA R28, R5, R28, 0x18 ;  /* 0x0000001c051c7211 */ /* 0x001fca00078ec0ff */
[----:B------:R-:W0:Y:S02]  /*6aa0*/  LDS.128 R32, [R28+0x168d0] ;  /* 0x0168d0001c207984 */ /* 0x000e240000000c00 */
[----:B0-----:R-:W-:Y:S02]  /*6ab0*/  R2UR UR6, R33 ;  /* 0x00000000210672ca */ /* 0x001fe400000e0000 */
[----:B------:R-:W-:Y:S01]  /*6ac0*/  R2UR UR5, R34 ;  /* 0x00000000220572ca */ /* 0x000fe200000e0000 */
[----:B------:R-:W-:Y:S06]  /*6ad0*/  BAR.ARV 0x4, 0x200 ;  /* 0x0108000000007b1d */ /* 0x000fec0000002000 */
[----:B------:R-:W-:Y:S08]  /*6ae0*/  @P0 BRA `(.L_x_232) ;  /* 0x0000000c00b80947 */ /* 0x000ff00003800000 */
[----:B------:R-:W0:Y:S01]  /*6af0*/  S2R R5, SR_SWINHI ;  /* 0x0000000000057919 */ /* 0x000e220000002f00 */
[----:B------:R-:W-:Y:S01]  /*6b00*/  F2FP.BF16.F32.PACK_AB R12, R12, R37 ;  /* 0x000000250c0c723e */ /* 0x000fe200000010ff */
[----:B------:R-:W-:Y:S01]  /*6b10*/  ULDC.64 UR8, c[0x0][0xc00] ;  /* 0x0003000000087ab9 */ /* 0x000fe20000000a00 */
[----:B------:R-:W-:Y:S01]  /*6b20*/  F2FP.BF16.F32.PACK_AB R13, R13, R40 ;  /* 0x000000280d0d723e */ /* 0x000fe200000010ff */
[----:B------:R-:W-:Y:S01]  /*6b30*/  UISETP.NE.U32.AND UP0, UPT, UR8, URZ, UPT ;  /* 0x0000003f0800728c */ /* 0x000fe2000bf05070 */
[----:B------:R-:W-:Y:S01]  /*6b40*/  F2FP.BF16.F32.PACK_AB R14, R14, R31 ;  /* 0x0000001f0e0e723e */ /* 0x000fe200000010ff */
[----:B------:R-:W-:Y:S01]  /*6b50*/  USHF.L.U32 UR16, UR38, 0x2, URZ ;  /* 0x0000000226107899 */ /* 0x000fe2000800063f */
[----:B------:R-:W-:Y:S01]  /*6b60*/  F2FP.BF16.F32.PACK_AB R15, R15, R38 ;  /* 0x000000260f0f723e */ /* 0x000fe200000010ff */
[----:B------:R-:W-:Y:S01]  /*6b70*/  UISETP.NE.AND.EX UP0, UPT, UR9, URZ, UPT, UP0 ;  /* 0x0000003f0900728c */ /* 0x000fe2000bf05300 */
[----:B------:R-:W-:Y:S01]  /*6b80*/  F2FP.BF16.F32.PACK_AB R36, R29, R36 ;  /* 0x000000241d24723e */ /* 0x000fe200000010ff */
[----:B------:R-:W-:Y:S01]  /*6b90*/  USHF.L.U64.HI UR18, UR38, 0x2, UR39 ;  /* 0x0000000226127899 */ /* 0x000fe20008010227 */
[----:B------:R-:W-:Y:S01]  /*6ba0*/  F2FP.BF16.F32.PACK_AB R37, R27, R30 ;  /* 0x0000001e1b25723e */ /* 0x000fe200000010ff */
[----:B------:R-:W-:Y:S01]  /*6bb0*/  UIADD3 UR4, UP1, UR16, UR8, URZ ;  /* 0x0000000810047290 */ /* 0x000fe2000ff3e03f */
[----:B------:R-:W-:Y:S01]  /*6bc0*/  F2FP.BF16.F32.PACK_AB R38, R25, R26 ;  /* 0x0000001a1926723e */ /* 0x000fe200000010ff */
[----:B------:R-:W1:Y:S08]  /*6bd0*/  LDC R29, c[0x0][0xbe8] ;  /* 0x0002fa00ff1d7b82 */ /* 0x000e700000000800 */
[----:B------:R-:W-:Y:S01]  /*6be0*/  BAR.SYNC.DEFER_BLOCKING 0x1, 0x180 ;  /* 0x0046000000007b1d */ /* 0x000fe20000010000 */
[----:B------:R-:W-:-:S02]  /*6bf0*/  UIADD3.X UR7, UR18, UR9, URZ, UP1, !UPT ;  /* 0x0000000912077290 */ /* 0x000fc40008ffe43f */
[----:B------:R-:W-:-:S03]  /*6c00*/  USHF.R.S32.HI UR17, URZ, 0x1f, UR41 ;  /* 0x0000001f3f117899 */ /* 0x000fc60008011429 */
[----:B------:R-:W-:Y:S01]  /*6c10*/  ULDC.64 UR10, c[0x0][0xb90] ;  /* 0x0002e400000a7ab9 */ /* 0x000fe20000000a00 */
[----:B------:R-:W-:Y:S01]  /*6c20*/  IMAD.U32 R25, RZ, RZ, UR7 ;  /* 0x00000007ff197e24 */ /* 0x000fe2000f8e00ff */
[----:B------:R-:W-:Y:S01]  /*6c30*/  ULDC.64 UR12, c[0x0][0xc08] ;  /* 0x00030200000c7ab9 */ /* 0x000fe20000000a00 */
[----:B------:R-:W-:Y:S01]  /*6c40*/  ULDC.64 UR14, c[0x0][0xb98] ;  /* 0x0002e600000e7ab9 */ /* 0x000fe20000000a00 */
[----:B------:R-:W-:Y:S02]  /*6c50*/  MOV R20, R28 ;  /* 0x0000001c00147202 */ /* 0x000fe40000000f00 */
[----:B0-----:R-:W-:-:S03]  /*6c60*/  MOV R21, R5 ;  /* 0x0000000500157202 */ /* 0x001fc60000000f00 */
[----:B------:R-:W-:-:S03]  /*6c70*/  IMAD.WIDE R4, R154, 0x2, R20 ;  /* 0x000000029a047825 */ /* 0x000fc600078e0214 */
[C---:B------:R-:W-:Y:S02]  /*6c80*/  IADD3 R11, P2, R4.reuse, 0x20, RZ ;  /* 0x00000020040b7810 */ /* 0x040fe40007f5e0ff */
[C---:B------:R-:W-:Y:S02]  /*6c90*/  IADD3 R33, P0, R4.reuse, 0x60, RZ ;  /* 0x0000006004217810 */ /* 0x040fe40007f1e0ff */
[C---:B------:R-:W-:Y:S02]  /*6ca0*/  IADD3 R9, P1, R4.reuse, 0x40, RZ ;  /* 0x0000004004097810 */ /* 0x040fe40007f3e0ff */
[----:B------:R-:W-:Y:S02]  /*6cb0*/  LOP3.LUT R7, R4, 0x380, RZ, 0xc0, !PT ;  /* 0x0000038004077812 */ /* 0x000fe400078ec0ff */
[----:B------:R-:W-:Y:S02]  /*6cc0*/  LOP3.LUT R10, R11, 0x380, RZ, 0xc0, !PT ;  /* 0x000003800b0a7812 */ /* 0x000fe400078ec0ff */
[----:B------:R-:W-:-:S02]  /*6cd0*/  LOP3.LUT R6, R33, 0x380, RZ, 0xc0, !PT ;  /* 0x0000038021067812 */ /* 0x000fc400078ec0ff */
[----:B------:R-:W-:Y:S02]  /*6ce0*/  LOP3.LUT R8, R9, 0x380, RZ, 0xc0, !PT ;  /* 0x0000038009087812 */ /* 0x000fe400078ec0ff */
[----:B------:R-:W-:Y:S02]  /*6cf0*/  SHF.R.U64 R7, R7, 0x3, RZ ;  /* 0x0000000307077819 */ /* 0x000fe400000012ff */
[----:B------:R-:W-:Y:S02]  /*6d00*/  SHF.R.U64 R10, R10, 0x3, RZ ;  /* 0x000000030a0a7819 */ /* 0x000fe400000012ff */
[----:B------:R-:W-:Y:S02]  /*6d10*/  SHF.R.U64 R6, R6, 0x3, RZ ;  /* 0x0000000306067819 */ /* 0x000fe400000012ff */
[----:B------:R-:W-:Y:S02]  /*6d20*/  SHF.R.U64 R8, R8, 0x3, RZ ;  /* 0x0000000308087819 */ /* 0x000fe400000012ff */
[----:B------:R-:W-:Y:S01]  /*6d30*/  LOP3.LUT R4, R7, R4, RZ, 0x3c, !PT ;  /* 0x0000000407047212 */ /* 0x000fe200078e3cff */
[--C-:B------:R-:W-:Y:S01]  /*6d40*/  IMAD.X R7, RZ, RZ, R5.reuse, P0 ;  /* 0x000000ffff077224 */ /* 0x100fe200000e0605 */
[----:B------:R-:W-:Y:S01]  /*6d50*/  LOP3.LUT R10, R10, R11, RZ, 0x3c, !PT ;  /* 0x0000000b0a0a7212 */ /* 0x000fe200078e3cff */
[----:B------:R-:W-:Y:S01]  /*6d60*/  IMAD.X R11, RZ, RZ, R5, P2 ;  /* 0x000000ffff0b7224 */ /* 0x000fe200010e0605 */
[----:B------:R-:W-:-:S02]  /*6d70*/  LOP3.LUT R6, R6, R33, RZ, 0x3c, !PT ;  /* 0x0000002106067212 */ /* 0x000fc400078e3cff */
[----:B------:R-:W-:Y:S02]  /*6d80*/  LOP3.LUT R8, R8, R9, RZ, 0x3c, !PT ;  /* 0x0000000908087212 */ /* 0x000fe400078e3cff */
[-C--:B------:R-:W-:Y:S02]  /*6d90*/  IADD3.X R9, RZ, R5.reuse, RZ, P1, !PT ;  /* 0x00000005ff097210 */ /* 0x080fe40000ffe4ff */
[----:B------:R-:W-:Y:S02]  /*6da0*/  MOV R55, R4 ;  /* 0x0000000400377202 */ /* 0x000fe40000000f00 */
[----:B------:R-:W-:Y:S02]  /*6db0*/  MOV R32, R6 ;  /* 0x0000000600207202 */ /* 0x000fe40000000f00 */
[----:B------:R-:W-:Y:S02]  /*6dc0*/  MOV R33, R8 ;  /* 0x0000000800217202 */ /* 0x000fe40000000f00 */
[----:B------:R-:W-:-:S02]  /*6dd0*/  MOV R34, R10 ;  /* 0x0000000a00227202 */ /* 0x000fc40000000f00 */
[----:B------:R-:W-:Y:S02]  /*6de0*/  F2FP.BF16.F32.PACK_AB R4, R53, R56 ;  /* 0x000000383504723e */ /* 0x000fe400000010ff */
[----:B------:R-:W-:Y:S02]  /*6df0*/  F2FP.BF16.F32.PACK_AB R5, R51, R54 ;  /* 0x000000363305723e */ /* 0x000fe400000010ff */
[----:B------:R-:W-:Y:S02]  /*6e00*/  F2FP.BF16.F32.PACK_AB R6, R49, R52 ;  /* 0x000000343106723e */ /* 0x000fe400000010ff */
[----:B------:R-:W-:Y:S02]  /*6e10*/  F2FP.BF16.F32.PACK_AB R7, R47, R50 ;  /* 0x000000322f07723e */ /* 0x000fe400000010ff */
[----:B------:R-:W-:Y:S02]  /*6e20*/  F2FP.BF16.F32.PACK_AB R8, R45, R48 ;  /* 0x000000302d08723e */ /* 0x000fe400000010ff */
[----:B------:R-:W-:Y:S01]  /*6e30*/  F2FP.BF16.F32.PACK_AB R9, R43, R46 ;  /* 0x0000002e2b09723e */ /* 0x000fe200000010ff */
[----:B------:R-:W-:Y:S01]  /*6e40*/  STSM.16.M88.4 [R55], R4 ;  /* 0x0000000437007844 */ /* 0x000fe20000000200 */
[----:B------:R-:W-:-:S02]  /*6e50*/  F2FP.BF16.F32.PACK_AB R10, R41, R44 ;  /* 0x0000002c290a723e */ /* 0x000fc400000010ff */
[----:B------:R-:W-:Y:S02]  /*6e60*/  F2FP.BF16.F32.PACK_AB R11, R39, R42 ;  /* 0x0000002a270b723e */ /* 0x000fe400000010ff */
[----:B------:R-:W-:Y:S01]  /*6e70*/  F2FP.BF16.F32.PACK_AB R39, R119, R24 ;  /* 0x000000187727723e */ /* 0x000fe200000010ff */
[----:B------:R-:W-:Y:S01]  /*6e80*/  IMAD.U32 R24, RZ, RZ, UR4 ;  /* 0x00000004ff187e24 */ /* 0x000fe2000f8e00ff */
[----:B------:R-:W-:Y:S01]  /*6e90*/  PLOP3.LUT P2, PT, PT, PT, UP0, 0x80, 0x0 ;  /* 0x000000000000781c */ /* 0x000fe20003f4f008 */
[----:B------:R0:W-:Y:S04]  /*6ea0*/  STSM.16.M88.4 [R34], R8 ;  /* 0x0000000822007844 */ /* 0x0001e80000000200 */
[----:B------:R2:W-:Y:S04]  /*6eb0*/  STSM.16.M88.4 [R33], R12 ;  /* 0x0000000c21007844 */ /* 0x0005e80000000200 */
[----:B------:R3:W-:Y:S01]  /*6ec0*/  STSM.16.M88.4 [R32], R36 ;  /* 0x0000002420007844 */ /* 0x0007e20000000200 */
[----:B------:R-:W-:Y:S06]  /*6ed0*/  BAR.SYNC.DEFER_BLOCKING 0x1, 0x180 ;  /* 0x0046000000007b1d */ /* 0x000fec0000010000 */
[----:B------:R-:W4:Y:S01]  /*6ee0*/  @P2 LDG.E R26, desc[UR50][R24.64] ;  /* 0x00000032181a2981 */ /* 0x000f22000c1e1900 */
[----:B-1----:R-:W-:Y:S01]  /*6ef0*/  ISETP.NE.AND P1, PT, R29, 0x1, PT ;  /* 0x000000011d00780c */ /* 0x002fe20003f25270 */
[----:B------:R-:W-:Y:S01]  /*6f00*/  UMOV UR4, URZ ;  /* 0x0000003f00047c82 */ /* 0x000fe20008000000 */
[----:B0-----:R-:W-:Y:S01]  /*6f10*/  IMAD.U32 R8, RZ, RZ, UR40 ;  /* 0x00000028ff087e24 */ /* 0x001fe2000f8e00ff */
[----:B------:R-:W-:-:S02]  /*6f20*/  UIMAD UR7, UR17, UR10, URZ ;  /* 0x0000000a110772a4 */ /* 0x000fc4000f8e023f */
[----:B------:R-:W-:Y:S01]  /*6f30*/  USEL UR39, UR39, URZ, !UP0 ;  /* 0x0000003f27277287 */ /* 0x000fe2000c000000 */
[----:B------:R-:W-:Y:S01]  /*6f40*/  IMAD R8, R8, 0xc0, R153 ;  /* 0x000000c008087824 */ /* 0x000fe200078e0299 */
[----:B------:R-:W-:Y:S02]  /*6f50*/  UIMAD UR7, UR41, UR11, UR7 ;  /* 0x0000000b290772a4 */ /* 0x000fe4000f8e0207 */
[----:B------:R-:W-:Y:S02]  /*6f60*/  UISETP.NE.U32.AND UP1, UPT, UR12, URZ, UPT ;  /* 0x0000003f0c00728c */ /* 0x000fe4000bf25070 */
[----:B------:R-:W-:Y:S01]  /*6f70*/  MOV R4, R8 ;  /* 0x0000000800047202 */ /* 0x000fe20000000f00 */
[----:B------:R-:W-:Y:S01]  /*6f80*/  USEL UR38, UR38, URZ, !UP0 ;  /* 0x0000003f26267287 */ /* 0x000fe2000c000000 */
[----:B------:R-:W0:Y:S01]  /*6f90*/  @P1 LDC R27, c[0x0][0xbec] ;  /* 0x0002fb00ff1b1b82 */ /* 0x000e220000000800 */
[----:B------:R-:W-:-:S06]  /*6fa0*/  UISETP.NE.AND.EX UP0, UPT, UR13, URZ, UPT, UP1 ;  /* 0x0000003f0d00728c */ /* 0x000fcc000bf05310 */
[----:B------:R-:W-:Y:S01]  /*6fb0*/  PLOP3.LUT P3, PT, PT, PT, UP0, 0x80, 0x0 ;  /* 0x000000000000781c */ /* 0x000fe20003f6f008 */
[----:B------:R-:W1:Y:S01]  /*6fc0*/  @P1 LDC R30, c[0x0][0xbf0] ;  /* 0x0002fc00ff1e1b82 */ /* 0x000e620000000800 */
[----:B0-----:R-:W-:-:S05]  /*6fd0*/  @P1 IMAD.HI.U32 R5, R8, R27, RZ ;  /* 0x0000001b08051227 */ /* 0x001fca00078e00ff */
[----:B-1----:R-:W-:-:S05]  /*6fe0*/  @P1 SHF.R.U32.HI R4, RZ, R30, R5 ;  /* 0x0000001eff041219 */ /* 0x002fca0000011605 */
[----:B------:R-:W-:-:S04]  /*6ff0*/  IMAD.MOV R6, RZ, RZ, -R4 ;  /* 0x000000ffff067224 */ /* 0x000fc800078e0a04 */
[----:B------:R-:W-:Y:S01]  /*7000*/  IMAD R7, R29, R6, R8 ;  /* 0x000000061d077224 */ /* 0x000fe200078e0208 */
[----:B------:R-:W-:-:S04]  /*7010*/  SHF.R.S32.HI R6, RZ, 0x1f, R4 ;  /* 0x0000001fff067819 */ /* 0x000fc80000011404 */
[----:B------:R-:W-:Y:S02]  /*7020*/  SHF.R.S32.HI R5, RZ, 0x1f, R7 ;  /* 0x0000001fff057819 */ /* 0x000fe40000011407 */
[----:B----4-:R-:W-:-:S13]  /*7030*/  @P2 R2UR UR4, R26 ;  /* 0x000000001a0422ca */ /* 0x010fda00000e0000 */
[----:B------:R-:W-:Y:S02]  /*7040*/  USHF.R.S32.HI UR9, URZ, 0x1f, UR4 ;  /* 0x0000001f3f097899 */ /* 0x000fe40008011404 */
[----:B------:R-:W-:Y:S02]  /*7050*/  UMOV UR8, UR4 ;  /* 0x0000000400087c82 */ /* 0x000fe40008000000 */
[----:B------:R-:W-:-:S04]  /*7060*/  UIMAD.WIDE.U32 UR10, UR41, UR10, UR8 ;  /* 0x0000000a290a72a5 */ /* 0x000fc8000f8e0008 */
[----:B------:R-:W-:Y:S02]  /*7070*/  UIADD3 UR11, UR11, UR7, URZ ;  /* 0x000000070b0b7290 */ /* 0x000fe4000fffe03f */
[----:B------:R-:W-:Y:S02]  /*7080*/  UIMAD UR7, UR39, UR14, URZ ;  /* 0x0000000e270772a4 */ /* 0x000fe4000f8e023f */
[----:B------:R-:W-:Y:S02]  /*7090*/  UIMAD.WIDE.U32 UR10, UR38, UR14, UR10 ;  /* 0x0000000e260a72a5 */ /* 0x000fe4000f8e000a */
[----:B------:R-:W-:-:S03]  /*70a0*/  UIMAD UR7, UR38, UR15, UR7 ;  /* 0x0000000f260772a4 */ /* 0x000fc6000f8e0207 */
[----:B------:R-:W-:Y:S01]  /*70b0*/  ULDC.64 UR14, c[0x0][0xb88] ;  /* 0x0002e200000e7ab9 */ /* 0x000fe20000000a00 */
[----:B------:R-:W-:Y:S01]  /*70c0*/  IADD3 R4, P0, R4, UR10, RZ ;  /* 0x0000000a04047c10 */ /* 0x000fe2000ff1e0ff */
[----:B------:R-:W-:Y:S01]  /*70d0*/  @UP0 UIADD3 UR10, UP1, UR16, UR12, URZ ;  /* 0x0000000c100a0290 */ /* 0x000fe2000ff3e03f */
[----:B------:R-:W-:Y:S01]  /*70e0*/  IMAD.U32 R9, RZ, RZ, UR7 ;  /* 0x00000007ff097e24 */ /* 0x000fe2000f8e00ff */
[----:B------:R-:W-:Y:S01]  /*70f0*/  ULDC UR7, c[0x0][0xa88] ;  /* 0x0002a20000077ab9 */ /* 0x000fe20000000800 */
[----:B------:R-:W-:-:S03]  /*7100*/  IMAD R8, R5, UR14, RZ ;  /* 0x0000000e05087c24 */ /* 0x000fc6000f8e02ff */
[----:B------:R-:W-:Y:S01]  /*7110*/  IADD3.X R5, R6, UR11, R9, P0, !PT ;  /* 0x0000000b06057c10 */ /* 0x000fe200087fe409 */
[----:B------:R-:W-:Y:S01]  /*7120*/  @UP0 UIADD3.X UR11, UR18, UR13, URZ, UP1, !UPT ;  /* 0x0000000d120b0290 */ /* 0x000fe20008ffe43f */
[----:B------:R-:W-:Y:S01]  /*7130*/  IMAD.U32 R6, RZ, RZ, UR7 ;  /* 0x00000007ff067e24 */ /* 0x000fe2000f8e00ff */
[----:B--2---:R-:W-:Y:S01]  /*7140*/  MOV R12, UR10 ;  /* 0x0000000a000c7c02 */ /* 0x004fe20008000f00 */
[C---:B------:R-:W-:Y:S01]  /*7150*/  IMAD R9, R7.reuse, UR15, R8 ;  /* 0x0000000f07097c24 */ /* 0x040fe2000f8e0208 */
[----:B------:R-:W-:Y:S01]  /*7160*/  ULDC.64 UR12, c[0x0][0xb50] ;  /* 0x0002d400000c7ab9 */ /* 0x000fe20000000a00 */
[----:B------:R-:W-:-:S04]  /*7170*/  IMAD.WIDE.U32 R4, R7, UR14, R4 ;  /* 0x0000000e07047c25 */ /* 0x000fc8000f8e0004 */
[----:B------:R-:W-:Y:S01]  /*7180*/  IMAD.U32 R13, RZ, RZ, UR11 ;  /* 0x0000000bff0d7e24 */ /* 0x000fe2000f8e00ff */
[C---:B------:R-:W-:Y:S01]  /*7190*/  LEA R7, P0, R4.reuse, UR12, 0x2 ;  /* 0x0000000c04077c11 */ /* 0x040fe2000f8010ff */
[----:B------:R-:W-:Y:S02]  /*71a0*/  IMAD.IADD R5, R5, 0x1, R9 ;  /* 0x0000000105057824 */ /* 0x000fe400078e0209 */
[----:B------:R-:W-:Y:S01]  /*71b0*/  IMAD.U32 R8, RZ, RZ, UR40 ;  /* 0x00000028ff087e24 */ /* 0x000fe2000f8e00ff */
[----:B------:R3:W5:Y:S02]  /*71c0*/  @P3 LDG.E R6, desc[UR50][R12.64] ;  /* 0x000000320c063981 */ /* 0x000764000c1e1900 */
[----:B------:R-:W-:Y:S01]  /*71d0*/  LEA.HI.X R10, R4, UR13, R5, 0x2, P0 ;  /* 0x0000000d040a7c11 */ /* 0x000fe200080f1405 */
[----:B------:R-:W-:Y:S06]  /*71e0*/  @P3 BRA `(.L_x_233) ;  /* 0x0000000000103947 */ /* 0x000fec0003800000 */
[----:B------:R-:W-:Y:S05]  /*71f0*/  @!P2 BRA `(.L_x_233) ;  /* 0x00000000000ca947 */ /* 0x000fea0003800000 */
[----:B------:R-:W2:Y:S04]  /*7200*/  LDG.E R5, desc[UR50][R24.64] ;  /* 0x0000003218057981 */ /* 0x000ea8000c1e1900 */
[----:B-----5:R-:W2:Y:S02]  /*7210*/  LDG.E R6, desc[UR50][R24.64+0x4] ;  /* 0x0000043218067981 */ /* 0x020ea4000c1e1900 */
[----:B--2---:R-:W-:-:S07]  /*7220*/  IMAD.IADD R6, R6, 0x1, -R5 ;  /* 0x0000000106067824 */ /* 0x004fce00078e0a05 */
.L_x_233:
[----:B------:R-:W-:Y:S01]  /*7230*/  IMAD R5, R17, 0x40, R16 ;  /* 0x0000004011057824 */ /* 0x000fe200078e0210 */
[----:B---3--:R-:W-:Y:S01]  /*7240*/  SHFL.IDX PT, R12, R7, RZ, 0x1c1f ;  /* 0x001c1fff070c7589 */ /* 0x008fe200000e0000 */
[----:B------:R-:W-:Y:S01]  /*7250*/  IMAD R8, R8, 0xc0, R23 ;  /* 0x000000c008087824 */ /* 0x000fe200078e0217 */
[----:B------:R-:W-:Y:S01]  /*7260*/  LOP3.LUT P0, RZ, R18, 0x3, RZ, 0xc0, !PT ;  /* 0x0000000312ff7812 */ /* 0x000fe2000780c0ff */
[----:B------:R-:W-:Y:S01]  /*7270*/  IMAD.WIDE R20, R5, 0x2, R20 ;  /* 0x0000000205147825 */ /* 0x000fe200078e0214 */
[----:B------:R-:W0:Y:S01]  /*7280*/  SHFL.IDX PT, R13, R10, RZ, 0x1c1f ;  /* 0x001c1fff0a0d7589 */ /* 0x000e2200000e0000 */
[----:B------:R-:W-:Y:S01]  /*7290*/  ULDC.64 UR10, c[0x0][0xaa0] ;  /* 0x0002a800000a7ab9 */ /* 0x000fe20000000a00 */
[----:B------:R-:W-:Y:S01]  /*72a0*/  IADD3 R4, R8, 0x8, RZ ;  /* 0x0000000808047810 */ /* 0x000fe20007ffe0ff */
[----:B-----5:R-:W-:Y:S01]  /*72b0*/  IMAD R33, R6, R29, RZ ;  /* 0x0000001d06217224 */ /* 0x020fe200078e02ff */
[----:B------:R-:W-:Y:S01]  /*72c0*/  SHFL.IDX PT, R14, R7, 0x1, 0x1c1f ;  /* 0x003c1f00070e7f89 */ /* 0x000fe200000e0000 */
[----:B------:R-:W-:-:S02]  /*72d0*/  IADD3 R9, P3, R20, 0x1800, RZ ;  /* 0x0000180014097810 */ /* 0x000fc40007f7e0ff */
[----:B------:R-:W-:Y:S01]  /*72e0*/  IADD3 R25, P4, R20, 0x3000, RZ ;  /* 0x0000300014197810 */ /* 0x000fe20007f9e0ff */
[----:B------:R-:W1:Y:S01]  /*72f0*/  SHFL.IDX PT, R15, R10, 0x1, 0x1c1f ;  /* 0x003c1f000a0f7f89 */ /* 0x000e6200000e0000 */
[-C--:B------:R-:W-:Y:S02]  /*7300*/  ISETP.GE.OR P2, PT, R8, R33.reuse, P0 ;  /* 0x000000210800720c */ /* 0x080fe40000746670 */
[----:B------:R-:W-:Y:S02]  /*7310*/  LOP3.LUT R5, R20, 0x380, RZ, 0xc0, !PT ;  /* 0x0000038014057812 */ /* 0x000fe400078ec0ff */
[----:B------:R-:W-:Y:S02]  /*7320*/  LOP3.LUT R8, R9, 0x380, RZ, 0xc0, !PT ;  /* 0x0000038009087812 */ /* 0x000fe400078ec0ff */
[----:B------:R-:W-:Y:S02]  /*7330*/  ISETP.GE.OR P0, PT, R4, R33, P0 ;  /* 0x000000210400720c */ /* 0x000fe40000706670 */
[----:B------:R-:W-:-:S02]  /*7340*/  LOP3.LUT R24, R25, 0x380, RZ, 0xc0, !PT ;  /* 0x0000038019187812 */ /* 0x000fc400078ec0ff */
[----:B------:R-:W-:Y:S02]  /*7350*/  SHF.R.U64 R5, R5, 0x3, RZ ;  /* 0x0000000305057819 */ /* 0x000fe400000012ff */
[----:B------:R-:W-:Y:S02]  /*7360*/  SHF.R.U64 R8, R8, 0x3, RZ ;  /* 0x0000000308087819 */ /* 0x000fe400000012ff */
[----:B------:R-:W-:Y:S01]  /*7370*/  SHF.R.U64 R24, R24, 0x3, RZ ;  /* 0x0000000318187819 */ /* 0x000fe200000012ff */
[----:B0-----:R0:W-:Y:S01]  /*7380*/  @!P2 ST.E desc[UR50][R12.64], R3 ;  /* 0x000000030c00a985 */ /* 0x0011e2000c101932 */
[----:B------:R-:W-:Y:S01]  /*7390*/  LOP3.LUT R4, R5, R20, RZ, 0x3c, !PT ;  /* 0x0000001405047212 */ /* 0x000fe200078e3cff */
[--C-:B------:R-:W-:Y:S01]  /*73a0*/  IMAD.MOV.U32 R5, RZ, RZ, R21.reuse ;  /* 0x000000ffff057224 */ /* 0x100fe200078e0015 */
[----:B------:R-:W-:Y:S01]  /*73b0*/  LOP3.LUT R8, R8, R9, RZ, 0x3c, !PT ;  /* 0x0000000908087212 */ /* 0x000fe200078e3cff */
[--C-:B------:R-:W-:Y:S01]  /*73c0*/  IMAD.X R9, RZ, RZ, R21.reuse, P3 ;  /* 0x000000ffff097224 */ /* 0x100fe200018e0615 */
[----:B------:R-:W-:Y:S01]  /*73d0*/  LOP3.LUT R24, R24, R25, RZ, 0x3c, !PT ;  /* 0x0000001918187212 */ /* 0x000fe200078e3cff */
[----:B------:R-:W-:Y:S01]  /*73e0*/  IMAD.X R25, RZ, RZ, R21, P4 ;  /* 0x000000ffff197224 */ /* 0x000fe200020e0615 */
[----:B-1----:R1:W-:Y:S04]  /*73f0*/  @!P0 ST.E desc[UR50][R14.64], R0 ;  /* 0x000000000e008985 */ /* 0x0023e8000c101932 */
[----:B------:R-:W2:Y:S04]  /*7400*/  LD.E.128 R4, desc[UR50][R4.64] ;  /* 0x0000003204047980 */ /* 0x000ea8000c101d00 */
[----:B------:R-:W3:Y:S04]  /*7410*/  LD.E.128 R8, desc[UR50][R8.64] ;  /* 0x0000003208087980 */ /* 0x000ee8000c101d00 */
[----:B------:R-:W4:Y:S01]  /*7420*/  LD.E.128 R24, desc[UR50][R24.64] ;  /* 0x0000003218187980 */ /* 0x000f22000c101d00 */
[----:B------:R-:W-:-:S04]  /*7430*/  IADD3 R30, P0, R20, 0x4800, RZ ;  /* 0x00004800141e7810 */ /* 0x000fc80007f1e0ff */
[----:B------:R-:W-:Y:S01]  /*7440*/  LOP3.LUT R20, R30, 0x380, RZ, 0xc0, !PT ;  /* 0x000003801e147812 */ /* 0x000fe200078ec0ff */
[----:B0-----:R-:W-:Y:S02]  /*7450*/  IMAD.X R13, RZ, RZ, R21, P0 ;  /* 0x000000ffff0d7224 */ /* 0x001fe400000e0615 */
[----:B------:R-:W0:Y:S01]  /*7460*/  @P1 LDC R21, c[0x0][0xbf0] ;  /* 0x0002fc00ff151b82 */ /* 0x000e220000000800 */
[----:B------:R-:W-:Y:S01]  /*7470*/  SHF.R.U64 R3, R20, 0x3, RZ ;  /* 0x0000000314037819 */ /* 0x000fe200000012ff */
[----:B------:R-:W-:-:S06]  /*7480*/  UIMAD UR7, UR9, UR10, URZ ;  /* 0x0000000a090772a4 */ /* 0x000fcc000f8e023f */
[----:B------:R-:W0:Y:S01]  /*7490*/  @P1 LDC R20, c[0x0][0xbec] ;  /* 0x0002fb00ff141b82 */ /* 0x000e220000000800 */
[----:B------:R-:W-:Y:S01]  /*74a0*/  UIMAD.WIDE.U32 UR8, UR4, UR10, URZ ;  /* 0x0000000a040872a5 */ /* 0x000fe2000f8e003f */
[----:B------:R-:W-:Y:S01]  /*74b0*/  MOV R31, UR40 ;  /* 0x00000028001f7c02 */ /* 0x000fe20008000f00 */
[----:B------:R-:W-:Y:S01]  /*74c0*/  UIMAD UR7, UR4, UR11, UR7 ;  /* 0x0000000b040772a4 */ /* 0x000fe2000f8e0207 */
[----:B-1----:R-:W-:Y:S01]  /*74d0*/  IMAD R0, R2, 0x30, R17 ;  /* 0x0000003002007824 */ /* 0x002fe200078e0211 */
[----:B------:R-:W-:Y:S01]  /*74e0*/  LOP3.LUT R12, R3, R30, RZ, 0x3c, !PT ;  /* 0x0000001e030c7212 */ /* 0x000fe200078e3cff */
[----:B------:R-:W-:Y:S01]  /*74f0*/  ULDC.64 UR10, c[0x0][0xae8] ;  /* 0x0002ba00000a7ab9 */ /* 0x000fe20000000a00 */
[----:B------:R-:W-:Y:S02]  /*7500*/  UIADD3 UR9, UR9, UR7, URZ ;  /* 0x0000000709097290 */ /* 0x000fe4000fffe03f */
[----:B------:R-:W-:Y:S01]  /*7510*/  UIMAD UR4, UR17, UR10, URZ ;  /* 0x0000000a110472a4 */ /* 0x000fe2000f8e023f */
[----:B------:R-:W-:Y:S01]  /*7520*/  IMAD R31, R31, 0xc0, R0 ;  /* 0x000000c01f1f7824 */ /* 0x000fe200078e0200 */
[----:B------:R-:W-:Y:S01]  /*7530*/  UIMAD.WIDE.U32 UR8, UR41, UR10, UR8 ;  /* 0x0000000a290872a5 */ /* 0x000fe2000f8e0008 */
[----:B------:R-:W-:Y:S01]  /*7540*/  IMAD.U32 R36, RZ, RZ, UR40 ;  /* 0x00000028ff247e24 */ /* 0x000fe2000f8e00ff */
[----:B------:R-:W-:Y:S01]  /*7550*/  UIMAD UR4, UR41, UR11, UR4 ;  /* 0x0000000b290472a4 */ /* 0x000fe2000f8e0204 */
[----:B------:R-:W5:Y:S01]  /*7560*/  LD.E.128 R12, desc[UR50][R12.64] ;  /* 0x000000320c0c7980 */ /* 0x000f62000c101d00 */
[----:B------:R-:W-:Y:S01]  /*7570*/  IMAD.MOV.U32 R3, RZ, RZ, R31 ;  /* 0x000000ffff037224 */ /* 0x000fe200078e001f */
[----:B------:R-:W-:Y:S01]  /*7580*/  ULDC.64 UR10, c[0x0][0xaf0] ;  /* 0x0002bc00000a7ab9 */ /* 0x000fe20000000a00 */
[----:B------:R-:W-:Y:S01]  /*7590*/  UIADD3 UR9, UR9, UR4, URZ ;  /* 0x0000000409097290 */ /* 0x000fe2000fffe03f */
[----:B------:R-:W-:Y:S01]  /*75a0*/  IMAD R36, R36, 0xc0, R17 ;  /* 0x000000c024247824 */ /* 0x000fe200078e0211 */
[----:B------:R-:W-:Y:S01]  /*75b0*/  UIMAD UR4, UR39, UR10, URZ ;  /* 0x0000000a270472a4 */ /* 0x000fe2000f8e023f */
[----:B------:R-:W-:Y:S01]  /*75c0*/  @!PT LDS RZ, [RZ] ;  /* 0x00000000fffff984 */ /* 0x000fe20000000800 */
[----:B------:R-:W-:Y:S01]  /*75d0*/  @!PT LDS RZ, [RZ] ;  /* 0x00000000fffff984 */ /* 0x000fe20000000800 */
[----:B------:R-:W-:Y:S01]  /*75e0*/  @!PT LDS RZ, [RZ] ;  /* 0x00000000fffff984 */ /* 0x000fe20000000800 */
[----:B------:R-:W-:Y:S01]  /*75f0*/  @!PT LDS RZ, [RZ] ;  /* 0x00000000fffff984 */ /* 0x000fe20000000800 */
[----:B------:R1:W-:Y:S06]  /*7600*/  MEMBAR.ALL.CTA ;  /* 0x0000000000007992 */ /* 0x0003ec0000008000 */
[----:B-1----:R-:W1:Y:S01]  /*7610*/  FENCE.VIEW.ASYNC.S ;  /* 0x00000000000073c6 */ /* 0x002e620000000000 */
[----:B------:R-:W-:Y:S01]  /*7620*/  VIADD R28, R28, 0x16820 ;  /* 0x000168201c1c7836 */ /* 0x000fe20000000000 */
[----:B------:R-:W-:Y:S01]  /*7630*/  UIMAD UR4, UR38, UR11, UR4 ;  /* 0x0000000b260472a4 */ /* 0x000fe2000f8e0204 */
[----:B0-----:R-:W-:Y:S01]  /*7640*/  @P1 IMAD.HI.U32 R0, R31, R20, RZ ;  /* 0x000000141f001227 */ /* 0x001fe200078e00ff */
[----:B------:R-:W-:-:S03]  /*7650*/  UIMAD.WIDE.U32 UR38, UR38, UR10, UR8 ;  /* 0x0000000a262672a5 */ /* 0x000fc6000f8e0008 */
[----:B------:R-:W-:Y:S01]  /*7660*/  ULDC.64 UR8, c[0x0][0xae0] ;  /* 0x0002b80000087ab9 */ /* 0x000fe20000000a00 */
[----:B------:R-:W-:Y:S01]  /*7670*/  @P1 SHF.R.U32.HI R3, RZ, R21, R0 ;  /* 0x00000015ff031219 */ /* 0x000fe20000011600 */
[----:B------:R-:W-:Y:S02]  /*7680*/  UIADD3 UR4, UR39, UR4, URZ ;  /* 0x0000000427047290 */ /* 0x000fe4000fffe03f */
[----:B------:R-:W-:Y:S01]  /*7690*/  IMAD.U32 R21, RZ, RZ, UR39 ;  /* 0x00000027ff157e24 */ /* 0x000fe2000f8e00ff */
[--C-:B------:R-:W-:Y:S01]  /*76a0*/  SHF.R.S32.HI R0, RZ, 0x1f, R3.reuse ;  /* 0x0000001fff007819 */ /* 0x100fe20000011403 */
[----:B------:R-:W-:Y:S02]  /*76b0*/  IMAD.MOV R30, RZ, RZ, -R3 ;  /* 0x000000ffff1e7224 */ /* 0x000fe400078e0a03 */
[----:B------:R-:W-:Y:S01]  /*76c0*/  MOV R21, UR4 ;  /* 0x0000000400157c02 */ /* 0x000fe20008000f00 */
[----:B------:R-:W-:Y:S01]  /*76d0*/  IMAD.U32 R20, RZ, RZ, UR38 ;  /* 0x00000026ff147e24 */ /* 0x000fe2000f8e00ff */
[----:B------:R-:W-:Y:S01]  /*76e0*/  ULDC UR4, c[0x0][0xac8] ;  /* 0x0002b20000047ab9 */ /* 0x000fe20000000800 */
[----:B------:R-:W-:-:S02]  /*76f0*/  IMAD R0, R0, UR8, RZ ;  /* 0x0000000800007c24 */ /* 0x000fc4000f8e02ff */
[----:B------:R-:W-:Y:S02]  /*7700*/  IMAD R29, R29, R30, R31 ;  /* 0x0000001e1d1d7224 */ /* 0x000fe400078e021f */
[C---:B------:R-:W-:Y:S02]  /*7710*/  IMAD R31, R3.reuse, UR9, R0 ;  /* 0x00000009031f7c24 */ /* 0x040fe4000f8e0200 */
[----:B------:R-:W-:Y:S01]  /*7720*/  IMAD.WIDE.U32 R20, R3, UR8, R20 ;  /* 0x0000000803147c25 */ /* 0x000fe2000f8e0014 */
[----:B------:R-:W-:Y:S01]  /*7730*/  SHF.R.S32.HI R0, RZ, 0x1f, R29 ;  /* 0x0000001fff007819 */ /* 0x000fe2000001141d */
[----:B------:R-:W-:Y:S02]  /*7740*/  ULDC.64 UR8, c[0x0][0xad8] ;  /* 0x0002b60000087ab9 */ /* 0x000fe40000000a00 */
[----:B------:R-:W-:Y:S02]  /*7750*/  IMAD.IADD R21, R21, 0x1, R31 ;  /* 0x0000000115157824 */ /* 0x000fe400078e021f */
[----:B------:R-:W-:-:S02]  /*7760*/  IMAD R0, R0, UR8, RZ ;  /* 0x0000000800007c24 */ /* 0x000fc4000f8e02ff */
[----:B------:R-:W-:-:S04]  /*7770*/  IMAD.WIDE.U32 R20, R29, UR8, R20 ;  /* 0x000000081d147c25 */ /* 0x000fc8000f8e0014 */
[----:B------:R-:W-:Y:S01]  /*7780*/  IMAD R3, R29, UR9, R0 ;  /* 0x000000091d037c24 */ /* 0x000fe2000f8e0200 */
[----:B------:R-:W-:Y:S01]  /*7790*/  ULDC.64 UR8, c[0x0][0xa80] ;  /* 0x0002a00000087ab9 */ /* 0x000fe20000000a00 */
[----:B------:R-:W-:Y:S01]  /*77a0*/  VIADD R0, R36, 0x30 ;  /* 0x0000003024007836 */ /* 0x000fe20000000000 */
[----:B------:R-:W-:Y:S01]  /*77b0*/  LEA R32, P0, R20, UR8, 0x1 ;  /* 0x0000000814207c11 */ /* 0x000fe2000f8008ff */
[----:B------:R-:W-:-:S04]  /*77c0*/  IMAD.IADD R3, R21, 0x1, R3 ;  /* 0x0000000115037824 */ /* 0x000fc800078e0203 */
[----:B-1----:R-:W0:Y:S01]  /*77d0*/  SHFL.IDX PT, R29, R32, RZ, 0x181f ;  /* 0x00181fff201d7589 */ /* 0x002e2200000e0000 */
[----:B------:R-:W-:Y:S02]  /*77e0*/  LEA.HI.X R34, R20, UR9, R3, 0x1, P0 ;  /* 0x0000000914227c11 */ /* 0x000fe400080f0c03 */
[----:B------:R-:W-:Y:S01]  /*77f0*/  ISETP.GE.AND P0, PT, R16, UR4, PT ;  /* 0x0000000410007c0c */ /* 0x000fe2000bf06270 */
[----:B------:R-:W1:Y:S01]  /*7800*/  SHFL.IDX PT, R37, R32, 0x1, 0x181f ;  /* 0x00381f0020257f89 */ /* 0x000e6200000e0000 */
[C---:B------:R-:W-:Y:S02]  /*7810*/  IADD3 R3, R36.reuse, 0x60, RZ ;  /* 0x0000006024037810 */ /* 0x040fe40007ffe0ff */
[-C--:B------:R-:W-:Y:S01]  /*7820*/  ISETP.GE.OR P1, PT, R36, R33.reuse, P0 ;  /* 0x000000212400720c */ /* 0x080fe20000726670 */
[----:B------:R-:W1:Y:S01]  /*7830*/  SHFL.IDX PT, R39, R32, 0x2, 0x181f ;  /* 0x00581f0020277f89 */ /* 0x000e6200000e0000 */
[-C--:B------:R-:W-:Y:S02]  /*7840*/  ISETP.GE.OR P2, PT, R0, R33.reuse, P0 ;  /* 0x000000210000720c */ /* 0x080fe40000746670 */
[----:B------:R-:W-:Y:S01]  /*7850*/  ISETP.GE.OR P3, PT, R3, R33, P0 ;  /* 0x000000210300720c */ /* 0x000fe20000766670 */
[----:B------:R-:W1:Y:S01]  /*7860*/  SHFL.IDX PT, R21, R34, RZ, 0x181f ;  /* 0x00181fff22157589 */ /* 0x000e6200000e0000 */
[----:B------:R-:W-:-:S03]  /*7870*/  PRMT R0, RZ, 0x654, R28 ;  /* 0x00000654ff007816 */ /* 0x000fc6000000001c */
[----:B------:R-:W1:Y:S01]  /*7880*/  SHFL.IDX PT, R31, R34, 0x1, 0x181f ;  /* 0x00381f00221f7f89 */ /* 0x000e6200000e0000 */
[----:B------:R0:W-:Y:S03]  /*7890*/  SYNCS.ARRIVE.TRANS64.RED.A1T0 RZ, [R0+URZ], RZ ;  /* 0x000000ff00ff79a7 */ /* 0x0001e6000810043f */
[----:B------:R-:W1:Y:S01]  /*78a0*/  SHFL.IDX PT, R38, R34, 0x2, 0x181f ;  /* 0x00581f0022267f89 */ /* 0x000e6200000e0000 */
[----:B0-----:R-:W-:Y:S01]  /*78b0*/  @!P1 LEA R20, P4, R16, R29, 0x1 ;  /* 0x0000001d10149211 */ /* 0x001fe200078808ff */
[----:B------:R-:W-:Y:S02]  /*78c0*/  VIADD R0, R36, 0x90 ;  /* 0x0000009024007836 */ /* 0x000fe40000000000 */
[----:B------:R0:W0:Y:S01]  /*78d0*/  SHFL.IDX PT, R3, R32, 0x3, 0x181f ;  /* 0x00781f0020037f89 */ /* 0x00002200000e0000 */
[----:B-1----:R-:W-:Y:S02]  /*78e0*/  @!P2 LEA R28, P5, R16, R37, 0x1 ;  /* 0x00000025101ca211 */ /* 0x002fe400078a08ff */
[----:B------:R-:W-:Y:S01]  /*78f0*/  ISETP.GE.OR P0, PT, R0, R33, P0 ;  /* 0x000000210000720c */ /* 0x000fe20000706670 */
[----:B------:R-:W1:Y:S01]  /*7900*/  SHFL.IDX PT, R34, R34, 0x3, 0x181f ;  /* 0x00781f0022227f89 */ /* 0x000e6200000e0000 */
[----:B------:R-:W-:-:S02]  /*7910*/  @!P3 LEA R30, P6, R16, R39, 0x1 ;  /* 0x00000027101eb211 */ /* 0x000fc400078c08ff */
[C-C-:B------:R-:W-:Y:S02]  /*7920*/  @!P1 LEA.HI.X R21, R16.reuse, R21, R155.reuse, 0x1, P4 ;  /* 0x0000001510159211 */ /* 0x140fe400020f0c9b */
[C-C-:B------:R-:W-:Y:S02]  /*7930*/  @!P2 LEA.HI.X R29, R16.reuse, R31, R155.reuse, 0x1, P5 ;  /* 0x0000001f101da211 */ /* 0x140fe400028f0c9b */
[----:B------:R-:W-:Y:S01]  /*7940*/  @!P3 LEA.HI.X R31, R16, R38, R155, 0x1, P6 ;  /* 0x00000026101fb211 */ /* 0x000fe200030f0c9b */
[----:B--2---:R2:W-:Y:S04]  /*7950*/  @!P1 ST.E.128 desc[UR50][R20.64], R4 ;  /* 0x0000000414009985 */ /* 0x0045e8000c101d32 */
[----:B---3--:R2:W-:Y:S04]  /*7960*/  @!P2 ST.E.128 desc[UR50][R28.64], R8 ;  /* 0x000000081c00a985 */ /* 0x0085e8000c101d32 */
[----:B----4-:R2:W-:Y:S01]  /*7970*/  @!P3 ST.E.128 desc[UR50][R30.64], R24 ;  /* 0x000000181e00b985 */ /* 0x0105e2000c101d32 */
[----:B01----:R-:W-:Y:S05]  /*7980*/  @P0 BRA `(.L_x_234) ;  /* 0x0000000800780947 */ /* 0x003fea0003800000 */
[----:B--2---:R-:W-:-:S04]  /*7990*/  LEA R4, P0, R16, R3, 0x1 ;  /* 0x0000000310047211 */ /* 0x004fc800078008ff */
[----:B------:R-:W-:-:S05]  /*79a0*/  LEA.HI.X R5, R16, R34, R155, 0x1, P0 ;  /* 0x0000002210057211 */ /* 0x000fca00000f0c9b */
[----:B-----5:R0:W-:Y:S01]  /*79b0*/  ST.E.128 desc[UR50][R4.64], R12 ;  /* 0x0000000c04007985 */ /* 0x0201e2000c101d32 */
[----:B------:R-:W-:Y:S05]  /*79c0*/  BRA `(.L_x_234) ;  /* 0x0000000800687947 */ /* 0x000fea0003800000 */
.L_x_232:
[----:B------:R-:W-:Y:S01]  /*79d0*/  ULDC.64 UR8, c[0x0][0xc00] ;  /* 0x0003000000087ab9 */ /* 0x000fe20000000a00 */
[----:B------:R-:W-:Y:S01]  /*79e0*/  ULDC UR4, c[0x0][0xa88] ;  /* 0x0002a20000047ab9 */ /* 0x000fe20000000800 */
[----:B------:R-:W-:Y:S01]  /*79f0*/  UISETP.NE.U32.AND UP0, UPT, UR8, URZ, UPT ;  /* 0x0000003f0800728c */ /* 0x000fe2000bf05070 */
[----:B------:R-:W0:Y:S03]  /*7a00*/  LDC R11, c[0x0][0xbe8] ;  /* 0x0002fa00ff0b7b82 */ /* 0x000e260000000800 */
[----:B------:R-:W-:-:S03]  /*7a10*/  UISETP.NE.AND.EX UP0, UPT, UR9, URZ, UPT, UP0 ;  /* 0x0000003f0900728c */ /* 0x000fc6000bf05300 */
[----:B------:R-:W-:Y:S02]  /*7a20*/  ULDC.64 UR8, c[0x0][0xc00] ;  /* 0x0003000000087ab9 */ /* 0x000fe40000000a00 */
[----:B------:R-:W-:Y:S01]  /*7a30*/  UIMAD.WIDE UR8, UR38, 0x4, UR8 ;  /* 0x00000004260878a5 */ /* 0x000fe2000f8e0208 */
[----:B------:R-:W-:-:S05]  /*7a40*/  PLOP3.LUT P2, PT, PT, PT, UP0, 0x80, 0x0 ;  /* 0x000000000000781c */ /* 0x000fca0003f4f008 */
[----:B------:R-:W-:Y:S02]  /*7a50*/  IMAD.U32 R4, RZ, RZ, UR8 ;  /* 0x00000008ff047e24 */ /* 0x000fe4000f8e00ff */
[----:B------:R-:W-:Y:S01]  /*7a60*/  IMAD.U32 R5, RZ, RZ, UR9 ;  /* 0x00000009ff057e24 */ /* 0x000fe2000f8e00ff */
[----:B------:R-:W-:Y:S02]  /*7a70*/  ULDC.64 UR8, c[0x0][0xc08] ;  /* 0x0003020000087ab9 */ /* 0x000fe40000000a00 */
[----:B------:R-:W-:-:S03]  /*7a80*/  UISETP.NE.U32.AND UP1, UPT, UR8, URZ, UPT ;  /* 0x0000003f0800728c */ /* 0x000fc6000bf25070 */
[----:B------:R-:W2:Y:S01]  /*7a90*/  @P2 LDG.E R3, desc[UR50][R4.64] ;  /* 0x0000003204032981 */ /* 0x000ea2000c1e1900 */
[----:B------:R-:W-:Y:S01]  /*7aa0*/  UISETP.NE.AND.EX UP1, UPT, UR9, URZ, UPT, UP1 ;  /* 0x0000003f0900728c */ /* 0x000fe2000bf25310 */
[----:B------:R-:W-:-:S05]  /*7ab0*/  MOV R0, UR4 ;  /* 0x0000000400007c02 */ /* 0x000fca0008000f00 */
[----:B------:R-:W-:-:S05]  /*7ac0*/  PLOP3.LUT P3, PT, PT, PT, UP1, 0x80, 0x0 ;  /* 0x000000000000781c */ /* 0x000fca0003f6f018 */
[----:B------:R-:W-:Y:S02]  /*7ad0*/  @UP1 ULDC.64 UR8, c[0x0][0xc08] ;  /* 0x0003020000081ab9 */ /* 0x000fe40000000a00 */
[----:B------:R-:W-:-:S06]  /*7ae0*/  @UP1 UIMAD.WIDE UR8, UR38, 0x4, UR8 ;  /* 0x00000004260818a5 */ /* 0x000fcc000f8e0208 */
[----:B------:R-:W-:Y:S02]  /*7af0*/  IMAD.U32 R6, RZ, RZ, UR8 ;  /* 0x00000008ff067e24 */ /* 0x000fe4000f8e00ff */
[----:B------:R-:W-:-:S05]  /*7b00*/  IMAD.U32 R7, RZ, RZ, UR9 ;  /* 0x00000009ff077e24 */ /* 0x000fca000f8e00ff */
[----:B------:R1:W5:Y:S01]  /*7b10*/  @P3 LDG.E R0, desc[UR50][R6.64] ;  /* 0x0000003206003981 */ /* 0x000362000c1e1900 */
[----:B0-----:R-:W-:Y:S01]  /*7b20*/  ISETP.NE.AND P0, PT, R11, 0x1, PT ;  /* 0x000000010b00780c */ /* 0x001fe20003f05270 */
[----:B------:R-:W-:Y:S01]  /*7b30*/  UMOV UR4, URZ ;  /* 0x0000003f00047c82 */ /* 0x000fe20008000000 */
[----:B------:R-:W-:Y:S01]  /*7b40*/  USHF.R.S32.HI UR11, URZ, 0x1f, UR41 ;  /* 0x0000001f3f0b7899 */ /* 0x000fe20008011429 */
[----:B------:R-:W-:-:S10]  /*7b50*/  ISETP.GE.AND P1, PT, R156, 0xc0, PT ;  /* 0x000000c09c00780c */ /* 0x000fd40003f26270 */
[----:B------:R-:W0:Y:S01]  /*7b60*/  @P0 LDC R9, c[0x0][0xbec] ;  /* 0x0002fb00ff090b82 */ /* 0x000e220000000800 */
[----:B--2---:R-:W-:-:S13]  /*7b70*/  @P2 R2UR UR4, R3 ;  /* 0x00000000030422ca */ /* 0x004fda00000e0000 */
[----:B------:R-:W-:Y:S01]  /*7b80*/  USHF.R.S32.HI UR10, URZ, 0x1f, UR4 ;  /* 0x0000001f3f0a7899 */ /* 0x000fe20008011404 */
[----:B01----:R-:W-:Y:S11]  /*7b90*/  @P3 BRA `(.L_x_235) ;  /* 0x0000000000103947 */ /* 0x003ff60003800000 */
[----:B------:R-:W-:Y:S05]  /*7ba0*/  @!P2 BRA `(.L_x_235) ;  /* 0x00000000000ca947 */ /* 0x000fea0003800000 */
[----:B------:R-:W2:Y:S04]  /*7bb0*/  LDG.E R3, desc[UR50][R4.64] ;  /* 0x0000003204037981 */ /* 0x000ea8000c1e1900 */
[----:B-----5:R-:W2:Y:S02]  /*7bc0*/  LDG.E R0, desc[UR50][R4.64+0x4] ;  /* 0x0000043204007981 */ /* 0x020ea4000c1e1900 */
[----:B--2---:R-:W-:-:S07]  /*7bd0*/  IMAD.IADD R0, R0, 0x1, -R3 ;  /* 0x0000000100007824 */ /* 0x004fce00078e0a03 */
.L_x_235:
[----:B------:R-:W-:Y:S01]  /*7be0*/  USEL UR38, UR38, URZ, !UP0 ;  /* 0x0000003f26267287 */ /* 0x000fe2000c000000 */
[----:B------:R-:W-:Y:S01]  /*7bf0*/  BSSY B1, `(.L_x_236) ;  /* 0x000002d000017945 */ /* 0x000fe20003800000 */
[----:B------:R-:W-:-:S03]  /*7c00*/  USEL UR39, UR39, URZ, !UP0 ;  /* 0x0000003f27277287 */ /* 0x000fc6000c000000 */
[----:B------:R-:W-:Y:S09]  /*7c10*/  @P1 BRA `(.L_x_237) ;  /* 0x0000000000a81947 */ /* 0x000ff20003800000 */
[----:B------:R-:W0:Y:S01]  /*7c20*/  S2R R4, SR_TID.X ;  /* 0x0000000000047919 */ /* 0x000e220000002100 */
[----:B------:R-:W1:Y:S01]  /*7c30*/  LDC R6, c[0x0][0xbe8] ;  /* 0x0002fa00ff067b82 */ /* 0x000e620000000800 */
[----:B------:R-:W-:-:S04]  /*7c40*/  IMAD.U32 R3, RZ, RZ, UR40 ;  /* 0x00000028ff037e24 */ /* 0x000fc8000f8e00ff */
[----:B0-----:R-:W-:Y:S02]  /*7c50*/  IMAD R3, R3, 0xc0, R4 ;  /* 0x000000c003037824 */ /* 0x001fe400078e0204 */
[----:B-1---5:R-:W-:-:S03]  /*7c60*/  IMAD R4, R0, R6, RZ ;  /* 0x0000000600047224 */ /* 0x022fc600078e02ff */
[----:B------:R-:W-:-:S04]  /*7c70*/  IADD3 R5, R3, -0x80, RZ ;  /* 0xffffff8003057810 */ /* 0x000fc80007ffe0ff */
[----:B------:R-:W-:-:S13]  /*7c80*/  ISETP.GE.AND P1, PT, R5, R4, PT ;  /* 0x000000040500720c */ /* 0x000fda0003f26270 */
[----:B------:R-:W-:Y:S05]  /*7c90*/  @P1 BRA `(.L_x_237) ;  /* 0x0000000000881947 */ /* 0x000fea0003800000 */
[----:B------:R-:W-:Y:S01]  /*7ca0*/  ISETP.NE.AND P1, PT, R6, 0x1, PT ;  /* 0x000000010600780c */ /* 0x000fe20003f25270 */
[----:B------:R-:W-:Y:S01]  /*7cb0*/  ULDC.64 UR12, c[0x0][0xb90] ;  /* 0x0002e400000c7ab9 */ /* 0x000fe20000000a00 */
[----:B------:R-:W-:Y:S01]  /*7cc0*/  UMOV UR8, UR4 ;  /* 0x0000000400087c82 */ /* 0x000fe20008000000 */
[----:B------:R-:W-:Y:S01]  /*7cd0*/  UIMAD UR7, UR11, UR12, URZ ;  /* 0x0000000c0b0772a4 */ /* 0x000fe2000f8e023f */
[----:B------:R-:W-:Y:S02]  /*7ce0*/  UMOV UR9, UR10 ;  /* 0x0000000a00097c82 */ /* 0x000fe40008000000 */
[----:B------:R-:W-:Y:S02]  /*7cf0*/  UIMAD.WIDE.U32 UR8, UR41, UR12, UR8 ;  /* 0x0000000c290872a5 */ /* 0x000fe4000f8e0008 */
[----:B------:R-:W-:-:S03]  /*7d00*/  UIMAD UR7, UR41, UR13, UR7 ;  /* 0x0000000d290772a4 */ /* 0x000fc6000f8e0207 */
[----:B------:R-:W-:Y:S02]  /*7d10*/  ULDC.64 UR12, c[0x0][0xb98] ;  /* 0x0002e600000c7ab9 */ /* 0x000fe40000000a00 */
[----:B------:R-:W0:Y:S01]  /*7d20*/  @P1 LDC R4, c[0x0][0xbec] ;  /* 0x0002fb00ff041b82 */ /* 0x000e220000000800 */
[----:B------:R-:W-:Y:S02]  /*7d30*/  UIADD3 UR9, UR9, UR7, URZ ;  /* 0x0000000709097290 */ /* 0x000fe4000fffe03f */
[----:B------:R-:W-:Y:S02]  /*7d40*/  UIMAD UR7, UR39, UR12, URZ ;  /* 0x0000000c270772a4 */ /* 0x000fe4000f8e023f */
[----:B------:R-:W-:Y:S02]  /*7d50*/  UIMAD.WIDE.U32 UR8, UR38, UR12, UR8 ;  /* 0x0000000c260872a5 */ /* 0x000fe4000f8e0008 */
[----:B------:R-:W-:Y:S01]  /*7d60*/  UIMAD UR7, UR38, UR13, UR7 ;  /* 0x0000000d260772a4 */ /* 0x000fe2000f8e0207 */
[----:B------:R-:W1:Y:S02]  /*7d70*/  @P1 LDC R8, c[0x0][0xbf0] ;  /* 0x0002fc00ff081b82 */ /* 0x000e640000000800 */
[----:B------:R-:W-:Y:S01]  /*7d80*/  ULDC.64 UR12, c[0x0][0xb88] ;  /* 0x0002e200000c7ab9 */ /* 0x000fe20000000a00 */
[----:B0-----:R-:W-:-:S04]  /*7d90*/  @P1 IMAD.HI.U32 R3, R5, R4, RZ ;  /* 0x0000000405031227 */ /* 0x001fc800078e00ff */
[----:B------:R-:W-:Y:S01]  /*7da0*/  IMAD.MOV.U32 R4, RZ, RZ, R5 ;  /* 0x000000ffff047224 */ /* 0x000fe200078e0005 */
[----:B-1----:R-:W-:Y:S01]  /*7db0*/  @P1 SHF.R.U32.HI R4, RZ, R8, R3 ;  /* 0x00000008ff041219 */ /* 0x002fe20000011603 */
[----:B------:R-:W-:-:S04]  /*7dc0*/  IMAD.U32 R8, RZ, RZ, UR7 ;  /* 0x00000007ff087e24 */ /* 0x000fc8000f8e00ff */
[----:B------:R-:W-:-:S04]  /*7dd0*/  IMAD.MOV R3, RZ, RZ, -R4 ;  /* 0x000000ffff037224 */ /* 0x000fc800078e0a04 */
[----:B------:R-:W-:Y:S01]  /*7de0*/  IMAD R3, R6, R3, R5 ;  /* 0x0000000306037224 */ /* 0x000fe200078e0205 */
[----:B------:R-:W-:Y:S02]  /*7df0*/  SHF.R.S32.HI R5, RZ, 0x1f, R4 ;  /* 0x0000001fff057819 */ /* 0x000fe40000011404 */
[----:B------:R-:W-:Y:S02]  /*7e00*/  IADD3 R4, P1, R4, UR8, RZ ;  /* 0x0000000804047c10 */ /* 0x000fe4000ff3e0ff */
[----:B------:R-:W-:Y:S02]  /*7e10*/  SHF.R.S32.HI R6, RZ, 0x1f, R3 ;  /* 0x0000001fff067819 */ /* 0x000fe40000011403 */
[----:B------:R-:W-:Y:S01]  /*7e20*/  IADD3.X R5, R5, UR9, R8, P1, !PT ;  /* 0x0000000905057c10 */ /* 0x000fe20008ffe408 */
[----:B------:R-:W-:Y:S02]  /*7e30*/  ULDC.64 UR8, c[0x0][0xb50] ;  /* 0x0002d40000087ab9 */ /* 0x000fe40000000a00 */
[----:B------:R-:W-:-:S02]  /*7e40*/  IMAD R6, R6, UR12, RZ ;  /* 0x0000000c06067c24 */ /* 0x000fc4000f8e02ff */
[----:B------:R-:W-:-:S04]  /*7e50*/  IMAD.WIDE.U32 R4, R3, UR12, R4 ;  /* 0x0000000c03047c25 */ /* 0x000fc8000f8e0004 */
[----:B------:R-:W-:Y:S01]  /*7e60*/  IMAD R7, R3, UR13, R6 ;  /* 0x0000000d03077c24 */ /* 0x000fe2000f8e0206 */
[----:B------:R-:W-:-:S03]  /*7e70*/  LEA R6, P1, R4, UR8, 0x2 ;  /* 0x0000000804067c11 */ /* 0x000fc6000f8210ff */
[----:B------:R-:W-:-:S05]  /*7e80*/  IMAD.IADD R3, R5, 0x1, R7 ;  /* 0x0000000105037824 */ /* 0x000fca00078e0207 */
[----:B------:R-:W-:Y:S02]  /*7e90*/  LEA.HI.X R7, R4, UR9, R3, 0x2, P1 ;  /* 0x0000000904077c11 */ /* 0x000fe400088f1403 */
[----:B------:R-:W-:-:S05]  /*7ea0*/  MOV R3, 0xff800000 ;  /* 0xff80000000037802 */ /* 0x000fca0000000f00 */
[----:B------:R0:W-:Y:S02]  /*7eb0*/  STG.E desc[UR50][R6.64], R3 ;  /* 0x0000000306007986 */ /* 0x0001e4000c101932 */
.L_x_237:
[----:B------:R-:W-:Y:S05]  /*7ec0*/  BSYNC B1 ;  /* 0x0000000000017941 */ /* 0x000fea0003800000 */
.L_x_236:
[----:B------:R-:W1:Y:S01]  /*7ed0*/  @P0 LDC R5, c[0x0][0xbf0] ;  /* 0x0002fc00ff050b82 */ /* 0x000e620000000800 */
[----:B------:R-:W-:Y:S01]  /*7ee0*/  ULDC.64 UR12, c[0x0][0xaa0] ;  /* 0x0002a800000c7ab9 */ /* 0x000fe20000000a00 */
[----:B0-----:R-:W-:Y:S01]  /*7ef0*/  IMAD.U32 R6, RZ, RZ, UR40 ;  /* 0x00000028ff067e24 */ /* 0x001fe2000f8e00ff */
[----:B------:R-:W-:Y:S01]  /*7f00*/  UIMAD UR7, UR10, UR12, URZ ;  /* 0x0000000c0a0772a4 */ /* 0x000fe2000f8e023f */
[----:B------:R-:W-:Y:S01]  /*7f10*/  IMAD R3, R2, 0x30, R17 ;  /* 0x0000003002037824 */ /* 0x000fe200078e0211 */
[----:B------:R-:W-:Y:S01]  /*7f20*/  UIMAD.WIDE.U32 UR8, UR4, UR12, URZ ;  /* 0x0000000c040872a5 */ /* 0x000fe2000f8e003f */
[----:B-----5:R-:W-:Y:S01]  /*7f30*/  IMAD R25, R0, R11, RZ ;  /* 0x0000000b00197224 */ /* 0x020fe200078e02ff */
[----:B------:R-:W-:Y:S01]  /*7f40*/  UIMAD UR7, UR4, UR13, UR7 ;  /* 0x0000000d040772a4 */ /* 0x000fe2000f8e0207 */
[----:B------:R-:W-:Y:S02]  /*7f50*/  IMAD R6, R6, 0xc0, R3 ;  /* 0x000000c006067824 */ /* 0x000fe400078e0203 */
[----:B------:R-:W-:Y:S01]  /*7f60*/  ULDC.64 UR12, c[0x0][0xae8] ;  /* 0x0002ba00000c7ab9 */ /* 0x000fe20000000a00 */
[----:B------:R-:W-:Y:S01]  /*7f70*/  UIADD3 UR9, UR9, UR7, URZ ;  /* 0x0000000709097290 */ /* 0x000fe2000fffe03f */
[----:B------:R-:W-:Y:S01]  /*7f80*/  @P0 IMAD.HI.U32 R4, R6, R9, RZ ;  /* 0x0000000906040227 */ /* 0x000fe200078e00ff */
[----:B------:R-:W-:-:S02]  /*7f90*/  UIMAD UR4, UR11, UR12, URZ ;  /* 0x0000000c0b0472a4 */ /* 0x000fc4000f8e023f */
[----:B------:R-:W-:Y:S01]  /*7fa0*/  UIMAD.WIDE.U32 UR8, UR41, UR12, UR8 ;  /* 0x0000000c290872a5 */ /* 0x000fe2000f8e0008 */
[----:B------:R-:W-:Y:S01]  /*7fb0*/  IMAD.MOV.U32 R3, RZ, RZ, R6 ;  /* 0x000000ffff037224 */ /* 0x000fe200078e0006 */
[----:B------:R-:W-:Y:S01]  /*7fc0*/  UIMAD UR4, UR41, UR13, UR4 ;  /* 0x0000000d290472a4 */ /* 0x000fe2000f8e0204 */
[----:B------:R-:W-:-:S03]  /*7fd0*/  ULDC.64 UR10, c[0x0][0xaf0] ;  /* 0x0002bc00000a7ab9 */ /* 0x000fc60000000a00 */
[----:B------:R-:W-:Y:S02]  /*7fe0*/  UIADD3 UR9, UR9, UR4, URZ ;  /* 0x0000000409097290 */ /* 0x000fe4000fffe03f */
[----:B------:R-:W-:Y:S01]  /*7ff0*/  UIMAD UR4, UR39, UR10, URZ ;  /* 0x0000000a270472a4 */ /* 0x000fe2000f8e023f */
[----:B-1----:R-:W-:Y:S01]  /*8000*/  @P0 SHF.R.U32.HI R3, RZ, R5, R4 ;  /* 0x00000005ff030219 */ /* 0x002fe20000011604 */
[----:B------:R-:W-:Y:S02]  /*8010*/  UIMAD.WIDE.U32 UR8, UR38, UR10, UR8 ;  /* 0x0000000a260872a5 */ /* 0x000fe4000f8e0008 */
[----:B------:R-:W-:Y:S01]  /*8020*/  UIMAD UR4, UR38, UR11, UR4 ;  /* 0x0000000b260472a4 */ /* 0x000fe2000f8e0204 */
[--C-:B------:R-:W-:Y:S01]  /*8030*/  SHF.R.S32.HI R4, RZ, 0x1f, R3.reuse ;  /* 0x0000001fff047819 */ /* 0x100fe20000011403 */
[----:B------:R-:W-:Y:S01]  /*8040*/  IMAD.MOV R7, RZ, RZ, -R3 ;  /* 0x000000ffff077224 */ /* 0x000fe200078e0a03 */
[----:B------:R-:W-:Y:S01]  /*8050*/  ULDC.64 UR10, c[0x0][0xae0] ;  /* 0x0002b800000a7ab9 */ /* 0x000fe20000000a00 */
[----:B------:R-:W-:-:S02]  /*8060*/  UIADD3 UR4, UR9, UR4, URZ ;  /* 0x0000000409047290 */ /* 0x000fc4000fffe03f */
[----:B------:R-:W-:Y:S01]  /*8070*/  MOV R5, UR9 ;  /* 0x0000000900057c02 */ /* 0x000fe20008000f00 */
[----:B------:R-:W-:Y:S02]  /*8080*/  IMAD R7, R11, R7, R6 ;  /* 0x000000070b077224 */ /* 0x000fe400078e0206 */
[----:B------:R-:W-:Y:S02]  /*8090*/  IMAD R8, R4, UR10, RZ ;  /* 0x0000000a04087c24 */ /* 0x000fe4000f8e02ff */
[----:B------:R-:W-:Y:S01]  /*80a0*/  IMAD.U32 R4, RZ, RZ, UR8 ;  /* 0x00000008ff047e24 */ /* 0x000fe2000f8e00ff */
[----:B------:R-:W-:Y:S01]  /*80b0*/  SHF.R.S32.HI R6, RZ, 0x1f, R7 ;  /* 0x0000001fff067819 */ /* 0x000fe20000011407 */
[----:B------:R-:W-:Y:S01]  /*80c0*/  IMAD.U32 R5, RZ, RZ, UR4 ;  /* 0x00000004ff057e24 */ /* 0x000fe2000f8e00ff */
[----:B------:R-:W-:Y:S01]  /*80d0*/  ULDC.64 UR8, c[0x0][0xad8] ;  /* 0x0002b60000087ab9 */ /* 0x000fe20000000a00 */
[C---:B------:R-:W-:Y:S01]  /*80e0*/  IMAD R9, R3.reuse, UR11, R8 ;  /* 0x0000000b03097c24 */ /* 0x040fe2000f8e0208 */
[----:B------:R-:W-:Y:S01]  /*80f0*/  ULDC UR4, c[0x0][0xac8] ;  /* 0x0002b20000047ab9 */ /* 0x000fe20000000800 */
[----:B------:R-:W-:-:S04]  /*8100*/  IMAD.WIDE.U32 R4, R3, UR10, R4 ;  /* 0x0000000a03047c25 */ /* 0x000fc8000f8e0004 */
[----:B------:R-:W-:Y:S02]  /*8110*/  IMAD R6, R6, UR8, RZ ;  /* 0x0000000806067c24 */ /* 0x000fe4000f8e02ff */
[----:B------:R-:W-:Y:S02]  /*8120*/  IMAD.IADD R5, R5, 0x1, R9 ;  /* 0x0000000105057824 */ /* 0x000fe400078e0209 */
[C---:B------:R-:W-:Y:S02]  /*8130*/  IMAD R3, R7.reuse, UR9, R6 ;  /* 0x0000000907037c24 */ /* 0x040fe4000f8e0206 */
[----:B------:R-:W-:Y:S01]  /*8140*/  IMAD.WIDE.U32 R4, R7, UR8, R4 ;  /* 0x0000000807047c25 */ /* 0x000fe2000f8e0004 */
[----:B------:R-:W-:-:S03]  /*8150*/  ULDC.64 UR8, c[0x0][0xa80] ;  /* 0x0002a00000087ab9 */ /* 0x000fc60000000a00 */
[----:B------:R-:W-:Y:S01]  /*8160*/  IMAD.IADD R3, R5, 0x1, R3 ;  /* 0x0000000105037824 */ /* 0x000fe200078e0203 */
[----:B------:R-:W-:Y:S01]  /*8170*/  LEA R5, P0, R4, UR8, 0x1 ;  /* 0x0000000804057c11 */ /* 0x000fe2000f8008ff */
[----:B------:R-:W-:-:S03]  /*8180*/  IMAD.U32 R8, RZ, RZ, UR40 ;  /* 0x00000028ff087e24 */ /* 0x000fc6000f8e00ff */
[----:B------:R-:W-:Y:S01]  /*8190*/  LEA.HI.X R10, R4, UR9, R3, 0x1, P0 ;  /* 0x00000009040a7c11 */ /* 0x000fe200080f0c03 */
[----:B------:R-:W0:Y:S01]  /*81a0*/  SHFL.IDX PT, R9, R5, RZ, 0x181f ;  /* 0x00181fff05097589 */ /* 0x000e2200000e0000 */
[----:B------:R-:W-:Y:S01]  /*81b0*/  IMAD R6, R8, 0xc0, R17 ;  /* 0x000000c008067824 */ /* 0x000fe200078e0211 */
[----:B------:R-:W-:Y:S02]  /*81c0*/  ISETP.GE.AND P0, PT, R16, UR4, PT ;  /* 0x0000000410007c0c */ /* 0x000fe4000bf06270 */
[----:B------:R-:W1:Y:S01]  /*81d0*/  SHFL.IDX PT, R13, R5, 0x1, 0x181f ;  /* 0x00381f00050d7f89 */ /* 0x000e6200000e0000 */
[C---:B------:R-:W-:Y:S01]  /*81e0*/  VIADD R3, R6.reuse, 0x60 ;  /* 0x0000006006037836 */ /* 0x040fe20000000000 */
[C---:B------:R-:W-:Y:S01]  /*81f0*/  IADD3 R0, R6.reuse, 0x30, RZ ;  /* 0x0000003006007810 */ /* 0x040fe20007ffe0ff */
[C---:B------:R-:W-:Y:S01]  /*8200*/  VIADD R4, R6.reuse, 0x90 ;  /* 0x0000009006047836 */ /* 0x040fe20000000000 */
[----:B------:R-:W2:Y:S01]  /*8210*/  SHFL.IDX PT, R15, R5, 0x2, 0x181f ;  /* 0x00581f00050f7f89 */ /* 0x000ea200000e0000 */
[----:B------:R-:W-:-:S02]  /*8220*/  ISETP.GE.OR P3, PT, R6, R25, P0 ;  /* 0x000000190600720c */ /* 0x000fc40000766670 */
[-C--:B------:R-:W-:Y:S01]  /*8230*/  ISETP.GE.OR P2, PT, R0, R25.reuse, P0 ;  /* 0x000000190000720c */ /* 0x080fe20000746670 */
[----:B------:R-:W3:Y:S01]  /*8240*/  SHFL.IDX PT, R7, R10, RZ, 0x181f ;  /* 0x00181fff0a077589 */ /* 0x000ee200000e0000 */
[-C--:B------:R-:W-:Y:S02]  /*8250*/  ISETP.GE.OR P1, PT, R3, R25.reuse, P0 ;  /* 0x000000190300720c */ /* 0x080fe40000726670 */
[----:B------:R-:W-:Y:S01]  /*8260*/  ISETP.GE.OR P0, PT, R4, R25, P0 ;  /* 0x000000190400720c */ /* 0x000fe20000706670 */
[----:B------:R3:W4:Y:S04]  /*8270*/  SHFL.IDX PT, R21, R5, 0x3, 0x181f ;  /* 0x00781f0005157f89 */ /* 0x00072800000e0000 */
[----:B------:R-:W4:Y:S04]  /*8280*/  SHFL.IDX PT, R11, R10, 0x1, 0x181f ;  /* 0x00381f000a0b7f89 */ /* 0x000f2800000e0000 */
[----:B------:R-:W4:Y:S01]  /*8290*/  SHFL.IDX PT, R12, R10, 0x2, 0x181f ;  /* 0x00581f000a0c7f89 */ /* 0x000f2200000e0000 */
[----:B0-----:R-:W-:-:S03]  /*82a0*/  @!P3 LEA R4, P6, R16, R9, 0x1 ;  /* 0x000000091004b211 */ /* 0x001fc600078c08ff */
[----:B------:R4:W0:Y:S01]  /*82b0*/  SHFL.IDX PT, R14, R10, 0x3, 0x181f ;  /* 0x00781f000a0e7f89 */ /* 0x00082200000e0000 */
[C---:B-1----:R-:W-:Y:S02]  /*82c0*/  @!P2 LEA R6, P5, R16.reuse, R13, 0x1 ;  /* 0x0000000d1006a211 */ /* 0x042fe400078a08ff */
[C---:B--2---:R-:W-:Y:S02]  /*82d0*/  @!P1 LEA R8, P4, R16.reuse, R15, 0x1 ;  /* 0x0000000f10089211 */ /* 0x044fe400078808ff */
[C---:B---3--:R-:W-:Y:S02]  /*82e0*/  @!P3 LEA.HI.X R5, R16.reuse, R7, R155, 0x1, P6 ;  /* 0x000000071005b211 */ /* 0x048fe400030f0c9b */
[----:B----4-:R-:W-:-:S03]  /*82f0*/  @!P0 LEA R10, P6, R16, R21, 0x1 ;  /* 0x00000015100a8211 */ /* 0x010fc600078c08ff */
[----:B------:R1:W-:Y:S01]  /*8300*/  @!P3 ST.E.128 desc[UR50][R4.64], RZ ;  /* 0x000000ff0400b985 */ /* 0x0003e2000c101d32 */
[C-C-:B------:R-:W-:Y:S02]  /*8310*/  @!P2 LEA.HI.X R7, R16.reuse, R11, R155.reuse, 0x1, P5 ;  /* 0x0000000b1007a211 */ /* 0x140fe400028f0c9b */
[----:B------:R-:W-:-:S03]  /*8320*/  @!P1 LEA.HI.X R9, R16, R12, R155, 0x1, P4 ;  /* 0x0000000c10099211 */ /* 0x000fc600020f0c9b */
[----:B------:R1:W-:Y:S01]  /*8330*/  @!P2 ST.E.128 desc[UR50][R6.64], RZ ;  /* 0x000000ff0600a985 */ /* 0x0003e2000c101d32 */
[----:B0-----:R-:W-:-:S03]  /*8340*/  @!P0 LEA.HI.X R11, R16, R14, R155, 0x1, P6 ;  /* 0x0000000e100b8211 */ /* 0x001fc600030f0c9b */
[----:B------:R1:W-:Y:S04]  /*8350*/  @!P1 ST.E.128 desc[UR50][R8.64], RZ ;  /* 0x000000ff08009985 */ /* 0x0003e8000c101d32 */
[----:B------:R1:W-:Y:S02]  /*8360*/  @!P0 ST.E.128 desc[UR50][R10.64], RZ ;  /* 0x000000ff0a008985 */ /* 0x0003e4000c101d32 */
.L_x_234:
[----:B------:R-:W-:Y:S05]  /*8370*/  BSYNC B0 ;  /* 0x0000000000007941 */ /* 0x000fea0003800000 */
.L_x_231:
[----:B------:R-:W-:Y:S02]  /*8380*/  ULDC UR4, c[0x0][0xc3c] ;  /* 0x00030f0000047ab9 */ /* 0x000fe40000000800 */
[----:B------:R-:W-:-:S13]  /*8390*/  ISETP.GE.AND P0, PT, R35, UR4, PT ;  /* 0x0000000423007c0c */ /* 0x000fda000bf06270 */
[----:B------:R-:W-:Y:S05]  /*83a0*/  @!P0 BRA `(.L_x_238) ;  /* 0xffffff8800608947 */ /* 0x000fea000383ffff */
[----:B------:R-:W-:Y:S05]  /*83b0*/  EXIT ;  /* 0x000000000000794d */ /* 0x000fea0003800000 */
.L_x_203:
[----:B------:R-:W-:-:S08]  /*83c0*/  NOP ;  /* 0x0000000000007918 */ /* 0x000fd00000000000 */
[----:B------:R-:W0:-:S00]  /*83d0*/  USETMAXREG.DEALLOC.CTAPOOL 0x20 ;  /* 0x00000020000079c8 */ /* 0x000e0000080e0500 */
[----:B0-----:R-:W2:Y:S01]  /*83e0*/  LDL.LU R2, [R1+0x8] ;  /* 0x0000080001027983 */ /* 0x001ea20000300800 */
[----:B------:R-:W-:-:S06]  /*83f0*/  LOP3.LUT R0, R0, 0x3, RZ, 0xc0, !PT ;  /* 0x0000000300007812 */ /* 0x000fcc00078ec0ff */
[----:B------:R-:W0:Y:S02]  /*8400*/  SHFL.IDX PT, R0, R0, RZ, 0x1f ;  /* 0x00001fff00007589 */ /* 0x000e2400000e0000 */
[----:B0-----:R-:W-:Y:S01]  /*8410*/  ISETP.NE.AND P0, PT, R0, RZ, PT ;  /* 0x000000ff0000720c */ /* 0x001fe20003f05270 */
[----:B------:R-:W-:Y:S01]  /*8420*/  IMAD.MOV.U32 R0, RZ, RZ, RZ ;  /* 0x000000ffff007224 */ /* 0x000fe200078e00ff */
[----:B--2---:R-:W-:-:S11]  /*8430*/  LOP3.LUT R2, R2, 0xffffffef, RZ, 0xc0, !PT ;  /* 0xffffffef02027812 */ /* 0x004fd600078ec0ff */
[----:B------:R-:W-:-:S05]  /*8440*/  @P0 LOP3.LUT R2, R2, 0x10, RZ, 0xfc, !PT ;  /* 0x0000001002020812 */ /* 0x000fca00078efcff */
[----:B------:R0:W-:Y:S01]  /*8450*/  STL [R1+0x8], R2 ;  /* 0x0000080201007387 */ /* 0x0001e20000100800 */
[----:B------:R-:W-:Y:S05]  /*8460*/  @!P0 BRA `(.L_x_239) ;  /* 0x00000000001c8947 */ /* 0x000fea0003800000 */
[----:B-1----:R-:W1:Y:S08]  /*8470*/  S2UR UR5, SR_CgaCtaId ;  /* 0x00000000000579c3 */ /* 0x002e700000008800 */
[----:B------:R-:W-:Y:S06]  /*8480*/  BAR.SYNC.DEFER_BLOCKING 0x5, 0x200 ;  /* 0x0148000000007b1d */ /* 0x000fec0000010000 */
[----:B------:R-:W-:-:S02]  /*8490*/  UMOV UR4, 0x400 ;  /* 0x0000040000047882 */ /* 0x000fc40000000000 */
[----:B-1----:R-:W-:-:S09]  /*84a0*/  ULEA UR4, UR5, UR4, 0x18 ;  /* 0x0000000405047291 */ /* 0x002fd2000f8ec03f */
[----:B------:R-:W1:Y:S01]  /*84b0*/  LDS.128 R16, [UR4+0x168d0] ;  /* 0x0168d004ff107984 */ /* 0x000e620008000c00 */
[----:B------:R-:W-:Y:S06]  /*84c0*/  BAR.ARV 0x4, 0x200 ;  /* 0x0108000000007b1d */ /* 0x000fec0000002000 */
[----:B------:R-:W-:Y:S05]  /*84d0*/  BRA `(.L_x_240) ;  /* 0x0000000800007947 */ /* 0x000fea0003800000 */
.L_x_239:
[----:B0-----:R-:W0:Y:S01]  /*84e0*/  S2R R2, SR_TID.X ;  /* 0x0000000000027919 */ /* 0x001e220000002100 */
[----:B-1----:R-:W-:Y:S01]  /*84f0*/  ULDC UR4, c[0x0][0xc3c] ;  /* 0x00030f0000047ab9 */ /* 0x002fe20000000800 */
[----:B------:R-:W1:Y:S01]  /*8500*/  S2UR UR6, SR_CTAID.X ;  /* 0x00000000000679c3 */ /* 0x000e620000002500 */
[----:B------:R-:W-:Y:S01]  /*8510*/  ULDC UR5, c[0x0][0xc38] ;  /* 0x00030e0000057ab9 */ /* 0x000fe20000000800 */
[----:B0-----:R-:W-:-:S04]  /*8520*/  LOP3.LUT R5, R2, 0x1f, RZ, 0xc0, !PT ;  /* 0x0000001f02057812 */ /* 0x001fc800078ec0ff */
[----:B------:R-:W-:-:S04]  /*8530*/  ISETP.NE.AND P0, PT, R5, 0x1f, PT ;  /* 0x0000001f0500780c */ /* 0x000fc80003f05270 */
[----:B------:R-:W-:-:S13]  /*8540*/  ISETP.GE.OR P1, PT, R5, UR4, !P0 ;  /* 0x0000000405007c0c */ /* 0x000fda000c726670 */
[----:B------:R-:W0:Y:S02]  /*8550*/  @!P1 LDC.64 R2, c[0x0][0xc80] ;  /* 0x00032000ff029b82 */ /* 0x000e240000000a00 */
[----:B0-----:R-:W-:-:S05]  /*8560*/  @!P1 IMAD.WIDE.U32 R2, R5, 0x4, R2 ;  /* 0x0000000405029825 */ /* 0x001fca00078e0002 */
[----:B------:R-:W2:Y:S01]  /*8570*/  @!P1 LDG.E R0, desc[UR50][R2.64] ;  /* 0x0000003202009981 */ /* 0x000ea2000c1e1900 */
[C---:B------:R-:W-:Y:S01]  /*8580*/  ISETP.NE.AND P1, PT, R5.reuse, RZ, PT ;  /* 0x000000ff0500720c */ /* 0x040fe20003f25270 */
[----:B------:R-:W-:Y:S01]  /*8590*/  UMOV UR4, URZ ;  /* 0x0000003f00047c82 */ /* 0x000fe20008000000 */
[C---:B------:R-:W-:Y:S01]  /*85a0*/  ISETP.GE.U32.AND P2, PT, R5.reuse, 0x2, PT ;  /* 0x000000020500780c */ /* 0x040fe20003f46070 */
[----:B------:R-:W-:Y:S01]  /*85b0*/  IMAD.MOV.U32 R16, RZ, RZ, RZ ;  /* 0x000000ffff107224 */ /* 0x000fe200078e00ff */
[C---:B------:R-:W-:Y:S02]  /*85c0*/  ISETP.GE.U32.AND P3, PT, R5.reuse, 0x4, PT ;  /* 0x000000040500780c */ /* 0x040fe40003f66070 */
[C---:B------:R-:W-:Y:S02]  /*85d0*/  ISETP.GE.U32.AND P4, PT, R5.reuse, 0x8, PT ;  /* 0x000000080500780c */ /* 0x040fe40003f86070 */
[----:B------:R-:W-:Y:S01]  /*85e0*/  ISETP.GE.U32.AND P5, PT, R5, 0x10, PT ;  /* 0x000000100500780c */ /* 0x000fe20003fa6070 */
[----:B--2---:R-:W0:Y:S02]  /*85f0*/  SHFL.UP PT, R4, R0, 0x1, RZ ;  /* 0x0420000000047989 */ /* 0x004e2400000e00ff */
[----:B0-----:R-:W-:-:S05]  /*8600*/  SEL R7, R4, RZ, P1 ;  /* 0x000000ff04077207 */ /* 0x001fca0000800000 */
[----:B------:R-:W-:-:S05]  /*8610*/  IMAD.IADD R7, R0, 0x1, R7 ;  /* 0x0000000100077824 */ /* 0x000fca00078e0207 */
[----:B------:R-:W0:Y:S02]  /*8620*/  SHFL.UP PT, R4, R7, 0x2, RZ ;  /* 0x0440000007047989 */ /* 0x000e2400000e00ff */
[----:B0-----:R-:W-:-:S04]  /*8630*/  SEL R4, R4, RZ, P2 ;  /* 0x000000ff04047207 */ /* 0x001fc80001000000 */
[----:B------:R-:W-:-:S05]  /*8640*/  IADD3 R4, R7, R4, RZ ;  /* 0x0000000407047210 */ /* 0x000fca0007ffe0ff */
[----:B------:R-:W0:Y:S02]  /*8650*/  SHFL.UP PT, R6, R4, 0x4, RZ ;  /* 0x0480000004067989 */ /* 0x000e2400000e00ff */
[----:B0-----:R-:W-:-:S05]  /*8660*/  SEL R3, R6, RZ, P3 ;  /* 0x000000ff06037207 */ /* 0x001fca0001800000 */
[----:B------:R-:W-:-:S05]  /*8670*/  IMAD.IADD R3, R4, 0x1, R3 ;  /* 0x0000000104037824 */ /* 0x000fca00078e0203 */
[----:B------:R-:W0:Y:S02]  /*8680*/  SHFL.UP PT, R2, R3, 0x8, RZ ;  /* 0x0500000003027989 */ /* 0x000e2400000e00ff */
[----:B0-----:R-:W-:-:S05]  /*8690*/  SEL R2, R2, RZ, P4 ;  /* 0x000000ff02027207 */ /* 0x001fca0002000000 */
[----:B------:R-:W-:-:S05]  /*86a0*/  IMAD.IADD R2, R3, 0x1, R2 ;  /* 0x0000000103027824 */ /* 0x000fca00078e0202 */
[----:B------:R-:W0:Y:S02]  /*86b0*/  SHFL.UP PT, R6, R2, 0x10, RZ ;  /* 0x0600000002067989 */ /* 0x000e2400000e00ff */
[----:B0-----:R-:W-:-:S05]  /*86c0*/  SEL R7, R6, RZ, P5 ;  /* 0x000000ff06077207 */ /* 0x001fca0002800000 */
[----:B------:R-:W-:-:S05]  /*86d0*/  IMAD.IADD R7, R2, 0x1, R7 ;  /* 0x0000000102077824 */ /* 0x000fca00078e0207 */
[----:B------:R-:W0:Y:S02]  /*86e0*/  SHFL.IDX PT, R4, R7, 0x1f, 0x1f ;  /* 0x03e01f0007047f89 */ /* 0x000e2400000e0000 */
[----:B0-----:R-:W-:-:S05]  /*86f0*/  IMAD R4, R4, UR5, RZ ;  /* 0x0000000504047c24 */ /* 0x001fca000f8e02ff */
[----:B-1----:R-:W-:Y:S02]  /*8700*/  ISETP.GT.AND P6, PT, R4, UR6, PT ;  /* 0x0000000604007c0c */ /* 0x002fe4000bfc4270 */
[----:B------:R-:W-:-:S11]  /*8710*/  MOV R3, R4 ;  /* 0x0000000400037202 */ /* 0x000fd60000000f00 */
[----:B------:R-:W-:Y:S05]  /*8720*/  @P6 BRA `(.L_x_241) ;  /* 0x0000000000946947 */ /* 0x000fea0003800000 */
[----:B------:R-:W-:Y:S01]  /*8730*/  IMAD.MOV.U32 R4, RZ, RZ, R3 ;  /* 0x000000ffff047224 */ /* 0x000fe200078e0003 */
[----:B------:R-:W-:Y:S01]  /*8740*/  UMOV UR4, URZ ;  /* 0x0000003f00047c82 */ /* 0x000fe20008000000 */
[----:B------:R-:W-:-:S05]  /*8750*/  ULDC UR5, c[0x0][0xc38] ;  /* 0x00030e0000057ab9 */ /* 0x000fca0000000800 */
.L_x_245:
[----:B------:R-:W0:Y:S01]  /*8760*/  LDC R2, c[0x0][0xc3c] ;  /* 0x00030f00ff027b82 */ /* 0x000e220000000800 */
[----:B------:R-:W-:-:S06]  /*8770*/  UIADD3 UR4, UR4, 0x1f, URZ ;  /* 0x0000001f04047890 */ /* 0x000fcc000fffe03f */
[----:B0-----:R-:W-:-:S13]  /*8780*/  ISETP.LE.AND P6, PT, R2, UR4, PT ;  /* 0x0000000402007c0c */ /* 0x001fda000bfc3270 */
[----:B------:R-:W-:Y:S05]  /*8790*/  @P6 BRA `(.L_x_242) ;  /* 0x0000000400246947 */ /* 0x000fea0003800000 */
[----:B------:R-:W-:Y:S01]  /*87a0*/  VIADD R7, R5, UR4 ;  /* 0x0000000405077c36 */ /* 0x000fe20008000000 */
[----:B------:R-:W-:Y:S01]  /*87b0*/  BSSY B0, `(.L_x_243) ;  /* 0x0000007000007945 */ /* 0x000fe20003800000 */
[----:B------:R-:W-:-:S03]  /*87c0*/  IMAD.MOV.U32 R0, RZ, RZ, RZ ;  /* 0x000000ffff007224 */ /* 0x000fc600078e00ff */
[----:B------:R-:W-:-:S13]  /*87d0*/  ISETP.GE.OR P6, PT, R7, R2, !P0 ;  /* 0x000000020700720c */ /* 0x000fda00047c6670 */
[----:B------:R-:W-:Y:S05]  /*87e0*/  @P6 BRA `(.L_x_244) ;  /* 0x00000000000c6947 */ /* 0x000fea0003800000 */
[----:B------:R-:W0:Y:S02]  /*87f0*/  LDC.64 R2, c[0x0][0xc80] ;  /* 0x00032000ff027b82 */ /* 0x000e240000000a00 */
[----:B0-----:R-:W-:-:S05]  /*8800*/  IMAD.WIDE R2, R7, 0x4, R2 ;  /* 0x0000000407027825 */ /* 0x001fca00078e0202 */
[----:B------:R0:W5:Y:S02]  /*8810*/  LDG.E R0, desc[UR50][R2.64] ;  /* 0x0000003202007981 */ /* 0x000164000c1e1900 */
.L_x_244:
[----:B------:R-:W-:Y:S05]  /*8820*/  BSYNC B0 ;  /* 0x0000000000007941 */ /* 0x000fea0003800000 */
.L_x_243:
[----:B0----5:R-:W0:Y:S02]  /*8830*/  SHFL.UP PT, R2, R0, 0x1, RZ ;  /* 0x0420000000027989 */ /* 0x021e2400000e00ff */
        /* <DEDUP_REMOVED lines=15> */
[----:B0-----:R-:W-:-:S04]  /*8930*/  IMAD R3, R3, UR5, RZ ;  /* 0x0000000503037c24 */ /* 0x001fc8000f8e02ff */
[----:B------:R-:W-:-:S05]  /*8940*/  IMAD.IADD R4, R3, 0x1, R4 ;  /* 0x0000000103047824 */ /* 0x000fca00078e0204 */
[----:B------:R-:W-:-:S13]  /*8950*/  ISETP.GT.AND P6, PT, R4, UR6, PT ;  /* 0x0000000604007c0c */ /* 0x000fda000bfc4270 */
[----:B------:R-:W-:Y:S05]  /*8960*/  @!P6 BRA `(.L_x_245) ;  /* 0xfffffffc007ce947 */ /* 0x000fea000383ffff */
[----:B------:R-:W-:-:S07]  /*8970*/  MOV R7, R9 ;  /* 0x0000000900077202 */ /* 0x000fce0000000f00 */
.L_x_241:
[----:B------:R-:W-:-:S04]  /*8980*/  IMAD.IADD R9, R4, 0x1, -R3 ;  /* 0x0000000104097824 */ /* 0x000fc800078e0a03 */
[----:B------:R-:W-:-:S05]  /*8990*/  IMAD R2, R7, UR5, R9 ;  /* 0x0000000507027c24 */ /* 0x000fca000f8e0209 */
[----:B------:R-:W-:-:S13]  /*89a0*/  ISETP.GT.AND P0, PT, R2, UR6, PT ;  /* 0x0000000602007c0c */ /* 0x000fda000bf04270 */
[----:B------:R-:W-:-:S04]  /*89b0*/  VOTE.ANY R6, PT, !P0 ;  /* 0x0000000000067806 */ /* 0x000fc800040e0100 */
[----:B------:R-:W0:Y:S01]  /*89c0*/  POPC R19, R6 ;  /* 0x0000000600137309 */ /* 0x000e220000000000 */
[----:B------:R-:W-:Y:S01]  /*89d0*/  ISETP.NE.AND P0, PT, R6, RZ, PT ;  /* 0x000000ff0600720c */ /* 0x000fe20003f05270 */
[----:B0-----:R-:W0:Y:S02]  /*89e0*/  SHFL.IDX PT, R0, R0, R19, 0x1f ;  /* 0x00001f1300007589 */ /* 0x001e2400000e0000 */
[----:B0-----:R-:W-:-:S04]  /*89f0*/  IABS R4, R0 ;  /* 0x0000000000047213 */ /* 0x001fc80000000000 */
[----:B------:R-:W0:Y:S08]  /*8a00*/  I2F.RP R8, R4 ;  /* 0x0000000400087306 */ /* 0x000e300000209400 */
[----:B0-----:R-:W0:Y:S02]  /*8a10*/  MUFU.RCP R8, R8 ;  /* 0x0000000800087308 */ /* 0x001e240000001000 */
[----:B0-----:R-:W-:-:S06]  /*8a20*/  VIADD R2, R8, 0xffffffe ;  /* 0x0ffffffe08027836 */ /* 0x001fcc0000000000 */
[----:B------:R0:W1:Y:S01]  /*8a30*/  F2I.FTZ.U32.TRUNC.NTZ R3, R2 ;  /* 0x0000000200037305 */ /* 0x000062000021f000 */
[----:B------:R-:W-:Y:S05]  /*8a40*/  @!P0 BRA `(.L_x_246) ;  /* 0x0000000000088947 */ /* 0x000fea0003800000 */
[----:B------:R-:W-:-:S06]  /*8a50*/  VIADD R16, R19, 0xffffffff ;  /* 0xffffffff13107836 */ /* 0x000fcc0000000000 */
[----:B------:R2:W3:Y:S02]  /*8a60*/  SHFL.IDX PT, R16, R7, R16, 0x1f ;  /* 0x00001f1007107589 */ /* 0x0004e400000e0000 */
.L_x_246:
[----:B---3--:R-:W-:Y:S01]  /*8a70*/  IMAD R16, R16, UR5, R9 ;  /* 0x0000000510107c24 */ /* 0x008fe2000f8e0209 */
[----:B0-----:R-:W-:Y:S01]  /*8a80*/  IABS R2, R0 ;  /* 0x0000000000027213 */ /* 0x001fe20000000000 */
[----:B-12---:R-:W-:Y:S02]  /*8a90*/  IMAD.MOV R7, RZ, RZ, -R3 ;  /* 0x000000ffff077224 */ /* 0x006fe400078e0a03 */
[----:B------:R-:W-:Y:S01]  /*8aa0*/  VIADD R19, R19, UR4 ;  /* 0x0000000413137c36 */ /* 0x000fe20008000000 */
[----:B------:R-:W-:Y:S01]  /*8ab0*/  IADD3 R9, -R16, UR6, RZ ;  /* 0x0000000610097c10 */ /* 0x000fe2000fffe1ff */
[----:B------:R-:W-:Y:S01]  /*8ac0*/  IMAD R7, R7, R4, RZ ;  /* 0x0000000407077224 */ /* 0x000fe200078e02ff */
[----:B------:R-:W-:Y:S01]  /*8ad0*/  IADD3 R8, RZ, -R2, RZ ;  /* 0x80000002ff087210 */ /* 0x000fe20007ffe0ff */
[----:B------:R-:W-:Y:S01]  /*8ae0*/  IMAD.MOV.U32 R2, RZ, RZ, RZ ;  /* 0x000000ffff027224 */ /* 0x000fe200078e00ff */
[----:B------:R-:W-:-:S03]  /*8af0*/  IABS R6, R9 ;  /* 0x0000000900067213 */ /* 0x000fc60000000000 */
[----:B------:R-:W-:-:S04]  /*8b00*/  IMAD.HI.U32 R2, R3, R7, R2 ;  /* 0x0000000703027227 */ /* 0x000fc800078e0002 */
[----:B------:R-:W-:Y:S02]  /*8b10*/  IMAD.MOV.U32 R3, RZ, RZ, R6 ;  /* 0x000000ffff037224 */ /* 0x000fe400078e0006 */
[----:B------:R-:W-:Y:S02]  /*8b20*/  IMAD.MOV.U32 R6, RZ, RZ, R8 ;  /* 0x000000ffff067224 */ /* 0x000fe400078e0008 */
[----:B------:R-:W-:-:S04]  /*8b30*/  IMAD.HI.U32 R2, R2, R3, RZ ;  /* 0x0000000302027227 */ /* 0x000fc800078e00ff */
[----:B------:R-:W-:-:S05]  /*8b40*/  IMAD R3, R2, R6, R3 ;  /* 0x0000000602037224 */ /* 0x000fca00078e0203 */
[----:B------:R-:W-:-:S13]  /*8b50*/  ISETP.GT.U32.AND P1, PT, R4, R3, PT ;  /* 0x000000030400720c */ /* 0x000fda0003f24070 */
[----:B------:R-:W-:Y:S01]  /*8b60*/  @!P1 IMAD.IADD R3, R3, 0x1, -R4 ;  /* 0x0000000103039824 */ /* 0x000fe200078e0a04 */
[----:B------:R-:W-:Y:S02]  /*8b70*/  @!P1 IADD3 R2, R2, 0x1, RZ ;  /* 0x0000000102029810 */ /* 0x000fe40007ffe0ff */
[----:B------:R-:W-:Y:S02]  /*8b80*/  ISETP.NE.AND P1, PT, R0, RZ, PT ;  /* 0x000000ff0000720c */ /* 0x000fe40003f25270 */
[----:B------:R-:W-:Y:S02]  /*8b90*/  ISETP.GE.U32.AND P0, PT, R3, R4, PT ;  /* 0x000000040300720c */ /* 0x000fe40003f06070 */
[----:B------:R-:W-:-:S04]  /*8ba0*/  LOP3.LUT R3, R9, R0, RZ, 0x3c, !PT ;  /* 0x0000000009037212 */ /* 0x000fc800078e3cff */
[----:B------:R-:W-:-:S07]  /*8bb0*/  ISETP.GE.AND P2, PT, R3, RZ, PT ;  /* 0x000000ff0300720c */ /* 0x000fce0003f46270 */
[----:B------:R-:W-:-:S06]  /*8bc0*/  @P0 VIADD R2, R2, 0x1 ;  /* 0x0000000102020836 */ /* 0x000fcc0000000000 */
[----:B------:R-:W-:Y:S01]  /*8bd0*/  @!P2 IMAD.MOV R2, RZ, RZ, -R2 ;  /* 0x000000ffff02a224 */ /* 0x000fe200078e0a02 */
[----:B------:R-:W-:-:S04]  /*8be0*/  @!P1 LOP3.LUT R2, RZ, R0, RZ, 0x33, !PT ;  /* 0x00000000ff029212 */ /* 0x000fc800078e33ff */
[----:B------:R-:W-:Y:S01]  /*8bf0*/  MOV R18, R2 ;  /* 0x0000000200127202 */ /* 0x000fe20000000f00 */
[----:B------:R-:W-:-:S04]  /*8c00*/  IMAD.MOV R17, RZ, RZ, -R2 ;  /* 0x000000ffff117224 */ /* 0x000fc800078e0a02 */
[----:B------:R-:W-:Y:S01]  /*8c10*/  IMAD R17, R0, R17, R9 ;  /* 0x0000001100117224 */ /* 0x000fe200078e0209 */
[----:B------:R-:W-:Y:S06]  /*8c20*/  BRA `(.L_x_247) ;  /* 0x0000000000147947 */ /* 0x000fec0003800000 */
.L_x_242:
[----:B------:R-:W-:Y:S01]  /*8c30*/  ULDC UR4, c[0x0][0xc3c] ;  /* 0x00030f0000047ab9 */ /* 0x000fe20000000800 */
[----:B------:R-:W-:Y:S02]  /*8c40*/  IMAD.MOV.U32 R17, RZ, RZ, RZ ;  /* 0x000000ffff117224 */ /* 0x000fe400078e00ff */
[----:B------:R-:W-:Y:S02]  /*8c50*/  IMAD.U32 R16, RZ, RZ, UR6 ;  /* 0x00000006ff107e24 */ /* 0x000fe4000f8e00ff */
[----:B------:R-:W-:Y:S02]  /*8c60*/  IMAD.MOV.U32 R18, RZ, RZ, RZ ;  /* 0x000000ffff127224 */ /* 0x000fe400078e00ff */
[----:B------:R-:W-:-:S07]  /*8c70*/  IMAD.U32 R19, RZ, RZ, UR4 ;  /* 0x00000004ff137e24 */ /* 0x000fce000f8e00ff */
.L_x_247:
[----:B------:R-:W-:-:S13]  /*8c80*/  ISETP.NE.AND P0, PT, R5, RZ, PT ;  /* 0x000000ff0500720c */ /* 0x000fda0003f05270 */
[----:B------:R-:W0:Y:S01]  /*8c90*/  @!P0 S2R R3, SR_CgaCtaId ;  /* 0x0000000000038919 */ /* 0x000e220000008800 */
[----:B------:R-:W-:-:S04]  /*8ca0*/  @!P0 MOV R0, 0x400 ;  /* 0x0000040000008802 */ /* 0x000fc80000000f00 */
[----:B0-----:R-:W-:-:S05]  /*8cb0*/  @!P0 LEA R0, R3, R0, 0x18 ;  /* 0x0000000003008211 */ /* 0x001fca00078ec0ff */
[----:B------:R0:W-:Y:S01]  /*8cc0*/  @!P0 STS.128 [R0+0x168d0], R16 ;  /* 0x0168d01000008388 */ /* 0x0001e20000000c00 */
[----:B------:R-:W-:Y:S06]  /*8cd0*/  BAR.ARV 0x5, 0x200 ;  /* 0x0148000000007b1d */ /* 0x000fec0000002000 */
.L_x_240:
[----:B------:R2:W-:Y:S01]  /*8ce0*/  STL [R1+0x38], RZ ;  /* 0x000038ff01007387 */ /* 0x0005e20000100800 */
[----:B------:R-:W-:Y:S01]  /*8cf0*/  ULDC UR4, c[0x0][0xc3c] ;  /* 0x00030f0000047ab9 */ /* 0x000fe20000000800 */
[----:B------:R-:W-:Y:S01]  /*8d00*/  MOV R27, 0x1 ;  /* 0x00000001001b7802 */ /* 0x000fe20000000f00 */
[----:B------:R-:W-:Y:S01]  /*8d10*/  IMAD.MOV.U32 R25, RZ, RZ, RZ ;  /* 0x000000ffff197224 */ /* 0x000fe200078e00ff */
[----:B-1----:R-:W-:-:S13]  /*8d20*/  ISETP.GE.AND P0, PT, R19, UR4, PT ;  /* 0x0000000413007c0c */ /* 0x002fda000bf06270 */
[----:B--2---:R-:W-:Y:S05]  /*8d30*/  @P0 BRA `(.L_x_248) ;  /* 0x00000048008c0947 */ /* 0x004fea0003800000 */
[----:B------:R-:W1:Y:S01]  /*8d40*/  S2R R3, SR_TID.X ;  /* 0x0000000000037919 */ /* 0x000e620000002100 */
[----:B------:R-:W2:Y:S01]  /*8d50*/  S2UR UR5, SR_CgaCtaId ;  /* 0x00000000000579c3 */ /* 0x000ea20000008800 */
[----:B------:R-:W-:Y:S01]  /*8d60*/  UMOV UR4, 0x400 ;  /* 0x0000040000047882 */ /* 0x000fe20000000000 */
[----:B------:R-:W-:Y:S01]  /*8d70*/  BSSY B8, `(.L_x_248) ;  /* 0x000049f000087945 */ /* 0x000fe20003800000 */
[----:B------:R3:W-:Y:S01]  /*8d80*/  STL [R1+0x38], RZ ;  /* 0x000038ff01007387 */ /* 0x0007e20000100800 */
[----:B------:R-:W-:Y:S01]  /*8d90*/  IMAD.MOV.U32 R27, RZ, RZ, 0x1 ;  /* 0x00000001ff1b7424 */ /* 0x000fe200078e00ff */
[----:B------:R-:W-:Y:S01]  /*8da0*/  MOV R25, RZ ;  /* 0x000000ff00197202 */ /* 0x000fe20000000f00 */
[----:B------:R-:W-:Y:S01]  /*8db0*/  ULOP3.LUT UR36, UR37, 0x2, URZ, 0xfc, !UPT ;  /* 0x0000000225247892 */ /* 0x000fe2000f8efc3f */
[----:B------:R-:W-:Y:S01]  /*8dc0*/  ULDC UR38, c[0x0][0xc] ;  /* 0x0000030000267ab9 */ /* 0x000fe20000000800 */
[----:B--2---:R-:W-:-:S06]  /*8dd0*/  ULEA UR4, UR5, UR4, 0x18 ;  /* 0x0000000405047291 */ /* 0x004fcc000f8ec03f */
[----:B------:R-:W-:Y:S01]  /*8de0*/  IMAD.U32 R22, RZ, RZ, UR4 ;  /* 0x00000004ff167e24 */ /* 0x000fe2000f8e00ff */
[C---:B-1----:R-:W-:Y:S01]  /*8df0*/  LOP3.LUT R4, R3.reuse, 0x7f, RZ, 0xc0, !PT ;  /* 0x0000007f03047812 */ /* 0x042fe200078ec0ff */
[C---:B------:R-:W-:Y:S02]  /*8e00*/  IMAD.SHL.U32 R28, R3.reuse, 0x8, RZ ;  /* 0x00000008031c7824 */ /* 0x040fe400078e00ff */
[----:B0-----:R-:W-:Y:S01]  /*8e10*/  IMAD.SHL.U32 R2, R3, 0x10, RZ ;  /* 0x0000001003027824 */ /* 0x001fe200078e00ff */
[----:B------:R-:W-:Y:S02]  /*8e20*/  SHF.R.U32.HI R4, RZ, 0x3, R4 ;  /* 0x00000003ff047819 */ /* 0x000fe40000011604 */
[----:B------:R-:W-:Y:S02]  /*8e30*/  LOP3.LUT R0, R28, 0x1f8, RZ, 0xc0, !PT ;  /* 0x000001f81c007812 */ /* 0x000fe400078ec0ff */
[----:B------:R-:W-:Y:S02]  /*8e40*/  LOP3.LUT R2, R2, 0x70, RZ, 0xc0, !PT ;  /* 0x0000007002027812 */ /* 0x000fe400078ec0ff */
[----:B------:R-:W-:-:S02]  /*8e50*/  LOP3.LUT R3, R0, 0x38, R3, 0x78, !PT ;  /* 0x0000003800037812 */ /* 0x000fc400078e7803 */
[----:B------:R-:W-:Y:S02]  /*8e60*/  LOP3.LUT R2, R4, R2, RZ, 0xfc, !PT ;  /* 0x0000000204027212 */ /* 0x000fe400078efcff */
[----:B------:R-:W-:Y:S02]  /*8e70*/  LOP3.LUT R0, R3, 0x200, R28, 0xf8, !PT ;  /* 0x0000020003007812 */ /* 0x000fe400078ef81c */
[----:B------:R-:W-:-:S03]  /*8e80*/  LOP3.LUT R28, R28, 0x38, RZ, 0xc0, !PT ;  /* 0x000000381c1c7812 */ /* 0x000fc600078ec0ff */
[----:B------:R-:W-:-:S05]  /*8e90*/  IMAD R0, R0, 0x2, R22 ;  /* 0x0000000200007824 */ /* 0x000fca00078e0216 */
[----:B------:R3:W-:Y:S02]  /*8ea0*/  STL [R1+0x1c], R0 ;  /* 0x00001c0001007387 */ /* 0x0007e40000100800 */
.L_x_309:
[----:B0-----:R-:W0:Y:S01]  /*8eb0*/  LDC.64 R2, c[0x0][0xc88] ;  /* 0x00032200ff027b82 */ /* 0x001e220000000a00 */
[----:B--23--:R-:W2:Y:S01]  /*8ec0*/  LDL.LU R0, [R1+0x8] ;  /* 0x0000080001007983 */ /* 0x00cea20000300800 */
[----:B0-----:R-:W-:-:S05]  /*8ed0*/  IMAD.WIDE R2, R19, 0x4, R2 ;  /* 0x0000000413027825 */ /* 0x001fca00078e0202 */
[----:B------:R-:W3:Y:S01]  /*8ee0*/  LDG.E R29, desc[UR50][R2.64] ;  /* 0x00000032021d7981 */ /* 0x000ee2000c1e1900 */
[----:B------:R-:W-:Y:S05]  /*8ef0*/  YIELD ;  /* 0x0000000000007946 */ /* 0x000fea0003800000 */
[----:B------:R-:W-:Y:S01]  /*8f00*/  ULDC.64 UR4, c[0x0][0xa28] ;  /* 0x00028a0000047ab9 */ /* 0x000fe20000000a00 */
[----:B------:R-:W-:Y:S01]  /*8f10*/  IMAD.MOV.U32 R6, RZ, RZ, RZ ;  /* 0x000000ffff067224 */ /* 0x000fe200078e00ff */
[----:B------:R-:W-:Y:S01]  /*8f20*/  ISETP.NE.U32.AND P0, PT, RZ, UR4, PT ;  /* 0x00000004ff007c0c */ /* 0x000fe2000bf05070 */
[----:B------:R-:W-:-:S03]  /*8f30*/  ULDC.64 UR6, c[0x0][0xa18] ;  /* 0x0002860000067ab9 */ /* 0x000fc60000000a00 */
[----:B------:R-:W-:Y:S02]  /*8f40*/  ISETP.NE.AND.EX P0, PT, RZ, UR5, PT, P0 ;  /* 0x00000005ff007c0c */ /* 0x000fe4000bf05300 */
[----:B--2---:R-:W-:Y:S02]  /*8f50*/  LOP3.LUT R0, R0, 0xfffffff7, RZ, 0xc0, !PT ;  /* 0xfffffff700007812 */ /* 0x004fe400078ec0ff */
[----:B-1-3--:R-:W-:-:S09]  /*8f60*/  SHF.R.S32.HI R4, RZ, 0x1f, R29 ;  /* 0x0000001fff047819 */ /* 0x00afd2000001141d */
[C---:B------:R-:W-:Y:S01]  /*8f70*/  @P0 LEA R2, P1, R29.reuse, UR4, 0x2 ;  /* 0x000000041d020c11 */ /* 0x040fe2000f8210ff */
[C---:B------:R-:W-:Y:S01]  /*8f80*/  IMAD.SHL.U32 R23, R29.reuse, 0x4, RZ ;  /* 0x000000041d177824 */ /* 0x040fe200078e00ff */
[C-C-:B------:R-:W-:Y:S01]  /*8f90*/  SHF.L.U64.HI R24, R29.reuse, 0x2, R4.reuse ;  /* 0x000000021d187819 */ /* 0x140fe20000010204 */
[----:B------:R0:W-:Y:S01]  /*8fa0*/  STL [R1+0x28], R4 ;  /* 0x0000280401007387 */ /* 0x0001e20000100800 */
[----:B------:R-:W-:Y:S01]  /*8fb0*/  @P0 LEA.HI.X R3, R29, UR5, R4, 0x2, P1 ;  /* 0x000000051d030c11 */ /* 0x000fe200088f1404 */
[----:B------:R-:W-:-:S04]  /*8fc0*/  ULDC.64 UR4, c[0x0][0xa00] ;  /* 0x0002800000047ab9 */ /* 0x000fc80000000a00 */
[----:B------:R1:W2:Y:S01]  /*8fd0*/  @P0 LDG.E R6, desc[UR50][R2.64] ;  /* 0x0000003202060981 */ /* 0x0002a2000c1e1900 */
[----:B------:R-:W-:-:S04]  /*8fe0*/  ISETP.NE.U32.AND P0, PT, RZ, UR4, PT ;  /* 0x00000004ff007c0c */ /* 0x000fc8000bf05070 */
[----:B------:R-:W-:Y:S02]  /*8ff0*/  ISETP.NE.AND.EX P2, PT, RZ, UR5, PT, P0 ;  /* 0x00000005ff007c0c */ /* 0x000fe4000bf45300 */
[----:B------:R-:W-:Y:S02]  /*9000*/  ISETP.NE.U32.AND P0, PT, RZ, UR6, PT ;  /* 0x00000006ff007c0c */ /* 0x000fe4000bf05070 */
[----:B-1----:R-:W-:Y:S02]  /*9010*/  IADD3 R2, P1, R23, UR4, RZ ;  /* 0x0000000417027c10 */ /* 0x002fe4000ff3e0ff */
[----:B------:R-:W-:Y:S02]  /*9020*/  ISETP.NE.AND.EX P0, PT, RZ, UR7, PT, P0 ;  /* 0x00000007ff007c0c */ /* 0x000fe4000bf05300 */
[----:B------:R-:W-:Y:S01]  /*9030*/  IADD3.X R3, R24, UR5, RZ, P1, !PT ;  /* 0x0000000518037c10 */ /* 0x000fe20008ffe4ff */
[----:B------:R-:W-:-:S04]  /*9040*/  ULDC.64 UR4, c[0x0][0x418] ;  /* 0x0001060000047ab9 */ /* 0x000fc80000000a00 */
[----:B------:R-:W-:-:S05]  /*9050*/  @P2 LOP3.LUT R0, R0, 0x8, RZ, 0xfc, !PT ;  /* 0x0000000800002812 */ /* 0x000fca00078efcff */
[----:B------:R1:W-:Y:S01]  /*9060*/  STL [R1+0x8], R0 ;  /* 0x0000080001007387 */ /* 0x0003e20000100800 */
[----:B0-----:R-:W-:-:S04]  /*9070*/  @P0 IADD3 R4, P1, R23, UR6, RZ ;  /* 0x0000000617040c10 */ /* 0x001fc8000ff3e0ff */
[----:B------:R-:W-:Y:S02]  /*9080*/  @P0 IADD3.X R5, R24, UR7, RZ, P1, !PT ;  /* 0x0000000718050c10 */ /* 0x000fe40008ffe4ff */
[----:B-1----:R-:W-:-:S03]  /*9090*/  MOV R0, RZ ;  /* 0x000000ff00007202 */ /* 0x002fc60000000f00 */
[----:B------:R-:W3:Y:S04]  /*90a0*/  @P0 LDG.E R4, desc[UR50][R4.64] ;  /* 0x0000003204040981 */ /* 0x000ee8000c1e1900 */
[----:B------:R-:W4:Y:S01]  /*90b0*/  @P2 LDG.E R0, desc[UR50][R2.64] ;  /* 0x0000003202002981 */ /* 0x000f22000c1e1900 */
[----:B------:R-:W-:-:S03]  /*90c0*/  UISETP.NE.U32.AND UP0, UPT, UR4, URZ, UPT ;  /* 0x0000003f0400728c */ /* 0x000fc6000bf05070 */
[----:B------:R-:W-:Y:S01]  /*90d0*/  ULDC UR4, c[0x0][0x424] ;  /* 0x0001090000047ab9 */ /* 0x000fe20000000800 */
[----:B------:R-:W-:-:S03]  /*90e0*/  UISETP.NE.AND.EX UP0, UPT, UR5, URZ, UPT, UP0 ;  /* 0x0000003f0500728c */ /* 0x000fc6000bf05300 */
[----:B------:R-:W-:Y:S01]  /*90f0*/  ULDC UR5, c[0x0][0x2f0] ;  /* 0x0000bc0000057ab9 */ /* 0x000fe20000000800 */
[----:B------:R-:W-:-:S04]  /*9100*/  USEL UR4, UR4, 0x1, UP0 ;  /* 0x0000000104047887 */ /* 0x000fc80008000000 */
[----:B------:R-:W-:Y:S01]  /*9110*/  UIMAD UR4, UR4, UR5, URZ ;  /* 0x00000005040472a4 */ /* 0x000fe2000f8e023f */
[----:B----4-:R0:W-:Y:S04]  /*9120*/  STL [R1+0x20], R0 ;  /* 0x0000200001007387 */ /* 0x0101e80000100800 */
[----:B--2---:R1:W-:Y:S04]  /*9130*/  STL [R1+0x14], R6 ;  /* 0x0000140601007387 */ /* 0x0043e80000100800 */
[----:B---3--:R1:W-:Y:S01]  /*9140*/  @P0 STL [R1+0x2c], R4 ;  /* 0x00002c0401000387 */ /* 0x0083e20000100800 */
[----:B0-----:R-:W-:Y:S01]  /*9150*/  IMAD.U32 R0, RZ, RZ, UR4 ;  /* 0x00000004ff007e24 */ /* 0x001fe2000f8e00ff */
[----:B------:R-:W-:Y:S06]  /*9160*/  @P0 BRA `(.L_x_249) ;  /* 0x0000000000200947 */ /* 0x000fec0003800000 */
[----:B------:R-:W-:Y:S02]  /*9170*/  ULDC UR4, c[0x0][0x288] ;  /* 0x0000a20000047ab9 */ /* 0x000fe40000000800 */
[----:B-1----:R-:W-:-:S05]  /*9180*/  IMAD.U32 R4, RZ, RZ, UR4 ;  /* 0x00000004ff047e24 */ /* 0x002fca000f8e00ff */
[----:B------:R0:W-:Y:S01]  /*9190*/  STL [R1+0x2c], R4 ;  /* 0x00002c0401007387 */ /* 0x0001e20000100800 */
[----:B------:R-:W-:Y:S05]  /*91a0*/  @!P2 BRA `(.L_x_249) ;  /* 0x000000000010a947 */ /* 0x000fea0003800000 */
[----:B------:R-:W2:Y:S04]  /*91b0*/  LDG.E R5, desc[UR50][R2.64] ;  /* 0x0000003202057981 */ /* 0x000ea8000c1e1900 */
[----:B0-----:R-:W2:Y:S02]  /*91c0*/  LDG.E R4, desc[UR50][R2.64+0x4] ;  /* 0x0000043202047981 */ /* 0x001ea4000c1e1900 */
[----:B--2---:R-:W-:-:S05]  /*91d0*/  IMAD.IADD R2, R4, 0x1, -R5 ;  /* 0x0000000104027824 */ /* 0x004fca00078e0a05 */
[----:B------:R2:W-:Y:S02]  /*91e0*/  STL [R1+0x2c], R2 ;  /* 0x00002c0201007387 */ /* 0x0005e40000100800 */
.L_x_249:
[----:B01----:R-:W-:Y:S01]  /*91f0*/  IMAD.MOV.U32 R4, RZ, RZ, R29 ;  /* 0x000000ffff047224 */ /* 0x003fe200078e001d */
[----:B------:R-:W-:Y:S02]  /*9200*/  ULDC.64 UR4, c[0x0][0xa20] ;  /* 0x0002880000047ab9 */ /* 0x000fe40000000a00 */
[----:B------:R-:W-:Y:S02]  /*9210*/  ISETP.NE.U32.AND P0, PT, RZ, UR4, PT ;  /* 0x00000004ff007c0c */ /* 0x000fe4000bf05070 */
[----:B------:R0:W-:Y:S02]  /*9220*/  STL [R1+0x4], R4 ;  /* 0x0000040401007387 */ /* 0x0001e40000100800 */
[----:B------:R-:W-:-:S13]  /*9230*/  ISETP.NE.AND.EX P0, PT, RZ, UR5, PT, P0 ;  /* 0x00000005ff007c0c */ /* 0x000fda000bf05300 */
[----:B0-----:R-:W-:Y:S05]  /*9240*/  @!P0 BRA `(.L_x_250) ;  /* 0x0000000000108947 */ /* 0x001fea0003800000 */
[----:B--2---:R-:W-:-:S04]  /*9250*/  IADD3 R2, P0, R23, UR4, RZ ;  /* 0x0000000417027c10 */ /* 0x004fc8000ff1e0ff */
[----:B------:R-:W-:-:S05]  /*9260*/  IADD3.X R3, R24, UR5, RZ, P0, !PT ;  /* 0x0000000518037c10 */ /* 0x000fca00087fe4ff */
[----:B------:R0:W5:Y:S01]  /*9270*/  LDG.E R0, desc[UR50][R2.64] ;  /* 0x0000003202007981 */ /* 0x000162000c1e1900 */
[----:B------:R-:W-:Y:S05]  /*9280*/  BRA `(.L_x_251) ;  /* 0x0000000000247947 */ /* 0x000fea0003800000 */
.L_x_250:
[----:B------:R-:W-:Y:S02]  /*9290*/  ULDC.64 UR4, c[0x0][0xa08] ;  /* 0x0002820000047ab9 */ /* 0x000fe40000000a00 */
[----:B------:R-:W-:-:S04]  /*92a0*/  ISETP.NE.U32.AND P0, PT, RZ, UR4, PT ;  /* 0x00000004ff007c0c */ /* 0x000fc8000bf05070 */
[----:B------:R-:W-:-:S13]  /*92b0*/  ISETP.NE.AND.EX P0, PT, RZ, UR5, PT, P0 ;  /* 0x00000005ff007c0c */ /* 0x000fda000bf05300 */
[----:B------:R-:W-:Y:S05]  /*92c0*/  @!P0 BRA `(.L_x_251) ;  /* 0x0000000000148947 */ /* 0x000fea0003800000 */
[----:B--2---:R-:W0:Y:S02]  /*92d0*/  LDC.64 R2, c[0x0][0xa08] ;  /* 0x00028200ff027b82 */ /* 0x004e240000000a00 */
[----:B0-----:R-:W-:-:S05]  /*92e0*/  IMAD.WIDE R2, R4, 0x4, R2 ;  /* 0x0000000404027825 */ /* 0x001fca00078e0202 */
[----:B------:R-:W2:Y:S04]  /*92f0*/  LDG.E R0, desc[UR50][R2.64] ;  /* 0x0000003202007981 */ /* 0x000ea8000c1e1900 */
[----:B------:R-:W2:Y:S02]  /*9300*/  LDG.E R5, desc[UR50][R2.64+0x4] ;  /* 0x0000043202057981 */ /* 0x000ea4000c1e1900 */
[----:B--2---:R-:W-:-:S07]  /*9310*/  IADD3 R0, -R0, R5, RZ ;  /* 0x0000000500007210 */ /* 0x004fce0007ffe1ff */
.L_x_251:
[----:B0-2--5:R-:W-:Y:S01]  /*9320*/  IMAD.IADD R2, R0, 0x1, -R6 ;  /* 0x0000000100027824 */ /* 0x025fe200078e0a06 */
[----:B------:R-:W-:Y:S03]  /*9330*/  BSSY B7, `(.L_x_252) ;  /* 0x00003a3000077945 */ /* 0x000fe60003800000 */
[C---:B------:R-:W-:Y:S01]  /*9340*/  VIADD R0, R2.reuse, 0x7f ;  /* 0x0000007f02007836 */ /* 0x040fe20000000000 */
[----:B------:R0:W-:Y:S01]  /*9350*/  STL [R1+0x10], R2 ;  /* 0x0000100201007387 */ /* 0x0001e20000100800 */
[----:B------:R-:W-:-:S03]  /*9360*/  ISETP.GT.AND P0, PT, R2, RZ, PT ;  /* 0x000000ff0200720c */ /* 0x000fc60003f04270 */
[----:B------:R-:W-:-:S04]  /*9370*/  SHF.R.S32.HI R3, RZ, 0x1f, R0 ;  /* 0x0000001fff037819 */ /* 0x000fc80000011400 */
[----:B------:R-:W-:-:S05]  /*9380*/  LEA.HI R0, R3, R0, RZ, 0x7 ;  /* 0x0000000003007211 */ /* 0x000fca00078f38ff */
[----:B------:R0:W-:Y:S01]  /*9390*/  STL [R1+0x34], R0 ;  /* 0x0000340001007387 */ /* 0x0001e20000100800 */
[----:B------:R-:W-:Y:S05]  /*93a0*/  @P0 BRA `(.L_x_253) ;  /* 0x0000000000440947 */ /* 0x000fea0003800000 */
[----:B0-----:R-:W0:Y:S02]  /*93b0*/  S2R R2, SR_TID.X ;  /* 0x0000000000027919 */ /* 0x001e240000002100 */
[----:B0-----:R-:W-:-:S04]  /*93c0*/  LOP3.LUT R2, R2, 0x7f, RZ, 0xc0, !PT ;  /* 0x0000007f02027812 */ /* 0x001fc800078ec0ff */
[----:B------:R-:W-:-:S13]  /*93d0*/  ISETP.NE.AND P0, PT, R2, RZ, PT ;  /* 0x000000ff0200720c */ /* 0x000fda0003f05270 */
[----:B------:R-:W-:Y:S05]  /*93e0*/  @P0 BRA `(.L_x_254) ;  /* 0x00000038005c0947 */ /* 0x000fea0003800000 */
[----:B------:R-:W0:Y:S01]  /*93f0*/  S2R R5, SR_LANEID ;  /* 0x0000000000057919 */ /* 0x000e220000000000 */
[----:B------:R-:W-:Y:S01]  /*9400*/  VOTEU.ANY UR4, UPT, PT ;  /* 0x0000000000047886 */ /* 0x000fe200038e0100 */
[----:B------:R-:W1:Y:S01]  /*9410*/  LDC.64 R2, c[0x0][0xc60] ;  /* 0x00031800ff027b82 */ /* 0x000e620000000a00 */
[----:B------:R-:W0:Y:S02]  /*9420*/  FLO.U32 R0, UR4 ;  /* 0x0000000400007d00 */ /* 0x000e2400080e0000 */
[----:B0-----:R-:W-:-:S06]  /*9430*/  ISETP.EQ.U32.AND P0, PT, R0, R5, PT ;  /* 0x000000050000720c */ /* 0x001fcc0003f02070 */
[----:B------:R-:W1:Y:S07]  /*9440*/  POPC R5, UR4 ;  /* 0x0000000400057d09 */ /* 0x000e6e0008000000 */
[----:B-1----:R-:W2:Y:S01]  /*9450*/  @P0 ATOMG.E.ADD.STRONG.GPU PT, R3, desc[UR50][R2.64], R5 ;  /* 0x00000005020309a8 */ /* 0x002ea200081ee1f2 */
[----:B------:R-:W0:Y:S02]  /*9460*/  S2R R4, SR_LTMASK ;  /* 0x0000000000047919 */ /* 0x000e240000003900 */
[----:B0-----:R-:W-:-:S04]  /*9470*/  LOP3.LUT R4, R4, UR4, RZ, 0xc0, !PT ;  /* 0x0000000404047c12 */ /* 0x001fc8000f8ec0ff */
[----:B------:R-:W0:Y:S01]  /*9480*/  POPC R7, R4 ;  /* 0x0000000400077309 */ /* 0x000e220000000000 */
[----:B--2---:R-:W0:Y:S02]  /*9490*/  SHFL.IDX PT, R0, R3, R0, 0x1f ;  /* 0x00001f0003007589 */ /* 0x004e2400000e0000 */
[----:B0-----:R-:W-:Y:S01]  /*94a0*/  IADD3 R16, R0, UR38, R7 ;  /* 0x0000002600107c10 */ /* 0x001fe2000fffe007 */
[----:B------:R-:W-:Y:S06]  /*94b0*/  BRA `(.L_x_254) ;  /* 0x0000003800287947 */ /* 0x000fec0003800000 */
.L_x_253:
[----:B0-----:R-:W-:Y:S01]  /*94c0*/  VIADD R0, R22, 0xe400 ;  /* 0x0000e40016007836 */ /* 0x001fe20000000000 */
[----:B------:R-:W-:Y:S04]  /*94d0*/  BSSY B6, `(.L_x_255) ;  /* 0x0000013000067945 */ /* 0x000fe80003800000 */
[----:B------:R-:W-:-:S13]  /*94e0*/  LOP3.LUT P0, RZ, R0, 0x3ff, RZ, 0xc0, !PT ;  /* 0x000003ff00ff7812 */ /* 0x000fda000780c0ff */
[----:B------:R-:W-:Y:S05]  /*94f0*/  @!P0 BRA `(.L_x_256) ;  /* 0x0000000000408947 */ /* 0x000fea0003800000 */
[----:B------:R-:W-:Y:S01]  /*9500*/  MOV R2, 0x0 ;  /* 0x0000000000027802 */ /* 0x000fe20000000f00 */
[----:B------:R-:W-:Y:S01]  /*9510*/  ULDC.64 UR6, c[0x4][0x88] ;  /* 0x0100220000067ab9 */ /* 0x000fe20000000a00 */
[----:B------:R-:W-:Y:S01]  /*9520*/  ULDC.64 UR8, c[0x4][0x90] ;  /* 0x0100240000087ab9 */ /* 0x000fe20000000a00 */
[----:B------:R-:W-:Y:S01]  /*9530*/  ULDC.64 UR4, c[0x4][0x8] ;  /* 0x0100020000047ab9 */ /* 0x000fe20000000a00 */
[----:B------:R-:W-:Y:S01]  /*9540*/  IMAD.U32 R4, RZ, RZ, UR6 ;  /* 0x00000006ff047e24 */ /* 0x000fe2000f8e00ff */
[----:B------:R-:W-:Y:S01]  /*9550*/  MOV R5, UR7 ;  /* 0x0000000700057c02 */ /* 0x000fe20008000f00 */
[----:B------:R-:W0:Y:S01]  /*9560*/  LDC.64 R2, c[0x4][R2] ;  /* 0x0100000002027b82 */ /* 0x000e220000000a00 */
        /* <DEDUP_REMOVED lines=8> */
[----:B0-----:R-:W-:Y:S05]  /*95f0*/  CALL.ABS.NOINC R2 ;  /* 0x0000000002007343 */ /* 0x001fea0003c00000 */
.L_x_256:
[----:B------:R-:W-:Y:S05]  /*9600*/  BSYNC B6 ;  /* 0x0000000000067941 */ /* 0x000fea0003800000 */
.L_x_255:
[----:B------:R-:W-:Y:S01]  /*9610*/  VIADD R0, R22, 0x400 ;  /* 0x0000040016007836 */ /* 0x000fe20000000000 */
[----:B------:R-:W-:Y:S04]  /*9620*/  BSSY B6, `(.L_x_257) ;  /* 0x0000022000067945 */ /* 0x000fe80003800000 */
[----:B------:R-:W-:-:S13]  /*9630*/  LOP3.LUT P0, RZ, R0, 0x3ff, RZ, 0xc0, !PT ;  /* 0x000003ff00ff7812 */ /* 0x000fda000780c0ff */
[----:B------:R-:W-:Y:S05]  /*9640*/  @!P0 BRA `(.L_x_258) ;  /* 0x00000000007c8947 */ /* 0x000fea0003800000 */
[----:B------:R-:W-:Y:S01]  /*9650*/  MOV R26, 0x0 ;  /* 0x00000000001a7802 */ /* 0x000fe20000000f00 */
[----:B------:R-:W-:Y:S01]  /*9660*/  ULDC.64 UR6, c[0x4][0x88] ;  /* 0x0100220000067ab9 */ /* 0x000fe20000000a00 */
[----:B------:R-:W-:Y:S01]  /*9670*/  ULDC.64 UR8, c[0x4][0x90] ;  /* 0x0100240000087ab9 */ /* 0x000fe20000000a00 */
[----:B------:R-:W-:Y:S01]  /*9680*/  ULDC.64 UR4, c[0x4][0x10] ;  /* 0x0100040000047ab9 */ /* 0x000fe20000000a00 */
[----:B------:R0:W1:Y:S01]  /*9690*/  LDC.64 R2, c[0x4][R26] ;  /* 0x010000001a027b82 */ /* 0x0000620000000a00 */
        /* <DEDUP_REMOVED lines=11> */
.L_x_259:
        /* <DEDUP_REMOVED lines=15> */
.L_x_258:
[----:B------:R-:W-:Y:S05]  /*9840*/  BSYNC B6 ;  /* 0x0000000000067941 */ /* 0x000fea0003800000 */
.L_x_257:
[----:B------:R0:W2:Y:S01]  /*9850*/  LDL R21, [R1+0x4] ;  /* 0x0000040001157983 */ /* 0x0000a20000100800 */
[----:B------:R-:W-:Y:S01]  /*9860*/  ULDC.64 UR4, c[0x0][0x9f8] ;  /* 0x00027e0000047ab9 */ /* 0x000fe20000000a00 */
[----:B------:R-:W1:Y:S01]  /*9870*/  LDC R7, c[0x0][0x430] ;  /* 0x00010c00ff077b82 */ /* 0x000e620000000800 */
[----:B------:R-:W-:Y:S01]  /*9880*/  ISETP.NE.U32.AND P0, PT, RZ, UR4, PT ;  /* 0x00000004ff007c0c */ /* 0x000fe2000bf05070 */
[----:B------:R-:W3:Y:S03]  /*9890*/  LDL R26, [R1+0x34] ;  /* 0x00003400011a7983 */ /* 0x000ee60000100800 */
[----:B------:R-:W-:Y:S01]  /*98a0*/  ISETP.NE.AND.EX P0, PT, RZ, UR5, PT, P0 ;  /* 0x00000005ff007c0c */ /* 0x000fe2000bf05300 */
[----:B------:R-:W4:Y:S04]  /*98b0*/  LDL R9, [R1+0x10] ;  /* 0x0000100001097983 */ /* 0x000f280000100800 */
[----:B------:R-:W4:Y:S01]  /*98c0*/  LDL R4, [R1+0x14] ;  /* 0x0000140001047983 */ /* 0x000f220000100800 */
[----:B------:R-:W0:Y:S07]  /*98d0*/  S2R R5, SR_TID.X ;  /* 0x0000000000057919 */ /* 0x000e2e0000002100 */
[----:B------:R-:W-:Y:S01]  /*98e0*/  @P0 IADD3 R2, P1, R23, UR4, RZ ;  /* 0x0000000417020c10 */ /* 0x000fe2000ff3e0ff */
[----:B------:R-:W3:Y:S03]  /*98f0*/  S2R R0, SR_TID.X ;  /* 0x0000000000007919 */ /* 0x000ee60000002100 */
[----:B------:R-:W-:Y:S01]  /*9900*/  @P0 IADD3.X R3, R24, UR5, RZ, P1, !PT ;  /* 0x0000000518030c10 */ /* 0x000fe20008ffe4ff */
[----:B------:R-:W4:Y:S04]  /*9910*/  LDL.LU R20, [R1+0x8] ;  /* 0x0000080001147983 */ /* 0x000f280000300800 */
[----:B--2---:R-:W2:Y:S01]  /*9920*/  @P0 LDG.E R21, desc[UR50][R2.64] ;  /* 0x0000003202150981 */ /* 0x004ea2000c1e1900 */
[----:B-1----:R-:W-:Y:S01]  /*9930*/  ISETP.NE.AND P2, PT, R7, 0x1, PT ;  /* 0x000000010700780c */ /* 0x002fe20003f45270 */
[----:B0-----:R-:W-:Y:S01]  /*9940*/  IMAD.SHL.U32 R5, R5, 0x10, RZ ;  /* 0x0000001005057824 */ /* 0x001fe200078e00ff */
[----:B---3--:R-:W-:-:S02]  /*9950*/  LEA.HI.SX32 R26, R26, 0xffffffff, 0x19 ;  /* 0xffffffff1a1a7811 */ /* 0x008fc400078fcaff */
[----:B------:R-:W-:Y:S02]  /*9960*/  LOP3.LUT R0, R0, 0x7f, RZ, 0xc0, !PT ;  /* 0x0000007f00007812 */ /* 0x000fe400078ec0ff */
[----:B------:R-:W-:Y:S01]  /*9970*/  LOP3.LUT R5, R5, 0x70, RZ, 0xc0, !PT ;  /* 0x0000007005057812 */ /* 0x000fe200078ec0ff */
[----:B------:R-:W-:Y:S01]  /*9980*/  IMAD.SHL.U32 R8, R26, 0x80, RZ ;  /* 0x000000801a087824 */ /* 0x000fe200078e00ff */
[----:B------:R-:W-:-:S04]  /*9990*/  SHF.R.U32.HI R0, RZ, 0x3, R0 ;  /* 0x00000003ff007819 */ /* 0x000fc80000011600 */
[----:B------:R-:W-:Y:S01]  /*99a0*/  LOP3.LUT R5, R8, R0, R5, 0xfe, !PT ;  /* 0x0000000008057212 */ /* 0x000fe200078efe05 */
[----:B------:R-:W0:Y:S08]  /*99b0*/  @P2 LDC R6, c[0x0][0x434] ;  /* 0x00010d00ff062b82 */ /* 0x000e300000000800 */
[----:B------:R-:W1:Y:S01]  /*99c0*/  @P2 LDC R0, c[0x0][0x438] ;  /* 0x00010e00ff002b82 */ /* 0x000e620000000800 */
[----:B--2---:R-:W-:Y:S01]  /*99d0*/  @P0 STL [R1+0x4], R21 ;  /* 0x0000041501000387 */ /* 0x004fe20000100800 */
[C---:B----4-:R-:W-:Y:S01]  /*99e0*/  ISETP.GE.AND P0, PT, R5.reuse, R9, PT ;  /* 0x000000090500720c */ /* 0x050fe20003f06270 */
[----:B------:R-:W-:-:S04]  /*99f0*/  IMAD.IADD R5, R5, 0x1, R4 ;  /* 0x0000000105057824 */ /* 0x000fc800078e0204 */
[----:B0-----:R-:W-:-:S08]  /*9a00*/  @P2 IMAD.HI.U32 R6, R5, R6, RZ ;  /* 0x0000000605062227 */ /* 0x001fd000078e00ff */
[----:B------:R-:W0:Y:S01]  /*9a10*/  @!P0 LDC.64 R2, c[0x0][0x428] ;  /* 0x00010a00ff028b82 */ /* 0x000e220000000a00 */
[----:B------:R-:W-:Y:S02]  /*9a20*/  MOV R4, R5 ;  /* 0x0000000500047202 */ /* 0x000fe40000000f00 */
[----:B-1----:R-:W-:Y:S02]  /*9a30*/  @P2 SHF.R.U32.HI R4, RZ, R0, R6 ;  /* 0x00000000ff042219 */ /* 0x002fe40000011606 */
[----:B------:R-:W-:-:S03]  /*9a40*/  SHF.R.S32.HI R6, RZ, 0x1f, R21 ;  /* 0x0000001fff067819 */ /* 0x000fc60000011415 */
[--C-:B------:R-:W-:Y:S02]  /*9a50*/  IMAD.MOV R0, RZ, RZ, -R4.reuse ;  /* 0x000000ffff007224 */ /* 0x100fe400078e0a04 */
[----:B------:R0:W-:Y:S02]  /*9a60*/  STL [R1+0x18], R6 ;  /* 0x0000180601007387 */ /* 0x0001e40000100800 */
[----:B------:R-:W-:Y:S01]  /*9a70*/  IMAD R0, R7, R0, R5 ;  /* 0x0000000007007224 */ /* 0x000fe200078e0205 */
[--C-:B------:R-:W-:Y:S01]  /*9a80*/  @!P0 SHF.R.S32.HI R5, RZ, 0x1f, R4.reuse ;  /* 0x0000001fff058819 */ /* 0x100fe20000011404 */
[-C--:B0-----:R-:W-:Y:S02]  /*9a90*/  @!P0 IMAD R6, R6, R2.reuse, RZ ;  /* 0x0000000206068224 */ /* 0x081fe400078e02ff */
[----:B------:R-:W-:-:S04]  /*9aa0*/  @!P0 IMAD.WIDE.U32 R4, R21, R2, R4 ;  /* 0x0000000215048225 */ /* 0x000fc800078e0004 */
[----:B------:R-:W-:Y:S02]  /*9ab0*/  @!P0 IMAD R7, R21, R3, R6 ;  /* 0x0000000315078224 */ /* 0x000fe400078e0206 */
[----:B------:R-:W0:Y:S02]  /*9ac0*/  @!P0 LDC.64 R2, c[0x0][0x418] ;  /* 0x00010600ff028b82 */ /* 0x000e240000000a00 */
[----:B------:R-:W-:Y:S01]  /*9ad0*/  @!P0 IMAD.IADD R7, R5, 0x1, R7 ;  /* 0x0000000105078824 */ /* 0x000fe200078e0207 */
[----:B0-----:R-:W-:Y:S01]  /*9ae0*/  @!P0 LEA R6, P1, R4, R2, 0x2 ;  /* 0x0000000204068211 */ /* 0x001fe200078210ff */
[----:B------:R-:W-:-:S03]  /*9af0*/  IMAD.MOV.U32 R2, RZ, RZ, RZ ;  /* 0x000000ffff027224 */ /* 0x000fc600078e00ff */
[----:B------:R-:W-:-:S05]  /*9b00*/  @!P0 LEA.HI.X R7, R4, R3, R7, 0x2, P1 ;  /* 0x0000000304078211 */ /* 0x000fca00008f1407 */
[----:B------:R0:W5:Y:S01]  /*9b10*/  @!P0 LDG.E R2, desc[UR50][R6.64] ;  /* 0x0000003206028981 */ /* 0x000162000c1e1900 */
[----:B------:R-:W-:Y:S01]  /*9b20*/  LOP3.LUT R20, R20, 0xfffffffb, RZ, 0xc0, !PT ;  /* 0xfffffffb14147812 */ /* 0x000fe200078ec0ff */
[----:B------:R-:W-:-:S03]  /*9b30*/  IMAD.U32 R9, RZ, RZ, UR36 ;  /* 0x00000024ff097e24 */ /* 0x000fc6000f8e00ff */
[----:B------:R-:W-:Y:S02]  /*9b40*/  @P2 LOP3.LUT R20, R20, 0x4, RZ, 0xfc, !PT ;  /* 0x0000000414142812 */ /* 0x000fe400078efcff */
[----:B------:R-:W-:Y:S02]  /*9b50*/  ISETP.NE.AND P2, PT, R9, 0x3, PT ;  /* 0x000000030900780c */ /* 0x000fe40003f45270 */
[----:B------:R-:W-:-:S11]  /*9b60*/  LOP3.LUT R20, R20, 0xfffffffd, RZ, 0xc0, !PT ;  /* 0xfffffffd14147812 */ /* 0x000fd600078ec0ff */
[----:B------:R-:W-:-:S05]  /*9b70*/  @P2 LOP3.LUT R20, R20, 0x2, RZ, 0xfc, !PT ;  /* 0x0000000214142812 */ /* 0x000fca00078efcff */
[----:B------:R0:W-:Y:S01]  /*9b80*/  STL [R1+0x8], R20 ;  /* 0x0000081401007387 */ /* 0x0001e20000100800 */
[----:B------:R-:W-:-:S03]  /*9b90*/  UMOV UR4, 0xffffffff ;  /* 0xffffffff00047882 */ /* 0x000fc60000000000 */
[----:B------:R-:W-:Y:S05]  /*9ba0*/  BRA.DIV UR4, `(.L_x_260) ;  /* 0x00000042044c7947 */ /* 0x000fea000b800000 */
.L_x_326:
[----:B------:R-:W-:-:S05]  /*9bb0*/  SHF.R.S32.HI R9, RZ, 0x1f, R18 ;  /* 0x0000001fff097819 */ /* 0x000fca0000011412 */
[----:B------:R1:W-:Y:S01]  /*9bc0*/  STL [R1], R9 ;  /* 0x0000000901007387 */ /* 0x0003e20000100800 */
[----:B------:R-:W-:Y:S05]  /*9bd0*/  @!P2 BRA `(.L_x_261) ;  /* 0x000000000004a947 */ /* 0x000fea0003800000 */
[----:B------:R-:W-:Y:S01]  /*9be0*/  BPT.TRAP 0x1 ;  /* 0x000000040000795c */ /* 0x000fe20000300000 */
.L_x_261:
[----:B0-----:R-:W-:Y:S01]  /*9bf0*/  SHF.R.S32.HI R6, RZ, 0x1f, R0 ;  /* 0x0000001fff067819 */ /* 0x001fe20000011400 */
[----:B------:R-:W-:Y:S01]  /*9c00*/  ULDC.64 UR4, c[0x0][0x328] ;  /* 0x0000ca0000047ab9 */ /* 0x000fe20000000a00 */
[----:B-----5:R-:W-:Y:S01]  /*9c10*/  SHF.R.S32.HI R7, RZ, 0x1f, R2 ;  /* 0x0000001fff077819 */ /* 0x020fe20000011402 */
[----:B------:R-:W-:Y:S01]  /*9c20*/  IMAD.WIDE.U32 R4, R0, UR4, RZ ;  /* 0x0000000400047c25 */ /* 0x000fe2000f8e00ff */
[----:B------:R-:W-:Y:S03]  /*9c30*/  BSSY B0, `(.L_x_262) ;  /* 0x0000015000007945 */ /* 0x000fe60003800000 */
[----:B------:R-:W-:-:S04]  /*9c40*/  IMAD R3, R6, UR4, RZ ;  /* 0x0000000406037c24 */ /* 0x000fc8000f8e02ff */
        /* <DEDUP_REMOVED lines=14> */
[----:B------:R-:W-:Y:S01]  /*9d30*/  LEA.HI.X R24, R4, UR5, R3, 0x1, P0 ;  /* 0x0000000504187c11 */ /* 0x000fe200080f0c03 */
[----:B------:R-:W-:Y:S01]  /*9d40*/  IMAD R3, R25, 0x8, R22 ;  /* 0x0000000819037824 */ /* 0x000fe200078e0216 */
[----:B------:R-:W-:-:S04]  /*9d50*/  SHF.L.U32 R4, R27, 0x1f, RZ ;  /* 0x0000001f1b047819 */ /* 0x000fc800000006ff */
[----:B------:R-:W0:Y:S02]  /*9d60*/  SYNCS.PHASECHK.TRANS64.TRYWAIT P0, [R3+URZ+0x16840], R4 ;  /* 0x01684004030075a7 */ /* 0x000e24000800017f */
[----:B0-----:R-:W-:Y:S05]  /*9d70*/  @!P0 BRA `(.L_x_263) ;  /* 0x00000040000c8947 */ /* 0x001fea0003800000 */
.L_x_327:
[----:B------:R-:W-:Y:S05]  /*9d80*/  BSYNC B0 ;  /* 0x0000000000007941 */ /* 0x000fea0003800000 */
.L_x_262:
[----:B------:R-:W2:Y:S01]  /*9d90*/  LDL R12, [R1] ;  /* 0x00000000010c7983 */ /* 0x000ea20000100800 */
[----:B------:R-:W-:-:S03]  /*9da0*/  ULDC.64 UR4, c[0x0][0x300] ;  /* 0x0000c00000047ab9 */ /* 0x000fc60000000a00 */
[----:B------:R-:W3:Y:S04]  /*9db0*/  LDL R11, [R1+0x10] ;  /* 0x00001000010b7983 */ /* 0x000ee80000100800 */
[----:B-1----:R-:W4:Y:S01]  /*9dc0*/  LDL.LU R9, [R1+0x8] ;  /* 0x0000080001097983 */ /* 0x002f220000300800 */
[----:B------:R-:W-:Y:S02]  /*9dd0*/  IMAD R6, R6, UR4, RZ ;  /* 0x0000000406067c24 */ /* 0x000fe4000f8e02ff */
[C---:B0-----:R-:W-:Y:S01]  /*9de0*/  IMAD.WIDE.U32 R4, R0.reuse, UR4, RZ ;  /* 0x0000000400047c25 */ /* 0x041fe2000f8e00ff */
[----:B------:R-:W0:Y:S03]  /*9df0*/  S2R R10, SR_TID.X ;  /* 0x00000000000a7919 */ /* 0x000e260000002100 */
[----:B------:R-:W-:Y:S01]  /*9e00*/  IMAD R6, R0, UR5, R6 ;  /* 0x0000000500067c24 */ /* 0x000fe2000f8e0206 */
[----:B------:R-:W-:-:S02]  /*9e10*/  ULDC.64 UR4, c[0x0][0x310] ;  /* 0x0000c40000047ab9 */ /* 0x000fc40000000a00 */
[----:B------:R-:W-:Y:S02]  /*9e20*/  IMAD R7, R7, UR4, RZ ;  /* 0x0000000407077c24 */ /* 0x000fe4000f8e02ff */
[----:B------:R-:W-:Y:S02]  /*9e30*/  IMAD.IADD R5, R5, 0x1, R6 ;  /* 0x0000000105057824 */ /* 0x000fe400078e0206 */
[C---:B------:R-:W-:Y:S02]  /*9e40*/  IMAD R7, R2.reuse, UR5, R7 ;  /* 0x0000000502077c24 */ /* 0x040fe4000f8e0207 */
[----:B------:R-:W-:Y:S01]  /*9e50*/  IMAD.WIDE.U32 R4, R2, UR4, R4 ;  /* 0x0000000402047c25 */ /* 0x000fe2000f8e0004 */
[----:B------:R-:W-:-:S04]  /*9e60*/  ULDC.64 UR4, c[0x0][0x308] ;  /* 0x0000c20000047ab9 */ /* 0x000fc80000000a00 */
[----:B------:R-:W-:-:S03]  /*9e70*/  IADD3 R5, R5, R7, RZ ;  /* 0x0000000705057210 */ /* 0x000fc60007ffe0ff */
[----:B------:R-:W-:Y:S01]  /*9e80*/  IMAD.WIDE.U32 R4, R18, UR4, R4 ;  /* 0x0000000412047c25 */ /* 0x000fe2000f8e0004 */
[----:B0-----:R-:W-:-:S04]  /*9e90*/  LOP3.LUT R10, R10, 0x7f, RZ, 0xc0, !PT ;  /* 0x0000007f0a0a7812 */ /* 0x001fc800078ec0ff */
[----:B------:R-:W-:Y:S01]  /*9ea0*/  SHF.R.U32.HI R10, RZ, 0x3, R10 ;  /* 0x00000003ff0a7819 */ /* 0x000fe2000001160a */
[----:B--2---:R-:W-:Y:S02]  /*9eb0*/  IMAD R0, R12, UR4, RZ ;  /* 0x000000040c007c24 */ /* 0x004fe4000f8e02ff */
[----:B------:R-:W0:Y:S02]  /*9ec0*/  S2R R12, SR_TID.X ;  /* 0x00000000000c7919 */ /* 0x000e240000002100 */
[----:B------:R-:W-:Y:S01]  /*9ed0*/  IMAD R0, R18, UR5, R0 ;  /* 0x0000000512007c24 */ /* 0x000fe2000f8e0200 */
[----:B------:R-:W-:-:S03]  /*9ee0*/  ULDC.64 UR4, c[0x0][0x2e8] ;  /* 0x0000ba0000047ab9 */ /* 0x000fc60000000a00 */
[----:B------:R-:W-:Y:S01]  /*9ef0*/  IMAD.IADD R2, R5, 0x1, R0 ;  /* 0x0000000105027824 */ /* 0x000fe200078e0200 */
[----:B------:R-:W-:Y:S01]  /*9f00*/  LEA R0, P0, R4, UR4, 0x1 ;  /* 0x0000000404007c11 */ /* 0x000fe2000f8008ff */
[----:B------:R-:W-:Y:S01]  /*9f10*/  ULDC UR4, c[0x0][0x2f4] ;  /* 0x0000bd0000047ab9 */ /* 0x000fe20000000800 */
[----:B----4-:R-:W-:Y:S02]  /*9f20*/  LOP3.LUT R9, R9, 0xfffffffe, RZ, 0xc0, !PT ;  /* 0xfffffffe09097812 */ /* 0x010fe400078ec0ff */
[----:B------:R-:W-:Y:S01]  /*9f30*/  ISETP.GE.AND P2, PT, R28, UR4, PT ;  /* 0x000000041c007c0c */ /* 0x000fe2000bf46270 */
[----:B------:R-:W-:Y:S01]  /*9f40*/  UMOV UR4, 0xffffffff ;  /* 0xffffffff00047882 */ /* 0x000fe20000000000 */
[----:B------:R-:W-:Y:S02]  /*9f50*/  LEA.HI.X R2, R4, UR5, R2, 0x1, P0 ;  /* 0x0000000504027c11 */ /* 0x000fe400080f0c02 */
[----:B---3--:R-:W-:-:S04]  /*9f60*/  IADD3 R4, -R10, R11, -R8 ;  /* 0x0000000b0a047210 */ /* 0x008fc80007ffe908 */
[----:B------:R-:W-:-:S05]  /*9f70*/  ISETP.GE.AND P0, PT, R4, 0x1, PT ;  /* 0x000000010400780c */ /* 0x000fca0003f06270 */
[----:B------:R-:W-:-:S05]  /*9f80*/  @P2 LOP3.LUT R9, R9, 0x1, RZ, 0xfc, !PT ;  /* 0x0000000109092812 */ /* 0x000fca00078efcff */
[----:B------:R1:W-:Y:S01]  /*9f90*/  STL [R1+0x8], R9 ;  /* 0x0000080901007387 */ /* 0x0003e20000100800 */
[C---:B0-----:R-:W-:Y:S02]  /*9fa0*/  IMAD.SHL.U32 R10, R12.reuse, 0x8, RZ ;  /* 0x000000080c0a7824 */ /* 0x041fe400078e00ff */
[----:B------:R-:W-:-:S03]  /*9fb0*/  IMAD.SHL.U32 R11, R12, 0x8, RZ ;  /* 0x000000080c0b7824 */ /* 0x000fc600078e00ff */
[----:B------:R-:W-:-:S04]  /*9fc0*/  LOP3.LUT R10, R10, 0x1f8, RZ, 0xc0, !PT ;  /* 0x000001f80a0a7812 */ /* 0x000fc800078ec0ff */
[----:B------:R-:W-:-:S04]  /*9fd0*/  LOP3.LUT R10, R10, 0x38, R12, 0x78, !PT ;  /* 0x000000380a0a7812 */ /* 0x000fc800078e780c */
[----:B------:R-:W-:-:S05]  /*9fe0*/  LOP3.LUT R10, R10, 0x200, R11, 0xf8, !PT ;  /* 0x000002000a0a7812 */ /* 0x000fca00078ef80b */
[----:B------:R-:W-:Y:S01]  /*9ff0*/  IMAD R5, R25, 0x2000, R10 ;  /* 0x0000200019057824 */ /* 0x000fe200078e020a */
[----:B-1----:R-:W-:Y:S06]  /*a000*/  BRA.DIV UR4, `(.L_x_264) ;  /* 0x0000003e047c7947 */ /* 0x002fec000b800000 */
[----:B------:R-:W0:Y:S01]  /*a010*/  SHFL.IDX PT, R7, R0, RZ, 0x181f ;  /* 0x00181fff00077589 */ /* 0x000e2200000e0000 */
[----:B------:R-:W-:-:S03]  /*a020*/  @P0 IMAD R8, R5, 0x2, R22 ;  /* 0x0000000205080824 */ /* 0x000fc600078e0216 */
[----:B------:R-:W1:Y:S01]  /*a030*/  SHFL.IDX PT, R6, R2, RZ, 0x181f ;  /* 0x00181fff02067589 */ /* 0x000e6200000e0000 */
[----:B0-----:R-:W-:-:S04]  /*a040*/  @P0 LEA R7, P1, R28, R7, 0x1 ;  /* 0x000000071c070211 */ /* 0x001fc800078208ff */
[----:B-1----:R-:W-:Y:S02]  /*a050*/  @P0 IADD3.X R6, RZ, R6, RZ, P1, !PT ;  /* 0x00000006ff060210 */ /* 0x002fe40000ffe4ff */
[----:B------:R-:W-:Y:S02]  /*a060*/  ISETP.GE.AND P1, PT, R4, 0x11, PT ;  /* 0x000000110400780c */ /* 0x000fe40003f26270 */
[----:B------:R-:W-:-:S04]  /*a070*/  @P0 LOP3.LUT R7, R7, R6, RZ, 0x3c, !PT ;  /* 0x0000000607070212 */ /* 0x000fc800078e3cff */
[----:B------:R-:W-:-:S04]  /*a080*/  @P0 LOP3.LUT R6, R7, R6, RZ, 0x3c, !PT ;  /* 0x0000000607060212 */ /* 0x000fc800078e3cff */
[----:B------:R-:W-:-:S05]  /*a090*/  @P0 LOP3.LUT R7, R7, R6, RZ, 0x3c, !PT ;  /* 0x0000000607070212 */ /* 0x000fca00078e3cff */
[----:B------:R-:W-:Y:S01]  /*a0a0*/  @!PT LDS RZ, [RZ] ;  /* 0x00000000fffff984 */ /* 0x000fe20000000800 */
[----:B------:R0:W-:Y:S04]  /*a0b0*/  @P0 LDGSTS.E.BYPASS.LTC128B.128 [R8+0xe400], desc[UR50][R6.64], !P2 ;  /* 0x0e40000006080fae */ /* 0x0001e8000d101d72 */
[----:B0-----:R-:W0:Y:S01]  /*a0c0*/  SHFL.IDX PT, R7, R0, 0x1, 0x181f ;  /* 0x00381f0000077f89 */ /* 0x001e2200000e0000 */
[----:B------:R-:W-:-:S03]  /*a0d0*/  @P1 IMAD R8, R5, 0x2, R22 ;  /* 0x0000000205081824 */ /* 0x000fc600078e0216 */
        /* <DEDUP_REMOVED lines=9> */
[----:B------:R-:W-:Y:S01]  /*a170*/  @P1 LEA R8, R5, R22, 0x1 ;  /* 0x0000001605081211 */ /* 0x000fe200078e08ff */
        /* <DEDUP_REMOVED lines=9> */
[----:B------:R-:W-:Y:S01]  /*a210*/  @P1 IMAD R8, R5, 0x2, R22 ;  /* 0x0000000205081824 */ /* 0x000fe200078e0216 */
        /* <DEDUP_REMOVED lines=29> */
[----:B------:R-:W-:Y:S01]  /*a3f0*/  @P1 IMAD R8, R5, 0x2, R22 ;  /* 0x0000000205081824 */ /* 0x000fe200078e0216 */
[----:B------:R-:W1:Y:S04]  /*a400*/  SHFL.IDX PT, R6, R2, 0x6, 0x181f ;  /* 0x00d81f0002067f89 */ /* 0x000e6800000e0000 */
[----:B------:R-:W2:Y:S04]  /*a410*/  SHFL.IDX PT, R2, R2, 0x7, 0x181f ;  /* 0x00f81f0002027f89 */ /* 0x000ea800000e0000 */
[----:B------:R-:W3:Y:S01]  /*a420*/  SHFL.IDX PT, R0, R0, 0x7, 0x181f ;  /* 0x00f81f0000007f89 */ /* 0x000ee200000e0000 */
[----:B0-----:R-:W-:-:S05]  /*a430*/  @P1 LEA R7, P0, R28, R7, 0x1 ;  /* 0x000000071c071211 */ /* 0x001fca00078008ff */
[----:B-1----:R-:W-:-:S05]  /*a440*/  @P1 IMAD.X R6, RZ, RZ, R6, P0 ;  /* 0x000000ffff061224 */ /* 0x002fca00000e0606 */
[----:B------:R-:W-:-:S04]  /*a450*/  @P1 LOP3.LUT R7, R7, R6, RZ, 0x3c, !PT ;  /* 0x0000000607071212 */ /* 0x000fc800078e3cff */
[----:B------:R-:W-:-:S04]  /*a460*/  @P1 LOP3.LUT R6, R7, R6, RZ, 0x3c, !PT ;  /* 0x0000000607061212 */ /* 0x000fc800078e3cff */
[----:B------:R-:W-:-:S05]  /*a470*/  @P1 LOP3.LUT R7, R7, R6, RZ, 0x3c, !PT ;  /* 0x0000000607071212 */ /* 0x000fca00078e3cff */
[----:B--23--:R0:W-:Y:S02]  /*a480*/  @P1 LDGSTS.E.BYPASS.LTC128B.128 [R8+0x11400], desc[UR50][R6.64], !P2 ;  /* 0x1140000006081fae */ /* 0x00c1e4000d101d72 */
.L_x_345:
[----:B------:R-:W-:-:S13]  /*a490*/  ISETP.GE.AND P0, PT, R4, 0x71, PT ;  /* 0x000000710400780c */ /* 0x000fda0003f06270 */
[----:B0-----:R-:W-:Y:S02]  /*a4a0*/  @P0 LEA R6, P1, R28, R0, 0x1 ;  /* 0x000000001c060211 */ /* 0x001fe400078208ff */
[----:B------:R-:W-:-:S03]  /*a4b0*/  @P0 LEA R5, R5, R22, 0x1 ;  /* 0x0000001605050211 */ /* 0x000fc600078e08ff */
[----:B------:R-:W-:-:S05]  /*a4c0*/  @P0 IMAD.X R7, RZ, RZ, R2, P1 ;  /* 0x000000ffff070224 */ /* 0x000fca00008e0602 */
[----:B------:R-:W-:Y:S01]  /*a4d0*/  @!PT LDS RZ, [RZ] ;  /* 0x00000000fffff984 */ /* 0x000fe20000000800 */
[----:B------:R-:W-:Y:S01]  /*a4e0*/  @!PT LDS RZ, [RZ] ;  /* 0x00000000fffff984 */ /* 0x000fe20000000800 */
[----:B------:R-:W-:Y:S01]  /*a4f0*/  @!PT LDS RZ, [RZ] ;  /* 0x00000000fffff984 */ /* 0x000fe20000000800 */
[----:B------:R0:W-:Y:S01]  /*a500*/  @P0 LDGSTS.E.BYPASS.LTC128B.128 [R5+0x11c00], desc[UR50][R6.64], !P2 ;  /* 0x11c0000006050fae */ /* 0x0001e2000d101d72 */
[----:B------:R-:W-:Y:S01]  /*a510*/  PLOP3.LUT P0, PT, PT, PT, PT, 0x80, 0x0 ;  /* 0x000000000000781c */ /* 0x000fe20003f0f070 */
[----:B------:R-:W-:-:S12]  /*a520*/  NOP ;  /* 0x0000000000007918 */ /* 0x000fd80000000000 */
.L_x_265:
        /* <DEDUP_REMOVED lines=11> */
.L_x_266:
[----:B------:R1:W5:Y:S01]  /*a5e0*/  LDL R0, [R1+0x8] ;  /* 0x0000080001007983 */ /* 0x0003620000100800 */
[----:B------:R1:W-:Y:S03]  /*a5f0*/  SYNCS.ARRIVE.TRANS64.A1T0 RZ, [R3+URZ+0x16830], RZ ;  /* 0x016830ff03ff79a7 */ /* 0x0003e6000810003f */
[----:B0-----:R1:W5:Y:S04]  /*a600*/  LDL.LU R5, [R1+0x20] ;  /* 0x0000200001057983 */ /* 0x0013680000300800 */
[----:B------:R1:W5:Y:S02]  /*a610*/  LDL.LU R4, [R1+0x28] ;  /* 0x0000280001047983 */ /* 0x0003640000300800 */
[----:B------:R-:W-:Y:S05]  /*a620*/  WARPSYNC.ALL ;  /* 0x0000000000007948 */ /* 0x000fea0003800000 */
[----:B------:R-:W-:Y:S01]  /*a630*/  ULDC.64 UR4, c[0x0][0x298] ;  /* 0x0000a60000047ab9 */ /* 0x000fe20000000a00 */
[----:B------:R-:W-:Y:S01]  /*a640*/  VIADD R2, R22, 0x8400 ;  /* 0x0000840016027836 */ /* 0x000fe20000000000 */
[----:B------:R-:W-:Y:S01]  /*a650*/  BSSY B6, `(.L_x_267) ;  /* 0x000001f000067945 */ /* 0x000fe20003800000 */
[----:B------:R-:W-:Y:S03]  /*a660*/  BAR.SYNC.DEFER_BLOCKING 0x8, 0x200 ;  /* 0x0208000000007b1d */ /* 0x000fe60000010000 */
[----:B------:R-:W-:-:S02]  /*a670*/  LOP3.LUT P0, RZ, R2, 0x3ff, RZ, 0xc0, !PT ;  /* 0x000003ff02ff7812 */ /* 0x000fc4000780c0ff */
[----:B-----5:R-:W-:Y:S02]  /*a680*/  LOP3.LUT P1, RZ, R0, 0x8, RZ, 0xc0, !PT ;  /* 0x0000000800ff7812 */ /* 0x020fe4000782c0ff */
[----:B------:R-:W-:Y:S01]  /*a690*/  SHF.R.S32.HI R0, RZ, 0x1f, R5 ;  /* 0x0000001fff007819 */ /* 0x000fe20000011405 */
[----:B-1----:R-:W-:Y:S01]  /*a6a0*/  IMAD.WIDE.U32 R2, R5, UR4, RZ ;  /* 0x0000000405027c25 */ /* 0x002fe2000f8e00ff */
[----:B------:R-:W-:Y:S02]  /*a6b0*/  SEL R29, R29, RZ, !P1 ;  /* 0x000000ff1d1d7207 */ /* 0x000fe40004800000 */
[----:B------:R-:W-:Y:S01]  /*a6c0*/  SEL R4, R4, RZ, !P1 ;  /* 0x000000ff04047207 */ /* 0x000fe20004800000 */
[----:B------:R-:W-:Y:S01]  /*a6d0*/  IMAD R0, R0, UR4, RZ ;  /* 0x0000000400007c24 */ /* 0x000fe2000f8e02ff */
[----:B------:R0:W-:Y:S03]  /*a6e0*/  STL.64 [R1+0x20], R2 ;  /* 0x0000200201007387 */ /* 0x0001e60000100a00 */
[----:B------:R-:W-:Y:S01]  /*a6f0*/  IMAD R0, R5, UR5, R0 ;  /* 0x0000000505007c24 */ /* 0x000fe2000f8e0200 */
[----:B------:R0:W-:Y:S03]  /*a700*/  STL [R1+0x30], R4 ;  /* 0x0000300401007387 */ /* 0x0001e60000100800 */
[----:B------:R-:W-:-:S05]  /*a710*/  IMAD.IADD R0, R3, 0x1, R0 ;  /* 0x0000000103007824 */ /* 0x000fca00078e0200 */
[----:B------:R0:W-:Y:S01]  /*a720*/  STL [R1+0x28], R0 ;  /* 0x0000280001007387 */ /* 0x0001e20000100800 */
[----:B------:R-:W-:Y:S05]  /*a730*/  @!P0 BRA `(.L_x_268) ;  /* 0x0000000000408947 */ /* 0x000fea0003800000 */
[----:B0-----:R-:W-:Y:S01]  /*a740*/  MOV R2, 0x0 ;  /* 0x0000000000027802 */ /* 0x001fe20000000f00 */
        /* <DEDUP_REMOVED lines=15> */
.L_x_268:
[----:B------:R-:W-:Y:S05]  /*a840*/  BSYNC B6 ;  /* 0x0000000000067941 */ /* 0x000fea0003800000 */
.L_x_267:
[----:B0-----:R-:W2:Y:S01]  /*a850*/  LDL.LU R0, [R1+0x30] ;  /* 0x0000300001007983 */ /* 0x001ea20000300800 */
[----:B------:R-:W-:Y:S01]  /*a860*/  ULDC.64 UR4, c[0x0][0x2d8] ;  /* 0x0000b60000047ab9 */ /* 0x000fe20000000a00 */
[----:B------:R-:W0:Y:S01]  /*a870*/  LDC R9, c[0x0][0x448] ;  /* 0x00011200ff097b82 */ /* 0x000e220000000800 */
[----:B------:R-:W-:Y:S01]  /*a880*/  ULDC.64 UR6, c[0x0][0x2c8] ;  /* 0x0000b20000067ab9 */ /* 0x000fe20000000a00 */
[----:B------:R-:W3:Y:S01]  /*a890*/  LDL.LU R21, [R1+0x28] ;  /* 0x0000280001157983 */ /* 0x000ee20000300800 */
[----:B------:R-:W-:-:S03]  /*a8a0*/  ULDC.64 UR8, c[0x0][0x280] ;  /* 0x0000a00000087ab9 */ /* 0x000fc60000000a00 */
[----:B------:R-:W3:Y:S04]  /*a8b0*/  LDL.LU.64 R2, [R1+0x20] ;  /* 0x0000200001027983 */ /* 0x000ee80000300a00 */
[----:B------:R-:W4:Y:S04]  /*a8c0*/  LDL R20, [R1] ;  /* 0x0000000001147983 */ /* 0x000f280000100800 */
[----:B------:R1:W5:Y:S01]  /*a8d0*/  LDL R10, [R1+0x1c] ;  /* 0x00001c00010a7983 */ /* 0x0003620000100800 */
[----:B0-----:R-:W-:-:S13]  /*a8e0*/  ISETP.NE.AND P0, PT, R9, 0x1, PT ;  /* 0x000000010900780c */ /* 0x001fda0003f05270 */
[----:B------:R-:W0:Y:S08]  /*a8f0*/  @P0 LDC R5, c[0x0][0x450] ;  /* 0x00011400ff050b82 */ /* 0x000e300000000800 */
[----:B------:R-:W1:Y:S01]  /*a900*/  @P0 LDC R8, c[0x0][0x450] ;  /* 0x00011400ff080b82 */ /* 0x000e620000000800 */
[----:B--2---:R-:W-:Y:S02]  /*a910*/  IMAD.MOV.U32 R4, RZ, RZ, R0 ;  /* 0x000000ffff047224 */ /* 0x004fe400078e0000 */
[----:B---3--:R-:W-:-:S02]  /*a920*/  IMAD.MOV.U32 R3, RZ, RZ, R21 ;  /* 0x000000ffff037224 */ /* 0x008fc400078e0015 */
[----:B------:R-:W2:Y:S01]  /*a930*/  S2R R21, SR_TID.X ;  /* 0x0000000000157919 */ /* 0x000ea20000002100 */
[----:B----4-:R-:W-:Y:S02]  /*a940*/  IMAD R0, R20, UR4, RZ ;  /* 0x0000000414007c24 */ /* 0x010fe4000f8e02ff */
[----:B------:R-:W3:Y:S01]  /*a950*/  S2R R20, SR_TID.X ;  /* 0x0000000000147919 */ /* 0x000ee20000002100 */
[----:B------:R-:W-:-:S04]  /*a960*/  IMAD.WIDE.U32 R2, R18, UR4, R2 ;  /* 0x0000000412027c25 */ /* 0x000fc8000f8e0002 */
[----:B------:R-:W-:Y:S01]  /*a970*/  IMAD R0, R18, UR5, R0 ;  /* 0x0000000512007c24 */ /* 0x000fe2000f8e0200 */
[----:B------:R-:W-:-:S04]  /*a980*/  ULDC.64 UR4, c[0x0][0x2e0] ;  /* 0x0000b80000047ab9 */ /* 0x000fc80000000a00 */
[----:B------:R-:W-:Y:S01]  /*a990*/  IADD3 R3, R3, R0, RZ ;  /* 0x0000000003037210 */ /* 0x000fe20007ffe0ff */
[----:B------:R-:W-:Y:S02]  /*a9a0*/  IMAD R0, R4, UR4, RZ ;  /* 0x0000000404007c24 */ /* 0x000fe4000f8e02ff */
[----:B------:R-:W4:Y:S02]  /*a9b0*/  @P0 LDC R4, c[0x0][0x44c] ;  /* 0x00011300ff040b82 */ /* 0x000f240000000800 */
[C---:B------:R-:W-:Y:S02]  /*a9c0*/  IMAD R0, R29.reuse, UR5, R0 ;  /* 0x000000051d007c24 */ /* 0x040fe4000f8e0200 */
[----:B------:R-:W-:Y:S01]  /*a9d0*/  IMAD.WIDE.U32 R2, R29, UR4, R2 ;  /* 0x000000041d027c25 */ /* 0x000fe2000f8e0002 */
[----:B------:R-:W-:-:S03]  /*a9e0*/  ULDC.64 UR4, c[0x0][0x2d0] ;  /* 0x0000b40000047ab9 */ /* 0x000fc60000000a00 */
[----:B------:R-:W-:Y:S02]  /*a9f0*/  IMAD.IADD R3, R3, 0x1, R0 ;  /* 0x0000000103037824 */ /* 0x000fe400078e0200 */
[----:B--2---:R-:W-:Y:S01]  /*aa00*/  IMAD.SHL.U32 R21, R21, 0x10, RZ ;  /* 0x0000001015157824 */ /* 0x004fe200078e00ff */
[----:B---3--:R-:W-:-:S04]  /*aa10*/  LOP3.LUT R20, R20, 0x7f, RZ, 0xc0, !PT ;  /* 0x0000007f14147812 */ /* 0x008fc800078ec0ff */
[----:B------:R-:W-:Y:S02]  /*aa20*/  LOP3.LUT R21, R21, 0x70, RZ, 0xc0, !PT ;  /* 0x0000007015157812 */ /* 0x000fe400078ec0ff */
[----:B------:R-:W-:-:S04]  /*aa30*/  SHF.R.U32.HI R20, RZ, 0x3, R20 ;  /* 0x00000003ff147819 */ /* 0x000fc80000011614 */
[----:B------:R-:W-:Y:S02]  /*aa40*/  LOP3.LUT R20, R20, R21, RZ, 0xfc, !PT ;  /* 0x0000001514147212 */ /* 0x000fe400078efcff */
[----:B------:R2:W5:Y:S03]  /*aa50*/  LDL R21, [R1+0x2c] ;  /* 0x00002c0001157983 */ /* 0x0005660000100800 */
[----:B------:R-:W-:-:S04]  /*aa60*/  IMAD R6, R17, 0xc0, R20 ;  /* 0x000000c011067824 */ /* 0x000fc800078e0214 */
[----:B----4-:R-:W-:-:S04]  /*aa70*/  @P0 IMAD.HI.U32 R0, R6, R4, RZ ;  /* 0x0000000406000227 */ /* 0x010fc800078e00ff */
[----:B------:R-:W-:Y:S01]  /*aa80*/  IMAD.MOV.U32 R4, RZ, RZ, R6 ;  /* 0x000000ffff047224 */ /* 0x000fe200078e0006 */
[----:B0-----:R-:W-:-:S04]  /*aa90*/  @P0 SHF.R.U32.HI R4, RZ, R5, R0 ;  /* 0x00000005ff040219 */ /* 0x001fc80000011600 */
[----:B------:R-:W-:-:S05]  /*aaa0*/  SHF.R.S32.HI R0, RZ, 0x1f, R4 ;  /* 0x0000001fff007819 */ /* 0x000fca0000011404 */
[----:B------:R-:W-:-:S04]  /*aab0*/  IMAD R0, R0, UR4, RZ ;  /* 0x0000000400007c24 */ /* 0x000fc8000f8e02ff */
[C---:B------:R-:W-:Y:S02]  /*aac0*/  IMAD R7, R4.reuse, UR5, R0 ;  /* 0x0000000504077c24 */ /* 0x040fe4000f8e0200 */
[----:B------:R-:W-:Y:S02]  /*aad0*/  IMAD.MOV R0, RZ, RZ, -R4 ;  /* 0x000000ffff007224 */ /* 0x000fe400078e0a04 */
[----:B------:R-:W-:-:S04]  /*aae0*/  IMAD.WIDE.U32 R4, R4, UR4, R2 ;  /* 0x0000000404047c25 */ /* 0x000fc8000f8e0002 */
[----:B------:R-:W-:Y:S01]  /*aaf0*/  IMAD R0, R9, R0, R6 ;  /* 0x0000000009007224 */ /* 0x000fe200078e0206 */
[----:B------:R-:W-:-:S04]  /*ab00*/  IADD3 R5, R5, R7, RZ ;  /* 0x0000000705057210 */ /* 0x000fc80007ffe0ff */
[----:B------:R-:W-:-:S05]  /*ab10*/  SHF.R.S32.HI R7, RZ, 0x1f, R0 ;  /* 0x0000001fff077819 */ /* 0x000fca0000011400 */
[----:B------:R-:W-:Y:S02]  /*ab20*/  IMAD R7, R7, UR6, RZ ;  /* 0x0000000607077c24 */ /* 0x000fe4000f8e02ff */
[----:B------:R-:W-:-:S04]  /*ab30*/  IMAD.WIDE.U32 R4, R0, UR6, R4 ;  /* 0x0000000600047c25 */ /* 0x000fc8000f8e0004 */
[----:B------:R-:W-:-:S04]  /*ab40*/  IMAD R7, R0, UR7, R7 ;  /* 0x0000000700077c24 */ /* 0x000fc8000f8e0207 */
[----:B------:R-:W-:Y:S02]  /*ab50*/  IMAD.IADD R5, R5, 0x1, R7 ;  /* 0x0000000105057824 */ /* 0x000fe400078e0207 */
[----:B------:R-:W0:Y:S01]  /*ab60*/  @P0 LDC R7, c[0x0][0x44c] ;  /* 0x00011300ff070b82 */ /* 0x000e220000000800 */
[----:B------:R-:W-:-:S04]  /*ab70*/  LEA R0, P1, R4, UR8, 0x1 ;  /* 0x0000000804007c11 */ /* 0x000fc8000f8208ff */
[----:B------:R-:W-:Y:S01]  /*ab80*/  LEA.HI.X R4, R4, UR9, R5, 0x1, P1 ;  /* 0x0000000904047c11 */ /* 0x000fe200088f0c05 */
[----:B------:R-:W-:-:S04]  /*ab90*/  VIADD R5, R6, 0x80 ;  /* 0x0000008006057836 */ /* 0x000fc80000000000 */
[----:B------:R-:W-:Y:S01]  /*aba0*/  IMAD.MOV.U32 R6, RZ, RZ, R5 ;  /* 0x000000ffff067224 */ /* 0x000fe200078e0005 */
[----:B------:R-:W3:Y:S01]  /*abb0*/  S2R R20, SR_TID.X ;  /* 0x0000000000147919 */ /* 0x000ee20000002100 */
[----:B0-----:R-:W-:-:S05]  /*abc0*/  @P0 IMAD.HI.U32 R7, R5, R7, RZ ;  /* 0x0000000705070227 */ /* 0x001fca00078e00ff */
[----:B-1----:R-:W-:-:S05]  /*abd0*/  @P0 SHF.R.U32.HI R6, RZ, R8, R7 ;  /* 0x00000008ff060219 */ /* 0x002fca0000011607 */
[----:B------:R-:W-:-:S04]  /*abe0*/  IMAD.MOV R7, RZ, RZ, -R6 ;  /* 0x000000ffff077224 */ /* 0x000fc800078e0a06 */
[----:B------:R-:W-:Y:S01]  /*abf0*/  IMAD R5, R9, R7, R5 ;  /* 0x0000000709057224 */ /* 0x000fe200078e0205 */
[----:B------:R-:W-:Y:S01]  /*ac00*/  SHF.R.S32.HI R7, RZ, 0x1f, R6 ;  /* 0x0000001fff077819 */ /* 0x000fe20000011406 */
[----:B------:R-:W-:-:S04]  /*ac10*/  IMAD.WIDE.U32 R2, R6, UR4, R2 ;  /* 0x0000000406027c25 */ /* 0x000fc8000f8e0002 */
[----:B------:R-:W-:Y:S01]  /*ac20*/  IMAD R7, R7, UR4, RZ ;  /* 0x0000000407077c24 */ /* 0x000fe2000f8e02ff */
[----:B------:R-:W-:-:S03]  /*ac30*/  ULDC UR4, c[0x0][0x2b8] ;  /* 0x0000ae0000047ab9 */ /* 0x000fc60000000800 */
[----:B------:R-:W-:Y:S01]  /*ac40*/  IMAD R7, R6, UR5, R7 ;  /* 0x0000000506077c24 */ /* 0x000fe2000f8e0207 */
[----:B------:R-:W-:-:S04]  /*ac50*/  SHF.R.S32.HI R6, RZ, 0x1f, R5 ;  /* 0x0000001fff067819 */ /* 0x000fc80000011405 */
[----:B------:R-:W-:Y:S01]  /*ac60*/  IADD3 R3, R3, R7, RZ ;  /* 0x0000000703037210 */ /* 0x000fe20007ffe0ff */
[----:B------:R-:W-:Y:S02]  /*ac70*/  IMAD R6, R6, UR6, RZ ;  /* 0x0000000606067c24 */ /* 0x000fe4000f8e02ff */
[----:B------:R-:W-:-:S04]  /*ac80*/  IMAD.WIDE.U32 R2, R5, UR6, R2 ;  /* 0x0000000605027c25 */ /* 0x000fc8000f8e0002 */
[----:B------:R-:W-:Y:S01]  /*ac90*/  IMAD R6, R5, UR7, R6 ;  /* 0x0000000705067c24 */ /* 0x000fe2000f8e0206 */
[----:B------:R-:W-:-:S03]  /*aca0*/  LEA R5, P1, R2, UR8, 0x1 ;  /* 0x0000000802057c11 */ /* 0x000fc6000f8208ff */
[----:B------:R-:W-:Y:S01]  /*acb0*/  IMAD.IADD R6, R3, 0x1, R6 ;  /* 0x0000000103067824 */ /* 0x000fe200078e0206 */
[----:B------:R-:W-:Y:S01]  /*acc0*/  ISETP.GE.AND P0, PT, R28, UR4, PT ;  /* 0x000000041c007c0c */ /* 0x000fe2000bf06270 */
[----:B------:R-:W-:Y:S01]  /*acd0*/  UMOV UR4, 0xffffffff ;  /* 0xffffffff00047882 */ /* 0x000fe20000000000 */
[----:B---3--:R-:W-:Y:S02]  /*ace0*/  LOP3.LUT R20, R20, 0x7f, RZ, 0xc0, !PT ;  /* 0x0000007f14147812 */ /* 0x008fe400078ec0ff */
[----:B------:R-:W-:Y:S02]  /*acf0*/  LEA.HI.X R2, R2, UR9, R6, 0x1, P1 ;  /* 0x0000000902027c11 */ /* 0x000fe400088f0c06 */
[----:B------:R-:W-:Y:S01]  /*ad00*/  SHF.R.U32.HI R20, RZ, 0x3, R20 ;  /* 0x00000003ff147819 */ /* 0x000fe20000011614 */
[----:B--2---:R-:W-:Y:S06]  /*ad10*/  BRA.DIV UR4, `(.L_x_269) ;  /* 0x0000003a04e87947 */ /* 0x004fec000b800000 */
[----:B------:R-:W0:Y:S01]  /*ad20*/  SHFL.IDX PT, R7, R0, RZ, 0x181f ;  /* 0x00181fff00077589 */ /* 0x000e2200000e0000 */
[----:B-----5:R-:W-:Y:S02]  /*ad30*/  IMAD R3, R21, R9, RZ ;  /* 0x0000000915037224 */ /* 0x020fe400078e02ff */
[----:B------:R-:W-:Y:S01]  /*ad40*/  IMAD R17, R17, 0xc0, R20 ;  /* 0x000000c011117824 */ /* 0x000fe200078e0214 */
[----:B------:R-:W1:Y:S04]  /*ad50*/  SHFL.IDX PT, R6, R4, RZ, 0x181f ;  /* 0x00181fff04067589 */ /* 0x000e6800000e0000 */
[----:B------:R-:W-:-:S13]  /*ad60*/  ISETP.GE.AND P2, PT, R17, R3, PT ;  /* 0x000000031100720c */ /* 0x000fda0003f46270 */
[----:B0-----:R-:W-:-:S05]  /*ad70*/  @!P2 LEA R7, P1, R28, R7, 0x1 ;  /* 0x000000071c07a211 */ /* 0x001fca00078208ff */
[----:B-1----:R-:W-:-:S05]  /*ad80*/  @!P2 IMAD.X R6, RZ, RZ, R6, P1 ;  /* 0x000000ffff06a224 */ /* 0x002fca00008e0606 */
[----:B------:R-:W-:-:S04]  /*ad90*/  @!P2 LOP3.LUT R7, R7, R6, RZ, 0x3c, !PT ;  /* 0x000000060707a212 */ /* 0x000fc800078e3cff */
[----:B------:R-:W-:-:S04]  /*ada0*/  @!P2 LOP3.LUT R6, R7, R6, RZ, 0x3c, !PT ;  /* 0x000000060706a212 */ /* 0x000fc800078e3cff */
[----:B------:R-:W-:-:S05]  /*adb0*/  @!P2 LOP3.LUT R7, R7, R6, RZ, 0x3c, !PT ;  /* 0x000000060707a212 */ /* 0x000fca00078e3cff */
[----:B------:R-:W-:Y:S01]  /*adc0*/  @!PT LDS RZ, [RZ] ;  /* 0x00000000fffff984 */ /* 0x000fe20000000800 */
[----:B------:R0:W-:Y:S02]  /*add0*/  @!P2 LDGSTS.E.BYPASS.LTC128B.128 [R10+0x8400], desc[UR50][R6.64], !P0 ;  /* 0x08400000060aafae */ /* 0x0001e4000c101d72 */
[----:B0-----:R-:W-:Y:S02]  /*ade0*/  VIADD R6, R17, 0x10 ;  /* 0x0000001011067836 */ /* 0x001fe40000000000 */
[----:B------:R-:W0:Y:S03]  /*adf0*/  SHFL.IDX PT, R7, R0, 0x1, 0x181f ;  /* 0x00381f0000077f89 */ /* 0x000e2600000e0000 */
[----:B------:R-:W-:Y:S02]  /*ae00*/  ISETP.GE.AND P1, PT, R6, R3, PT ;  /* 0x000000030600720c */ /* 0x000fe40003f26270 */
[----:B------:R-:W1:Y:S11]  /*ae10*/  SHFL.IDX PT, R6, R4, 0x1, 0x181f ;  /* 0x00381f0004067f89 */ /* 0x000e7600000e0000 */
[----:B0-----:R-:W-:-:S05]  /*ae20*/  @!P1 LEA R7, P2, R28, R7, 0x1 ;  /* 0x000000071c079211 */ /* 0x001fca00078408ff */
[----:B-1----:R-:W-:-:S05]  /*ae30*/  @!P1 IMAD.X R6, RZ, RZ, R6, P2 ;  /* 0x000000ffff069224 */ /* 0x002fca00010e0606 */
[----:B------:R-:W-:-:S04]  /*ae40*/  @!P1 LOP3.LUT R7, R7, R6, RZ, 0x3c, !PT ;  /* 0x0000000607079212 */ /* 0x000fc800078e3cff */
[----:B------:R-:W-:-:S04]  /*ae50*/  @!P1 LOP3.LUT R6, R7, R6, RZ, 0x3c, !PT ;  /* 0x0000000607069212 */ /* 0x000fc800078e3cff */
[----:B------:R-:W-:-:S05]  /*ae60*/  @!P1 LOP3.LUT R7, R7, R6, RZ, 0x3c, !PT ;  /* 0x0000000607079212 */ /* 0x000fca00078e3cff */
[----:B------:R0:W-:Y:S02]  /*ae70*/  @!P1 LDGSTS.E.BYPASS.LTC128B.128 [R10+0x8c00], desc[UR50][R6.64], !P0 ;  /* 0x08c00000060a9fae */ /* 0x0001e4000c101d72 */
[----:B0-----:R-:W-:Y:S02]  /*ae80*/  IADD3 R6, R17, 0x20, RZ ;  /* 0x0000002011067810 */ /* 0x001fe40007ffe0ff */
[----:B------:R-:W0:Y:S02]  /*ae90*/  SHFL.IDX PT, R7, R0, 0x2, 0x181f ;  /* 0x00581f0000077f89 */ /* 0x000e2400000e0000 */
        /* <DEDUP_REMOVED lines=22> */
[----:B0-----:R-:W-:-:S04]  /*b000*/  @!P1 LEA R7, P2, R28, R7, 0x1 ;  /* 0x000000071c079211 */ /* 0x001fc800078408ff */
[----:B-1----:R-:W-:-:S04]  /*b010*/  @!P1 IADD3.X R6, RZ, R6, RZ, P2, !PT ;  /* 0x00000006ff069210 */ /* 0x002fc800017fe4ff */
        /* <DEDUP_REMOVED lines=17> */
[----:B------:R-:W1:Y:S04]  /*b130*/  SHFL.IDX PT, R6, R4, 0x6, 0x181f ;  /* 0x00d81f0004067f89 */ /* 0x000e6800000e0000 */
[----:B------:R-:W-:Y:S07]  /*b140*/  SHFL.IDX PT, R4, R4, 0x7, 0x181f ;  /* 0x00f81f0004047f89 */ /* 0x000fee00000e0000 */
[----:B0-----:R-:W-:-:S05]  /*b150*/  @!P1 LEA R7, P2, R28, R7, 0x1 ;  /* 0x000000071c079211 */ /* 0x001fca00078408ff */
[----:B-1----:R-:W-:-:S05]  /*b160*/  @!P1 IMAD.X R6, RZ, RZ, R6, P2 ;  /* 0x000000ffff069224 */ /* 0x002fca00010e0606 */
[----:B------:R-:W-:-:S04]  /*b170*/  @!P1 LOP3.LUT R7, R7, R6, RZ, 0x3c, !PT ;  /* 0x0000000607079212 */ /* 0x000fc800078e3cff */
[----:B------:R-:W-:-:S04]  /*b180*/  @!P1 LOP3.LUT R6, R7, R6, RZ, 0x3c, !PT ;  /* 0x0000000607069212 */ /* 0x000fc800078e3cff */
[----:B------:R-:W-:-:S05]  /*b190*/  @!P1 LOP3.LUT R7, R7, R6, RZ, 0x3c, !PT ;  /* 0x0000000607079212 */ /* 0x000fca00078e3cff */
[----:B------:R0:W-:Y:S04]  /*b1a0*/  @!P1 LDGSTS.E.BYPASS.LTC128B.128 [R10+0xb400], desc[UR50][R6.64], !P0 ;  /* 0x0b400000060a9fae */ /* 0x0001e8000c101d72 */
[----:B0-----:R0:W1:Y:S02]  /*b1b0*/  SHFL.IDX PT, R6, R0, 0x7, 0x181f ;  /* 0x00f81f0000067f89 */ /* 0x00106400000e0000 */
[----:B0-----:R-:W-:-:S04]  /*b1c0*/  IADD3 R0, R17, 0x80, RZ ;  /* 0x0000008011007810 */ /* 0x001fc80007ffe0ff */
[----:B------:R-:W-:Y:S01]  /*b1d0*/  ISETP.GE.AND P1, PT, R0, R3, PT ;  /* 0x000000030000720c */ /* 0x000fe20003f26270 */
[----:B------:R-:W-:-:S05]  /*b1e0*/  VIADD R0, R17, 0x70 ;  /* 0x0000007011007836 */ /* 0x000fca0000000000 */
[----:B------:R-:W-:Y:S02]  /*b1f0*/  ISETP.GE.AND P2, PT, R0, R3, PT ;  /* 0x000000030000720c */ /* 0x000fe40003f46270 */
[----:B------:R-:W-:Y:S11]  /*b200*/  SHFL.IDX PT, R0, R2, RZ, 0x181f ;  /* 0x00181fff02007589 */ /* 0x000ff600000e0000 */
[----:B-1----:R-:W-:-:S05]  /*b210*/  @!P2 LEA R6, P3, R28, R6, 0x1 ;  /* 0x000000061c06a211 */ /* 0x002fca00078608ff */
[----:B------:R-:W-:Y:S02]  /*b220*/  @!P2 IMAD.X R7, RZ, RZ, R4, P3 ;  /* 0x000000ffff07a224 */ /* 0x000fe400018e0604 */
[----:B------:R-:W0:Y:S04]  /*b230*/  SHFL.IDX PT, R4, R5, RZ, 0x181f ;  /* 0x00181fff05047589 */ /* 0x000e2800000e0000 */
[----:B------:R1:W-:Y:S01]  /*b240*/  @!P2 LDGSTS.E.BYPASS.LTC128B.128 [R10+0xbc00], desc[UR50][R6.64], !P0 ;  /* 0x0bc00000060aafae */ /* 0x0003e2000c101d72 */
[----:B0-----:R-:W-:-:S05]  /*b250*/  @!P1 LEA R4, P3, R28, R4, 0x1 ;  /* 0x000000041c049211 */ /* 0x001fca00078608ff */
[----:B------:R-:W-:Y:S02]  /*b260*/  @!P1 IMAD.X R0, RZ, RZ, R0, P3 ;  /* 0x000000ffff009224 */ /* 0x000fe400018e0600 */
[----:B-1----:R-:W-:-:S03]  /*b270*/  @!P1 IMAD.MOV.U32 R6, RZ, RZ, R4 ;  /* 0x000000ffff069224 */ /* 0x002fc600078e0004 */
[----:B------:R-:W-:Y:S01]  /*b280*/  @!P1 MOV R7, R0 ;  /* 0x0000000000079202 */ /* 0x000fe20000000f00 */
[----:B------:R-:W-:-:S04]  /*b290*/  VIADD R0, R17, 0x90 ;  /* 0x0000009011007836 */ /* 0x000fc80000000000 */
[----:B------:R0:W-:Y:S01]  /*b2a0*/  @!P1 LDGSTS.E.BYPASS.LTC128B.128 [R10+0xc400], desc[UR50][R6.64], !P0 ;  /* 0x0c400000060a9fae */ /* 0x0001e2000c101d72 */
[----:B------:R-:W-:-:S03]  /*b2b0*/  ISETP.GE.AND P1, PT, R0, R3, PT ;  /* 0x000000030000720c */ /* 0x000fc60003f26270 */
[----:B------:R-:W-:Y:S04]  /*b2c0*/  SHFL.IDX PT, R0, R2, 0x1, 0x181f ;  /* 0x00381f0002007f89 */ /* 0x000fe800000e0000 */
[----:B0-----:R-:W0:Y:S06]  /*b2d0*/  SHFL.IDX PT, R6, R5, 0x1, 0x181f ;  /* 0x00381f0005067f89 */ /* 0x001e2c00000e0000 */
[----:B0-----:R-:W-:-:S05]  /*b2e0*/  @!P1 LEA R6, P2, R28, R6, 0x1 ;  /* 0x000000061c069211 */ /* 0x001fca00078408ff */
[----:B------:R-:W-:-:S04]  /*b2f0*/  @!P1 IMAD.X R0, RZ, RZ, R0, P2 ;  /* 0x000000ffff009224 */ /* 0x000fc800010e0600 */
[----:B------:R-:W-:Y:S02]  /*b300*/  @!P1 IMAD.MOV.U32 R7, RZ, RZ, R0 ;  /* 0x000000ffff079224 */ /* 0x000fe400078e0000 */
[----:B------:R-:W-:-:S03]  /*b310*/  VIADD R0, R17, 0xa0 ;  /* 0x000000a011007836 */ /* 0x000fc60000000000 */
[----:B------:R0:W-:Y:S02]  /*b320*/  @!P1 LDGSTS.E.BYPASS.LTC128B.128 [R10+0xcc00], desc[UR50][R6.64], !P0 ;  /* 0x0cc00000060a9fae */ /* 0x0001e4000c101d72 */
[----:B------:R-:W-:Y:S02]  /*b330*/  ISETP.GE.AND P2, PT, R0, R3, PT ;  /* 0x000000030000720c */ /* 0x000fe40003f46270 */
[----:B------:R-:W-:Y:S04]  /*b340*/  SHFL.IDX PT, R0, R2, 0x2, 0x181f ;  /* 0x00581f0002007f89 */ /* 0x000fe800000e0000 */
[----:B0-----:R-:W0:Y:S07]  /*b350*/  SHFL.IDX PT, R6, R5, 0x2, 0x181f ;  /* 0x00581f0005067f89 */ /* 0x001e2e00000e0000 */
[----:B0-----:R-:W-:-:S04]  /*b360*/  @!P2 LEA R6, P1, R28, R6, 0x1 ;  /* 0x000000061c06a211 */ /* 0x001fc800078208ff */
[----:B------:R-:W-:-:S05]  /*b370*/  @!P2 IADD3.X R0, RZ, R0, RZ, P1, !PT ;  /* 0x00000000ff00a210 */ /* 0x000fca0000ffe4ff */
[----:B------:R-:W-:Y:S02]  /*b380*/  @!P2 IMAD.MOV.U32 R7, RZ, RZ, R0 ;  /* 0x000000ffff07a224 */ /* 0x000fe400078e0000 */
[----:B------:R0:W1:Y:S04]  /*b390*/  SHFL.IDX PT, R0, R2, 0x3, 0x181f ;  /* 0x00781f0002007f89 */ /* 0x00006800000e0000 */
[----:B------:R0:W-:Y:S04]  /*b3a0*/  @!P2 LDGSTS.E.BYPASS.LTC128B.128 [R10+0xd400], desc[UR50][R6.64], !P0 ;  /* 0x0d400000060aafae */ /* 0x0001e8000c101d72 */
[----:B------:R0:W2:Y:S02]  /*b3b0*/  SHFL.IDX PT, R2, R5, 0x3, 0x181f ;  /* 0x00781f0005027f89 */ /* 0x0000a400000e0000 */
.L_x_370:
[----:B------:R-:W-:-:S05]  /*b3c0*/  VIADD R17, R17, 0xb0 ;  /* 0x000000b011117836 */ /* 0x000fca0000000000 */
[----:B------:R-:W-:-:S13]  /*b3d0*/  ISETP.GE.AND P1, PT, R17, R3, PT ;  /* 0x000000031100720c */ /* 0x000fda0003f26270 */
[----:B0-2---:R-:W-:-:S05]  /*b3e0*/  @!P1 LEA R2, P2, R28, R2, 0x1 ;  /* 0x000000021c029211 */ /* 0x005fca00078408ff */
[----:B-1----:R-:W-:-:S05]  /*b3f0*/  @!P1 IMAD.X R3, RZ, RZ, R0, P2 ;  /* 0x000000ffff039224 */ /* 0x002fca00010e0600 */
[----:B------:R-:W-:Y:S01]  /*b400*/  @!PT LDS RZ, [RZ] ;  /* 0x00000000fffff984 */ /* 0x000fe20000000800 */
[----:B------:R-:W-:Y:S01]  /*b410*/  @!PT LDS RZ, [RZ] ;  /* 0x00000000fffff984 */ /* 0x000fe20000000800 */
[----:B------:R-:W-:Y:S01]  /*b420*/  @!PT LDS RZ, [RZ] ;  /* 0x00000000fffff984 */ /* 0x000fe20000000800 */
[----:B------:R0:W-:Y:S01]  /*b430*/  @!P1 LDGSTS.E.BYPASS.LTC128B.128 [R10+0xdc00], desc[UR50][R2.64], !P0 ;  /* 0x0dc00000020a9fae */ /* 0x0001e2000c101d72 */
[----:B------:R-:W-:Y:S01]  /*b440*/  PLOP3.LUT P0, PT, PT, PT, PT, 0x80, 0x0 ;  /* 0x000000000000781c */ /* 0x000fe20003f0f070 */
[----:B------:R-:W-:-:S12]  /*b450*/  NOP ;  /* 0x0000000000007918 */ /* 0x000fd80000000000 */
.L_x_270:
[----:B------:R-:W-:Y:S02]  /*b460*/  PLOP3.LUT P1, PT, P1, P0, PT, 0xa2, 0x0 ;  /* 0x000000000000781c */ /* 0x000fe40000f21472 */
[----:B------:R-:W-:-:S08]  /*b470*/  @P0 R2UR P1, UR4, R22 ;  /* 0x00000000160402ca */ /* 0x000fd00000020000 */
[----:B------:R-:W-:-:S05]  /*b480*/  @P0 PLOP3.LUT P0, PT, P1, PT, PT, 0x80, 0x0 ;  /* 0x000000000000081c */ /* 0x000fca0000f0f070 */
[----:B------:R-:W-:Y:S01]  /*b490*/  @!P1 SYNCS.ARRIVE.TRANS64.RED.A0T1 RZ, [UR4+0x16800], RZ ;  /* 0x016800ffffff99a7 */ /* 0x000fe20008200404 */
[----:B------:R-:W-:Y:S07]  /*b4a0*/  @!P1 ARRIVES.LDGSTSBAR.64.TRANSCNT [UR4+0x16800] ;  /* 0x01680000ff0099b0 */ /* 0x000fee0008000a84 */
[----:B------:R-:W-:Y:S05]  /*b4b0*/  @P0 BRA.U.ANY `(.L_x_270) ;  /* 0xfffffffd00e80947 */ /* 0x000fea000393ffff */
[----:B0-----:R-:W2:Y:S02]  /*b4c0*/  LDL.LU R2, [R1+0x38] ;  /* 0x0000380001027983 */ /* 0x001ea40000300800 */
[----:B--2---:R-:W-:-:S05]  /*b4d0*/  VIADD R2, R2, 0x1 ;  /* 0x0000000102027836 */ /* 0x004fca0000000000 */
[----:B------:R0:W-:Y:S01]  /*b4e0*/  STL [R1+0x38], R2 ;  /* 0x0000380201007387 */ /* 0x0001e20000100800 */
[----:B------:R-:W-:-:S04]  /*b4f0*/  LEA.HI R0, R2, R2, RZ, 0x1 ;  /* 0x0000000202007211 */ /* 0x000fc800078f08ff */
[----:B------:R-:W-:-:S04]  /*b500*/  LOP3.LUT R0, R0, 0xfffffffe, RZ, 0xc0, !PT ;  /* 0xfffffffe00007812 */ /* 0x000fc800078ec0ff */
[----:B------:R-:W-:-:S04]  /*b510*/  IADD3 R0, R2, -R0, RZ ;  /* 0x8000000002007210 */ /* 0x000fc80007ffe0ff */
[----:B------:R-:W-:Y:S01]  /*b520*/  SHF.L.U32 R3, R0, 0x1f, RZ ;  /* 0x0000001f00037819 */ /* 0x000fe200000006ff */
[----:B------:R-:W-:Y:S01]  /*b530*/  NOP ;  /* 0x0000000000007918 */ /* 0x000fe20000000000 */
[----:B0-----:R-:W2:Y:S01]  /*b540*/  LDL R2, [R1+0x10] ;  /* 0x0000100001027983 */ /* 0x001ea20000100800 */
[----:B------:R0:W-:Y:S01]  /*b550*/  SYNCS.ARRIVE.TRANS64.A1T0 RZ, [R22+URZ+0x16800], RZ ;  /* 0x016800ff16ff79a7 */ /* 0x0001e2000810003f */
[----:B------:R-:W-:Y:S01]  /*b560*/  BSSY B0, `(.L_x_271) ;  /* 0x0000004000007945 */ /* 0x000fe20003800000 */
[----:B------:R-:W1:Y:S01]  /*b570*/  SYNCS.PHASECHK.TRANS64.TRYWAIT P0, [R22+URZ+0x16820], R3 ;  /* 0x01682003160075a7 */ /* 0x000e62000800017f */
[----:B--2---:R-:W-:Y:S02]  /*b580*/  ISETP.GE.AND P1, PT, R2, 0x81, PT ;  /* 0x000000810200780c */ /* 0x004fe40003f26270 */
[----:B01----:R-:W-:Y:S11]  /*b590*/  @!P0 BRA `(.L_x_272) ;  /* 0x0000004000ac8947 */ /* 0x003ff60003800000 */
.L_x_371:
[----:B------:R-:W-:Y:S05]  /*b5a0*/  BSYNC B0 ;  /* 0x0000000000007941 */ /* 0x000fea0003800000 */
.L_x_271:
[----:B------:R-:W-:Y:S04]  /*b5b0*/  BSSY B0, `(.L_x_273) ;  /* 0x0000106000007945 */ /* 0x000fe80003800000 */
[----:B------:R-:W-:Y:S05]  /*b5c0*/  @!P1 BRA `(.L_x_274) ;  /* 0x0000001000109947 */ /* 0x000fea0003800000 */
[----:B------:R-:W2:Y:S01]  /*b5d0*/  LDL.LU R0, [R1+0x34] ;  /* 0x0000340001007983 */ /* 0x000ea20000300800 */
[----:B------:R-:W-:Y:S01]  /*b5e0*/  ULDC UR4, c[0x0][0x2f4] ;  /* 0x0000bd0000047ab9 */ /* 0x000fe20000000800 */
[----:B------:R-:W-:Y:S01]  /*b5f0*/  IMAD.MOV.U32 R17, RZ, RZ, R27 ;  /* 0x000000ffff117224 */ /* 0x000fe200078e001b */
[----:B------:R-:W-:Y:S01]  /*b600*/  ISETP.GE.AND P1, PT, R28, UR4, PT ;  /* 0x000000041c007c0c */ /* 0x000fe2000bf26270 */
[----:B------:R-:W-:Y:S02]  /*b610*/  IMAD.MOV.U32 R6, RZ, RZ, R25 ;  /* 0x000000ffff067224 */ /* 0x000fe400078e0019 */
[----:B------:R-:W-:Y:S01]  /*b620*/  IMAD.MOV.U32 R29, RZ, RZ, R26 ;  /* 0x000000ffff1d7224 */ /* 0x000fe200078e001a */
[----:B--2---:R-:W-:-:S09]  /*b630*/  LEA.HI.SX32 R7, R0, 0xfffffffe, 0x19 ;  /* 0xfffffffe00077811 */ /* 0x004fd200078fcaff */
.L_x_287:
[----:B------:R-:W2:Y:S01]  /*b640*/  LDL R9, [R1+0x14] ;  /* 0x0000140001097983 */ /* 0x000ea20000100800 */
[----:B0-----:R-:W0:Y:S03]  /*b650*/  LDC R3, c[0x0][0x430] ;  /* 0x00010c00ff037b82 */ /* 0x001e260000000800 */
[----:B------:R-:W3:Y:S04]  /*b660*/  LDL R8, [R1+0x18] ;  /* 0x0000180001087983 */ /* 0x000ee80000100800 */
[----:B------:R-:W4:Y:S01]  /*b670*/  LDL R5, [R1+0x4] ;  /* 0x0000040001057983 */ /* 0x000f220000100800 */
[----:B------:R-:W1:Y:S01]  /*b680*/  S2R R2, SR_TID.X ;  /* 0x0000000000027919 */ /* 0x000e620000002100 */
[----:B0-----:R-:W-:-:S13]  /*b690*/  ISETP.NE.AND P0, PT, R3, 0x1, PT ;  /* 0x000000010300780c */ /* 0x001fda0003f05270 */
[----:B------:R-:W0:Y:S01]  /*b6a0*/  @P0 LDC R4, c[0x0][0x434] ;  /* 0x00010d00ff040b82 */ /* 0x000e220000000800 */
[----:B-1----:R-:W-:-:S04]  /*b6b0*/  LOP3.LUT R0, R2, 0x7f, RZ, 0xc0, !PT ;  /* 0x0000007f02007812 */ /* 0x002fc800078ec0ff */
[----:B------:R-:W-:-:S03]  /*b6c0*/  SHF.R.U32.HI R3, RZ, 0x3, R0 ;  /* 0x00000003ff037819 */ /* 0x000fc60000011600 */
[----:B------:R-:W1:Y:S01]  /*b6d0*/  @P0 LDC R0, c[0x0][0x438] ;  /* 0x00010e00ff000b82 */ /* 0x000e620000000800 */
[----:B------:R-:W-:Y:S01]  /*b6e0*/  IMAD.SHL.U32 R2, R2, 0x10, RZ ;  /* 0x0000001002027824 */ /* 0x000fe200078e00ff */
[----:B------:R-:W-:-:S04]  /*b6f0*/  LEA R3, R7, R3, 0x7 ;  /* 0x0000000307037211 */ /* 0x000fc800078e38ff */
[----:B------:R-:W-:Y:S01]  /*b700*/  LOP3.LUT R2, R2, 0x70, RZ, 0xc0, !PT ;  /* 0x0000007002027812 */ /* 0x000fe200078ec0ff */
[----:B------:R-:W-:Y:S05]  /*b710*/  YIELD ;  /* 0x0000000000007946 */ /* 0x000fea0003800000 */
[----:B------:R-:W-:Y:S01]  /*b720*/  ULDC UR4, c[0x0][0x430] ;  /* 0x00010c0000047ab9 */ /* 0x000fe20000000800 */
[----:B--2---:R-:W-:-:S05]  /*b730*/  IADD3 R3, R2, R3, R9 ;  /* 0x0000000302037210 */ /* 0x004fca0007ffe009 */
[----:B0-----:R-:W-:-:S04]  /*b740*/  @P0 IMAD.HI.U32 R4, R3, R4, RZ ;  /* 0x0000000403040227 */ /* 0x001fc800078e00ff */
[----:B------:R-:W-:Y:S01]  /*b750*/  IMAD.MOV.U32 R2, RZ, RZ, R3 ;  /* 0x000000ffff027224 */ /* 0x000fe200078e0003 */
[----:B-1----:R-:W-:-:S05]  /*b760*/  @P0 SHF.R.U32.HI R2, RZ, R0, R4 ;  /* 0x00000000ff020219 */ /* 0x002fca0000011604 */
[----:B------:R-:W-:-:S04]  /*b770*/  IMAD.MOV R0, RZ, RZ, -R2 ;  /* 0x000000ffff007224 */ /* 0x000fc800078e0a02 */
[----:B------:R-:W-:Y:S01]  /*b780*/  IMAD R0, R0, UR4, R3 ;  /* 0x0000000400007c24 */ /* 0x000fe2000f8e0203 */
[----:B------:R-:W-:Y:S01]  /*b790*/  ULDC.64 UR4, c[0x0][0x428] ;  /* 0x00010a0000047ab9 */ /* 0x000fe20000000a00 */
[----:B------:R-:W-:Y:S01]  /*b7a0*/  SHF.R.S32.HI R3, RZ, 0x1f, R2 ;  /* 0x0000001fff037819 */ /* 0x000fe20000011402 */
[----:B---3--:R-:W-:-:S04]  /*b7b0*/  IMAD R4, R8, UR4, RZ ;  /* 0x0000000408047c24 */ /* 0x008fc8000f8e02ff */
[C---:B----4-:R-:W-:Y:S02]  /*b7c0*/  IMAD R4, R5.reuse, UR5, R4 ;  /* 0x0000000505047c24 */ /* 0x050fe4000f8e0204 */
[----:B------:R-:W-:Y:S01]  /*b7d0*/  IMAD.WIDE.U32 R2, R5, UR4, R2 ;  /* 0x0000000405027c25 */ /* 0x000fe2000f8e0002 */
[----:B------:R-:W-:-:S03]  /*b7e0*/  ULDC.64 UR4, c[0x0][0x418] ;  /* 0x0001060000047ab9 */ /* 0x000fc60000000a00 */
[----:B------:R-:W-:Y:S01]  /*b7f0*/  IMAD.IADD R3, R4, 0x1, R3 ;  /* 0x0000000104037824 */ /* 0x000fe200078e0203 */
[----:B------:R-:W-:-:S04]  /*b800*/  LEA R4, P0, R2, UR4, 0x2 ;  /* 0x0000000402047c11 */ /* 0x000fc8000f8010ff */
[----:B------:R-:W-:-:S05]  /*b810*/  LEA.HI.X R5, R2, UR5, R3, 0x2, P0 ;  /* 0x0000000502057c11 */ /* 0x000fca00080f1403 */
[----:B------:R-:W2:Y:S01]  /*b820*/  LDG.E R4, desc[UR50][R4.64] ;  /* 0x0000003204047981 */ /* 0x000ea2000c1e1900 */
[----:B------:R-:W-:Y:S01]  /*b830*/  MOV R8, UR36 ;  /* 0x0000002400087c02 */ /* 0x000fe20008000f00 */
        /* <DEDUP_REMOVED lines=10> */
.L_x_275:
[----:B------:R-:W-:Y:S01]  /*b8e0*/  IMAD R5, R25, 0x8, R22 ;  /* 0x0000000819057824 */ /* 0x000fe200078e0216 */
[----:B------:R-:W-:Y:S01]  /*b8f0*/  SHF.L.U32 R2, R27, 0x1f, RZ ;  /* 0x0000001f1b027819 */ /* 0x000fe200000006ff */
[----:B------:R-:W-:Y:S03]  /*b900*/  BSSY B1, `(.L_x_276) ;  /* 0x0000003000017945 */ /* 0x000fe60003800000 */
[----:B------:R-:W0:Y:S02]  /*b910*/  SYNCS.PHASECHK.TRANS64.TRYWAIT P0, [R5+URZ+0x16840], R2 ;  /* 0x01684002050075a7 */ /* 0x000e24000800017f */
[----:B0-----:R-:W-:Y:S05]  /*b920*/  @!P0 BRA `(.L_x_277) ;  /* 0x0000003c00dc8947 */ /* 0x001fea0003800000 */
.L_x_372:
[----:B------:R-:W-:Y:S05]  /*b930*/  BSYNC B1 ;  /* 0x0000000000017941 */ /* 0x000fea0003800000 */
.L_x_276:
[----:B------:R-:W2:Y:S04]  /*b940*/  LDL R3, [R1+0x8] ;  /* 0x0000080001037983 */ /* 0x000ea80000100800 */
[----:B------:R-:W3:Y:S01]  /*b950*/  LDL R8, [R1] ;  /* 0x0000000001087983 */ /* 0x000ee20000100800 */
[----:B------:R-:W-:Y:S01]  /*b960*/  SHF.R.S32.HI R20, RZ, 0x1f, R0 ;  /* 0x0000001fff147819 */ /* 0x000fe20000011400 */
[----:B------:R-:W-:Y:S01]  /*b970*/  ULDC.64 UR4, c[0x0][0x300] ;  /* 0x0000c00000047ab9 */ /* 0x000fe20000000a00 */
[----:B------:R-:W1:Y:S03]  /*b980*/  S2R R9, SR_TID.X ;  /* 0x0000000000097919 */ /* 0x000e660000002100 */
[----:B------:R-:W-:-:S04]  /*b990*/  IMAD R7, R20, UR4, RZ ;  /* 0x0000000414077c24 */ /* 0x000fc8000f8e02ff */
[C---:B------:R-:W-:Y:S01]  /*b9a0*/  IMAD R7, R0.reuse, UR5, R7 ;  /* 0x0000000500077c24 */ /* 0x040fe2000f8e0207 */
[----:B-1----:R-:W-:Y:S02]  /*b9b0*/  SHF.L.U32 R11, R9, 0x3, RZ ;  /* 0x00000003090b7819 */ /* 0x002fe400000006ff */
[----:B--2---:R-:W-:Y:S01]  /*b9c0*/  LOP3.LUT P2, RZ, R3, 0x1, RZ, 0xc0, !PT ;  /* 0x0000000103ff7812 */ /* 0x004fe2000784c0ff */
[----:B0-----:R-:W-:Y:S01]  /*b9d0*/  IMAD.WIDE.U32 R2, R0, UR4, RZ ;  /* 0x0000000400027c25 */ /* 0x001fe2000f8e00ff */
[----:B------:R-:W-:-:S03]  /*b9e0*/  ULDC.64 UR4, c[0x0][0x310] ;  /* 0x0000c40000047ab9 */ /* 0x000fc60000000a00 */
[----:B------:R-:W-:Y:S02]  /*b9f0*/  IMAD.IADD R3, R3, 0x1, R7 ;  /* 0x0000000103037824 */ /* 0x000fe400078e0207 */
[----:B------:R-:W-:Y:S02]  /*ba00*/  IMAD R7, R21, UR4, RZ ;  /* 0x0000000415077c24 */ /* 0x000fe4000f8e02ff */
[----:B------:R-:W-:-:S04]  /*ba10*/  IMAD.WIDE.U32 R2, R4, UR4, R2 ;  /* 0x0000000404027c25 */ /* 0x000fc8000f8e0002 */
[----:B------:R-:W-:Y:S01]  /*ba20*/  IMAD R7, R4, UR5, R7 ;  /* 0x0000000504077c24 */ /* 0x000fe2000f8e0207 */
[----:B------:R-:W-:-:S03]  /*ba30*/  ULDC.64 UR4, c[0x0][0x308] ;  /* 0x0000c20000047ab9 */ /* 0x000fc60000000a00 */
[----:B------:R-:W-:Y:S02]  /*ba40*/  IMAD.IADD R3, R3, 0x1, R7 ;  /* 0x0000000103037824 */ /* 0x000fe400078e0207 */
[----:B---3--:R-:W-:Y:S02]  /*ba50*/  IMAD R7, R8, UR4, RZ ;  /* 0x0000000408077c24 */ /* 0x008fe4000f8e02ff */
[----:B------:R-:W-:Y:S02]  /*ba60*/  IMAD.SHL.U32 R8, R9, 0x8, RZ ;  /* 0x0000000809087824 */ /* 0x000fe400078e00ff */
[C---:B------:R-:W-:Y:S02]  /*ba70*/  IMAD R7, R18.reuse, UR5, R7 ;  /* 0x0000000512077c24 */ /* 0x040fe4000f8e0207 */
[----:B------:R-:W-:Y:S01]  /*ba80*/  IMAD.WIDE.U32 R2, R18, UR4, R2 ;  /* 0x0000000412027c25 */ /* 0x000fe2000f8e0002 */
[----:B------:R-:W-:Y:S01]  /*ba90*/  LOP3.LUT R8, R8, 0x1f8, RZ, 0xc0, !PT ;  /* 0x000001f808087812 */ /* 0x000fe200078ec0ff */
[----:B------:R-:W-:-:S02]  /*baa0*/  ULDC.64 UR4, c[0x0][0x2e8] ;  /* 0x0000ba0000047ab9 */ /* 0x000fc40000000a00 */
[----:B------:R-:W-:Y:S01]  /*bab0*/  IMAD.IADD R7, R7, 0x1, R3 ;  /* 0x0000000107077824 */ /* 0x000fe200078e0203 */
[----:B------:R-:W-:Y:S02]  /*bac0*/  LOP3.LUT R8, R8, 0x38, R9, 0x78, !PT ;  /* 0x0000003808087812 */ /* 0x000fe400078e7809 */
[----:B------:R-:W-:Y:S01]  /*bad0*/  LEA R9, P0, R2, UR4, 0x1 ;  /* 0x0000000402097c11 */ /* 0x000fe2000f8008ff */
[----:B------:R-:W-:Y:S01]  /*bae0*/  UMOV UR4, 0xffffffff ;  /* 0xffffffff00047882 */ /* 0x000fe20000000000 */
[----:B------:R-:W-:Y:S02]  /*baf0*/  LOP3.LUT R8, R8, 0x200, R11, 0xf8, !PT ;  /* 0x0000020008087812 */ /* 0x000fe400078ef80b */
[----:B------:R-:W-:-:S03]  /*bb00*/  LEA.HI.X R10, R2, UR5, R7, 0x1, P0 ;  /* 0x00000005020a7c11 */ /* 0x000fc600080f0c07 */
[----:B------:R-:W-:Y:S01]  /*bb10*/  IMAD R8, R25, 0x2000, R8 ;  /* 0x0000200019087824 */ /* 0x000fe200078e0208 */
[----:B------:R-:W-:Y:S06]  /*bb20*/  BRA.DIV UR4, `(.L_x_278) ;  /* 0x0000003e04707947 */ /* 0x000fec000b800000 */
[----:B------:R-:W0:Y:S01]  /*bb30*/  SHFL.IDX PT, R2, R9, RZ, 0x181f ;  /* 0x00181fff09027589 */ /* 0x000e2200000e0000 */
[----:B------:R-:W-:Y:S02]  /*bb40*/  IMAD.SHL.U32 R7, R28, 0x2, RZ ;  /* 0x000000021c077824 */ /* 0x000fe400078e00ff */
[----:B------:R-:W-:Y:S01]  /*bb50*/  IMAD R8, R8, 0x2, R22 ;  /* 0x0000000208087824 */ /* 0x000fe200078e0216 */
[----:B------:R-:W1:Y:S02]  /*bb60*/  SHFL.IDX PT, R3, R10, RZ, 0x181f ;  /* 0x00181fff0a037589 */ /* 0x000e6400000e0000 */
[----:B0-----:R-:W-:-:S04]  /*bb70*/  IADD3 R2, P0, R2, R7, RZ ;  /* 0x0000000702027210 */ /* 0x001fc80007f1e0ff */
[----:B-1----:R-:W-:-:S05]  /*bb80*/  IADD3.X R3, RZ, R3, RZ, P0, !PT ;  /* 0x00000003ff037210 */ /* 0x002fca00007fe4ff */
        /* <DEDUP_REMOVED lines=30> */
[----:B0-----:R-:W-:-:S05]  /*bd70*/  IADD3 R2, P0, R2, R7, RZ ;  /* 0x0000000702027210 */ /* 0x001fca0007f1e0ff */
[----:B-1----:R-:W-:-:S05]  /*bd80*/  IMAD.X R3, RZ, RZ, R3, P0 ;  /* 0x000000ffff037224 */ /* 0x002fca00000e0603 */
[----:B------:R0:W-:Y:S04]  /*bd90*/  LDGSTS.E.BYPASS.LTC128B.128 [R8+0x11400], desc[UR50][R2.64], !P2 ;  /* 0x1140000002087fae */ /* 0x0001e8000d101d72 */
[----:B0-2---:R0:W1:Y:S02]  /*bda0*/  SHFL.IDX PT, R2, R9, 0x7, 0x181f ;  /* 0x00f81f0009027f89 */ /* 0x00506400000e0000 */
.L_x_390:
        /* <DEDUP_REMOVED lines=8> */
.L_x_279:
        /* <DEDUP_REMOVED lines=11> */
.L_x_280:
[----:B------:R1:W-:Y:S01]  /*bee0*/  SYNCS.ARRIVE.TRANS64.A1T0 RZ, [R5+URZ+0x16830], RZ ;  /* 0x016830ff05ff79a7 */ /* 0x0003e2000810003f */
[----:B------:R-:W-:Y:S05]  /*bef0*/  @!P3 BRA `(.L_x_281) ;  /* 0x000000000004b947 */ /* 0x000fea0003800000 */
[----:B------:R-:W-:Y:S01]  /*bf00*/  BPT.TRAP 0x1 ;  /* 0x000000040000795c */ /* 0x000fe20000300000 */
.L_x_281:
[----:B------:R-:W-:Y:S01]  /*bf10*/  SHF.L.U32 R2, R17, 0x1f, RZ ;  /* 0x0000001f11027819 */ /* 0x000fe200000006ff */
[----:B------:R-:W-:Y:S01]  /*bf20*/  BSSY B1, `(.L_x_282) ;  /* 0x0000004000017945 */ /* 0x000fe20003800000 */
[----:B-1----:R-:W-:-:S04]  /*bf30*/  LEA R5, R6, R22, 0x3 ;  /* 0x0000001606057211 */ /* 0x002fc800078e18ff */
[----:B------:R-:W1:Y:S02]  /*bf40*/  SYNCS.PHASECHK.TRANS64.TRYWAIT P0, [R5+URZ+0x16860], R2 ;  /* 0x01686002050075a7 */ /* 0x000e64000800017f */
[----:B-1----:R-:W-:Y:S05]  /*bf50*/  @!P0 BRA `(.L_x_283) ;  /* 0x0000004000948947 */ /* 0x002fea0003800000 */
.L_x_391:
[----:B------:R-:W-:Y:S05]  /*bf60*/  BSYNC B1 ;  /* 0x0000000000017941 */ /* 0x000fea0003800000 */
.L_x_282:
[----:B------:R-:W2:Y:S01]  /*bf70*/  LDL R8, [R1+0x10] ;  /* 0x0000100001087983 */ /* 0x000ea20000100800 */
[----:B------:R-:W0:Y:S01]  /*bf80*/  S2R R11, SR_TID.X ;  /* 0x00000000000b7919 */ /* 0x000e220000002100 */
[----:B------:R-:W-:Y:S01]  /*bf90*/  UMOV UR4, 0xffffffff ;  /* 0xffffffff00047882 */ /* 0x000fe20000000000 */
[C---:B0-----:R-:W-:Y:S01]  /*bfa0*/  IMAD.SHL.U32 R9, R11.reuse, 0x8, RZ ;  /* 0x000000080b097824 */ /* 0x041fe200078e00ff */
[C---:B------:R-:W-:Y:S01]  /*bfb0*/  LOP3.LUT R3, R11.reuse, 0x7f, RZ, 0xc0, !PT ;  /* 0x0000007f0b037812 */ /* 0x040fe200078ec0ff */
[----:B------:R-:W-:-:S03]  /*bfc0*/  IMAD.SHL.U32 R10, R11, 0x8, RZ ;  /* 0x000000080b0a7824 */ /* 0x000fc600078e00ff */
[----:B------:R-:W-:-:S04]  /*bfd0*/  LOP3.LUT R9, R9, 0x1f8, RZ, 0xc0, !PT ;  /* 0x000001f809097812 */ /* 0x000fc800078ec0ff */
[----:B------:R-:W-:Y:S02]  /*bfe0*/  LOP3.LUT R9, R9, 0x38, R11, 0x78, !PT ;  /* 0x0000003809097812 */ /* 0x000fe400078e780b */
[----:B------:R-:W-:Y:S02]  /*bff0*/  SHF.R.U32.HI R3, RZ, 0x3, R3 ;  /* 0x00000003ff037819 */ /* 0x000fe40000011603 */
[----:B------:R-:W-:-:S05]  /*c000*/  LOP3.LUT R9, R9, 0x200, R10, 0xf8, !PT ;  /* 0x0000020009097812 */ /* 0x000fca00078ef80a */
[----:B------:R-:W-:Y:S02]  /*c010*/  IMAD R6, R6, 0x2000, R9 ;  /* 0x0000200006067824 */ /* 0x000fe400078e0209 */
[----:B--2---:R-:W-:-:S04]  /*c020*/  IMAD R8, R29, -0x80, R8 ;  /* 0xffffff801d087824 */ /* 0x004fc800078e0208 */
[----:B------:R-:W-:Y:S01]  /*c030*/  IMAD.IADD R8, R8, 0x1, -R3 ;  /* 0x0000000108087824 */ /* 0x000fe200078e0a03 */
[----:B------:R-:W-:Y:S06]  /*c040*/  BRA.DIV UR4, `(.L_x_284) ;  /* 0x00000042046c7947 */ /* 0x000fec000b800000 */
[----:B-1----:R-:W0:Y:S01]  /*c050*/  SHFL.IDX PT, R2, R23, RZ, 0x181f ;  /* 0x00181fff17027589 */ /* 0x002e2200000e0000 */
[----:B------:R-:W-:Y:S01]  /*c060*/  ISETP.LT.OR P0, PT, R8, 0x1, P1 ;  /* 0x000000010800780c */ /* 0x000fe20000f01670 */
[----:B------:R-:W-:Y:S02]  /*c070*/  IMAD R6, R6, 0x2, R22 ;  /* 0x0000000206067824 */ /* 0x000fe400078e0216 */
[----:B------:R-:W1:Y:S01]  /*c080*/  SHFL.IDX PT, R3, R24, RZ, 0x181f ;  /* 0x00181fff18037589 */ /* 0x000e6200000e0000 */
[----:B0-----:R-:W-:-:S04]  /*c090*/  IADD3 R2, P2, R2, R7, RZ ;  /* 0x0000000702027210 */ /* 0x001fc80007f5e0ff */
[----:B-1----:R-:W-:-:S05]  /*c0a0*/  IADD3.X R3, RZ, R3, RZ, P2, !PT ;  /* 0x00000003ff037210 */ /* 0x002fca00017fe4ff */
[----:B------:R-:W-:Y:S01]  /*c0b0*/  @!PT LDS RZ, [RZ] ;  /* 0x00000000fffff984 */ /* 0x000fe20000000800 */
[----:B------:R0:W-:Y:S01]  /*c0c0*/  LDGSTS.E.BYPASS.LTC128B.128 [R6+0x400], desc[UR50][R2.64], !P0 ;  /* 0x0040000002067fae */ /* 0x0001e2000c101d72 */
[----:B------:R-:W-:-:S03]  /*c0d0*/  ISETP.LT.OR P0, PT, R8, 0x11, P1 ;  /* 0x000000110800780c */ /* 0x000fc60000f01670 */
[----:B0-----:R-:W0:Y:S04]  /*c0e0*/  SHFL.IDX PT, R2, R23, 0x1, 0x181f ;  /* 0x00381f0017027f89 */ /* 0x001e2800000e0000 */
[----:B------:R-:W1:Y:S01]  /*c0f0*/  SHFL.IDX PT, R3, R24, 0x1, 0x181f ;  /* 0x00381f0018037f89 */ /* 0x000e6200000e0000 */
[----:B0-----:R-:W-:-:S05]  /*c100*/  IADD3 R2, P2, R2, R7, RZ ;  /* 0x0000000702027210 */ /* 0x001fca0007f5e0ff */
[----:B-1----:R-:W-:-:S05]  /*c110*/  IMAD.X R3, RZ, RZ, R3, P2 ;  /* 0x000000ffff037224 */ /* 0x002fca00010e0603 */
        /* <DEDUP_REMOVED lines=16> */
[----:B0-----:R-:W-:-:S04]  /*c220*/  IADD3 R2, P2, R2, R7, RZ ;  /* 0x0000000702027210 */ /* 0x001fc80007f5e0ff */
[----:B-1----:R-:W-:-:S05]  /*c230*/  IADD3.X R3, RZ, R3, RZ, P2, !PT ;  /* 0x00000003ff037210 */ /* 0x002fca00017fe4ff */
        /* <DEDUP_REMOVED lines=9> */
[----:B------:R-:W1:Y:S04]  /*c2d0*/  SHFL.IDX PT, R3, R24, 0x6, 0x181f ;  /* 0x00d81f0018037f89 */ /* 0x000e6800000e0000 */
[----:B------:R-:W2:Y:S01]  /*c2e0*/  SHFL.IDX PT, R24, R24, 0x7, 0x181f ;  /* 0x00f81f0018187f89 */ /* 0x000ea200000e0000 */
[----:B0-----:R-:W-:-:S05]  /*c2f0*/  IADD3 R2, P2, R2, R7, RZ ;  /* 0x0000000702027210 */ /* 0x001fca0007f5e0ff */
[----:B-1----:R-:W-:-:S05]  /*c300*/  IMAD.X R3, RZ, RZ, R3, P2 ;  /* 0x000000ffff037224 */ /* 0x002fca00010e0603 */
[----:B------:R0:W-:Y:S04]  /*c310*/  LDGSTS.E.BYPASS.LTC128B.128 [R6+0x3400], desc[UR50][R2.64], !P0 ;  /* 0x0340000002067fae */ /* 0x0001e8000c101d72 */
[----:B0-2---:R0:W1:Y:S02]  /*c320*/  SHFL.IDX PT, R2, R23, 0x7, 0x181f ;  /* 0x00f81f0017027f89 */ /* 0x00506400000e0000 */
.L_x_409:
[----:B------:R-:W2:Y:S01]  /*c330*/  LDL R9, [R1] ;  /* 0x0000000001097983 */ /* 0x000ea20000100800 */
[----:B------:R-:W-:Y:S01]  /*c340*/  ISETP.LT.OR P0, PT, R8, 0x71, P1 ;  /* 0x000000710800780c */ /* 0x000fe20000f01670 */
[----:B------:R-:W-:Y:S01]  /*c350*/  ULDC.64 UR4, c[0x0][0x328] ;  /* 0x0000ca0000047ab9 */ /* 0x000fe20000000a00 */
[----:B-1----:R-:W-:-:S05]  /*c360*/  IADD3 R2, P2, R2, R7, RZ ;  /* 0x0000000702027210 */ /* 0x002fca0007f5e0ff */
[----:B------:R-:W-:-:S06]  /*c370*/  IMAD.X R3, RZ, RZ, R24, P2 ;  /* 0x000000ffff037224 */ /* 0x000fcc00010e0618 */
[----:B------:R-:W-:Y:S01]  /*c380*/  @!PT LDS RZ, [RZ] ;  /* 0x00000000fffff984 */ /* 0x000fe20000000800 */
[----:B------:R-:W-:Y:S01]  /*c390*/  @!PT LDS RZ, [RZ] ;  /* 0x00000000fffff984 */ /* 0x000fe20000000800 */
[----:B------:R-:W-:Y:S01]  /*c3a0*/  @!PT LDS RZ, [RZ] ;  /* 0x00000000fffff984 */ /* 0x000fe20000000800 */
[----:B------:R1:W-:Y:S01]  /*c3b0*/  LDGSTS.E.BYPASS.LTC128B.128 [R6+0x3c00], desc[UR50][R2.64], !P0 ;  /* 0x03c0000002067fae */ /* 0x0003e2000c101d72 */
[----:B------:R-:W-:Y:S01]  /*c3c0*/  PLOP3.LUT P0, PT, PT, PT, PT, 0x80, 0x0 ;  /* 0x000000000000781c */ /* 0x000fe20003f0f070 */
[----:B-1----:R-:W-:Y:S02]  /*c3d0*/  IMAD R6, R20, UR4, RZ ;  /* 0x0000000414067c24 */ /* 0x002fe4000f8e02ff */
[----:B------:R-:W-:-:S04]  /*c3e0*/  IMAD.WIDE.U32 R2, R0, UR4, RZ ;  /* 0x0000000400027c25 */ /* 0x000fc8000f8e00ff */
[----:B------:R-:W-:Y:S01]  /*c3f0*/  IMAD R6, R0, UR5, R6 ;  /* 0x0000000500067c24 */ /* 0x000fe2000f8e0206 */
[----:B------:R-:W-:Y:S01]  /*c400*/  ULDC.64 UR4, c[0x0][0x338] ;  /* 0x0000ce0000047ab9 */ /* 0x000fe20000000a00 */
[----:B------:R-:W-:Y:S02]  /*c410*/  NOP ;  /* 0x0000000000007918 */ /* 0x000fe40000000000 */
[----:B------:R-:W-:Y:S02]  /*c420*/  IMAD.IADD R3, R3, 0x1, R6 ;  /* 0x0000000103037824 */ /* 0x000fe400078e0206 */
[----:B------:R-:W-:-:S04]  /*c430*/  IMAD.WIDE.U32 R2, R4, UR4, R2 ;  /* 0x0000000404027c25 */ /* 0x000fc8000f8e0002 */
[----:B------:R-:W-:-:S04]  /*c440*/  IMAD R0, R21, UR4, RZ ;  /* 0x0000000415007c24 */ /* 0x000fc8000f8e02ff */
[----:B------:R-:W-:Y:S01]  /*c450*/  IMAD R0, R4, UR5, R0 ;  /* 0x0000000504007c24 */ /* 0x000fe2000f8e0200 */
[----:B------:R-:W-:-:S04]  /*c460*/  ULDC.64 UR4, c[0x0][0x330] ;  /* 0x0000cc0000047ab9 */ /* 0x000fc80000000a00 */
[----:B------:R-:W-:-:S03]  /*c470*/  IADD3 R3, R3, R0, RZ ;  /* 0x0000000003037210 */ /* 0x000fc60007ffe0ff */
[----:B------:R-:W-:-:S04]  /*c480*/  IMAD.WIDE.U32 R2, R18, UR4, R2 ;  /* 0x0000000412027c25 */ /* 0x000fc8000f8e0002 */
[----:B--2---:R-:W-:-:S04]  /*c490*/  IMAD R0, R9, UR4, RZ ;  /* 0x0000000409007c24 */ /* 0x004fc8000f8e02ff */
[----:B------:R-:W-:Y:S01]  /*c4a0*/  IMAD R0, R18, UR5, R0 ;  /* 0x0000000512007c24 */ /* 0x000fe2000f8e0200 */
[----:B------:R-:W-:Y:S02]  /*c4b0*/  ULDC.64 UR4, c[0x0][0x318] ;  /* 0x0000c60000047ab9 */ /* 0x000fe40000000a00 */
[----:B0-----:R-:W-:Y:S01]  /*c4c0*/  LEA R23, P2, R2, UR4, 0x1 ;  /* 0x0000000402177c11 */ /* 0x001fe2000f8408ff */
[----:B------:R-:W-:-:S05]  /*c4d0*/  IMAD.IADD R0, R0, 0x1, R3 ;  /* 0x0000000100007824 */ /* 0x000fca00078e0203 */
[----:B------:R-:W-:-:S07]  /*c4e0*/  LEA.HI.X R24, R2, UR5, R0, 0x1, P2 ;  /* 0x0000000502187c11 */ /* 0x000fce00090f0c00 */
.L_x_285:
        /* <DEDUP_REMOVED lines=11> */
.L_x_286:
[C---:B------:R-:W-:Y:S01]  /*c5a0*/  ISETP.GT.AND P0, PT, R26.reuse, RZ, PT ;  /* 0x000000ff1a00720c */ /* 0x040fe20003f04270 */
[----:B------:R1:W-:Y:S01]  /*c5b0*/  SYNCS.ARRIVE.TRANS64.A1T0 RZ, [R5+URZ+0x16850], RZ ;  /* 0x016850ff05ff79a7 */ /* 0x0003e2000810003f */
[----:B------:R-:W-:Y:S01]  /*c5c0*/  VIADD R7, R26, 0xffffffff ;  /* 0xffffffff1a077836 */ /* 0x000fe20000000000 */
[----:B------:R-:W-:Y:S01]  /*c5d0*/  MOV R6, R25 ;  /* 0x0000001900067202 */ /* 0x000fe20000000f00 */
[----:B------:R-:W-:Y:S02]  /*c5e0*/  IMAD.MOV.U32 R17, RZ, RZ, R27 ;  /* 0x000000ffff117224 */ /* 0x000fe400078e001b */
[----:B------:R-:W-:-:S07]  /*c5f0*/  IMAD.MOV.U32 R29, RZ, RZ, R26 ;  /* 0x000000ffff1d7224 */ /* 0x000fce00078e001a */
[----:B-1----:R-:W-:Y:S05]  /*c600*/  @P0 BRA `(.L_x_287) ;  /* 0xfffffff0000c0947 */ /* 0x002fea000383ffff */
.L_x_274:
[----:B------:R-:W-:Y:S05]  /*c610*/  BSYNC B0 ;  /* 0x0000000000007941 */ /* 0x000fea0003800000 */
.L_x_273:
[----:B------:R-:W1:Y:S01]  /*c620*/  S2R R0, SR_TID.X ;  /* 0x0000000000007919 */ /* 0x000e620000002100 */
[----:B------:R-:W-:Y:S01]  /*c630*/  BSSY B0, `(.L_x_288) ;  /* 0x0000010000007945 */ /* 0x000fe20003800000 */
[----:B-1----:R-:W-:-:S04]  /*c640*/  LOP3.LUT R0, R0, 0x7f, RZ, 0xc0, !PT ;  /* 0x0000007f00007812 */ /* 0x002fc800078ec0ff */
[----:B------:R-:W-:-:S13]  /*c650*/  ISETP.NE.AND P0, PT, R0, RZ, PT ;  /* 0x000000ff0000720c */ /* 0x000fda0003f05270 */
[----:B------:R-:W-:Y:S05]  /*c660*/  @P0 BRA `(.L_x_289) ;  /* 0x0000000000300947 */ /* 0x000fea0003800000 */
[----:B------:R-:W1:Y:S01]  /*c670*/  S2R R5, SR_LANEID ;  /* 0x0000000000057919 */ /* 0x000e620000000000 */
[----:B------:R-:W-:Y:S01]  /*c680*/  VOTEU.ANY UR4, UPT, PT ;  /* 0x0000000000047886 */ /* 0x000fe200038e0100 */
[----:B0-----:R-:W0:Y:S01]  /*c690*/  LDC.64 R2, c[0x0][0xc60] ;  /* 0x00031800ff027b82 */ /* 0x001e220000000a00 */
[----:B------:R-:W1:Y:S02]  /*c6a0*/  FLO.U32 R0, UR4 ;  /* 0x0000000400007d00 */ /* 0x000e6400080e0000 */
[----:B-1----:R-:W-:-:S06]  /*c6b0*/  ISETP.EQ.U32.AND P0, PT, R0, R5, PT ;  /* 0x000000050000720c */ /* 0x002fcc0003f02070 */
[----:B------:R-:W0:Y:S07]  /*c6c0*/  POPC R5, UR4 ;  /* 0x0000000400057d09 */ /* 0x000e2e0008000000 */
[----:B0-----:R-:W2:Y:S01]  /*c6d0*/  @P0 ATOMG.E.ADD.STRONG.GPU PT, R3, desc[UR50][R2.64], R5 ;  /* 0x00000005020309a8 */ /* 0x001ea200081ee1f2 */
[----:B------:R-:W0:Y:S02]  /*c6e0*/  S2R R4, SR_LTMASK ;  /* 0x0000000000047919 */ /* 0x000e240000003900 */
[----:B0-----:R-:W-:-:S04]  /*c6f0*/  LOP3.LUT R4, R4, UR4, RZ, 0xc0, !PT ;  /* 0x0000000404047c12 */ /* 0x001fc8000f8ec0ff */
[----:B------:R-:W0:Y:S01]  /*c700*/  POPC R7, R4 ;  /* 0x0000000400077309 */ /* 0x000e220000000000 */
[----:B--2---:R-:W0:Y:S02]  /*c710*/  SHFL.IDX PT, R0, R3, R0, 0x1f ;  /* 0x00001f0003007589 */ /* 0x004e2400000e0000 */
[----:B0-----:R-:W-:-:S07]  /*c720*/  IADD3 R16, R0, UR38, R7 ;  /* 0x0000002600107c10 */ /* 0x001fce000fffe007 */
.L_x_289:
[----:B------:R-:W-:Y:S05]  /*c730*/  BSYNC B0 ;  /* 0x0000000000007941 */ /* 0x000fea0003800000 */
.L_x_288:
[----:B------:R-:W-:-:S05]  /*c740*/  IMAD.U32 R0, RZ, RZ, UR36 ;  /* 0x00000024ff007e24 */ /* 0x000fca000f8e00ff */
[----:B------:R-:W-:-:S13]  /*c750*/  ISETP.NE.AND P0, PT, R0, 0x3, PT ;  /* 0x000000030000780c */ /* 0x000fda0003f05270 */
[----:B------:R-:W-:Y:S05]  /*c760*/  @!P0 BRA `(.L_x_290) ;  /* 0x0000000000048947 */ /* 0x000fea0003800000 */
[----:B------:R-:W-:Y:S01]  /*c770*/  BPT.TRAP 0x1 ;  /* 0x000000040000795c */ /* 0x000fe20000300000 */
.L_x_290:
[----:B------:R-:W2:Y:S01]  /*c780*/  LDL.LU R2, [R1+0x10] ;  /* 0x0000100001027983 */ /* 0x000ea20000300800 */
[----:B------:R-:W-:Y:S01]  /*c790*/  IMAD R0, R25, 0x8, R22 ;  /* 0x0000000819007824 */ /* 0x000fe200078e0216 */
[----:B0-----:R-:W-:Y:S01]  /*c7a0*/  SHF.L.U32 R3, R27, 0x1f, RZ ;  /* 0x0000001f1b037819 */ /* 0x001fe200000006ff */
[----:B------:R-:W-:Y:S03]  /*c7b0*/  BSSY B0, `(.L_x_291) ;  /* 0x0000004000007945 */ /* 0x000fe60003800000 */
[----:B------:R-:W0:Y:S01]  /*c7c0*/  SYNCS.PHASECHK.TRANS64.TRYWAIT P0, [R0+URZ+0x16860], R3 ;  /* 0x01686003000075a7 */ /* 0x000e22000800017f */
[----:B--2---:R-:W-:Y:S01]  /*c7d0*/  IMAD R6, R26, -0x80, R2 ;  /* 0xffffff801a067824 */ /* 0x004fe200078e0202 */
[----:B0-----:R-:W-:Y:S06]  /*c7e0*/  @!P0 BRA `(.L_x_292) ;  /* 0x0000004000cc8947 */ /* 0x001fec0003800000 */
.L_x_410:
[----:B------:R-:W-:Y:S05]  /*c7f0*/  BSYNC B0 ;  /* 0x0000000000007941 */ /* 0x000fea0003800000 */
.L_x_291:
[----:B------:R-:W1:Y:S01]  /*c800*/  S2R R7, SR_TID.X ;  /* 0x0000000000077919 */ /* 0x000e620000002100 */
[----:B------:R-:W-:Y:S02]  /*c810*/  ULDC UR4, c[0x0][0x2f4] ;  /* 0x0000bd0000047ab9 */ /* 0x000fe40000000800 */
[----:B------:R-:W-:Y:S01]  /*c820*/  ISETP.GE.AND P0, PT, R28, UR4, PT ;  /* 0x000000041c007c0c */ /* 0x000fe2000bf06270 */
[----:B------:R-:W-:Y:S01]  /*c830*/  UMOV UR4, 0xffffffff ;  /* 0xffffffff00047882 */ /* 0x000fe20000000000 */
[C---:B-1----:R-:W-:Y:S01]  /*c840*/  SHF.L.U32 R2, R7.reuse, 0x3, RZ ;  /* 0x0000000307027819 */ /* 0x042fe200000006ff */
[C---:B------:R-:W-:Y:S01]  /*c850*/  IMAD.SHL.U32 R4, R7.reuse, 0x8, RZ ;  /* 0x0000000807047824 */ /* 0x040fe200078e00ff */
[----:B------:R-:W-:Y:S02]  /*c860*/  LOP3.LUT R5, R7, 0x7f, RZ, 0xc0, !PT ;  /* 0x0000007f07057812 */ /* 0x000fe400078ec0ff */
[----:B------:R-:W-:Y:S02]  /*c870*/  LOP3.LUT R2, R2, 0x1f8, RZ, 0xc0, !PT ;  /* 0x000001f802027812 */ /* 0x000fe400078ec0ff */
[----:B------:R-:W-:-:S02]  /*c880*/  SHF.R.U32.HI R5, RZ, 0x3, R5 ;  /* 0x00000003ff057819 */ /* 0x000fc40000011605 */
[----:B------:R-:W-:-:S03]  /*c890*/  LOP3.LUT R2, R2, 0x38, R7, 0x78, !PT ;  /* 0x0000003802027812 */ /* 0x000fc600078e7807 */
[----:B------:R-:W-:Y:S01]  /*c8a0*/  IMAD.IADD R6, R6, 0x1, -R5 ;  /* 0x0000000106067824 */ /* 0x000fe200078e0a05 */
[----:B------:R-:W-:-:S05]  /*c8b0*/  LOP3.LUT R2, R2, 0x200, R4, 0xf8, !PT ;  /* 0x0000020002027812 */ /* 0x000fca00078ef804 */
[----:B------:R-:W-:Y:S01]  /*c8c0*/  IMAD R4, R25, 0x2000, R2 ;  /* 0x0000200019047824 */ /* 0x000fe200078e0202 */
[----:B------:R-:W-:Y:S06]  /*c8d0*/  BRA.DIV UR4, `(.L_x_293) ;  /* 0x0000004204a47947 */ /* 0x000fec000b800000 */
[----:B------:R-:W1:Y:S01]  /*c8e0*/  SHFL.IDX PT, R14, R23, RZ, 0x181f ;  /* 0x00181fff170e7589 */ /* 0x000e6200000e0000 */
[----:B------:R-:W-:Y:S01]  /*c8f0*/  IMAD.SHL.U32 R5, R28, 0x2, RZ ;  /* 0x000000021c057824 */ /* 0x000fe200078e00ff */
[----:B------:R-:W-:Y:S02]  /*c900*/  ISETP.LT.OR P1, PT, R6, 0x1, P0 ;  /* 0x000000010600780c */ /* 0x000fe40000721670 */
[----:B0-----:R-:W0:Y:S01]  /*c910*/  SHFL.IDX PT, R3, R24, RZ, 0x181f ;  /* 0x00181fff18037589 */ /* 0x001e2200000e0000 */
[----:B------:R-:W-:-:S03]  /*c920*/  LEA R4, R4, R22, 0x1 ;  /* 0x0000001604047211 */ /* 0x000fc600078e08ff */
[----:B------:R-:W2:Y:S04]  /*c930*/  SHFL.IDX PT, R9, R23, 0x1, 0x181f ;  /* 0x00381f0017097f89 */ /* 0x000ea800000e0000 */
[----:B------:R-:W3:Y:S04]  /*c940*/  SHFL.IDX PT, R7, R24, 0x1, 0x181f ;  /* 0x00381f0018077f89 */ /* 0x000ee800000e0000 */
[----:B------:R-:W4:Y:S04]  /*c950*/  SHFL.IDX PT, R10, R23, 0x2, 0x181f ;  /* 0x00581f00170a7f89 */ /* 0x000f2800000e0000 */
[----:B------:R-:W5:Y:S01]  /*c960*/  SHFL.IDX PT, R8, R24, 0x2, 0x181f ;  /* 0x00581f0018087f89 */ /* 0x000f6200000e0000 */
[----:B-1----:R-:W-:-:S03]  /*c970*/  IADD3 R2, P2, R14, R5, RZ ;  /* 0x000000050e027210 */ /* 0x002fc60007f5e0ff */
[----:B------:R-:W-:Y:S02]  /*c980*/  SHFL.IDX PT, R14, R23, 0x6, 0x181f ;  /* 0x00d81f00170e7f89 */ /* 0x000fe400000e0000 */
[----:B0-----:R-:W-:-:S05]  /*c990*/  IMAD.X R3, RZ, RZ, R3, P2 ;  /* 0x000000ffff037224 */ /* 0x001fca00010e0603 */
[----:B------:R2:W-:Y:S01]  /*c9a0*/  LDGSTS.E.BYPASS.LTC128B.128 [R4+0x400], desc[UR50][R2.64], !P1 ;  /* 0x0040000002047fae */ /* 0x0005e2000c901d72 */
[C---:B------:R-:W-:Y:S02]  /*c9b0*/  ISETP.LT.OR P1, PT, R6.reuse, 0x11, P0 ;  /* 0x000000110600780c */ /* 0x040fe40000721670 */
[----:B--2---:R-:W-:Y:S02]  /*c9c0*/  IADD3 R2, P2, R9, R5, RZ ;  /* 0x0000000509027210 */ /* 0x004fe40007f5e0ff */
[----:B------:R-:W0:Y:S03]  /*c9d0*/  SHFL.IDX PT, R9, R23, 0x3, 0x181f ;  /* 0x00781f0017097f89 */ /* 0x000e2600000e0000 */
[----:B---3--:R-:W-:Y:S02]  /*c9e0*/  IMAD.X R3, RZ, RZ, R7, P2 ;  /* 0x000000ffff037224 */ /* 0x008fe400010e0607 */
[----:B------:R-:W1:Y:S04]  /*c9f0*/  SHFL.IDX PT, R7, R24, 0x3, 0x181f ;  /* 0x00781f0018077f89 */ /* 0x000e6800000e0000 */
[----:B------:R4:W-:Y:S01]  /*ca00*/  LDGSTS.E.BYPASS.LTC128B.128 [R4+0xc00], desc[UR50][R2.64], !P1 ;  /* 0x00c0000002047fae */ /* 0x0009e2000c901d72 */
[----:B------:R-:W-:-:S02]  /*ca10*/  ISETP.LT.OR P1, PT, R6, 0x21, P0 ;  /* 0x000000210600780c */ /* 0x000fc40000721670 */
[----:B----4-:R-:W-:Y:S02]  /*ca20*/  IADD3 R2, P2, R10, R5, RZ ;  /* 0x000000050a027210 */ /* 0x010fe40007f5e0ff */
[----:B------:R-:W2:Y:S03]  /*ca30*/  SHFL.IDX PT, R10, R23, 0x4, 0x181f ;  /* 0x00981f00170a7f89 */ /* 0x000ea600000e0000 */
[----:B-----5:R-:W-:Y:S02]  /*ca40*/  IMAD.X R3, RZ, RZ, R8, P2 ;  /* 0x000000ffff037224 */ /* 0x020fe400010e0608 */
[----:B------:R-:W3:Y:S04]  /*ca50*/  SHFL.IDX PT, R8, R24, 0x4, 0x181f ;  /* 0x00981f0018087f89 */ /* 0x000ee800000e0000 */
[----:B------:R0:W-:Y:S01]  /*ca60*/  LDGSTS.E.BYPASS.LTC128B.128 [R4+0x1400], desc[UR50][R2.64], !P1 ;  /* 0x0140000002047fae */ /* 0x0001e2000c901d72 */
[----:B------:R-:W-:-:S02]  /*ca70*/  ISETP.LT.OR P1, PT, R6, 0x31, P0 ;  /* 0x000000310600780c */ /* 0x000fc40000721670 */
[----:B0-----:R-:W-:Y:S02]  /*ca80*/  IADD3 R2, P2, R9, R5, RZ ;  /* 0x0000000509027210 */ /* 0x001fe40007f5e0ff */
[----:B------:R-:W0:Y:S03]  /*ca90*/  SHFL.IDX PT, R9, R23, 0x5, 0x181f ;  /* 0x00b81f0017097f89 */ /* 0x000e2600000e0000 */
[----:B-1----:R-:W-:Y:S02]  /*caa0*/  IMAD.X R3, RZ, RZ, R7, P2 ;  /* 0x000000ffff037224 */ /* 0x002fe400010e0607 */
[----:B------:R-:W1:Y:S04]  /*cab0*/  SHFL.IDX PT, R7, R24, 0x5, 0x181f ;  /* 0x00b81f0018077f89 */ /* 0x000e6800000e0000 */
[----:B------:R2:W-:Y:S01]  /*cac0*/  LDGSTS.E.BYPASS.LTC128B.128 [R4+0x1c00], desc[UR50][R2.64], !P1 ;  /* 0x01c0000002047fae */ /* 0x0005e2000c901d72 */
[----:B------:R-:W-:-:S02]  /*cad0*/  ISETP.LT.OR P1, PT, R6, 0x41, P0 ;  /* 0x000000410600780c */ /* 0x000fc40000721670 */
[----:B--2---:R-:W-:-:S05]  /*cae0*/  IADD3 R2, P2, R10, R5, RZ ;  /* 0x000000050a027210 */ /* 0x004fca0007f5e0ff */
[----:B---3--:R-:W-:Y:S02]  /*caf0*/  IMAD.X R3, RZ, RZ, R8, P2 ;  /* 0x000000ffff037224 */ /* 0x008fe400010e0608 */
[----:B------:R-:W2:Y:S04]  /*cb00*/  SHFL.IDX PT, R8, R24, 0x6, 0x181f ;  /* 0x00d81f0018087f89 */ /* 0x000ea800000e0000 */
[----:B------:R0:W-:Y:S01]  /*cb10*/  LDGSTS.E.BYPASS.LTC128B.128 [R4+0x2400], desc[UR50][R2.64], !P1 ;  /* 0x0240000002047fae */ /* 0x0001e2000c901d72 */
[----:B------:R-:W-:-:S03]  /*cb20*/  ISETP.LT.OR P1, PT, R6, 0x51, P0 ;  /* 0x000000510600780c */ /* 0x000fc60000721670 */
[----:B------:R-:W3:Y:S01]  /*cb30*/  SHFL.IDX PT, R24, R24, 0x7, 0x181f ;  /* 0x00f81f0018187f89 */ /* 0x000ee200000e0000 */
[----:B0-----:R-:W-:-:S04]  /*cb40*/  IADD3 R2, P2, R9, R5, RZ ;  /* 0x0000000509027210 */ /* 0x001fc80007f5e0ff */
[----:B-1----:R-:W-:-:S05]  /*cb50*/  IADD3.X R3, RZ, R7, RZ, P2, !PT ;  /* 0x00000007ff037210 */ /* 0x002fca00017fe4ff */
[----:B------:R0:W-:Y:S01]  /*cb60*/  LDGSTS.E.BYPASS.LTC128B.128 [R4+0x2c00], desc[UR50][R2.64], !P1 ;  /* 0x02c0000002047fae */ /* 0x0001e2000c901d72 */
[----:B------:R-:W-:Y:S02]  /*cb70*/  ISETP.LT.OR P1, PT, R6, 0x61, P0 ;  /* 0x000000610600780c */ /* 0x000fe40000721670 */
[----:B0-----:R-:W-:Y:S02]  /*cb80*/  IADD3 R2, P2, R14, R5, RZ ;  /* 0x000000050e027210 */ /* 0x001fe40007f5e0ff */
[----:B------:R0:W1:Y:S03]  /*cb90*/  SHFL.IDX PT, R14, R23, 0x7, 0x181f ;  /* 0x00f81f00170e7f89 */ /* 0x00006600000e0000 */
[----:B--2---:R-:W-:-:S06]  /*cba0*/  IMAD.X R3, RZ, RZ, R8, P2 ;  /* 0x000000ffff037224 */ /* 0x004fcc00010e0608 */
[----:B---3--:R0:W-:Y:S02]  /*cbb0*/  LDGSTS.E.BYPASS.LTC128B.128 [R4+0x3400], desc[UR50][R2.64], !P1 ;  /* 0x0340000002047fae */ /* 0x0081e4000c901d72 */
.L_x_428:
[----:B------:R-:W-:Y:S02]  /*cbc0*/  ISETP.LT.OR P0, PT, R6, 0x71, P0 ;  /* 0x000000710600780c */ /* 0x000fe40000701670 */
[----:B01----:R-:W-:-:S05]  /*cbd0*/  IADD3 R2, P1, R14, R5, RZ ;  /* 0x000000050e027210 */ /* 0x003fca0007f3e0ff */
[----:B------:R-:W-:-:S06]  /*cbe0*/  IMAD.X R3, RZ, RZ, R24, P1 ;  /* 0x000000ffff037224 */ /* 0x000fcc00008e0618 */
[----:B------:R-:W-:Y:S01]  /*cbf0*/  @!PT LDS RZ, [RZ] ;  /* 0x00000000fffff984 */ /* 0x000fe20000000800 */
[----:B------:R-:W-:Y:S01]  /*cc00*/  @!PT LDS RZ, [RZ] ;  /* 0x00000000fffff984 */ /* 0x000fe20000000800 */
[----:B------:R-:W-:Y:S01]  /*cc10*/  @!PT LDS RZ, [RZ] ;  /* 0x00000000fffff984 */ /* 0x000fe20000000800 */
[----:B------:R0:W-:Y:S01]  /*cc20*/  LDGSTS.E.BYPASS.LTC128B.128 [R4+0x3c00], desc[UR50][R2.64], !P0 ;  /* 0x03c0000002047fae */ /* 0x0001e2000c101d72 */
[----:B------:R-:W-:Y:S01]  /*cc30*/  PLOP3.LUT P0, PT, PT, PT, PT, 0x80, 0x0 ;  /* 0x000000000000781c */ /* 0x000fe20003f0f070 */
[----:B------:R-:W-:-:S12]  /*cc40*/  NOP ;  /* 0x0000000000007918 */ /* 0x000fd80000000000 */
.L_x_294:
        /* <DEDUP_REMOVED lines=11> */
.L_x_295:
[----:B------:R-:W-:Y:S01]  /*cd00*/  VIADD R25, R25, 0x1 ;  /* 0x0000000119197836 */ /* 0x000fe20000000000 */
[----:B------:R0:W-:Y:S04]  /*cd10*/  SYNCS.ARRIVE.TRANS64.A1T0 RZ, [R0+URZ+0x16850], RZ ;  /* 0x016850ff00ff79a7 */ /* 0x0001e8000810003f */
[----:B------:R-:W-:-:S04]  /*cd20*/  ISETP.NE.AND P0, PT, R25, 0x2, PT ;  /* 0x000000021900780c */ /* 0x000fc80003f05270 */
[----:B0-----:R-:W-:Y:S02]  /*cd30*/  SEL R0, RZ, 0x1, P0 ;  /* 0x00000001ff007807 */ /* 0x001fe40000000000 */
[----:B------:R-:W-:Y:S02]  /*cd40*/  SEL R25, R25, RZ, P0 ;  /* 0x000000ff19197207 */ /* 0x000fe40000000000 */
[----:B------:R-:W-:-:S07]  /*cd50*/  LOP3.LUT R27, R27, R0, RZ, 0x3c, !PT ;  /* 0x000000001b1b7212 */ /* 0x000fce00078e3cff */
.L_x_254:
[----:B------:R-:W-:Y:S05]  /*cd60*/  BSYNC B7 ;  /* 0x0000000000077941 */ /* 0x000fea0003800000 */
.L_x_252:
[----:B------:R-:W2:Y:S02]  /*cd70*/  LDL R0, [R1+0x8] ;  /* 0x0000080001007983 */ /* 0x000ea40000100800 */
[----:B--2---:R-:W-:-:S13]  /*cd80*/  LOP3.LUT P0, RZ, R0, 0x10, RZ, 0xc0, !PT ;  /* 0x0000001000ff7812 */ /* 0x004fda000780c0ff */
[----:B------:R-:W-:Y:S05]  /*cd90*/  @!P0 BRA `(.L_x_296) ;  /* 0x0000000000248947 */ /* 0x000fea0003800000 */
[----:B------:R-:W-:Y:S05]  /*cda0*/  WARPSYNC.ALL ;  /* 0x0000000000007948 */ /* 0x000fea0003800000 */
[----:B------:R-:W0:Y:S08]  /*cdb0*/  S2UR UR5, SR_CgaCtaId ;  /* 0x00000000000579c3 */ /* 0x000e300000008800 */
[----:B------:R-:W-:Y:S06]  /*cdc0*/  BAR.SYNC.DEFER_BLOCKING 0x5, 0x200 ;  /* 0x0148000000007b1d */ /* 0x000fec0000010000 */
[----:B------:R-:W-:-:S02]  /*cdd0*/  UMOV UR4, 0x400 ;  /* 0x0000040000047882 */ /* 0x000fc40000000000 */
[----:B0-----:R-:W-:-:S06]  /*cde0*/  ULEA UR4, UR5, UR4, 0x18 ;  /* 0x0000000405047291 */ /* 0x001fcc000f8ec03f */
[----:B------:R-:W-:-:S05]  /*cdf0*/  MOV R22, UR4 ;  /* 0x0000000400167c02 */ /* 0x000fca0008000f00 */
[----:B------:R2:W3:Y:S01]  /*ce00*/  LDS.128 R16, [R22+0x168d0] ;  /* 0x0168d00016107984 */ /* 0x0004e20000000c00 */
[----:B------:R-:W-:Y:S06]  /*ce10*/  BAR.ARV 0x4, 0x200 ;  /* 0x0108000000007b1d */ /* 0x000fec0000002000 */
[----:B------:R-:W-:Y:S05]  /*ce20*/  BRA `(.L_x_297) ;  /* 0x0000000800407947 */ /* 0x000fea0003800000 */
.L_x_296:
[----:B------:R-:W0:Y:S01]  /*ce30*/  S2R R0, SR_TID.X ;  /* 0x0000000000007919 */ /* 0x000e220000002100 */
[----:B------:R-:W-:Y:S01]  /*ce40*/  UMOV UR4, 0xffffffff ;  /* 0xffffffff00047882 */ /* 0x000fe20000000000 */
[----:B0-----:R-:W-:-:S04]  /*ce50*/  LOP3.LUT R8, R0, 0x1f, RZ, 0xc0, !PT ;  /* 0x0000001f00087812 */ /* 0x001fc800078ec0ff */
[----:B------:R-:W-:Y:S01]  /*ce60*/  ISETP.NE.AND P0, PT, R8, 0x1f, PT ;  /* 0x0000001f0800780c */ /* 0x000fe20003f05270 */
[----:B------:R-:W-:-:S12]  /*ce70*/  BRA.DIV UR4, `(.L_x_298) ;  /* 0x00000046047c7947 */ /* 0x000fd8000b800000 */
[----:B------:R-:W-:Y:S01]  /*ce80*/  IMAD.IADD R5, R19, 0x1, R8 ;  /* 0x0000000113057824 */ /* 0x000fe200078e0208 */
[----:B------:R-:W-:-:S04]  /*ce90*/  ULDC UR4, c[0x0][0xc3c] ;  /* 0x00030f0000047ab9 */ /* 0x000fc80000000800 */
[----:B------:R-:W-:-:S13]  /*cea0*/  ISETP.GE.OR P1, PT, R5, UR4, !P0 ;  /* 0x0000000405007c0c */ /* 0x000fda000c726670 */
[----:B------:R-:W0:Y:S02]  /*ceb0*/  @!P1 LDC.64 R2, c[0x0][0xc80] ;  /* 0x00032000ff029b82 */ /* 0x000e240000000a00 */
[----:B0-----:R-:W-:-:S06]  /*cec0*/  @!P1 IMAD.WIDE R2, R5, 0x4, R2 ;  /* 0x0000000405029825 */ /* 0x001fcc00078e0202 */
[----:B------:R-:W2:Y:S01]  /*ced0*/  @!P1 LDG.E R2, desc[UR50][R2.64] ;  /* 0x0000003202029981 */ /* 0x000ea2000c1e1900 */
[----:B------:R-:W-:Y:S01]  /*cee0*/  IMAD.MOV.U32 R5, RZ, RZ, RZ ;  /* 0x000000ffff057224 */ /* 0x000fe200078e00ff */
[C---:B------:R-:W-:Y:S02]  /*cef0*/  ISETP.GE.U32.AND P2, PT, R8.reuse, 0x2, PT ;  /* 0x000000020800780c */ /* 0x040fe40003f46070 */
[C---:B------:R-:W-:Y:S01]  /*cf00*/  ISETP.GE.U32.AND P3, PT, R8.reuse, 0x4, PT ;  /* 0x000000040800780c */ /* 0x040fe20003f66070 */
[----:B------:R-:W-:Y:S01]  /*cf10*/  SHFL.IDX PT, R0, R16, RZ, 0x1f ;  /* 0x00001fff10007589 */ /* 0x000fe200000e0000 */
[C---:B------:R-:W-:Y:S02]  /*cf20*/  ISETP.GE.U32.AND P4, PT, R8.reuse, 0x8, PT ;  /* 0x000000080800780c */ /* 0x040fe40003f86070 */
[C---:B------:R-:W-:Y:S01]  /*cf30*/  ISETP.GE.U32.AND P5, PT, R8.reuse, 0x10, PT ;  /* 0x000000100800780c */ /* 0x040fe20003fa6070 */
[----:B------:R-:W-:Y:S01]  /*cf40*/  SHFL.IDX PT, R4, R16, 0x1, 0x1f ;  /* 0x00201f0010047f89 */ /* 0x000fe200000e0000 */
[----:B--2---:R-:W-:Y:S01]  /*cf50*/  @!P1 IMAD.MOV.U32 R5, RZ, RZ, R2 ;  /* 0x000000ffff059224 */ /* 0x004fe200078e0002 */
[----:B------:R-:W-:-:S04]  /*cf60*/  ISETP.NE.AND P1, PT, R8, RZ, PT ;  /* 0x000000ff0800720c */ /* 0x000fc80003f25270 */
[----:B------:R-:W0:Y:S02]  /*cf70*/  SHFL.UP PT, R14, R5, 0x1, RZ ;  /* 0x04200000050e7989 */ /* 0x000e2400000e00ff */
        /* <DEDUP_REMOVED lines=14> */
[----:B------:R0:W1:Y:S02]  /*d060*/  SHFL.IDX PT, R14, R2, 0x1f, 0x1f ;  /* 0x03e01f00020e7f89 */ /* 0x00006400000e0000 */
.L_x_438:
[----:B------:R-:W-:Y:S02]  /*d070*/  ULDC UR4, c[0x0][0xc38] ;  /* 0x00030e0000047ab9 */ /* 0x000fe40000000800 */
[----:B------:R-:W-:-:S04]  /*d080*/  IMAD.U32 R7, RZ, RZ, UR4 ;  /* 0x00000004ff077e24 */ /* 0x000fc8000f8e00ff */
[----:B-1----:R-:W-:-:S05]  /*d090*/  IMAD R14, R14, R7, RZ ;  /* 0x000000070e0e7224 */ /* 0x002fca00078e02ff */
[----:B------:R-:W-:-:S04]  /*d0a0*/  IADD3 R9, R4, R14, RZ ;  /* 0x0000000e04097210 */ /* 0x000fc80007ffe0ff */
[----:B------:R-:W-:-:S13]  /*d0b0*/  ISETP.GT.AND P6, PT, R9, R0, PT ;  /* 0x000000000900720c */ /* 0x000fda0003fc4270 */
[----:B------:R-:W-:Y:S05]  /*d0c0*/  @P6 BRA `(.L_x_299) ;  /* 0x00000000009c6947 */ /* 0x000fea0003800000 */
.L_x_304:
[----:B0-----:R-:W0:Y:S01]  /*d0d0*/  LDC R2, c[0x0][0xc3c] ;  /* 0x00030f00ff027b82 */ /* 0x001e220000000800 */
[----:B------:R-:W-:-:S05]  /*d0e0*/  VIADD R19, R19, 0x1f ;  /* 0x0000001f13137836 */ /* 0x000fca0000000000 */
[----:B0-----:R-:W-:-:S13]  /*d0f0*/  ISETP.GE.AND P6, PT, R19, R2, PT ;  /* 0x000000021300720c */ /* 0x001fda0003fc6270 */
[----:B------:R-:W-:Y:S05]  /*d100*/  @P6 BRA `(.L_x_300) ;  /* 0x0000000400446947 */ /* 0x000fea0003800000 */
[----:B------:R-:W0:Y:S01]  /*d110*/  S2R R3, SR_TID.X ;  /* 0x0000000000037919 */ /* 0x000e220000002100 */
[----:B------:R-:W-:Y:S01]  /*d120*/  BSSY B0, `(.L_x_301) ;  /* 0x0000009000007945 */ /* 0x000fe20003800000 */
[----:B------:R-:W-:Y:S01]  /*d130*/  IMAD.MOV.U32 R5, RZ, RZ, RZ ;  /* 0x000000ffff057224 */ /* 0x000fe200078e00ff */
[----:B0-----:R-:W-:-:S05]  /*d140*/  LOP3.LUT R3, R3, 0x1f, RZ, 0xc0, !PT ;  /* 0x0000001f03037812 */ /* 0x001fca00078ec0ff */
[----:B------:R-:W-:-:S05]  /*d150*/  IMAD.IADD R7, R19, 0x1, R3 ;  /* 0x0000000113077824 */ /* 0x000fca00078e0203 */
[----:B------:R-:W-:-:S13]  /*d160*/  ISETP.GE.OR P6, PT, R7, R2, !P0 ;  /* 0x000000020700720c */ /* 0x000fda00047c6670 */
[----:B------:R-:W-:Y:S05]  /*d170*/  @P6 BRA `(.L_x_302) ;  /* 0x00000000000c6947 */ /* 0x000fea0003800000 */
[----:B------:R-:W0:Y:S02]  /*d180*/  LDC.64 R2, c[0x0][0xc80] ;  /* 0x00032000ff027b82 */ /* 0x000e240000000a00 */
[----:B0-----:R-:W-:-:S05]  /*d190*/  IMAD.WIDE R2, R7, 0x4, R2 ;  /* 0x0000000407027825 */ /* 0x001fca00078e0202 */
[----:B------:R0:W5:Y:S02]  /*d1a0*/  LDG.E R5, desc[UR50][R2.64] ;  /* 0x0000003202057981 */ /* 0x000164000c1e1900 */
.L_x_302:
[----:B------:R-:W-:Y:S05]  /*d1b0*/  BSYNC B0 ;  /* 0x0000000000007941 */ /* 0x000fea0003800000 */
.L_x_301:
[----:B------:R-:W-:-:S03]  /*d1c0*/  UMOV UR4, 0xffffffff ;  /* 0xffffffff00047882 */ /* 0x000fc60000000000 */
[----:B------:R-:W-:Y:S05]  /*d1d0*/  BRA.DIV UR4, `(.L_x_303) ;  /* 0x0000004604c87947 */ /* 0x000fea000b800000 */
[----:B-----5:R-:W1:Y:S02]  /*d1e0*/  SHFL.UP PT, R14, R5, 0x1, RZ ;  /* 0x04200000050e7989 */ /* 0x020e6400000e00ff */
[----:B-1----:R-:W-:-:S05]  /*d1f0*/  SEL R14, R14, RZ, P1 ;  /* 0x000000ff0e0e7207 */ /* 0x002fca0000800000 */
        /* <DEDUP_REMOVED lines=14> */
.L_x_446:
[----:B------:R-:W-:Y:S02]  /*d2e0*/  ULDC UR4, c[0x0][0xc38] ;  /* 0x00030e0000047ab9 */ /* 0x000fe40000000800 */
[----:B------:R-:W-:-:S04]  /*d2f0*/  IMAD.U32 R7, RZ, RZ, UR4 ;  /* 0x00000004ff077e24 */ /* 0x000fc8000f8e00ff */
[----:B-1----:R-:W-:-:S05]  /*d300*/  IMAD R14, R14, R7, RZ ;  /* 0x000000070e0e7224 */ /* 0x002fca00078e02ff */
[----:B------:R-:W-:-:S04]  /*d310*/  IADD3 R9, R14, R9, RZ ;  /* 0x000000090e097210 */ /* 0x000fc80007ffe0ff */
[----:B------:R-:W-:-:S13]  /*d320*/  ISETP.GT.AND P6, PT, R9, R0, PT ;  /* 0x000000000900720c */ /* 0x000fda0003fc4270 */
[----:B------:R-:W-:Y:S05]  /*d330*/  @!P6 BRA `(.L_x_304) ;  /* 0xfffffffc0064e947 */ /* 0x000fea000383ffff */
.L_x_299:
[----:B------:R-:W-:Y:S01]  /*d340*/  IMAD.IADD R16, R9, 0x1, -R14 ;  /* 0x0000000109107824 */ /* 0x000fe200078e0a0e */
[----:B------:R-:W-:-:S03]  /*d350*/  UMOV UR4, 0xffffffff ;  /* 0xffffffff00047882 */ /* 0x000fc60000000000 */
[----:B------:R-:W-:-:S05]  /*d360*/  IMAD R3, R2, R7, R16 ;  /* 0x0000000702037224 */ /* 0x000fca00078e0210 */
[----:B------:R-:W-:Y:S01]  /*d370*/  ISETP.GT.AND P6, PT, R3, R0, PT ;  /* 0x000000000300720c */ /* 0x000fe20003fc4270 */
[----:B------:R-:W-:-:S12]  /*d380*/  BRA.DIV UR4, `(.L_x_305) ;  /* 0x0000004a04187947 */ /* 0x000fd8000b800000 */
[----:B------:R-:W-:-:S04]  /*d390*/  VOTE.ANY R3, PT, !P6 ;  /* 0x0000000000037806 */ /* 0x000fc800070e0100 */
[----:B------:R-:W1:Y:S02]  /*d3a0*/  POPC R4, R3 ;  /* 0x0000000300047309 */ /* 0x000e640000000000 */
[----:B-1----:R1:W2:Y:S02]  /*d3b0*/  SHFL.IDX PT, R5, R5, R4, 0x1f ;  /* 0x00001f0405057589 */ /* 0x0022a400000e0000 */
.L_x_450:
[----:B------:R-:W-:Y:S01]  /*d3c0*/  ISETP.NE.AND P0, PT, R3, RZ, PT ;  /* 0x000000ff0300720c */ /* 0x000fe20003f05270 */
[----:B------:R-:W-:-:S12]  /*d3d0*/  IMAD.MOV.U32 R14, RZ, RZ, RZ ;  /* 0x000000ffff0e7224 */ /* 0x000fd800078e00ff */
[----:B------:R-:W-:Y:S05]  /*d3e0*/  @!P0 BRA `(.L_x_306) ;  /* 0x0000000000108947 */ /* 0x000fea0003800000 */
[----:B------:R-:W-:Y:S01]  /*d3f0*/  UMOV UR4, 0xffffffff ;  /* 0xffffffff00047882 */ /* 0x000fe20000000000 */
[----:B------:R-:W-:Y:S02]  /*d400*/  VIADD R12, R4, 0xffffffff ;  /* 0xffffffff040c7836 */ /* 0x000fe40000000000 */
[----:B------:R-:W-:Y:S05]  /*d410*/  BRA.DIV UR4, `(.L_x_307) ;  /* 0x0000004a043c7947 */ /* 0x000fea000b800000 */
[----:B------:R3:W4:Y:S02]  /*d420*/  SHFL.IDX PT, R14, R2, R12, 0x1f ;  /* 0x00001f0c020e7589 */ /* 0x00072400000e0000 */
.L_x_306:
[----:B--2---:R-:W-:Y:S01]  /*d430*/  IABS R6, R5 ;  /* 0x0000000500067213 */ /* 0x004fe20000000000 */
[----:B----4-:R-:W-:Y:S02]  /*d440*/  IMAD R16, R14, R7, R16 ;  /* 0x000000070e107224 */ /* 0x010fe400078e0210 */
[----:B------:R-:W-:Y:S01]  /*d450*/  IMAD.IADD R19, R4, 0x1, R19 ;  /* 0x0000000104137824 */ /* 0x000fe200078e0213 */
[----:B------:R-:W2:Y:S01]  /*d460*/  I2F.RP R8, R6 ;  /* 0x0000000600087306 */ /* 0x000ea20000209400 */
[----:B------:R-:W-:-:S07]  /*d470*/  IMAD.IADD R0, R0, 0x1, -R16 ;  /* 0x0000000100007824 */ /* 0x000fce00078e0a10 */
[----:B--2---:R-:W0:Y:S02]  /*d480*/  MUFU.RCP R8, R8 ;  /* 0x0000000800087308 */ /* 0x004e240000001000 */
[----:B0--3--:R-:W-:-:S06]  /*d490*/  VIADD R2, R8, 0xffffffe ;  /* 0x0ffffffe08027836 */ /* 0x009fcc0000000000 */
[----:B------:R0:W2:Y:S02]  /*d4a0*/  F2I.FTZ.U32.TRUNC.NTZ R3, R2 ;  /* 0x0000000200037305 */ /* 0x0000a4000021f000 */
[----:B0-----:R-:W-:Y:S01]  /*d4b0*/  IMAD.MOV.U32 R2, RZ, RZ, RZ ;  /* 0x000000ffff027224 */ /* 0x001fe200078e00ff */
[----:B--2---:R-:W-:-:S05]  /*d4c0*/  IADD3 R7, RZ, -R3, RZ ;  /* 0x80000003ff077210 */ /* 0x004fca0007ffe0ff */
[----:B------:R-:W-:-:S04]  /*d4d0*/  IMAD R7, R7, R6, RZ ;  /* 0x0000000607077224 */ /* 0x000fc800078e02ff */
[----:B------:R-:W-:Y:S01]  /*d4e0*/  IMAD.HI.U32 R3, R3, R7, R2 ;  /* 0x0000000703037227 */ /* 0x000fe200078e0002 */
[----:B------:R-:W-:Y:S02]  /*d4f0*/  IABS R7, R5 ;  /* 0x0000000500077213 */ /* 0x000fe40000000000 */
[----:B------:R-:W-:-:S03]  /*d500*/  IABS R2, R0 ;  /* 0x0000000000027213 */ /* 0x000fc60000000000 */
[----:B------:R-:W-:Y:S02]  /*d510*/  IMAD.MOV R7, RZ, RZ, -R7 ;  /* 0x000000ffff077224 */ /* 0x000fe400078e0a07 */
[----:B------:R-:W-:-:S04]  /*d520*/  IMAD.HI.U32 R3, R3, R2, RZ ;  /* 0x0000000203037227 */ /* 0x000fc800078e00ff */
[----:B------:R-:W-:Y:S01]  /*d530*/  IMAD R7, R3, R7, R2 ;  /* 0x0000000703077224 */ /* 0x000fe200078e0202 */
[----:B------:R-:W-:-:S04]  /*d540*/  LOP3.LUT R2, R0, R5, RZ, 0x3c, !PT ;  /* 0x0000000500027212 */ /* 0x000fc800078e3cff */
[----:B------:R-:W-:Y:S02]  /*d550*/  ISETP.GT.U32.AND P1, PT, R6, R7, PT ;  /* 0x000000070600720c */ /* 0x000fe40003f24070 */
[----:B------:R-:W-:-:S11]  /*d560*/  ISETP.GE.AND P2, PT, R2, RZ, PT ;  /* 0x000000ff0200720c */ /* 0x000fd60003f46270 */
[----:B------:R-:W-:Y:S01]  /*d570*/  @!P1 IMAD.IADD R7, R7, 0x1, -R6 ;  /* 0x0000000107079824 */ /* 0x000fe200078e0a06 */
[----:B------:R-:W-:Y:S02]  /*d580*/  @!P1 IADD3 R3, R3, 0x1, RZ ;  /* 0x0000000103039810 */ /* 0x000fe40007ffe0ff */
[----:B------:R-:W-:Y:S02]  /*d590*/  ISETP.NE.AND P1, PT, R5, RZ, PT ;  /* 0x000000ff0500720c */ /* 0x000fe40003f25270 */
[----:B------:R-:W-:-:S13]  /*d5a0*/  ISETP.GE.U32.AND P0, PT, R7, R6, PT ;  /* 0x000000060700720c */ /* 0x000fda0003f06070 */
[----:B------:R-:W-:-:S04]  /*d5b0*/  @P0 VIADD R3, R3, 0x1 ;  /* 0x0000000103030836 */ /* 0x000fc80000000000 */
[----:B------:R-:W-:Y:S01]  /*d5c0*/  @!P2 IMAD.MOV R3, RZ, RZ, -R3 ;  /* 0x000000ffff03a224 */ /* 0x000fe200078e0a03 */
[----:B------:R-:W-:-:S04]  /*d5d0*/  @!P1 LOP3.LUT R3, RZ, R5, RZ, 0x33, !PT ;  /* 0x00000005ff039212 */ /* 0x000fc800078e33ff */
[----:B------:R-:W-:Y:S01]  /*d5e0*/  MOV R18, R3 ;  /* 0x0000000300127202 */ /* 0x000fe20000000f00 */
[----:B------:R-:W-:-:S04]  /*d5f0*/  IMAD.MOV R17, RZ, RZ, -R3 ;  /* 0x000000ffff117224 */ /* 0x000fc800078e0a03 */
[----:B------:R-:W-:Y:S01]  /*d600*/  IMAD R17, R5, R17, R0 ;  /* 0x0000001105117224 */ /* 0x000fe200078e0200 */
[----:B------:R-:W-:Y:S06]  /*d610*/  BRA `(.L_x_308) ;  /* 0x00000000001c7947 */ /* 0x000fec0003800000 */
.L_x_300:
[----:B------:R-:W-:Y:S01]  /*d620*/  UMOV UR4, URZ ;  /* 0x0000003f00047c82 */ /* 0x000fe20008000000 */
[----:B------:R-:W-:Y:S01]  /*d630*/  UMOV UR5, URZ ;  /* 0x0000003f00057c82 */ /* 0x000fe20008000000 */
[----:B------:R-:W-:Y:S01]  /*d640*/  ULDC UR6, c[0x0][0xc3c] ;  /* 0x00030f0000067ab9 */ /* 0x000fe20000000800 */
[----:B------:R-:W-:Y:S02]  /*d650*/  IMAD.MOV.U32 R16, RZ, RZ, R0 ;  /* 0x000000ffff107224 */ /* 0x000fe400078e0000 */
[----:B------:R-:W-:Y:S02]  /*d660*/  IMAD.U32 R17, RZ, RZ, UR4 ;  /* 0x00000004ff117e24 */ /* 0x000fe4000f8e00ff */
[----:B------:R-:W-:Y:S02]  /*d670*/  IMAD.U32 R18, RZ, RZ, UR5 ;  /* 0x00000005ff127e24 */ /* 0x000fe4000f8e00ff */
[----:B------:R-:W-:-:S07]  /*d680*/  IMAD.U32 R19, RZ, RZ, UR6 ;  /* 0x00000006ff137e24 */ /* 0x000fce000f8e00ff */
.L_x_308:
[----:B------:R-:W0:Y:S01]  /*d690*/  S2R R0, SR_TID.X ;  /* 0x0000000000007919 */ /* 0x000e220000002100 */
[----:B------:R-:W-:Y:S05]  /*d6a0*/  WARPSYNC.ALL ;  /* 0x0000000000007948 */ /* 0x000fea0003800000 */
[----:B------:R-:W-:Y:S01]  /*d6b0*/  BAR.SYNC.DEFER_BLOCKING 0x4, 0x200 ;  /* 0x0108000000007b1d */ /* 0x000fe20000010000 */
[----:B0-----:R-:W-:-:S04]  /*d6c0*/  LOP3.LUT R0, R0, 0x1f, RZ, 0xc0, !PT ;  /* 0x0000001f00007812 */ /* 0x001fc800078ec0ff */
[----:B------:R-:W-:-:S13]  /*d6d0*/  ISETP.NE.AND P0, PT, R0, RZ, PT ;  /* 0x000000ff0000720c */ /* 0x000fda0003f05270 */
[----:B------:R-:W0:Y:S01]  /*d6e0*/  @!P0 S2R R3, SR_CgaCtaId ;  /* 0x0000000000038919 */ /* 0x000e220000008800 */
[----:B------:R-:W-:-:S04]  /*d6f0*/  @!P0 MOV R0, 0x400 ;  /* 0x0000040000008802 */ /* 0x000fc80000000f00 */
[----:B0-----:R-:W-:-:S05]  /*d700*/  @!P0 LEA R22, R3, R0, 0x18 ;  /* 0x0000000003168211 */ /* 0x001fca00078ec0ff */
[----:B------:R0:W-:Y:S01]  /*d710*/  @!P0 STS.128 [R22+0x168d0], R16 ;  /* 0x0168d01016008388 */ /* 0x0001e20000000c00 */
[----:B------:R-:W-:Y:S06]  /*d720*/  BAR.ARV 0x5, 0x200 ;  /* 0x0148000000007b1d */ /* 0x000fec0000002000 */
.L_x_297:
[----:B------:R-:W-:Y:S02]  /*d730*/  ULDC UR4, c[0x0][0xc3c] ;  /* 0x00030f0000047ab9 */ /* 0x000fe40000000800 */
[----:B---3--:R-:W-:-:S13]  /*d740*/  ISETP.GE.AND P0, PT, R19, UR4, PT ;  /* 0x0000000413007c0c */ /* 0x008fda000bf06270 */
[----:B------:R-:W-:Y:S05]  /*d750*/  @!P0 BRA `(.L_x_309) ;  /* 0xffffffb400d48947 */ /* 0x000fea000383ffff */
[----:B------:R-:W-:Y:S05]  /*d760*/  BSYNC B8 ;  /* 0x0000000000087941 */ /* 0x000fea0003800000 */
.L_x_248:
[----:B0-----:R-:W3:Y:S01]  /*d770*/  LDL.LU R0, [R1+0x38] ;  /* 0x0000380001007983 */ /* 0x001ee20000300800 */
[----:B------:R-:W-:Y:S01]  /*d780*/  BSSY B0, `(.L_x_310) ;  /* 0x000000b000007945 */ /* 0x000fe20003800000 */
[----:B------:R-:W0:Y:S01]  /*d790*/  S2R R5, SR_CgaCtaId ;  /* 0x0000000000057919 */ /* 0x000e220000008800 */
[----:B---3--:R-:W-:-:S04]  /*d7a0*/  IADD3 R0, R0, 0x1, RZ ;  /* 0x0000000100007810 */ /* 0x008fc80007ffe0ff */
[----:B------:R-:W-:-:S04]  /*d7b0*/  LEA.HI R2, R0, R0, RZ, 0x1 ;  /* 0x0000000000027211 */ /* 0x000fc800078f08ff */
[----:B------:R-:W-:Y:S02]  /*d7c0*/  LOP3.LUT R3, R2, 0xfffffffe, RZ, 0xc0, !PT ;  /* 0xfffffffe02037812 */ /* 0x000fe400078ec0ff */
[----:B------:R-:W-:-:S03]  /*d7d0*/  MOV R2, 0x400 ;  /* 0x0000040000027802 */ /* 0x000fc60000000f00 */
[----:B------:R-:W-:Y:S01]  /*d7e0*/  IMAD.IADD R0, R0, 0x1, -R3 ;  /* 0x0000000100007824 */ /* 0x000fe200078e0a03 */
[----:B0-----:R-:W-:-:S04]  /*d7f0*/  LEA R5, R5, R2, 0x18 ;  /* 0x0000000205057211 */ /* 0x001fc800078ec0ff */
[----:B------:R-:W-:-:S04]  /*d800*/  SHF.L.U32 R0, R0, 0x1f, RZ ;  /* 0x0000001f00007819 */ /* 0x000fc800000006ff */
[----:B------:R-:W0:Y:S02]  /*d810*/  SYNCS.PHASECHK.TRANS64.TRYWAIT P0, [R5+URZ+0x16820], R0 ;  /* 0x01682000050075a7 */ /* 0x000e24000800017f */
[----:B0-----:R-:W-:Y:S05]  /*d820*/  @!P0 BRA `(.L_x_311) ;  /* 0x00000044005c8947 */ /* 0x001fea0003800000 */
.L_x_453:
[----:B------:R-:W-:Y:S05]  /*d830*/  BSYNC B0 ;  /* 0x0000000000007941 */ /* 0x000fea0003800000 */
.L_x_310:
[----:B------:R-:W-:-:S03]  /*d840*/  UMOV UR4, 0xffffffff ;  /* 0xffffffff00047882 */ /* 0x000fc60000000000 */
[----:B------:R-:W-:Y:S05]  /*d850*/  BRA.DIV UR4, `(.L_x_312) ;  /* 0x0000004604647947 */ /* 0x000fea000b800000 */
[----:B0-----:R-:W0:Y:S02]  /*d860*/  S2R R0, SR_TID.X ;  /* 0x0000000000007919 */ /* 0x001e240000002100 */
[----:B0-----:R-:W-:-:S04]  /*d870*/  SHF.R.U32.HI R0, RZ, 0x5, R0 ;  /* 0x00000005ff007819 */ /* 0x001fc80000011600 */
[----:B------:R-:W-:-:S05]  /*d880*/  LOP3.LUT R0, R0, 0x3, RZ, 0xc0, !PT ;  /* 0x0000000300007812 */ /* 0x000fca00078ec0ff */
[----:B------:R0:W3:Y:S02]  /*d890*/  SHFL.IDX PT, R14, R0, RZ, 0x1f ;  /* 0x00001fff000e7589 */ /* 0x0000e400000e0000 */
.L_x_456:
[----:B---3--:R-:W-:Y:S01]  /*d8a0*/  ISETP.NE.AND P0, PT, R14, RZ, PT ;  /* 0x000000ff0e00720c */ /* 0x008fe20003f05270 */
[----:B------:R-:W-:-:S12]  /*d8b0*/  BSSY B0, `(.L_x_313) ;  /* 0x0000024000007945 */ /* 0x000fd80003800000 */
[----:B------:R-:W-:Y:S05]  /*d8c0*/  @P0 BRA `(.L_x_314) ;  /* 0x0000000000880947 */ /* 0x000fea0003800000 */
[----:B------:R-:W-:-:S03]  /*d8d0*/  UMOV UR4, 0xffffffff ;  /* 0xffffffff00047882 */ /* 0x000fc60000000000 */
[----:B------:R-:W-:Y:S05]  /*d8e0*/  BRA.DIV UR4, `(.L_x_315) ;  /* 0x0000004604747947 */ /* 0x000fea000b800000 */
[----:B------:R-:W-:-:S13]  /*d8f0*/  ELECT P6, URZ, PT ;  /* 0x00000000003f782f */ /* 0x000fda00038c0000 */
.L_x_459:
[----:B------:R-:W-:Y:S05]  /*d900*/  @!P6 BRA `(.L_x_314) ;  /* 0x000000000078e947 */ /* 0x000fea0003800000 */
[----:B------:R-:W-:-:S06]  /*d910*/  ULOP3.LUT UR4, UR37, 0x2, URZ, 0xfc, !UPT ;  /* 0x0000000225047892 */ /* 0x000fcc000f8efc3f */
[----:B0-----:R-:W-:-:S05]  /*d920*/  IMAD.U32 R0, RZ, RZ, UR4 ;  /* 0x00000004ff007e24 */ /* 0x001fca000f8e00ff */
[----:B------:R-:W-:-:S13]  /*d930*/  ISETP.NE.AND P0, PT, R0, 0x3, PT ;  /* 0x000000030000780c */ /* 0x000fda0003f05270 */
[----:B------:R-:W-:Y:S05]  /*d940*/  @!P0 BRA `(.L_x_316) ;  /* 0x0000000000048947 */ /* 0x000fea0003800000 */
[----:B------:R-:W-:Y:S01]  /*d950*/  BPT.TRAP 0x1 ;  /* 0x000000040000795c */ /* 0x000fe20000300000 */
.L_x_316:
[----:B------:R-:W-:Y:S01]  /*d960*/  IMAD R3, R25, 0x8, R5 ;  /* 0x0000000819037824 */ /* 0x000fe200078e0205 */
[----:B------:R-:W-:Y:S01]  /*d970*/  SHF.L.U32 R2, R27, 0x1f, RZ ;  /* 0x0000001f1b027819 */ /* 0x000fe200000006ff */
[----:B------:R-:W-:-:S03]  /*d980*/  VIADD R25, R25, 0x1 ;  /* 0x0000000119197836 */ /* 0x000fc60000000000 */
[----:B------:R-:W0:Y:S02]  /*d990*/  SYNCS.PHASECHK.TRANS64.TRYWAIT P1, [R3+URZ+0x16840], R2 ;  /* 0x01684002030075a7 */ /* 0x000e24000802017f */
[----:B------:R-:W-:-:S04]  /*d9a0*/  ISETP.NE.AND P2, PT, R25, 0x2, PT ;  /* 0x000000021900780c */ /* 0x000fc80003f45270 */
[----:B------:R-:W-:Y:S01]  /*d9b0*/  SEL R0, RZ, 0x1, P2 ;  /* 0x00000001ff007807 */ /* 0x000fe20001000000 */
[----:B0-----:R-:W-:Y:S08]  /*d9c0*/  @!P1 BRA `(.L_x_317) ;  /* 0x00000044005c9947 */ /* 0x001ff00003800000 */
.L_x_460:
[----:B------:R-:W-:Y:S02]  /*d9d0*/  SEL R25, R25, RZ, P2 ;  /* 0x000000ff19197207 */ /* 0x000fe40001000000 */
[----:B------:R-:W-:Y:S01]  /*d9e0*/  LOP3.LUT R0, R27, R0, RZ, 0x3c, !PT ;  /* 0x000000001b007212 */ /* 0x000fe200078e3cff */
[----:B------:R-:W-:Y:S06]  /*d9f0*/  @!P0 BRA `(.L_x_318) ;  /* 0x0000000000048947 */ /* 0x000fec0003800000 */
[----:B------:R-:W-:Y:S01]  /*da00*/  BPT.TRAP 0x1 ;  /* 0x000000040000795c */ /* 0x000fe20000300000 */
.L_x_318:
[----:B------:R-:W-:Y:S02]  /*da10*/  LEA R25, R25, R5, 0x3 ;  /* 0x0000000519197211 */ /* 0x000fe400078e18ff */
[----:B------:R-:W-:-:S04]  /*da20*/  SHF.L.U32 R0, R0, 0x1f, RZ ;  /* 0x0000001f00007819 */ /* 0x000fc800000006ff */
[----:B------:R-:W3:Y:S02]  /*da30*/  SYNCS.PHASECHK.TRANS64.TRYWAIT P1, [R25+URZ+0x16840], R0 ;  /* 0x01684000190075a7 */ /* 0x000ee4000802017f */
[----:B---3--:R-:W-:Y:S05]  /*da40*/  @!P1 BRA `(.L_x_319) ;  /* 0x0000004400509947 */ /* 0x008fea0003800000 */
.L_x_461:
[----:B------:R-:W-:Y:S05]  /*da50*/  @!P0 BRA `(.L_x_320) ;  /* 0x0000000000048947 */ /* 0x000fea0003800000 */
[----:B------:R-:W-:Y:S01]  /*da60*/  BPT.TRAP 0x1 ;  /* 0x000000040000795c */ /* 0x000fe20000300000 */
.L_x_320:
[----:B------:R-:W4:Y:S02]  /*da70*/  SYNCS.PHASECHK.TRANS64.TRYWAIT P1, [R3+URZ+0x16860], R2 ;  /* 0x01686002030075a7 */ /* 0x000f24000802017f */
[----:B----4-:R-:W-:Y:S05]  /*da80*/  @!P1 BRA `(.L_x_321) ;  /* 0x0000004400549947 */ /* 0x010fea0003800000 */
.L_x_462:
[----:B------:R-:W-:Y:S05]  /*da90*/  @!P0 BRA `(.L_x_322) ;  /* 0x0000000000048947 */ /* 0x000fea0003800000 */
[----:B------:R-:W-:Y:S01]  /*daa0*/  BPT.TRAP 0x1 ;  /* 0x000000040000795c */ /* 0x000fe20000300000 */
.L_x_322:
[----:B------:R0:W0:Y:S02]  /*dab0*/  SYNCS.PHASECHK.TRANS64.TRYWAIT P0, [R25+URZ+0x16860], R0 ;  /* 0x01686000190075a7 */ /* 0x000024000800017f */
[----:B0-----:R-:W-:Y:S05]  /*dac0*/  @!P0 NANOSLEEP.SYNCS 0x989680 ;  /* 0x009896800000895d */ /* 0x001fea0003900000 */
[----:B------:R-:W0:Y:S02]  /*dad0*/  @!P0 SYNCS.PHASECHK.TRANS64 P0, [R25+URZ+0x16860], R0 ;  /* 0x01686000190085a7 */ /* 0x000e24000800007f */
[----:B0-----:R-:W-:Y:S05]  /*dae0*/  @!P0 BRA `(.L_x_322) ;  /* 0xfffffffc00f08947 */ /* 0x001fea000383ffff */
.L_x_314:
[----:B------:R-:W-:Y:S05]  /*daf0*/  BSYNC B0 ;  /* 0x0000000000007941 */ /* 0x000fea0003800000 */
.L_x_313:
[----:B------:R-:W-:Y:S05]  /*db00*/  EXIT ;  /* 0x000000000000794d */ /* 0x000fea0003800000 */
.L_x_208:
[----:B0-----:R-:W-:-:S04]  /*db10*/  IMAD.U32 R3, RZ, RZ, UR49 ;  /* 0x00000031ff037e24 */ /* 0x001fc8000f8e00ff */
[----:B------:R0:W1:Y:S03]  /*db20*/  SYNCS.PHASECHK.TRANS64.TRYWAIT P1, [R3+URZ+0x16800], R0 ;  /* 0x01680000030075a7 */ /* 0x000066000802017f */
[----:B-1----:R-:W-:Y:S05]  /*db30*/  @!P1 NANOSLEEP.SYNCS 0x989680 ;  /* 0x009896800000995d */ /* 0x002fea0003900000 */
[----:B------:R-:W1:Y:S02]  /*db40*/  @!P1 SYNCS.PHASECHK.TRANS64 P1, [R3+URZ+0x16800], R0 ;  /* 0x01680000030095a7 */ /* 0x000e64000802007f */
[----:B-1----:R-:W-:Y:S05]  /*db50*/  @!P1 BRA `(.L_x_208) ;  /* 0xfffffffc00ec9947 */ /* 0x002fea000383ffff */
[----:B------:R-:W-:Y:S05]  /*db60*/  BRA `(.L_x_323) ;  /* 0xffffff38004c7947 */ /* 0x000fea000383ffff */
.L_x_212:
[----:B-1----:R1:W2:Y:S02]  /*db70*/  SYNCS.PHASECHK.TRANS64.TRYWAIT P1, [R0+URZ+0x16830], R3 ;  /* 0x01683003000075a7 */ /* 0x0022a4000802017f */
[----:B--2---:R-:W-:Y:S05]  /*db80*/  @!P1 NANOSLEEP.SYNCS 0x989680 ;  /* 0x009896800000995d */ /* 0x004fea0003900000 */
[----:B------:R-:W2:Y:S02]  /*db90*/  @!P1 SYNCS.PHASECHK.TRANS64 P1, [R0+URZ+0x16830], R3 ;  /* 0x01683003000095a7 */ /* 0x000ea4000802007f */
[----:B--2---:R-:W-:Y:S05]  /*dba0*/  @!P1 BRA `(.L_x_212) ;  /* 0xfffffffc00f09947 */ /* 0x004fea000383ffff */
[----:B------:R-:W-:Y:S05]  /*dbb0*/  BRA `(.L_x_211) ;  /* 0xffffff38006c7947 */ /* 0x000fea000383ffff */
.L_x_218:
[----:B-1----:R-:W-:-:S04]  /*dbc0*/  IMAD.U32 R7, RZ, RZ, UR6 ;  /* 0x00000006ff077e24 */ /* 0x002fc8000f8e00ff */
[----:B------:R1:W2:Y:S03]  /*dbd0*/  SYNCS.PHASECHK.TRANS64.TRYWAIT P1, [R7+URZ+0x16830], R6 ;  /* 0x01683006070075a7 */ /* 0x0002a6000802017f */
[----:B--2---:R-:W-:Y:S05]  /*dbe0*/  @!P1 NANOSLEEP.SYNCS 0x989680 ;  /* 0x009896800000995d */ /* 0x004fea0003900000 */
[----:B------:R-:W2:Y:S02]  /*dbf0*/  @!P1 SYNCS.PHASECHK.TRANS64 P1, [R7+URZ+0x16830], R6 ;  /* 0x01683006070095a7 */ /* 0x000ea4000802007f */
[----:B--2---:R-:W-:Y:S05]  /*dc00*/  @!P1 BRA `(.L_x_218) ;  /* 0xfffffffc00ec9947 */ /* 0x004fea000383ffff */
[----:B------:R-:W-:Y:S05]  /*dc10*/  BRA `(.L_x_215) ;  /* 0xffffff6000707947 */ /* 0x000fea000383ffff */
.L_x_222:
[----:B-1----:R-:W-:-:S04]  /*dc20*/  IMAD.U32 R7, RZ, RZ, UR6 ;  /* 0x00000006ff077e24 */ /* 0x002fc8000f8e00ff */
[----:B------:R1:W2:Y:S03]  /*dc30*/  SYNCS.PHASECHK.TRANS64.TRYWAIT P1, [R7+URZ+0x16850], R6 ;  /* 0x01685006070075a7 */ /* 0x0002a6000802017f */
[----:B--2---:R-:W-:Y:S05]  /*dc40*/  @!P1 NANOSLEEP.SYNCS 0x989680 ;  /* 0x009896800000995d */ /* 0x004fea0003900000 */
[----:B------:R-:W2:Y:S02]  /*dc50*/  @!P1 SYNCS.PHASECHK.TRANS64 P1, [R7+URZ+0x16850], R6 ;  /* 0x01685006070095a7 */ /* 0x000ea4000802007f */
[----:B--2---:R-:W-:Y:S05]  /*dc60*/  @!P1 BRA `(.L_x_222) ;  /* 0xfffffffc00ec9947 */ /* 0x004fea000383ffff */
[----:B------:R-:W-:Y:S05]  /*dc70*/  BRA `(.L_x_219) ;  /* 0xffffff6000f87947 */ /* 0x000fea000383ffff */
.L_x_229:
[----:B-1----:R-:W-:-:S04]  /*dc80*/  IMAD.U32 R7, RZ, RZ, UR5 ;  /* 0x00000005ff077e24 */ /* 0x002fc8000f8e00ff */
[----:B------:R1:W2:Y:S03]  /*dc90*/  SYNCS.PHASECHK.TRANS64.TRYWAIT P1, [R7+URZ+0x16850], R0 ;  /* 0x01685000070075a7 */ /* 0x0002a6000802017f */
[----:B--2---:R-:W-:Y:S05]  /*dca0*/  @!P1 NANOSLEEP.SYNCS 0x989680 ;  /* 0x009896800000995d */ /* 0x004fea0003900000 */
[----:B------:R-:W2:Y:S02]  /*dcb0*/  @!P1 SYNCS.PHASECHK.TRANS64 P1, [R7+URZ+0x16850], R0 ;  /* 0x01685000070095a7 */ /* 0x000ea4000802007f */
[----:B--2---:R-:W-:Y:S05]  /*dcc0*/  @!P1 BRA `(.L_x_229) ;  /* 0xfffffffc00ec9947 */ /* 0x004fea000383ffff */
[----:B------:R-:W-:Y:S05]  /*dcd0*/  BRA `(.L_x_228) ;  /* 0xffffff8400807947 */ /* 0x000fea000383ffff */
.L_x_260:
[----:B0-----:R-:W0:Y:S01]  /*dce0*/  S2R R20, SR_TID.X ;  /* 0x0000000000147919 */ /* 0x001e220000002100 */
[----:B------:R-:W-:Y:S01]  /*dcf0*/  BSSY B0, `(.L_x_324) ;  /* 0x000000a000007945 */ /* 0x000fe20003800000 */
[----:B------:R-:W-:Y:S02]  /*dd00*/  IMAD.MOV.U32 R12, RZ, RZ, RZ ;  /* 0x000000ffff0c7224 */ /* 0x000fe400078e00ff */
[----:B------:R-:W-:Y:S02]  /*dd10*/  IMAD.MOV.U32 R11, RZ, RZ, 0x1f ;  /* 0x0000001fff0b7424 */ /* 0x000fe400078e00ff */
[----:B------:R-:W-:Y:S01]  /*dd20*/  IMAD.MOV.U32 R15, RZ, RZ, -0x1 ;  /* 0xffffffffff0f7424 */ /* 0x000fe200078e00ff */
[----:B0-----:R-:W-:-:S04]  /*dd30*/  SHF.R.U32.HI R9, RZ, 0x5, R20 ;  /* 0x00000005ff097819 */ /* 0x001fc80000011614 */
[----:B------:R-:W-:-:S04]  /*dd40*/  LOP3.LUT R9, R9, 0x3, RZ, 0xc0, !PT ;  /* 0x0000000309097812 */ /* 0x000fc800078ec0ff */
[----:B------:R-:W-:-:S07]  /*dd50*/  MOV R13, R9 ;  /* 0x00000009000d7202 */ /* 0x000fce0000000f00 */
[----:B-----5:R-:W-:Y:S05]  /*dd60*/  WARPSYNC.COLLECTIVE R15, `(.L_x_325) ;  /* 0x000000000f087348 */ /* 0x020fea0003c00000 */
[----:B------:R0:W1:Y:S02]  /*dd70*/  SHFL.IDX P6, R14, R13, R12, R11 ;  /* 0x0000000c0d0e7389 */ /* 0x00006400000c000b */
[----:B01---5:R-:W-:Y:S01]  /*dd80*/  ENDCOLLECTIVE ;  /* 0x000000000000791b */ /* 0x023fe20003800000 */
.L_x_325:
[----:B------:R-:W-:Y:S05]  /*dd90*/  BSYNC B0 ;  /* 0x0000000000007941 */ /* 0x000fea0003800000 */
.L_x_324:
[----:B------:R-:W-:Y:S05]  /*dda0*/  BRA `(.L_x_326) ;  /* 0xffffffbc00807947 */ /* 0x000fea000383ffff */
.L_x_263:
[----:B0-----:R0:W2:Y:S02]  /*ddb0*/  SYNCS.PHASECHK.TRANS64.TRYWAIT P0, [R3+URZ+0x16840], R4 ;  /* 0x01684004030075a7 */ /* 0x0010a4000800017f */
[----:B--2---:R-:W-:Y:S05]  /*ddc0*/  @!P0 NANOSLEEP.SYNCS 0x989680 ;  /* 0x009896800000895d */ /* 0x004fea0003900000 */
[----:B------:R-:W2:Y:S02]  /*ddd0*/  @!P0 SYNCS.PHASECHK.TRANS64 P0, [R3+URZ+0x16840], R4 ;  /* 0x01684004030085a7 */ /* 0x000ea4000800007f */
[----:B--2---:R-:W-:Y:S05]  /*dde0*/  @!P0 BRA `(.L_x_263) ;  /* 0xfffffffc00f08947 */ /* 0x004fea000383ffff */
[----:B------:R-:W-:Y:S05]  /*ddf0*/  BRA `(.L_x_327) ;  /* 0xffffffbc00e07947 */ /* 0x000fea000383ffff */
.L_x_264:
[----:B------:R-:W-:Y:S01]  /*de00*/  BSSY B0, `(.L_x_328) ;  /* 0x0000008000007945 */ /* 0x000fe20003800000 */
[----:B------:R-:W-:Y:S01]  /*de10*/  IMAD.MOV.U32 R13, RZ, RZ, R2 ;  /* 0x000000ffff0d7224 */ /* 0x000fe200078e0002 */
[----:B------:R-:W-:Y:S01]  /*de20*/  MOV R12, RZ ;  /* 0x000000ff000c7202 */ /* 0x000fe20000000f00 */
[----:B------:R-:W-:Y:S02]  /*de30*/  IMAD.MOV.U32 R11, RZ, RZ, 0x181f ;  /* 0x0000181fff0b7424 */ /* 0x000fe400078e00ff */
[----:B------:R-:W-:-:S07]  /*de40*/  IMAD.MOV.U32 R15, RZ, RZ, -0x1 ;  /* 0xffffffffff0f7424 */ /* 0x000fce00078e00ff */
[----:B------:R-:W-:Y:S05]  /*de50*/  WARPSYNC.COLLECTIVE R15, `(.L_x_329) ;  /* 0x000000000f087348 */ /* 0x000fea0003c00000 */
[----:B------:R0:W1:Y:S02]  /*de60*/  SHFL.IDX P6, R14, R13, R12, R11 ;  /* 0x0000000c0d0e7389 */ /* 0x00006400000c000b */
[----:B01----:R-:W-:Y:S01]  /*de70*/  ENDCOLLECTIVE ;  /* 0x000000000000791b */ /* 0x003fe20003800000 */
.L_x_329:
[----:B------:R-:W-:Y:S05]  /*de80*/  BSYNC B0 ;  /* 0x0000000000007941 */ /* 0x000fea0003800000 */
.L_x_328:
[----:B------:R-:W-:Y:S01]  /*de90*/  IMAD.MOV.U32 R13, RZ, RZ, R0 ;  /* 0x000000ffff0d7224 */ /* 0x000fe200078e0000 */
[----:B------:R-:W-:Y:S01]  /*dea0*/  MOV R12, RZ ;  /* 0x000000ff000c7202 */ /* 0x000fe20000000f00 */
[----:B------:R-:W-:Y:S01]  /*deb0*/  IMAD.MOV.U32 R11, RZ, RZ, 0x181f ;  /* 0x0000181fff0b7424 */ /* 0x000fe200078e00ff */
[----:B------:R-:W-:Y:S01]  /*dec0*/  @P0 LEA R8, R5, R22, 0x1 ;  /* 0x0000001605080211 */ /* 0x000fe200078e08ff */
[----:B------:R-:W-:Y:S02]  /*ded0*/  IMAD.MOV.U32 R15, RZ, RZ, -0x1 ;  /* 0xffffffffff0f7424 */ /* 0x000fe400078e00ff */
[----:B------:R-:W-:-:S07]  /*dee0*/  IMAD.MOV.U32 R6, RZ, RZ, R14 ;  /* 0x000000ffff067224 */ /* 0x000fce00078e000e */
[----:B------:R-:W-:Y:S05]  /*def0*/  WARPSYNC.COLLECTIVE R15, `(.L_x_330) ;  /* 0x000000000f087348 */ /* 0x000fea0003c00000 */
[----:B------:R0:W1:Y:S02]  /*df00*/  SHFL.IDX P6, R14, R13, R12, R11 ;  /* 0x0000000c0d0e7389 */ /* 0x00006400000c000b */
[----:B01----:R-:W-:Y:S01]  /*df10*/  ENDCOLLECTIVE ;  /* 0x000000000000791b */ /* 0x003fe20003800000 */
.L_x_330:
[----:B------:R-:W-:Y:S02]  /*df20*/  IMAD.MOV.U32 R13, RZ, RZ, R2 ;  /* 0x000000ffff0d7224 */ /* 0x000fe400078e0002 */
[----:B------:R-:W-:Y:S02]  /*df30*/  IMAD.MOV.U32 R12, RZ, RZ, 0x1 ;  /* 0x00000001ff0c7424 */ /* 0x000fe400078e00ff */
[----:B------:R-:W-:-:S07]  /*df40*/  IMAD.MOV.U32 R7, RZ, RZ, R14 ;  /* 0x000000ffff077224 */ /* 0x000fce00078e000e */
[----:B------:R-:W-:Y:S05]  /*df50*/  WARPSYNC.COLLECTIVE R15, `(.L_x_331) ;  /* 0x000000000f087348 */ /* 0x000fea0003c00000 */
[----:B------:R0:W1:Y:S02]  /*df60*/  SHFL.IDX P6, R14, R13, R12, R11 ;  /* 0x0000000c0d0e7389 */ /* 0x00006400000c000b */
[----:B01----:R-:W-:Y:S01]  /*df70*/  ENDCOLLECTIVE ;  /* 0x000000000000791b */ /* 0x003fe20003800000 */
.L_x_331:
[----:B------:R-:W-:-:S05]  /*df80*/  @P0 LEA R7, P1, R28, R7, 0x1 ;  /* 0x000000071c070211 */ /* 0x000fca00078208ff */
[----:B------:R-:W-:Y:S01]  /*df90*/  @P0 IMAD.X R6, RZ, RZ, R6, P1 ;  /* 0x000000ffff060224 */ /* 0x000fe200008e0606 */
[----:B------:R-:W-:-:S04]  /*dfa0*/  ISETP.GE.AND P1, PT, R4, 0x11, PT ;  /* 0x000000110400780c */ /* 0x000fc80003f26270 */
[----:B------:R-:W-:Y:S01]  /*dfb0*/  @P0 LOP3.LUT R7, R7, R6, RZ, 0x3c, !PT ;  /* 0x0000000607070212 */ /* 0x000fe200078e3cff */
[----:B------:R-:W-:-:S03]  /*dfc0*/  IMAD.MOV.U32 R13, RZ, RZ, R0 ;  /* 0x000000ffff0d7224 */ /* 0x000fc600078e0000 */
[----:B------:R-:W-:-:S04]  /*dfd0*/  @P0 LOP3.LUT R6, R7, R6, RZ, 0x3c, !PT ;  /* 0x0000000607060212 */ /* 0x000fc800078e3cff */
[----:B------:R-:W-:-:S05]  /*dfe0*/  @P0 LOP3.LUT R7, R7, R6, RZ, 0x3c, !PT ;  /* 0x0000000607070212 */ /* 0x000fca00078e3cff */
[----:B------:R-:W-:Y:S01]  /*dff0*/  @!PT LDS RZ, [RZ] ;  /* 0x00000000fffff984 */ /* 0x000fe20000000800 */
[----:B------:R-:W-:Y:S01]  /*e000*/  @!PT LDS RZ, [RZ] ;  /* 0x00000000fffff984 */ /* 0x000fe20000000800 */
[----:B------:R-:W-:Y:S01]  /*e010*/  @!PT LDS RZ, [RZ] ;  /* 0x00000000fffff984 */ /* 0x000fe20000000800 */
[----:B------:R0:W-:Y:S02]  /*e020*/  @P0 LDGSTS.E.BYPASS.LTC128B.128 [R8+0xe400], desc[UR50][R6.64], !P2 ;  /* 0x0e40000006080fae */ /* 0x0001e4000d101d72 */
[----:B0-----:R-:W-:-:S07]  /*e030*/  IMAD.MOV.U32 R6, RZ, RZ, R14 ;  /* 0x000000ffff067224 */ /* 0x001fce00078e000e */
[----:B------:R-:W-:Y:S05]  /*e040*/  WARPSYNC.COLLECTIVE R15, `(.L_x_332) ;  /* 0x000000000f087348 */ /* 0x000fea0003c00000 */
[----:B------:R0:W1:Y:S02]  /*e050*/  SHFL.IDX P6, R14, R13, R12, R11 ;  /* 0x0000000c0d0e7389 */ /* 0x00006400000c000b */
[----:B01----:R-:W-:Y:S01]  /*e060*/  ENDCOLLECTIVE ;  /* 0x000000000000791b */ /* 0x003fe20003800000 */
.L_x_332:
[----:B------:R-:W-:Y:S02]  /*e070*/  @P1 IMAD R8, R5, 0x2, R22 ;  /* 0x0000000205081824 */ /* 0x000fe400078e0216 */
[----:B------:R-:W-:Y:S01]  /*e080*/  IMAD.MOV.U32 R13, RZ, RZ, R2 ;  /* 0x000000ffff0d7224 */ /* 0x000fe200078e0002 */
[----:B------:R-:W-:Y:S02]  /*e090*/  MOV R12, 0x2 ;  /* 0x00000002000c7802 */ /* 0x000fe40000000f00 */
[----:B------:R-:W-:-:S07]  /*e0a0*/  MOV R7, R14 ;  /* 0x0000000e00077202 */ /* 0x000fce0000000f00 */
[----:B------:R-:W-:Y:S05]  /*e0b0*/  WARPSYNC.COLLECTIVE R15, `(.L_x_333) ;  /* 0x000000000f087348 */ /* 0x000fea0003c00000 */
[----:B------:R0:W1:Y:S02]  /*e0c0*/  SHFL.IDX P6, R14, R13, R12, R11 ;  /* 0x0000000c0d0e7389 */ /* 0x00006400000c000b */
[----:B01----:R-:W-:Y:S01]  /*e0d0*/  ENDCOLLECTIVE ;  /* 0x000000000000791b */ /* 0x003fe20003800000 */
.L_x_333:
        /* <DEDUP_REMOVED lines=15> */
.L_x_334:
[----:B------:R-:W-:Y:S02]  /*e1d0*/  @P1 IMAD R8, R5, 0x2, R22 ;  /* 0x0000000205081824 */ /* 0x000fe400078e0216 */
[----:B------:R-:W-:Y:S02]  /*e1e0*/  IMAD.MOV.U32 R13, RZ, RZ, R2 ;  /* 0x000000ffff0d7224 */ /* 0x000fe400078e0002 */
[----:B------:R-:W-:Y:S02]  /*e1f0*/  IMAD.MOV.U32 R12, RZ, RZ, 0x3 ;  /* 0x00000003ff0c7424 */ /* 0x000fe400078e00ff */
[----:B------:R-:W-:-:S07]  /*e200*/  IMAD.MOV.U32 R7, RZ, RZ, R14 ;  /* 0x000000ffff077224 */ /* 0x000fce00078e000e */
[----:B------:R-:W-:Y:S05]  /*e210*/  WARPSYNC.COLLECTIVE R15, `(.L_x_335) ;  /* 0x000000000f087348 */ /* 0x000fea0003c00000 */
[----:B------:R0:W1:Y:S02]  /*e220*/  SHFL.IDX P6, R14, R13, R12, R11 ;  /* 0x0000000c0d0e7389 */ /* 0x00006400000c000b */
[----:B01----:R-:W-:Y:S01]  /*e230*/  ENDCOLLECTIVE ;  /* 0x000000000000791b */ /* 0x003fe20003800000 */
.L_x_335:
[----:B------:R-:W-:-:S04]  /*e240*/  @P1 LEA R7, P0, R28, R7, 0x1 ;  /* 0x000000071c071211 */ /* 0x000fc800078008ff */
[----:B------:R-:W-:-:S04]  /*e250*/  @P1 IADD3.X R6, RZ, R6, RZ, P0, !PT ;  /* 0x00000006ff061210 */ /* 0x000fc800007fe4ff */
        /* <DEDUP_REMOVED lines=8> */
[----:B------:R-:W-:Y:S02]  /*e2e0*/  ISETP.GE.AND P1, PT, R4, 0x31, PT ;  /* 0x000000310400780c */ /* 0x000fe40003f26270 */
[----:B0-----:R-:W-:-:S11]  /*e2f0*/  MOV R6, R14 ;  /* 0x0000000e00067202 */ /* 0x001fd60000000f00 */
[----:B------:R-:W-:Y:S05]  /*e300*/  WARPSYNC.COLLECTIVE R15, `(.L_x_336) ;  /* 0x000000000f087348 */ /* 0x000fea0003c00000 */
[----:B------:R0:W1:Y:S02]  /*e310*/  SHFL.IDX P6, R14, R13, R12, R11 ;  /* 0x0000000c0d0e7389 */ /* 0x00006400000c000b */
[----:B01----:R-:W-:Y:S01]  /*e320*/  ENDCOLLECTIVE ;  /* 0x000000000000791b */ /* 0x003fe20003800000 */
.L_x_336:
[----:B------:R-:W-:Y:S01]  /*e330*/  @P1 LEA R8, R5, R22, 0x1 ;  /* 0x0000001605081211 */ /* 0x000fe200078e08ff */
[----:B------:R-:W-:Y:S02]  /*e340*/  IMAD.MOV.U32 R13, RZ, RZ, R2 ;  /* 0x000000ffff0d7224 */ /* 0x000fe400078e0002 */
[----:B------:R-:W-:Y:S02]  /*e350*/  IMAD.MOV.U32 R12, RZ, RZ, 0x4 ;  /* 0x00000004ff0c7424 */ /* 0x000fe400078e00ff */
[----:B------:R-:W-:-:S07]  /*e360*/  IMAD.MOV.U32 R7, RZ, RZ, R14 ;  /* 0x000000ffff077224 */ /* 0x000fce00078e000e */
[----:B------:R-:W-:Y:S05]  /*e370*/  WARPSYNC.COLLECTIVE R15, `(.L_x_337) ;  /* 0x000000000f087348 */ /* 0x000fea0003c00000 */
[----:B------:R0:W1:Y:S02]  /*e380*/  SHFL.IDX P6, R14, R13, R12, R11 ;  /* 0x0000000c0d0e7389 */ /* 0x00006400000c000b */
[----:B01----:R-:W-:Y:S01]  /*e390*/  ENDCOLLECTIVE ;  /* 0x000000000000791b */ /* 0x003fe20003800000 */
.L_x_337:
[----:B------:R-:W-:-:S05]  /*e3a0*/  @P1 LEA R7, P0, R28, R7, 0x1 ;  /* 0x000000071c071211 */ /* 0x000fca00078008ff */
[----:B------:R-:W-:-:S05]  /*e3b0*/  @P1 IMAD.X R6, RZ, RZ, R6, P0 ;  /* 0x000000ffff061224 */ /* 0x000fca00000e0606 */
        /* <DEDUP_REMOVED lines=13> */
.L_x_338:
[----:B------:R-:W-:Y:S01]  /*e490*/  @P1 IMAD R8, R5, 0x2, R22 ;  /* 0x0000000205081824 */ /* 0x000fe200078e0216 */
[----:B------:R-:W-:Y:S01]  /*e4a0*/  MOV R13, R2 ;  /* 0x00000002000d7202 */ /* 0x000fe20000000f00 */
[----:B------:R-:W-:Y:S02]  /*e4b0*/  IMAD.MOV.U32 R12, RZ, RZ, 0x5 ;  /* 0x00000005ff0c7424 */ /* 0x000fe400078e00ff */
[----:B------:R-:W-:-:S07]  /*e4c0*/  IMAD.MOV.U32 R7, RZ, RZ, R14 ;  /* 0x000000ffff077224 */ /* 0x000fce00078e000e */
[----:B------:R-:W-:Y:S05]  /*e4d0*/  WARPSYNC.COLLECTIVE R15, `(.L_x_339) ;  /* 0x000000000f087348 */ /* 0x000fea0003c00000 */
[----:B------:R0:W1:Y:S02]  /*e4e0*/  SHFL.IDX P6, R14, R13, R12, R11 ;  /* 0x0000000c0d0e7389 */ /* 0x00006400000c000b */
[----:B01----:R-:W-:Y:S01]  /*e4f0*/  ENDCOLLECTIVE ;  /* 0x000000000000791b */ /* 0x003fe20003800000 */
.L_x_339:
        /* <DEDUP_REMOVED lines=15> */
.L_x_340:
[----:B------:R-:W-:Y:S02]  /*e5f0*/  @P1 IMAD R8, R5, 0x2, R22 ;  /* 0x0000000205081824 */ /* 0x000fe400078e0216 */
[----:B------:R-:W-:Y:S01]  /*e600*/  IMAD.MOV.U32 R13, RZ, RZ, R2 ;  /* 0x000000ffff0d7224 */ /* 0x000fe200078e0002 */
[----:B------:R-:W-:Y:S02]  /*e610*/  MOV R12, 0x6 ;  /* 0x00000006000c7802 */ /* 0x000fe40000000f00 */
[----:B------:R-:W-:-:S07]  /*e620*/  MOV R7, R14 ;  /* 0x0000000e00077202 */ /* 0x000fce0000000f00 */
[----:B------:R-:W-:Y:S05]  /*e630*/  WARPSYNC.COLLECTIVE R15, `(.L_x_341) ;  /* 0x000000000f087348 */ /* 0x000fea0003c00000 */
[----:B------:R0:W1:Y:S02]  /*e640*/  SHFL.IDX P6, R14, R13, R12, R11 ;  /* 0x0000000c0d0e7389 */ /* 0x00006400000c000b */
[----:B01----:R-:W-:Y:S01]  /*e650*/  ENDCOLLECTIVE ;  /* 0x000000000000791b */ /* 0x003fe20003800000 */
.L_x_341:
        /* <DEDUP_REMOVED lines=15> */
.L_x_342:
[----:B------:R-:W-:Y:S02]  /*e750*/  @P1 IMAD R8, R5, 0x2, R22 ;  /* 0x0000000205081824 */ /* 0x000fe400078e0216 */
[----:B------:R-:W-:Y:S02]  /*e760*/  IMAD.MOV.U32 R13, RZ, RZ, R2 ;  /* 0x000000ffff0d7224 */ /* 0x000fe400078e0002 */
[----:B------:R-:W-:Y:S02]  /*e770*/  IMAD.MOV.U32 R12, RZ, RZ, 0x7 ;  /* 0x00000007ff0c7424 */ /* 0x000fe400078e00ff */
[----:B------:R-:W-:-:S07]  /*e780*/  IMAD.MOV.U32 R7, RZ, RZ, R14 ;  /* 0x000000ffff077224 */ /* 0x000fce00078e000e */
[----:B------:R-:W-:Y:S05]  /*e790*/  WARPSYNC.COLLECTIVE R15, `(.L_x_343) ;  /* 0x000000000f087348 */ /* 0x000fea0003c00000 */
[----:B------:R0:W1:Y:S02]  /*e7a0*/  SHFL.IDX P6, R14, R13, R12, R11 ;  /* 0x0000000c0d0e7389 */ /* 0x00006400000c000b */
[----:B01----:R-:W-:Y:S01]  /*e7b0*/  ENDCOLLECTIVE ;  /* 0x000000000000791b */ /* 0x003fe20003800000 */
.L_x_343:
[----:B------:R-:W-:-:S04]  /*e7c0*/  @P1 LEA R7, P0, R28, R7, 0x1 ;  /* 0x000000071c071211 */ /* 0x000fc800078008ff */
[----:B------:R-:W-:-:S04]  /*e7d0*/  @P1 IADD3.X R6, RZ, R6, RZ, P0, !PT ;  /* 0x00000006ff061210 */ /* 0x000fc800007fe4ff */
[----:B------:R-:W-:Y:S01]  /*e7e0*/  @P1 LOP3.LUT R7, R7, R6, RZ, 0x3c, !PT ;  /* 0x0000000607071212 */ /* 0x000fe200078e3cff */
[----:B------:R-:W-:-:S03]  /*e7f0*/  IMAD.MOV.U32 R13, RZ, RZ, R0 ;  /* 0x000000ffff0d7224 */ /* 0x000fc600078e0000 */
[----:B------:R-:W-:-:S04]  /*e800*/  @P1 LOP3.LUT R6, R7, R6, RZ, 0x3c, !PT ;  /* 0x0000000607061212 */ /* 0x000fc800078e3cff */
[----:B------:R-:W-:Y:S02]  /*e810*/  @P1 LOP3.LUT R7, R7, R6, RZ, 0x3c, !PT ;  /* 0x0000000607071212 */ /* 0x000fe400078e3cff */
[----:B------:R-:W-:-:S03]  /*e820*/  MOV R2, R14 ;  /* 0x0000000e00027202 */ /* 0x000fc60000000f00 */
[----:B------:R-:W-:Y:S01]  /*e830*/  @!PT LDS RZ, [RZ] ;  /* 0x00000000fffff984 */ /* 0x000fe20000000800 */
[----:B------:R-:W-:Y:S01]  /*e840*/  @!PT LDS RZ, [RZ] ;  /* 0x00000000fffff984 */ /* 0x000fe20000000800 */
[----:B------:R-:W-:Y:S01]  /*e850*/  @!PT LDS RZ, [RZ] ;  /* 0x00000000fffff984 */ /* 0x000fe20000000800 */
[----:B------:R0:W-:Y:S04]  /*e860*/  @P1 LDGSTS.E.BYPASS.LTC128B.128 [R8+0x11400], desc[UR50][R6.64], !P2 ;  /* 0x1140000006081fae */ /* 0x0001e8000d101d72 */
[----:B0-----:R-:W-:Y:S05]  /*e870*/  WARPSYNC.COLLECTIVE R15, `(.L_x_344) ;  /* 0x000000000f087348 */ /* 0x001fea0003c00000 */
[----:B------:R1:W2:Y:S02]  /*e880*/  SHFL.IDX P6, R14, R13, R12, R11 ;  /* 0x0000000c0d0e7389 */ /* 0x0002a400000c000b */
[----:B012---:R-:W-:Y:S01]  /*e890*/  ENDCOLLECTIVE ;  /* 0x000000000000791b */ /* 0x007fe20003800000 */
.L_x_344:
[----:B------:R-:W-:Y:S01]  /*e8a0*/  IMAD.MOV.U32 R0, RZ, RZ, R14 ;  /* 0x000000ffff007224 */ /* 0x000fe200078e000e */
[----:B------:R-:W-:Y:S06]  /*e8b0*/  BRA `(.L_x_345) ;  /* 0xffffffb800f47947 */ /* 0x000fec000383ffff */
.L_x_269:
[----:B------:R-:W-:Y:S01]  /*e8c0*/  IMAD.MOV.U32 R13, RZ, RZ, R4 ;  /* 0x000000ffff0d7224 */ /* 0x000fe200078e0004 */
[----:B------:R-:W-:Y:S01]  /*e8d0*/  MOV R12, RZ ;  /* 0x000000ff000c7202 */ /* 0x000fe20000000f00 */
[----:B------:R-:W-:Y:S02]  /*e8e0*/  IMAD.MOV.U32 R11, RZ, RZ, 0x181f ;  /* 0x0000181fff0b7424 */ /* 0x000fe400078e00ff */
[----:B------:R-:W-:Y:S02]  /*e8f0*/  IMAD.MOV.U32 R15, RZ, RZ, -0x1 ;  /* 0xffffffffff0f7424 */ /* 0x000fe400078e00ff */
[----:B-----5:R-:W-:Y:S02]  /*e900*/  IMAD R3, R21, R9, RZ ;  /* 0x0000000915037224 */ /* 0x020fe400078e02ff */
[----:B------:R-:W-:-:S07]  /*e910*/  IMAD R17, R17, 0xc0, R20 ;  /* 0x000000c011117824 */ /* 0x000fce00078e0214 */
[----:B------:R-:W-:Y:S05]  /*e920*/  WARPSYNC.COLLECTIVE R15, `(.L_x_346) ;  /* 0x000000000f087348 */ /* 0x000fea0003c00000 */
[----:B------:R0:W1:Y:S02]  /*e930*/  SHFL.IDX P6, R14, R13, R12, R11 ;  /* 0x0000000c0d0e7389 */ /* 0x00006400000c000b */
[----:B01----:R-:W-:Y:S01]  /*e940*/  ENDCOLLECTIVE ;  /* 0x000000000000791b */ /* 0x003fe20003800000 */
.L_x_346:
[C---:B------:R-:W-:Y:S01]  /*e950*/  VIADD R8, R17.reuse, 0x10 ;  /* 0x0000001011087836 */ /* 0x040fe20000000000 */
[----:B------:R-:W-:Y:S02]  /*e960*/  ISETP.GE.AND P2, PT, R17, R3, PT ;  /* 0x000000031100720c */ /* 0x000fe40003f46270 */
[----:B------:R-:W-:Y:S01]  /*e970*/  MOV R13, R0 ;  /* 0x00000000000d7202 */ /* 0x000fe20000000f00 */
[----:B------:R-:W-:-:S10]  /*e980*/  IMAD.MOV.U32 R6, RZ, RZ, R14 ;  /* 0x000000ffff067224 */ /* 0x000fd400078e000e */
[----:B------:R-:W-:Y:S05]  /*e990*/  WARPSYNC.COLLECTIVE R15, `(.L_x_347) ;  /* 0x000000000f087348 */ /* 0x000fea0003c00000 */
[----:B------:R0:W1:Y:S02]  /*e9a0*/  SHFL.IDX P6, R14, R13, R12, R11 ;  /* 0x0000000c0d0e7389 */ /* 0x00006400000c000b */
[----:B01----:R-:W-:Y:S01]  /*e9b0*/  ENDCOLLECTIVE ;  /* 0x000000000000791b */ /* 0x003fe20003800000 */
.L_x_347:
[----:B------:R-:W-:Y:S01]  /*e9c0*/  MOV R13, R4 ;  /* 0x00000004000d7202 */ /* 0x000fe20000000f00 */
[----:B------:R-:W-:Y:S02]  /*e9d0*/  IMAD.MOV.U32 R12, RZ, RZ, 0x1 ;  /* 0x00000001ff0c7424 */ /* 0x000fe400078e00ff */
[----:B------:R-:W-:-:S07]  /*e9e0*/  IMAD.MOV.U32 R7, RZ, RZ, R14 ;  /* 0x000000ffff077224 */ /* 0x000fce00078e000e */
[----:B------:R-:W-:Y:S05]  /*e9f0*/  WARPSYNC.COLLECTIVE R15, `(.L_x_348) ;  /* 0x000000000f087348 */ /* 0x000fea0003c00000 */
[----:B------:R0:W1:Y:S02]  /*ea00*/  SHFL.IDX P6, R14, R13, R12, R11 ;  /* 0x0000000c0d0e7389 */ /* 0x00006400000c000b */
[----:B01----:R-:W-:Y:S01]  /*ea10*/  ENDCOLLECTIVE ;  /* 0x000000000000791b */ /* 0x003fe20003800000 */
.L_x_348:
[----:B------:R-:W-:-:S05]  /*ea20*/  @!P2 LEA R7, P1, R28, R7, 0x1 ;  /* 0x000000071c07a211 */ /* 0x000fca00078208ff */
[----:B------:R-:W-:Y:S01]  /*ea30*/  @!P2 IMAD.X R6, RZ, RZ, R6, P1 ;  /* 0x000000ffff06a224 */ /* 0x000fe200008e0606 */
[----:B------:R-:W-:-:S04]  /*ea40*/  ISETP.GE.AND P1, PT, R8, R3, PT ;  /* 0x000000030800720c */ /* 0x000fc80003f26270 */
        /* <DEDUP_REMOVED lines=12> */
.L_x_349:
[----:B------:R-:W-:Y:S01]  /*eb10*/  IMAD.MOV.U32 R13, RZ, RZ, R4 ;  /* 0x000000ffff0d7224 */ /* 0x000fe200078e0004 */
[----:B------:R-:W-:Y:S02]  /*eb20*/  MOV R12, 0x2 ;  /* 0x00000002000c7802 */ /* 0x000fe40000000f00 */
[----:B------:R-:W-:-:S07]  /*eb30*/  MOV R7, R14 ;  /* 0x0000000e00077202 */ /* 0x000fce0000000f00 */
[----:B------:R-:W-:Y:S05]  /*eb40*/  WARPSYNC.COLLECTIVE R15, `(.L_x_350) ;  /* 0x000000000f087348 */ /* 0x000fea0003c00000 */
[----:B------:R0:W1:Y:S02]  /*eb50*/  SHFL.IDX P6, R14, R13, R12, R11 ;  /* 0x0000000c0d0e7389 */ /* 0x00006400000c000b */
[----:B01----:R-:W-:Y:S01]  /*eb60*/  ENDCOLLECTIVE ;  /* 0x000000000000791b */ /* 0x003fe20003800000 */
.L_x_350:
        /* <DEDUP_REMOVED lines=10> */
[----:B0-----:R-:W-:-:S05]  /*ec10*/  VIADD R6, R17, 0x20 ;  /* 0x0000002011067836 */ /* 0x001fca0000000000 */
[----:B------:R-:W-:Y:S01]  /*ec20*/  ISETP.GE.AND P1, PT, R6, R3, PT ;  /* 0x000000030600720c */ /* 0x000fe20003f26270 */
[----:B------:R-:W-:-:S12]  /*ec30*/  IMAD.MOV.U32 R6, RZ, RZ, R14 ;  /* 0x000000ffff067224 */ /* 0x000fd800078e000e */
[----:B------:R-:W-:Y:S05]  /*ec40*/  WARPSYNC.COLLECTIVE R15, `(.L_x_351) ;  /* 0x000000000f087348 */ /* 0x000fea0003c00000 */
[----:B------:R0:W1:Y:S02]  /*ec50*/  SHFL.IDX P6, R14, R13, R12, R11 ;  /* 0x0000000c0d0e7389 */ /* 0x00006400000c000b */
[----:B01----:R-:W-:Y:S01]  /*ec60*/  ENDCOLLECTIVE ;  /* 0x000000000000791b */ /* 0x003fe20003800000 */
.L_x_351:
[----:B------:R-:W-:Y:S02]  /*ec70*/  IMAD.MOV.U32 R13, RZ, RZ, R4 ;  /* 0x000000ffff0d7224 */ /* 0x000fe400078e0004 */
[----:B------:R-:W-:Y:S02]  /*ec80*/  IMAD.MOV.U32 R12, RZ, RZ, 0x3 ;  /* 0x00000003ff0c7424 */ /* 0x000fe400078e00ff */
[----:B------:R-:W-:-:S07]  /*ec90*/  IMAD.MOV.U32 R7, RZ, RZ, R14 ;  /* 0x000000ffff077224 */ /* 0x000fce00078e000e */
[----:B------:R-:W-:Y:S05]  /*eca0*/  WARPSYNC.COLLECTIVE R15, `(.L_x_352) ;  /* 0x000000000f087348 */ /* 0x000fea0003c00000 */
[----:B------:R0:W1:Y:S02]  /*ecb0*/  SHFL.IDX P6, R14, R13, R12, R11 ;  /* 0x0000000c0d0e7389 */ /* 0x00006400000c000b */
[----:B01----:R-:W-:Y:S01]  /*ecc0*/  ENDCOLLECTIVE ;  /* 0x000000000000791b */ /* 0x003fe20003800000 */
.L_x_352:
        /* <DEDUP_REMOVED lines=11> */
[----:B------:R-:W-:Y:S02]  /*ed80*/  ISETP.GE.AND P1, PT, R6, R3, PT ;  /* 0x000000030600720c */ /* 0x000fe40003f26270 */
[----:B------:R-:W-:-:S11]  /*ed90*/  MOV R6, R14 ;  /* 0x0000000e00067202 */ /* 0x000fd60000000f00 */
[----:B------:R-:W-:Y:S05]  /*eda0*/  WARPSYNC.COLLECTIVE R15, `(.L_x_353) ;  /* 0x000000000f087348 */ /* 0x000fea0003c00000 */
[----:B------:R0:W1:Y:S02]  /*edb0*/  SHFL.IDX P6, R14, R13, R12, R11 ;  /* 0x0000000c0d0e7389 */ /* 0x00006400000c000b */
[----:B01----:R-:W-:Y:S01]  /*edc0*/  ENDCOLLECTIVE ;  /* 0x000000000000791b */ /* 0x003fe20003800000 */
.L_x_353:
[----:B------:R-:W-:Y:S02]  /*edd0*/  IMAD.MOV.U32 R13, RZ, RZ, R4 ;  /* 0x000000ffff0d7224 */ /* 0x000fe400078e0004 */
[----:B------:R-:W-:Y:S02]  /*ede0*/  IMAD.MOV.U32 R12, RZ, RZ, 0x4 ;  /* 0x00000004ff0c7424 */ /* 0x000fe400078e00ff */
[----:B------:R-:W-:-:S07]  /*edf0*/  IMAD.MOV.U32 R7, RZ, RZ, R14 ;  /* 0x000000ffff077224 */ /* 0x000fce00078e000e */
[----:B------:R-:W-:Y:S05]  /*ee00*/  WARPSYNC.COLLECTIVE R15, `(.L_x_354) ;  /* 0x000000000f087348 */ /* 0x000fea0003c00000 */
[----:B------:R0:W1:Y:S02]  /*ee10*/  SHFL.IDX P6, R14, R13, R12, R11 ;  /* 0x0000000c0d0e7389 */ /* 0x00006400000c000b */
[----:B01----:R-:W-:Y:S01]  /*ee20*/  ENDCOLLECTIVE ;  /* 0x000000000000791b */ /* 0x003fe20003800000 */
.L_x_354:
[----:B------:R-:W-:-:S05]  /*ee30*/  @!P1 LEA R7, P2, R28, R7, 0x1 ;  /* 0x000000071c079211 */ /* 0x000fca00078408ff */
[----:B------:R-:W-:-:S05]  /*ee40*/  @!P1 IMAD.X R6, RZ, RZ, R6, P2 ;  /* 0x000000ffff069224 */ /* 0x000fca00010e0606 */
[----:B------:R-:W-:Y:S02]  /*ee50*/  @!P1 LOP3.LUT R7, R7, R6, RZ, 0x3c, !PT ;  /* 0x0000000607079212 */ /* 0x000fe400078e3cff */
[----:B------:R-:W-:Y:S02]  /*ee60*/  MOV R13, R0 ;  /* 0x00000000000d7202 */ /* 0x000fe40000000f00 */
[----:B------:R-:W-:-:S04]  /*ee70*/  @!P1 LOP3.LUT R6, R7, R6, RZ, 0x3c, !PT ;  /* 0x0000000607069212 */ /* 0x000fc800078e3cff */
[----:B------:R-:W-:-:S05]  /*ee80*/  @!P1 LOP3.LUT R7, R7, R6, RZ, 0x3c, !PT ;  /* 0x0000000607079212 */ /* 0x000fca00078e3cff */
[----:B------:R-:W-:Y:S01]  /*ee90*/  @!PT LDS RZ, [RZ] ;  /* 0x00000000fffff984 */ /* 0x000fe20000000800 */
[----:B------:R-:W-:Y:S01]  /*eea0*/  @!PT LDS RZ, [RZ] ;  /* 0x00000000fffff984 */ /* 0x000fe20000000800 */
[----:B------:R-:W-:Y:S01]  /*eeb0*/  @!PT LDS RZ, [RZ] ;  /* 0x00000000fffff984 */ /* 0x000fe20000000800 */
[----:B------:R0:W-:Y:S02]  /*eec0*/  @!P1 LDGSTS.E.BYPASS.LTC128B.128 [R10+0x9c00], desc[UR50][R6.64], !P0 ;  /* 0x09c00000060a9fae */ /* 0x0001e4000c101d72 */
[----:B0-----:R-:W-:-:S04]  /*eed0*/  IADD3 R6, R17, 0x40, RZ ;  /* 0x0000004011067810 */ /* 0x001fc80007ffe0ff */
[----:B------:R-:W-:Y:S01]  /*eee0*/  ISETP.GE.AND P1, PT, R6, R3, PT ;  /* 0x000000030600720c */ /* 0x000fe20003f26270 */
[----:B------:R-:W-:-:S12]  /*eef0*/  IMAD.MOV.U32 R6, RZ, RZ, R14 ;  /* 0x000000ffff067224 */ /* 0x000fd800078e000e */
[----:B------:R-:W-:Y:S05]  /*ef00*/  WARPSYNC.COLLECTIVE R15, `(.L_x_355) ;  /* 0x000000000f087348 */ /* 0x000fea0003c00000 */
[----:B------:R0:W1:Y:S02]  /*ef10*/  SHFL.IDX P6, R14, R13, R12, R11 ;  /* 0x0000000c0d0e7389 */ /* 0x00006400000c000b */
[----:B01----:R-:W-:Y:S01]  /*ef20*/  ENDCOLLECTIVE ;  /* 0x000000000000791b */ /* 0x003fe20003800000 */
.L_x_355:
[----:B------:R-:W-:Y:S01]  /*ef30*/  MOV R13, R4 ;  /* 0x00000004000d7202 */ /* 0x000fe20000000f00 */
[----:B------:R-:W-:Y:S02]  /*ef40*/  IMAD.MOV.U32 R12, RZ, RZ, 0x5 ;  /* 0x00000005ff0c7424 */ /* 0x000fe400078e00ff */
[----:B------:R-:W-:-:S07]  /*ef50*/  IMAD.MOV.U32 R7, RZ, RZ, R14 ;  /* 0x000000ffff077224 */ /* 0x000fce00078e000e */
[----:B------:R-:W-:Y:S05]  /*ef60*/  WARPSYNC.COLLECTIVE R15, `(.L_x_356) ;  /* 0x000000000f087348 */ /* 0x000fea0003c00000 */
[----:B------:R0:W1:Y:S02]  /*ef70*/  SHFL.IDX P6, R14, R13, R12, R11 ;  /* 0x0000000c0d0e7389 */ /* 0x00006400000c000b */
[----:B01----:R-:W-:Y:S01]  /*ef80*/  ENDCOLLECTIVE ;  /* 0x000000000000791b */ /* 0x003fe20003800000 */
.L_x_356:
        /* <DEDUP_REMOVED lines=16> */
.L_x_357:
[----:B------:R-:W-:Y:S01]  /*f090*/  IMAD.MOV.U32 R13, RZ, RZ, R4 ;  /* 0x000000ffff0d7224 */ /* 0x000fe200078e0004 */
[----:B------:R-:W-:Y:S02]  /*f0a0*/  MOV R12, 0x6 ;  /* 0x00000006000c7802 */ /* 0x000fe40000000f00 */
[----:B------:R-:W-:-:S07]  /*f0b0*/  MOV R7, R14 ;  /* 0x0000000e00077202 */ /* 0x000fce0000000f00 */
[----:B------:R-:W-:Y:S05]  /*f0c0*/  WARPSYNC.COLLECTIVE R15, `(.L_x_358) ;  /* 0x000000000f087348 */ /* 0x000fea0003c00000 */
[----:B------:R0:W1:Y:S02]  /*f0d0*/  SHFL.IDX P6, R14, R13, R12, R11 ;  /* 0x0000000c0d0e7389 */ /* 0x00006400000c000b */
[----:B01----:R-:W-:Y:S01]  /*f0e0*/  ENDCOLLECTIVE ;  /* 0x000000000000791b */ /* 0x003fe20003800000 */
.L_x_358:
        /* <DEDUP_REMOVED lines=16> */
.L_x_359:
[----:B------:R-:W-:Y:S02]  /*f1f0*/  IMAD.MOV.U32 R13, RZ, RZ, R4 ;  /* 0x000000ffff0d7224 */ /* 0x000fe400078e0004 */
[----:B------:R-:W-:Y:S02]  /*f200*/  IMAD.MOV.U32 R12, RZ, RZ, 0x7 ;  /* 0x00000007ff0c7424 */ /* 0x000fe400078e00ff */
[----:B------:R-:W-:-:S07]  /*f210*/  IMAD.MOV.U32 R7, RZ, RZ, R14 ;  /* 0x000000ffff077224 */ /* 0x000fce00078e000e */
[----:B------:R-:W-:Y:S05]  /*f220*/  WARPSYNC.COLLECTIVE R15, `(.L_x_360) ;  /* 0x000000000f087348 */ /* 0x000fea0003c00000 */
[----:B------:R0:W1:Y:S02]  /*f230*/  SHFL.IDX P6, R14, R13, R12, R11 ;  /* 0x0000000c0d0e7389 */ /* 0x00006400000c000b */
[----:B01----:R-:W-:Y:S01]  /*f240*/  ENDCOLLECTIVE ;  /* 0x000000000000791b */ /* 0x003fe20003800000 */
.L_x_360:
[----:B------:R-:W-:-:S04]  /*f250*/  @!P1 LEA R7, P2, R28, R7, 0x1 ;  /* 0x000000071c079211 */ /* 0x000fc800078408ff */
[----:B------:R-:W-:-:S04]  /*f260*/  @!P1 IADD3.X R6, RZ, R6, RZ, P2, !PT ;  /* 0x00000006ff069210 */ /* 0x000fc800017fe4ff */
[----:B------:R-:W-:Y:S02]  /*f270*/  @!P1 LOP3.LUT R7, R7, R6, RZ, 0x3c, !PT ;  /* 0x0000000607079212 */ /* 0x000fe400078e3cff */
[----:B------:R-:W-:Y:S01]  /*f280*/  MOV R13, R0 ;  /* 0x00000000000d7202 */ /* 0x000fe20000000f00 */
[----:B------:R-:W-:Y:S01]  /*f290*/  VIADD R0, R17, 0x70 ;  /* 0x0000007011007836 */ /* 0x000fe20000000000 */
[----:B------:R-:W-:-:S04]  /*f2a0*/  @!P1 LOP3.LUT R6, R7, R6, RZ, 0x3c, !PT ;  /* 0x0000000607069212 */ /* 0x000fc800078e3cff */
[----:B------:R-:W-:Y:S01]  /*f2b0*/  @!P1 LOP3.LUT R7, R7, R6, RZ, 0x3c, !PT ;  /* 0x0000000607079212 */ /* 0x000fe200078e3cff */
[----:B------:R-:W-:-:S04]  /*f2c0*/  IMAD.MOV.U32 R4, RZ, RZ, R14 ;  /* 0x000000ffff047224 */ /* 0x000fc800078e000e */
[----:B------:R-:W-:Y:S01]  /*f2d0*/  @!PT LDS RZ, [RZ] ;  /* 0x00000000fffff984 */ /* 0x000fe20000000800 */
[----:B------:R-:W-:Y:S01]  /*f2e0*/  @!PT LDS RZ, [RZ] ;  /* 0x00000000fffff984 */ /* 0x000fe20000000800 */
[----:B------:R-:W-:Y:S01]  /*f2f0*/  @!PT LDS RZ, [RZ] ;  /* 0x00000000fffff984 */ /* 0x000fe20000000800 */
[----:B------:R0:W-:Y:S01]  /*f300*/  @!P1 LDGSTS.E.BYPASS.LTC128B.128 [R10+0xb400], desc[UR50][R6.64], !P0 ;  /* 0x0b400000060a9fae */ /* 0x0001e2000c101d72 */
[----:B------:R-:W-:Y:S02]  /*f310*/  ISETP.GE.AND P1, PT, R0, R3, PT ;  /* 0x000000030000720c */ /* 0x000fe40003f26270 */
[----:B------:R-:W-:-:S11]  /*f320*/  IADD3 R0, R17, 0x80, RZ ;  /* 0x0000008011007810 */ /* 0x000fd60007ffe0ff */
[----:B0-----:R-:W-:Y:S05]  /*f330*/  WARPSYNC.COLLECTIVE R15, `(.L_x_361) ;  /* 0x000000000f087348 */ /* 0x001fea0003c00000 */
[----:B------:R1:W2:Y:S02]  /*f340*/  SHFL.IDX P6, R14, R13, R12, R11 ;  /* 0x0000000c0d0e7389 */ /* 0x0002a400000c000b */
[----:B012---:R-:W-:Y:S01]  /*f350*/  ENDCOLLECTIVE ;  /* 0x000000000000791b */ /* 0x007fe20003800000 */
.L_x_361:
[----:B------:R-:W-:Y:S02]  /*f360*/  IMAD.MOV.U32 R13, RZ, RZ, R2 ;  /* 0x000000ffff0d7224 */ /* 0x000fe400078e0002 */
[----:B------:R-:W-:Y:S02]  /*f370*/  IMAD.MOV.U32 R12, RZ, RZ, RZ ;  /* 0x000000ffff0c7224 */ /* 0x000fe400078e00ff */
[----:B------:R-:W-:-:S07]  /*f380*/  IMAD.MOV.U32 R6, RZ, RZ, R14 ;  /* 0x000000ffff067224 */ /* 0x000fce00078e000e */
[----:B------:R-:W-:Y:S05]  /*f390*/  WARPSYNC.COLLECTIVE R15, `(.L_x_362) ;  /* 0x000000000f087348 */ /* 0x000fea0003c00000 */
[----:B------:R0:W1:Y:S02]  /*f3a0*/  SHFL.IDX P6, R14, R13, R12, R11 ;  /* 0x0000000c0d0e7389 */ /* 0x00006400000c000b */
[----:B01----:R-:W-:Y:S01]  /*f3b0*/  ENDCOLLECTIVE ;  /* 0x000000000000791b */ /* 0x003fe20003800000 */
.L_x_362:
[----:B------:R-:W-:-:S05]  /*f3c0*/  @!P1 LEA R6, P3, R28, R6, 0x1 ;  /* 0x000000061c069211 */ /* 0x000fca00078608ff */
[----:B------:R-:W-:-:S05]  /*f3d0*/  @!P1 IMAD.X R7, RZ, RZ, R4, P3 ;  /* 0x000000ffff079224 */ /* 0x000fca00018e0604 */
[----:B------:R-:W-:Y:S01]  /*f3e0*/  @!PT LDS RZ, [RZ] ;  /* 0x00000000fffff984 */ /* 0x000fe20000000800 */
[----:B------:R-:W-:Y:S01]  /*f3f0*/  @!PT LDS RZ, [RZ] ;  /* 0x00000000fffff984 */ /* 0x000fe20000000800 */
[----:B------:R-:W-:Y:S01]  /*f400*/  @!PT LDS RZ, [RZ] ;  /* 0x00000000fffff984 */ /* 0x000fe20000000800 */
[----:B------:R0:W-:Y:S01]  /*f410*/  @!P1 LDGSTS.E.BYPASS.LTC128B.128 [R10+0xbc00], desc[UR50][R6.64], !P0 ;  /* 0x0bc00000060a9fae */ /* 0x0001e2000c101d72 */
[----:B------:R-:W-:Y:S02]  /*f420*/  MOV R13, R5 ;  /* 0x00000005000d7202 */ /* 0x000fe40000000f00 */
[----:B------:R-:W-:Y:S01]  /*f430*/  ISETP.GE.AND P1, PT, R0, R3, PT ;  /* 0x000000030000720c */ /* 0x000fe20003f26270 */
[----:B------:R-:W-:-:S12]  /*f440*/  IMAD.MOV.U32 R0, RZ, RZ, R14 ;  /* 0x000000ffff007224 */ /* 0x000fd800078e000e */
[----:B0-----:R-:W-:Y:S05]  /*f450*/  WARPSYNC.COLLECTIVE R15, `(.L_x_363) ;  /* 0x000000000f087348 */ /* 0x001fea0003c00000 */
[----:B------:R1:W2:Y:S02]  /*f460*/  SHFL.IDX P6, R14, R13, R12, R11 ;  /* 0x0000000c0d0e7389 */ /* 0x0002a400000c000b */
[----:B012---:R-:W-:Y:S01]  /*f470*/  ENDCOLLECTIVE ;  /* 0x000000000000791b */ /* 0x007fe20003800000 */
.L_x_363:
[----:B------:R-:W-:Y:S02]  /*f480*/  IMAD.MOV.U32 R13, RZ, RZ, R2 ;  /* 0x000000ffff0d7224 */ /* 0x000fe400078e0002 */
[----:B------:R-:W-:Y:S02]  /*f490*/  IMAD.MOV.U32 R12, RZ, RZ, 0x1 ;  /* 0x00000001ff0c7424 */ /* 0x000fe400078e00ff */
[----:B------:R-:W-:-:S07]  /*f4a0*/  IMAD.MOV.U32 R4, RZ, RZ, R14 ;  /* 0x000000ffff047224 */ /* 0x000fce00078e000e */
[----:B------:R-:W-:Y:S05]  /*f4b0*/  WARPSYNC.COLLECTIVE R15, `(.L_x_364) ;  /* 0x000000000f087348 */ /* 0x000fea0003c00000 */
[----:B------:R0:W1:Y:S02]  /*f4c0*/  SHFL.IDX P6, R14, R13, R12, R11 ;  /* 0x0000000c0d0e7389 */ /* 0x00006400000c000b */
[----:B01----:R-:W-:Y:S01]  /*f4d0*/  ENDCOLLECTIVE ;  /* 0x000000000000791b */ /* 0x003fe20003800000 */
.L_x_364:
[----:B------:R-:W-:-:S05]  /*f4e0*/  @!P1 LEA R4, P3, R28, R4, 0x1 ;  /* 0x000000041c049211 */ /* 0x000fca00078608ff */
[----:B------:R-:W-:Y:S02]  /*f4f0*/  @!P1 IMAD.X R0, RZ, RZ, R0, P3 ;  /* 0x000000ffff009224 */ /* 0x000fe400018e0600 */
[----:B------:R-:W-:Y:S02]  /*f500*/  @!P1 IMAD.MOV.U32 R6, RZ, RZ, R4 ;  /* 0x000000ffff069224 */ /* 0x000fe400078e0004 */
[C---:B------:R-:W-:Y:S01]  /*f510*/  VIADD R4, R17.reuse, 0xa0 ;  /* 0x000000a011047836 */ /* 0x040fe20000000000 */
[----:B------:R-:W-:Y:S01]  /*f520*/  @!P1 MOV R7, R0 ;  /* 0x0000000000079202 */ /* 0x000fe20000000f00 */
[----:B------:R-:W-:Y:S02]  /*f530*/  VIADD R0, R17, 0x90 ;  /* 0x0000009011007836 */ /* 0x000fe40000000000 */
[----:B------:R-:W-:Y:S02]  /*f540*/  IMAD.MOV.U32 R13, RZ, RZ, R5 ;  /* 0x000000ffff0d7224 */ /* 0x000fe400078e0005 */
[----:B------:R-:W-:Y:S01]  /*f550*/  @!PT LDS RZ, [RZ] ;  /* 0x00000000fffff984 */ /* 0x000fe20000000800 */
[----:B------:R-:W-:Y:S01]  /*f560*/  @!PT LDS RZ, [RZ] ;  /* 0x00000000fffff984 */ /* 0x000fe20000000800 */
[----:B------:R-:W-:Y:S01]  /*f570*/  @!PT LDS RZ, [RZ] ;  /* 0x00000000fffff984 */ /* 0x000fe20000000800 */
[----:B------:R0:W-:Y:S01]  /*f580*/  @!P1 LDGSTS.E.BYPASS.LTC128B.128 [R10+0xc400], desc[UR50][R6.64], !P0 ;  /* 0x0c400000060a9fae */ /* 0x0001e2000c101d72 */
[----:B------:R-:W-:-:S02]  /*f590*/  ISETP.GE.AND P1, PT, R0, R3, PT ;  /* 0x000000030000720c */ /* 0x000fc40003f26270 */
[----:B------:R-:W-:-:S11]  /*f5a0*/  MOV R0, R14 ;  /* 0x0000000e00007202 */ /* 0x000fd60000000f00 */
[----:B0-----:R-:W-:Y:S05]  /*f5b0*/  WARPSYNC.COLLECTIVE R15, `(.L_x_365) ;  /* 0x000000000f087348 */ /* 0x001fea0003c00000 */
[----:B------:R1:W2:Y:S02]  /*f5c0*/  SHFL.IDX P6, R14, R13, R12, R11 ;  /* 0x0000000c0d0e7389 */ /* 0x0002a400000c000b */
[----:B012---:R-:W-:Y:S01]  /*f5d0*/  ENDCOLLECTIVE ;  /* 0x000000000000791b */ /* 0x007fe20003800000 */
.L_x_365:
[----:B------:R-:W-:Y:S02]  /*f5e0*/  IMAD.MOV.U32 R13, RZ, RZ, R2 ;  /* 0x000000ffff0d7224 */ /* 0x000fe400078e0002 */
[----:B------:R-:W-:Y:S02]  /*f5f0*/  IMAD.MOV.U32 R12, RZ, RZ, 0x2 ;  /* 0x00000002ff0c7424 */ /* 0x000fe400078e00ff */
[----:B------:R-:W-:-:S07]  /*f600*/  IMAD.MOV.U32 R6, RZ, RZ, R14 ;  /* 0x000000ffff067224 */ /* 0x000fce00078e000e */
[----:B------:R-:W-:Y:S05]  /*f610*/  WARPSYNC.COLLECTIVE R15, `(.L_x_366) ;  /* 0x000000000f087348 */ /* 0x000fea0003c00000 */
[----:B------:R0:W1:Y:S02]  /*f620*/  SHFL.IDX P6, R14, R13, R12, R11 ;  /* 0x0000000c0d0e7389 */ /* 0x00006400000c000b */
[----:B01----:R-:W-:Y:S01]  /*f630*/  ENDCOLLECTIVE ;  /* 0x000000000000791b */ /* 0x003fe20003800000 */
.L_x_366:
[----:B------:R-:W-:-:S05]  /*f640*/  @!P1 LEA R6, P2, R28, R6, 0x1 ;  /* 0x000000061c069211 */ /* 0x000fca00078408ff */
[----:B------:R-:W-:Y:S01]  /*f650*/  @!P1 IMAD.X R0, RZ, RZ, R0, P2 ;  /* 0x000000ffff009224 */ /* 0x000fe200010e0600 */
[----:B------:R-:W-:-:S04]  /*f660*/  ISETP.GE.AND P2, PT, R4, R3, PT ;  /* 0x000000030400720c */ /* 0x000fc80003f46270 */
[----:B------:R-:W-:Y:S02]  /*f670*/  @!P1 MOV R7, R0 ;  /* 0x0000000000079202 */ /* 0x000fe40000000f00 */
[----:B------:R-:W-:-:S03]  /*f680*/  MOV R13, R5 ;  /* 0x00000005000d7202 */ /* 0x000fc60000000f00 */
[----:B------:R-:W-:Y:S01]  /*f690*/  @!PT LDS RZ, [RZ] ;  /* 0x00000000fffff984 */ /* 0x000fe20000000800 */
[----:B------:R-:W-:Y:S01]  /*f6a0*/  @!PT LDS RZ, [RZ] ;  /* 0x00000000fffff984 */ /* 0x000fe20000000800 */
[----:B------:R-:W-:Y:S01]  /*f6b0*/  @!PT LDS RZ, [RZ] ;  /* 0x00000000fffff984 */ /* 0x000fe20000000800 */
[----:B------:R0:W-:Y:S01]  /*f6c0*/  @!P1 LDGSTS.E.BYPASS.LTC128B.128 [R10+0xcc00], desc[UR50][R6.64], !P0 ;  /* 0x0cc00000060a9fae */ /* 0x0001e2000c101d72 */
[----:B------:R-:W-:-:S07]  /*f6d0*/  IMAD.MOV.U32 R0, RZ, RZ, R14 ;  /* 0x000000ffff007224 */ /* 0x000fce00078e000e */
[----:B0-----:R-:W-:Y:S05]  /*f6e0*/  WARPSYNC.COLLECTIVE R15, `(.L_x_367) ;  /* 0x000000000f087348 */ /* 0x001fea0003c00000 */
[----:B------:R1:W2:Y:S02]  /*f6f0*/  SHFL.IDX P6, R14, R13, R12, R11 ;  /* 0x0000000c0d0e7389 */ /* 0x0002a400000c000b */
[----:B012---:R-:W-:Y:S01]  /*f700*/  ENDCOLLECTIVE ;  /* 0x000000000000791b */ /* 0x007fe20003800000 */
.L_x_367:
[----:B------:R-:W-:Y:S02]  /*f710*/  IMAD.MOV.U32 R13, RZ, RZ, R2 ;  /* 0x000000ffff0d7224 */ /* 0x000fe400078e0002 */
[----:B------:R-:W-:Y:S02]  /*f720*/  IMAD.MOV.U32 R12, RZ, RZ, 0x3 ;  /* 0x00000003ff0c7424 */ /* 0x000fe400078e00ff */
[----:B------:R-:W-:-:S07]  /*f730*/  IMAD.MOV.U32 R6, RZ, RZ, R14 ;  /* 0x000000ffff067224 */ /* 0x000fce00078e000e */
[----:B------:R-:W-:Y:S05]  /*f740*/  WARPSYNC.COLLECTIVE R15, `(.L_x_368) ;  /* 0x000000000f087348 */ /* 0x000fea0003c00000 */
[----:B------:R0:W1:Y:S02]  /*f750*/  SHFL.IDX P6, R14, R13, R12, R11 ;  /* 0x0000000c0d0e7389 */ /* 0x00006400000c000b */
[----:B01----:R-:W-:Y:S01]  /*f760*/  ENDCOLLECTIVE ;  /* 0x000000000000791b */ /* 0x003fe20003800000 */
.L_x_368:
[----:B------:R-:W-:-:S05]  /*f770*/  @!P2 LEA R6, P1, R28, R6, 0x1 ;  /* 0x000000061c06a211 */ /* 0x000fca00078208ff */
[----:B------:R-:W-:-:S05]  /*f780*/  @!P2 IMAD.X R0, RZ, RZ, R0, P1 ;  /* 0x000000ffff00a224 */ /* 0x000fca00008e0600 */
        /* <DEDUP_REMOVED lines=10> */
.L_x_369:
[----:B------:R-:W-:Y:S01]  /*f830*/  IMAD.MOV.U32 R2, RZ, RZ, R14 ;  /* 0x000000ffff027224 */ /* 0x000fe200078e000e */
[----:B------:R-:W-:Y:S06]  /*f840*/  BRA `(.L_x_370) ;  /* 0xffffffb800dc7947 */ /* 0x000fec000383ffff */
.L_x_272:
[----:B0-----:R0:W1:Y:S02]  /*f850*/  SYNCS.PHASECHK.TRANS64.TRYWAIT P0, [R22+URZ+0x16820], R3 ;  /* 0x01682003160075a7 */ /* 0x001064000800017f */
[----:B-1----:R-:W-:Y:S05]  /*f860*/  @!P0 NANOSLEEP.SYNCS 0x989680 ;  /* 0x009896800000895d */ /* 0x002fea0003900000 */
[----:B------:R-:W1:Y:S02]  /*f870*/  @!P0 SYNCS.PHASECHK.TRANS64 P0, [R22+URZ+0x16820], R3 ;  /* 0x01682003160085a7 */ /* 0x000e64000800007f */
[----:B-1----:R-:W-:Y:S05]  /*f880*/  @!P0 BRA `(.L_x_272) ;  /* 0xfffffffc00f08947 */ /* 0x002fea000383ffff */
[----:B------:R-:W-:Y:S05]  /*f890*/  BRA `(.L_x_371) ;  /* 0xffffffbc00407947 */ /* 0x000fea000383ffff */
.L_x_277:
[----:B0-----:R0:W1:Y:S02]  /*f8a0*/  SYNCS.PHASECHK.TRANS64.TRYWAIT P0, [R5+URZ+0x16840], R2 ;  /* 0x01684002050075a7 */ /* 0x001064000800017f */
[----:B-1----:R-:W-:Y:S05]  /*f8b0*/  @!P0 NANOSLEEP.SYNCS 0x989680 ;  /* 0x009896800000895d */ /* 0x002fea0003900000 */
[----:B------:R-:W1:Y:S02]  /*f8c0*/  @!P0 SYNCS.PHASECHK.TRANS64 P0, [R5+URZ+0x16840], R2 ;  /* 0x01684002050085a7 */ /* 0x000e64000800007f */
[----:B-1----:R-:W-:Y:S05]  /*f8d0*/  @!P0 BRA `(.L_x_277) ;  /* 0xfffffffc00f08947 */ /* 0x002fea000383ffff */
[----:B------:R-:W-:Y:S05]  /*f8e0*/  BRA `(.L_x_372) ;  /* 0xffffffc000107947 */ /* 0x000fea000383ffff */
.L_x_278:
        /* <DEDUP_REMOVED lines=8> */
.L_x_374:
[----:B------:R-:W-:Y:S05]  /*f970*/  BSYNC B1 ;  /* 0x0000000000017941 */ /* 0x000fea0003800000 */
.L_x_373:
[----:B------:R-:W-:Y:S01]  /*f980*/  IMAD.MOV.U32 R13, RZ, RZ, R9 ;  /* 0x000000ffff0d7224 */ /* 0x000fe200078e0009 */
[----:B------:R-:W-:Y:S01]  /*f990*/  MOV R12, RZ ;  /* 0x000000ff000c7202 */ /* 0x000fe20000000f00 */
[----:B------:R-:W-:Y:S01]  /*f9a0*/  IMAD.MOV.U32 R11, RZ, RZ, 0x181f ;  /* 0x0000181fff0b7424 */ /* 0x000fe200078e00ff */
[----:B------:R-:W-:Y:S01]  /*f9b0*/  SHF.L.U32 R7, R28, 0x1, RZ ;  /* 0x000000011c077819 */ /* 0x000fe200000006ff */
[----:B------:R-:W-:Y:S02]  /*f9c0*/  IMAD.MOV.U32 R15, RZ, RZ, -0x1 ;  /* 0xffffffffff0f7424 */ /* 0x000fe400078e00ff */
[----:B------:R-:W-:Y:S02]  /*f9d0*/  IMAD.MOV.U32 R3, RZ, RZ, R14 ;  /* 0x000000ffff037224 */ /* 0x000fe400078e000e */
[----:B------:R-:W-:-:S07]  /*f9e0*/  IMAD R8, R8, 0x2, R22 ;  /* 0x0000000208087824 */ /* 0x000fce00078e0216 */
[----:B------:R-:W-:Y:S05]  /*f9f0*/  WARPSYNC.COLLECTIVE R15, `(.L_x_375) ;  /* 0x000000000f087348 */ /* 0x000fea0003c00000 */
[----:B------:R0:W1:Y:S02]  /*fa00*/  SHFL.IDX P6, R14, R13, R12, R11 ;  /* 0x0000000c0d0e7389 */ /* 0x00006400000c000b */
[----:B01----:R-:W-:Y:S01]  /*fa10*/  ENDCOLLECTIVE ;  /* 0x000000000000791b */ /* 0x003fe20003800000 */
.L_x_375:
[----:B------:R-:W-:Y:S01]  /*fa20*/  IMAD.MOV.U32 R13, RZ, RZ, R10 ;  /* 0x000000ffff0d7224 */ /* 0x000fe200078e000a */
[----:B------:R-:W-:Y:S01]  /*fa30*/  MOV R12, 0x1 ;  /* 0x00000001000c7802 */ /* 0x000fe20000000f00 */
[----:B------:R-:W-:-:S07]  /*fa40*/  IMAD.MOV.U32 R2, RZ, RZ, R14 ;  /* 0x000000ffff027224 */ /* 0x000fce00078e000e */
[----:B------:R-:W-:Y:S05]  /*fa50*/  WARPSYNC.COLLECTIVE R15, `(.L_x_376) ;  /* 0x000000000f087348 */ /* 0x000fea0003c00000 */
[----:B------:R0:W1:Y:S02]  /*fa60*/  SHFL.IDX P6, R14, R13, R12, R11 ;  /* 0x0000000c0d0e7389 */ /* 0x00006400000c000b */
[----:B01----:R-:W-:Y:S01]  /*fa70*/  ENDCOLLECTIVE ;  /* 0x000000000000791b */ /* 0x003fe20003800000 */
.L_x_376:
        /* <DEDUP_REMOVED lines=11> */
.L_x_377:
[----:B------:R-:W-:Y:S02]  /*fb30*/  IMAD.MOV.U32 R13, RZ, RZ, R10 ;  /* 0x000000ffff0d7224 */ /* 0x000fe400078e000a */
[----:B------:R-:W-:Y:S02]  /*fb40*/  IMAD.MOV.U32 R12, RZ, RZ, 0x2 ;  /* 0x00000002ff0c7424 */ /* 0x000fe400078e00ff */
[----:B------:R-:W-:-:S07]  /*fb50*/  IMAD.MOV.U32 R2, RZ, RZ, R14 ;  /* 0x000000ffff027224 */ /* 0x000fce00078e000e */
[----:B------:R-:W-:Y:S05]  /*fb60*/  WARPSYNC.COLLECTIVE R15, `(.L_x_378) ;  /* 0x000000000f087348 */ /* 0x000fea0003c00000 */
[----:B------:R0:W1:Y:S02]  /*fb70*/  SHFL.IDX P6, R14, R13, R12, R11 ;  /* 0x0000000c0d0e7389 */ /* 0x00006400000c000b */
[----:B01----:R-:W-:Y:S01]  /*fb80*/  ENDCOLLECTIVE ;  /* 0x000000000000791b */ /* 0x003fe20003800000 */
.L_x_378:
        /* <DEDUP_REMOVED lines=11> */
.L_x_379:
[----:B------:R-:W-:Y:S01]  /*fc40*/  IMAD.MOV.U32 R13, RZ, RZ, R10 ;  /* 0x000000ffff0d7224 */ /* 0x000fe200078e000a */
[----:B------:R-:W-:Y:S01]  /*fc50*/  MOV R12, 0x3 ;  /* 0x00000003000c7802 */ /* 0x000fe20000000f00 */
[----:B------:R-:W-:-:S07]  /*fc60*/  IMAD.MOV.U32 R2, RZ, RZ, R14 ;  /* 0x000000ffff027224 */ /* 0x000fce00078e000e */
[----:B------:R-:W-:Y:S05]  /*fc70*/  WARPSYNC.COLLECTIVE R15, `(.L_x_380) ;  /* 0x000000000f087348 */ /* 0x000fea0003c00000 */
[----:B------:R0:W1:Y:S02]  /*fc80*/  SHFL.IDX P6, R14, R13, R12, R11 ;  /* 0x0000000c0d0e7389 */ /* 0x00006400000c000b */
[----:B01----:R-:W-:Y:S01]  /*fc90*/  ENDCOLLECTIVE ;  /* 0x000000000000791b */ /* 0x003fe20003800000 */
.L_x_380:
        /* <DEDUP_REMOVED lines=11> */
.L_x_381:
[----:B------:R-:W-:Y:S02]  /*fd50*/  IMAD.MOV.U32 R13, RZ, RZ, R10 ;  /* 0x000000ffff0d7224 */ /* 0x000fe400078e000a */
[----:B------:R-:W-:Y:S02]  /*fd60*/  IMAD.MOV.U32 R12, RZ, RZ, 0x4 ;  /* 0x00000004ff0c7424 */ /* 0x000fe400078e00ff */
[----:B------:R-:W-:-:S07]  /*fd70*/  IMAD.MOV.U32 R2, RZ, RZ, R14 ;  /* 0x000000ffff027224 */ /* 0x000fce00078e000e */
[----:B------:R-:W-:Y:S05]  /*fd80*/  WARPSYNC.COLLECTIVE R15, `(.L_x_382) ;  /* 0x000000000f087348 */ /* 0x000fea0003c00000 */
[----:B------:R0:W1:Y:S02]  /*fd90*/  SHFL.IDX P6, R14, R13, R12, R11 ;  /* 0x0000000c0d0e7389 */ /* 0x00006400000c000b */
[----:B01----:R-:W-:Y:S01]  /*fda0*/  ENDCOLLECTIVE ;  /* 0x000000000000791b */ /* 0x003fe20003800000 */
.L_x_382:
        /* <DEDUP_REMOVED lines=11> */
.L_x_383:
[----:B------:R-:W-:Y:S01]  /*fe60*/  IMAD.MOV.U32 R13, RZ, RZ, R10 ;  /* 0x000000ffff0d7224 */ /* 0x000fe200078e000a */
[----:B------:R-:W-:Y:S01]  /*fe70*/  MOV R12, 0x5 ;  /* 0x00000005000c7802 */ /* 0x000fe20000000f00 */
[----:B------:R-:W-:-:S07]  /*fe80*/  IMAD.MOV.U32 R2, RZ, RZ, R14 ;  /* 0x000000ffff027224 */ /* 0x000fce00078e000e */
[----:B------:R-:W-:Y:S05]  /*fe90*/  WARPSYNC.COLLECTIVE R15, `(.L_x_384) ;  /* 0x000000000f087348 */ /* 0x000fea0003c00000 */
[----:B------:R0:W1:Y:S02]  /*fea0*/  SHFL.IDX P6, R14, R13, R12, R11 ;  /* 0x0000000c0d0e7389 */ /* 0x00006400000c000b */
[----:B01----:R-:W-:Y:S01]  /*feb0*/  ENDCOLLECTIVE ;  /* 0x000000000000791b */ /* 0x003fe20003800000 */
.L_x_384:
        /* <DEDUP_REMOVED lines=11> */
.L_x_385:
[----:B------:R-:W-:Y:S02]  /*ff70*/  IMAD.MOV.U32 R13, RZ, RZ, R10 ;  /* 0x000000ffff0d7224 */ /* 0x000fe400078e000a */
[----:B------:R-:W-:Y:S02]  /*ff80*/  IMAD.MOV.U32 R12, RZ, RZ, 0x6 ;  /* 0x00000006ff0c7424 */ /* 0x000fe400078e00ff */
[----:B------:R-:W-:-:S07]  /*ff90*/  IMAD.MOV.U32 R2, RZ, RZ, R14 ;  /* 0x000000ffff027224 */ /* 0x000fce00078e000e */
[----:B------:R-:W-:Y:S05]  /*ffa0*/  WARPSYNC.COLLECTIVE R15, `(.L_x_386) ;  /* 0x000000000f087348 */ /* 0x000fea0003c00000 */
[----:B------:R0:W1:Y:S02]  /*ffb0*/  SHFL.IDX P6, R14, R13, R12, R11 ;  /* 0x0000000c0d0e7389 */ /* 0x00006400000c000b */
[----:B01----:R-:W-:Y:S01]  /*ffc0*/  ENDCOLLECTIVE ;  /* 0x000000000000791b */ /* 0x003fe20003800000 */
.L_x_386:
        /* <DEDUP_REMOVED lines=11> */
.L_x_387:
[----:B------:R-:W-:Y:S01]  /*10080*/  IMAD.MOV.U32 R13, RZ, RZ, R10 ;  /* 0x000000ffff0d7224 */ /* 0x000fe200078e000a */
[----:B------:R-:W-:Y:S01]  /*10090*/  MOV R12, 0x7 ;  /* 0x00000007000c7802 */ /* 0x000fe20000000f00 */
[----:B------:R-:W-:-:S07]  /*100a0*/  IMAD.MOV.U32 R2, RZ, RZ, R14 ;  /* 0x000000ffff027224 */ /* 0x000fce00078e000e */
[----:B------:R-:W-:Y:S05]  /*100b0*/  WARPSYNC.COLLECTIVE R15, `(.L_x_388) ;  /* 0x000000000f087348 */ /* 0x000fea0003c00000 */
[----:B------:R0:W1:Y:S02]  /*100c0*/  SHFL.IDX P6, R14, R13, R12, R11 ;  /* 0x0000000c0d0e7389 */ /* 0x00006400000c000b */
[----:B01----:R-:W-:Y:S01]  /*100d0*/  ENDCOLLECTIVE ;  /* 0x000000000000791b */ /* 0x003fe20003800000 */
.L_x_388:
        /* <DEDUP_REMOVED lines=11> */
.L_x_389:
[----:B------:R-:W-:Y:S01]  /*10190*/  IMAD.MOV.U32 R2, RZ, RZ, R14 ;  /* 0x000000ffff027224 */ /* 0x000fe200078e000e */
[----:B------:R-:W-:Y:S06]  /*101a0*/  BRA `(.L_x_390) ;  /* 0xffffffbc00007947 */ /* 0x000fec000383ffff */
.L_x_283:
[----:B-1----:R1:W2:Y:S02]  /*101b0*/  SYNCS.PHASECHK.TRANS64.TRYWAIT P0, [R5+URZ+0x16860], R2 ;  /* 0x01686002050075a7 */ /* 0x0022a4000800017f */
[----:B--2---:R-:W-:Y:S05]  /*101c0*/  @!P0 NANOSLEEP.SYNCS 0x989680 ;  /* 0x009896800000895d */ /* 0x004fea0003900000 */
[----:B------:R-:W2:Y:S02]  /*101d0*/  @!P0 SYNCS.PHASECHK.TRANS64 P0, [R5+URZ+0x16860], R2 ;  /* 0x01686002050085a7 */ /* 0x000ea4000800007f */
[----:B--2---:R-:W-:Y:S05]  /*101e0*/  @!P0 BRA `(.L_x_283) ;  /* 0xfffffffc00f08947 */ /* 0x004fea000383ffff */
[----:B------:R-:W-:Y:S05]  /*101f0*/  BRA `(.L_x_391) ;  /* 0xffffffbc00587947 */ /* 0x000fea000383ffff */
.L_x_284:
[----:B------:R-:W-:Y:S01]  /*10200*/  BSSY B1, `(.L_x_392) ;  /* 0x0000008000017945 */ /* 0x000fe20003800000 */
[----:B------:R-:W-:Y:S01]  /*10210*/  MOV R13, R24 ;  /* 0x00000018000d7202 */ /* 0x000fe20000000f00 */
[----:B------:R-:W-:Y:S02]  /*10220*/  IMAD.MOV.U32 R12, RZ, RZ, RZ ;  /* 0x000000ffff0c7224 */ /* 0x000fe400078e00ff */
[----:B------:R-:W-:Y:S02]  /*10230*/  IMAD.MOV.U32 R11, RZ, RZ, 0x181f ;  /* 0x0000181fff0b7424 */ /* 0x000fe400078e00ff */
[----:B------:R-:W-:-:S07]  /*10240*/  IMAD.MOV.U32 R15, RZ, RZ, -0x1 ;  /* 0xffffffffff0f7424 */ /* 0x000fce00078e00ff */
[----:B-1----:R-:W-:Y:S05]  /*10250*/  WARPSYNC.COLLECTIVE R15, `(.L_x_393) ;  /* 0x000000000f087348 */ /* 0x002fea0003c00000 */
[----:B------:R0:W2:Y:S02]  /*10260*/  SHFL.IDX P6, R14, R13, R12, R11 ;  /* 0x0000000c0d0e7389 */ /* 0x0000a400000c000b */
[----:B012---:R-:W-:Y:S01]  /*10270*/  ENDCOLLECTIVE ;  /* 0x000000000000791b */ /* 0x007fe20003800000 */
.L_x_393:
[----:B------:R-:W-:Y:S05]  /*10280*/  BSYNC B1 ;  /* 0x0000000000017941 */ /* 0x000fea0003800000 */
.L_x_392:
[----:B------:R-:W-:Y:S01]  /*10290*/  IMAD.MOV.U32 R13, RZ, RZ, R23 ;  /* 0x000000ffff0d7224 */ /* 0x000fe200078e0017 */
[----:B------:R-:W-:Y:S01]  /*102a0*/  MOV R15, 0xffffffff ;  /* 0xffffffff000f7802 */ /* 0x000fe20000000f00 */
[----:B------:R-:W-:Y:S01]  /*102b0*/  IMAD.MOV.U32 R12, RZ, RZ, RZ ;  /* 0x000000ffff0c7224 */ /* 0x000fe200078e00ff */
[----:B------:R-:W-:Y:S01]  /*102c0*/  MOV R3, R14 ;  /* 0x0000000e00037202 */ /* 0x000fe20000000f00 */
[----:B------:R-:W-:Y:S01]  /*102d0*/  IMAD.MOV.U32 R11, RZ, RZ, 0x181f ;  /* 0x0000181fff0b7424 */ /* 0x000fe200078e00ff */
[----:B------:R-:W-:Y:S01]  /*102e0*/  ISETP.LT.OR P2, PT, R8, 0x1, P1 ;  /* 0x000000010800780c */ /* 0x000fe20000f41670 */
[----:B------:R-:W-:-:S12]  /*102f0*/  IMAD R6, R6, 0x2, R22 ;  /* 0x0000000206067824 */ /* 0x000fd800078e0216 */
[----:B------:R-:W-:Y:S05]  /*10300*/  WARPSYNC.COLLECTIVE R15, `(.L_x_394) ;  /* 0x000000000f087348 */ /* 0x000fea0003c00000 */
[----:B------:R0:W1:Y:S02]  /*10310*/  SHFL.IDX P6, R14, R13, R12, R11 ;  /* 0x0000000c0d0e7389 */ /* 0x00006400000c000b */
[----:B01----:R-:W-:Y:S01]  /*10320*/  ENDCOLLECTIVE ;  /* 0x000000000000791b */ /* 0x003fe20003800000 */
.L_x_394:
[----:B------:R-:W-:Y:S01]  /*10330*/  MOV R13, R24 ;  /* 0x00000018000d7202 */ /* 0x000fe20000000f00 */
[----:B------:R-:W-:Y:S02]  /*10340*/  IMAD.MOV.U32 R12, RZ, RZ, 0x1 ;  /* 0x00000001ff0c7424 */ /* 0x000fe400078e00ff */
[----:B------:R-:W-:-:S07]  /*10350*/  IMAD.MOV.U32 R2, RZ, RZ, R14 ;  /* 0x000000ffff027224 */ /* 0x000fce00078e000e */
[----:B------:R-:W-:Y:S05]  /*10360*/  WARPSYNC.COLLECTIVE R15, `(.L_x_395) ;  /* 0x000000000f087348 */ /* 0x000fea0003c00000 */
[----:B------:R0:W1:Y:S02]  /*10370*/  SHFL.IDX P6, R14, R13, R12, R11 ;  /* 0x0000000c0d0e7389 */ /* 0x00006400000c000b */
[----:B01----:R-:W-:Y:S01]  /*10380*/  ENDCOLLECTIVE ;  /* 0x000000000000791b */ /* 0x003fe20003800000 */
.L_x_395:
        /* <DEDUP_REMOVED lines=12> */
.L_x_396:
[----:B------:R-:W-:Y:S02]  /*10450*/  IMAD.MOV.U32 R13, RZ, RZ, R24 ;  /* 0x000000ffff0d7224 */ /* 0x000fe400078e0018 */
[----:B------:R-:W-:Y:S01]  /*10460*/  IMAD.MOV.U32 R12, RZ, RZ, 0x2 ;  /* 0x00000002ff0c7424 */ /* 0x000fe200078e00ff */
[----:B------:R-:W-:-:S07]  /*10470*/  MOV R2, R14 ;  /* 0x0000000e00027202 */ /* 0x000fce0000000f00 */
[----:B------:R-:W-:Y:S05]  /*10480*/  WARPSYNC.COLLECTIVE R15, `(.L_x_397) ;  /* 0x000000000f087348 */ /* 0x000fea0003c00000 */
[----:B------:R0:W1:Y:S02]  /*10490*/  SHFL.IDX P6, R14, R13, R12, R11 ;  /* 0x0000000c0d0e7389 */ /* 0x00006400000c000b */
[----:B01----:R-:W-:Y:S01]  /*104a0*/  ENDCOLLECTIVE ;  /* 0x000000000000791b */ /* 0x003fe20003800000 */
.L_x_397:
[----:B------:R-:W-:-:S05]  /*104b0*/  IADD3 R2, P0, R2, R7, RZ ;  /* 0x0000000702027210 */ /* 0x000fca0007f1e0ff */
[----:B------:R-:W-:-:S05]  /*104c0*/  IMAD.X R3, RZ, RZ, R3, P0 ;  /* 0x000000ffff037224 */ /* 0x000fca00000e0603 */
[----:B------:R-:W-:Y:S01]  /*104d0*/  @!PT LDS RZ, [RZ] ;  /* 0x00000000fffff984 */ /* 0x000fe20000000800 */
[----:B------:R-:W-:Y:S01]  /*104e0*/  @!PT LDS RZ, [RZ] ;  /* 0x00000000fffff984 */ /* 0x000fe20000000800 */
[----:B------:R-:W-:Y:S01]  /*104f0*/  @!PT LDS RZ, [RZ] ;  /* 0x00000000fffff984 */ /* 0x000fe20000000800 */
[----:B------:R0:W-:Y:S01]  /*10500*/  LDGSTS.E.BYPASS.LTC128B.128 [R6+0xc00], desc[UR50][R2.64], !P2 ;  /* 0x00c0000002067fae */ /* 0x0001e2000d101d72 */
[----:B------:R-:W-:Y:S01]  /*10510*/  ISETP.LT.OR P2, PT, R8, 0x21, P1 ;  /* 0x000000210800780c */ /* 0x000fe20000f41670 */
[----:B------:R-:W-:Y:S01]  /*10520*/  IMAD.MOV.U32 R13, RZ, RZ, R23 ;  /* 0x000000ffff0d7224 */ /* 0x000fe200078e0017 */
[----:B0-----:R-:W-:-:S11]  /*10530*/  MOV R3, R14 ;  /* 0x0000000e00037202 */ /* 0x001fd60000000f00 */
[----:B------:R-:W-:Y:S05]  /*10540*/  WARPSYNC.COLLECTIVE R15, `(.L_x_398) ;  /* 0x000000000f087348 */ /* 0x000fea0003c00000 */
[----:B------:R0:W1:Y:S02]  /*10550*/  SHFL.IDX P6, R14, R13, R12, R11 ;  /* 0x0000000c0d0e7389 */ /* 0x00006400000c000b */
[----:B01----:R-:W-:Y:S01]  /*10560*/  ENDCOLLECTIVE ;  /* 0x000000000000791b */ /* 0x003fe20003800000 */
.L_x_398:
[----:B------:R-:W-:Y:S01]  /*10570*/  MOV R13, R24 ;  /* 0x00000018000d7202 */ /* 0x000fe20000000f00 */
[----:B------:R-:W-:Y:S02]  /*10580*/  IMAD.MOV.U32 R12, RZ, RZ, 0x3 ;  /* 0x00000003ff0c7424 */ /* 0x000fe400078e00ff */
[----:B------:R-:W-:-:S07]  /*10590*/  IMAD.MOV.U32 R2, RZ, RZ, R14 ;  /* 0x000000ffff027224 */ /* 0x000fce00078e000e */
[----:B------:R-:W-:Y:S05]  /*105a0*/  WARPSYNC.COLLECTIVE R15, `(.L_x_399) ;  /* 0x000000000f087348 */ /* 0x000fea0003c00000 */
[----:B------:R0:W1:Y:S02]  /*105b0*/  SHFL.IDX P6, R14, R13, R12, R11 ;  /* 0x0000000c0d0e7389 */ /* 0x00006400000c000b */
[----:B01----:R-:W-:Y:S01]  /*105c0*/  ENDCOLLECTIVE ;  /* 0x000000000000791b */ /* 0x003fe20003800000 */
.L_x_399:
        /* <DEDUP_REMOVED lines=12> */
.L_x_400:
[----:B------:R-:W-:Y:S02]  /*10690*/  IMAD.MOV.U32 R13, RZ, RZ, R24 ;  /* 0x000000ffff0d7224 */ /* 0x000fe400078e0018 */
[----:B------:R-:W-:Y:S01]  /*106a0*/  IMAD.MOV.U32 R12, RZ, RZ, 0x4 ;  /* 0x00000004ff0c7424 */ /* 0x000fe200078e00ff */
[----:B------:R-:W-:-:S07]  /*106b0*/  MOV R2, R14 ;  /* 0x0000000e00027202 */ /* 0x000fce0000000f00 */
[----:B------:R-:W-:Y:S05]  /*106c0*/  WARPSYNC.COLLECTIVE R15, `(.L_x_401) ;  /* 0x000000000f087348 */ /* 0x000fea0003c00000 */
[----:B------:R0:W1:Y:S02]  /*106d0*/  SHFL.IDX P6, R14, R13, R12, R11 ;  /* 0x0000000c0d0e7389 */ /* 0x00006400000c000b */
[----:B01----:R-:W-:Y:S01]  /*106e0*/  ENDCOLLECTIVE ;  /* 0x000000000000791b */ /* 0x003fe20003800000 */
.L_x_401:
        /* <DEDUP_REMOVED lines=12> */
.L_x_402:
[----:B------:R-:W-:Y:S01]  /*107b0*/  MOV R13, R24 ;  /* 0x00000018000d7202 */ /* 0x000fe20000000f00 */
[----:B------:R-:W-:Y:S02]  /*107c0*/  IMAD.MOV.U32 R12, RZ, RZ, 0x5 ;  /* 0x00000005ff0c7424 */ /* 0x000fe400078e00ff */
[----:B------:R-:W-:-:S07]  /*107d0*/  IMAD.MOV.U32 R2, RZ, RZ, R14 ;  /* 0x000000ffff027224 */ /* 0x000fce00078e000e */
[----:B------:R-:W-:Y:S05]  /*107e0*/  WARPSYNC.COLLECTIVE R15, `(.L_x_403) ;  /* 0x000000000f087348 */ /* 0x000fea0003c00000 */
[----:B------:R0:W1:Y:S02]  /*107f0*/  SHFL.IDX P6, R14, R13, R12, R11 ;  /* 0x0000000c0d0e7389 */ /* 0x00006400000c000b */
[----:B01----:R-:W-:Y:S01]  /*10800*/  ENDCOLLECTIVE ;  /* 0x000000000000791b */ /* 0x003fe20003800000 */
.L_x_403:
        /* <DEDUP_REMOVED lines=12> */
.L_x_404:
[----:B------:R-:W-:Y:S02]  /*108d0*/  IMAD.MOV.U32 R13, RZ, RZ, R24 ;  /* 0x000000ffff0d7224 */ /* 0x000fe400078e0018 */
[----:B------:R-:W-:Y:S01]  /*108e0*/  IMAD.MOV.U32 R12, RZ, RZ, 0x6 ;  /* 0x00000006ff0c7424 */ /* 0x000fe200078e00ff */
[----:B------:R-:W-:-:S07]  /*108f0*/  MOV R2, R14 ;  /* 0x0000000e00027202 */ /* 0x000fce0000000f00 */
[----:B------:R-:W-:Y:S05]  /*10900*/  WARPSYNC.COLLECTIVE R15, `(.L_x_405) ;  /* 0x000000000f087348 */ /* 0x000fea0003c00000 */
[----:B------:R0:W1:Y:S02]  /*10910*/  SHFL.IDX P6, R14, R13, R12, R11 ;  /* 0x0000000c0d0e7389 */ /* 0x00006400000c000b */
[----:B01----:R-:W-:Y:S01]  /*10920*/  ENDCOLLECTIVE ;  /* 0x000000000000791b */ /* 0x003fe20003800000 */
.L_x_405:
        /* <DEDUP_REMOVED lines=12> */
.L_x_406:
[----:B------:R-:W-:Y:S01]  /*109f0*/  MOV R13, R24 ;  /* 0x00000018000d7202 */ /* 0x000fe20000000f00 */
[----:B------:R-:W-:Y:S02]  /*10a00*/  IMAD.MOV.U32 R12, RZ, RZ, 0x7 ;  /* 0x00000007ff0c7424 */ /* 0x000fe400078e00ff */
[----:B------:R-:W-:-:S07]  /*10a10*/  IMAD.MOV.U32 R2, RZ, RZ, R14 ;  /* 0x000000ffff027224 */ /* 0x000fce00078e000e */
[----:B------:R-:W-:Y:S05]  /*10a20*/  WARPSYNC.COLLECTIVE R15, `(.L_x_407) ;  /* 0x000000000f087348 */ /* 0x000fea0003c00000 */
[----:B------:R0:W1:Y:S02]  /*10a30*/  SHFL.IDX P6, R14, R13, R12, R11 ;  /* 0x0000000c0d0e7389 */ /* 0x00006400000c000b */
[----:B01----:R-:W-:Y:S01]  /*10a40*/  ENDCOLLECTIVE ;  /* 0x000000000000791b */ /* 0x003fe20003800000 */
.L_x_407:
        /* <DEDUP_REMOVED lines=11> */
.L_x_408:
[----:B------:R-:W-:Y:S01]  /*10b00*/  MOV R2, R14 ;  /* 0x0000000e00027202 */ /* 0x000fe20000000f00 */
[----:B------:R-:W-:Y:S06]  /*10b10*/  BRA `(.L_x_409) ;  /* 0xffffffb800047947 */ /* 0x000fec000383ffff */
.L_x_292:
[----:B0-----:R0:W1:Y:S02]  /*10b20*/  SYNCS.PHASECHK.TRANS64.TRYWAIT P0, [R0+URZ+0x16860], R3 ;  /* 0x01686003000075a7 */ /* 0x001064000800017f */
[----:B-1----:R-:W-:Y:S05]  /*10b30*/  @!P0 NANOSLEEP.SYNCS 0x989680 ;  /* 0x009896800000895d */ /* 0x002fea0003900000 */
[----:B------:R-:W1:Y:S02]  /*10b40*/  @!P0 SYNCS.PHASECHK.TRANS64 P0, [R0+URZ+0x16860], R3 ;  /* 0x01686003000085a7 */ /* 0x000e64000800007f */
[----:B-1----:R-:W-:Y:S05]  /*10b50*/  @!P0 BRA `(.L_x_292) ;  /* 0xfffffffc00f08947 */ /* 0x002fea000383ffff */
[----:B------:R-:W-:Y:S05]  /*10b60*/  BRA `(.L_x_410) ;  /* 0xffffffbc00207947 */ /* 0x000fea000383ffff */
.L_x_293:
[----:B------:R-:W-:Y:S01]  /*10b70*/  BSSY B0, `(.L_x_411) ;  /* 0x0000008000007945 */ /* 0x000fe20003800000 */
[----:B------:R-:W-:Y:S01]  /*10b80*/  IMAD.MOV.U32 R13, RZ, RZ, R24 ;  /* 0x000000ffff0d7224 */ /* 0x000fe200078e0018 */
[----:B------:R-:W-:Y:S01]  /*10b90*/  MOV R15, 0xffffffff ;  /* 0xffffffff000f7802 */ /* 0x000fe20000000f00 */
[----:B------:R-:W-:Y:S02]  /*10ba0*/  IMAD.MOV.U32 R12, RZ, RZ, RZ ;  /* 0x000000ffff0c7224 */ /* 0x000fe400078e00ff */
[----:B------:R-:W-:-:S07]  /*10bb0*/  IMAD.MOV.U32 R11, RZ, RZ, 0x181f ;  /* 0x0000181fff0b7424 */ /* 0x000fce00078e00ff */
[----:B0-----:R-:W-:Y:S05]  /*10bc0*/  WARPSYNC.COLLECTIVE R15, `(.L_x_412) ;  /* 0x000000000f087348 */ /* 0x001fea0003c00000 */
[----:B------:R1:W2:Y:S02]  /*10bd0*/  SHFL.IDX P6, R14, R13, R12, R11 ;  /* 0x0000000c0d0e7389 */ /* 0x0002a400000c000b */
[----:B012---:R-:W-:Y:S01]  /*10be0*/  ENDCOLLECTIVE ;  /* 0x000000000000791b */ /* 0x007fe20003800000 */
.L_x_412:
[----:B------:R-:W-:Y:S05]  /*10bf0*/  BSYNC B0 ;  /* 0x0000000000007941 */ /* 0x000fea0003800000 */
.L_x_411:
[----:B------:R-:W-:Y:S01]  /*10c00*/  IMAD.MOV.U32 R13, RZ, RZ, R23 ;  /* 0x000000ffff0d7224 */ /* 0x000fe200078e0017 */
[----:B------:R-:W-:Y:S01]  /*10c10*/  MOV R11, 0x181f ;  /* 0x0000181f000b7802 */ /* 0x000fe20000000f00 */
[----:B------:R-:W-:Y:S01]  /*10c20*/  IMAD.MOV.U32 R12, RZ, RZ, RZ ;  /* 0x000000ffff0c7224 */ /* 0x000fe200078e00ff */
[----:B------:R-:W-:Y:S01]  /*10c30*/  ISETP.LT.OR P2, PT, R6, 0x1, P0 ;  /* 0x000000010600780c */ /* 0x000fe20000741670 */
[----:B------:R-:W-:Y:S01]  /*10c40*/  IMAD.MOV.U32 R15, RZ, RZ, -0x1 ;  /* 0xffffffffff0f7424 */ /* 0x000fe200078e00ff */
[----:B------:R-:W-:Y:S01]  /*10c50*/  LEA R4, R4, R22, 0x1 ;  /* 0x0000001604047211 */ /* 0x000fe200078e08ff */
[----:B------:R-:W-:Y:S02]  /*10c60*/  IMAD.MOV.U32 R3, RZ, RZ, R14 ;  /* 0x000000ffff037224 */ /* 0x000fe400078e000e */
[----:B------:R-:W-:-:S08]  /*10c70*/  IMAD.SHL.U32 R5, R28, 0x2, RZ ;  /* 0x000000021c057824 */ /* 0x000fd000078e00ff */
[----:B------:R-:W-:Y:S05]  /*10c80*/  WARPSYNC.COLLECTIVE R15, `(.L_x_413) ;  /* 0x000000000f087348 */ /* 0x000fea0003c00000 */
[----:B------:R0:W1:Y:S02]  /*10c90*/  SHFL.IDX P6, R14, R13, R12, R11 ;  /* 0x0000000c0d0e7389 */ /* 0x00006400000c000b */
[----:B01----:R-:W-:Y:S01]  /*10ca0*/  ENDCOLLECTIVE ;  /* 0x000000000000791b */ /* 0x003fe20003800000 */
.L_x_413:
[----:B------:R-:W-:Y:S02]  /*10cb0*/  IMAD.MOV.U32 R13, RZ, RZ, R24 ;  /* 0x000000ffff0d7224 */ /* 0x000fe400078e0018 */
[----:B------:R-:W-:Y:S01]  /*10cc0*/  IMAD.MOV.U32 R12, RZ, RZ, 0x1 ;  /* 0x00000001ff0c7424 */ /* 0x000fe200078e00ff */
[----:B------:R-:W-:-:S13]  /*10cd0*/  IADD3 R2, P1, R14, R5, RZ ;  /* 0x000000050e027210 */ /* 0x000fda0007f3e0ff */
[----:B------:R-:W-:Y:S05]  /*10ce0*/  WARPSYNC.COLLECTIVE R15, `(.L_x_414) ;  /* 0x000000000f087348 */ /* 0x000fea0003c00000 */
[----:B------:R0:W1:Y:S02]  /*10cf0*/  SHFL.IDX P6, R14, R13, R12, R11 ;  /* 0x0000000c0d0e7389 */ /* 0x00006400000c000b */
[----:B01----:R-:W-:Y:S01]  /*10d00*/  ENDCOLLECTIVE ;  /* 0x000000000000791b */ /* 0x003fe20003800000 */
.L_x_414:
[----:B------:R-:W-:-:S05]  /*10d10*/  IMAD.X R3, RZ, RZ, R3, P1 ;  /* 0x000000ffff037224 */ /* 0x000fca00008e0603 */
        /* <DEDUP_REMOVED lines=10> */
.L_x_415:
[----:B------:R-:W-:Y:S01]  /*10dc0*/  IMAD.MOV.U32 R13, RZ, RZ, R24 ;  /* 0x000000ffff0d7224 */ /* 0x000fe200078e0018 */
[----:B------:R-:W-:Y:S01]  /*10dd0*/  MOV R12, 0x2 ;  /* 0x00000002000c7802 */ /* 0x000fe20000000f00 */
[----:B------:R-:W-:-:S07]  /*10de0*/  IMAD.MOV.U32 R9, RZ, RZ, R14 ;  /* 0x000000ffff097224 */ /* 0x000fce00078e000e */
[----:B------:R-:W-:Y:S05]  /*10df0*/  WARPSYNC.COLLECTIVE R15, `(.L_x_416) ;  /* 0x000000000f087348 */ /* 0x000fea0003c00000 */
[----:B------:R0:W1:Y:S02]  /*10e00*/  SHFL.IDX P6, R14, R13, R12, R11 ;  /* 0x0000000c0d0e7389 */ /* 0x00006400000c000b */
[----:B01----:R-:W-:Y:S01]  /*10e10*/  ENDCOLLECTIVE ;  /* 0x000000000000791b */ /* 0x003fe20003800000 */
.L_x_416:
        /* <DEDUP_REMOVED lines=12> */
.L_x_417:
[----:B------:R-:W-:Y:S02]  /*10ee0*/  IMAD.MOV.U32 R13, RZ, RZ, R24 ;  /* 0x000000ffff0d7224 */ /* 0x000fe400078e0018 */
[----:B------:R-:W-:Y:S02]  /*10ef0*/  IMAD.MOV.U32 R12, RZ, RZ, 0x3 ;  /* 0x00000003ff0c7424 */ /* 0x000fe400078e00ff */
[----:B------:R-:W-:-:S07]  /*10f00*/  IMAD.MOV.U32 R10, RZ, RZ, R14 ;  /* 0x000000ffff0a7224 */ /* 0x000fce00078e000e */
[----:B------:R-:W-:Y:S05]  /*10f10*/  WARPSYNC.COLLECTIVE R15, `(.L_x_418) ;  /* 0x000000000f087348 */ /* 0x000fea0003c00000 */
[----:B------:R0:W1:Y:S02]  /*10f20*/  SHFL.IDX P6, R14, R13, R12, R11 ;  /* 0x0000000c0d0e7389 */ /* 0x00006400000c000b */
[----:B01----:R-:W-:Y:S01]  /*10f30*/  ENDCOLLECTIVE ;  /* 0x000000000000791b */ /* 0x003fe20003800000 */
.L_x_418:
        /* <DEDUP_REMOVED lines=12> */
.L_x_419:
[----:B------:R-:W-:Y:S01]  /*11000*/  IMAD.MOV.U32 R13, RZ, RZ, R24 ;  /* 0x000000ffff0d7224 */ /* 0x000fe200078e0018 */
[----:B------:R-:W-:Y:S01]  /*11010*/  MOV R12, 0x4 ;  /* 0x00000004000c7802 */ /* 0x000fe20000000f00 */
[----:B------:R-:W-:-:S07]  /*11020*/  IMAD.MOV.U32 R9, RZ, RZ, R14 ;  /* 0x000000ffff097224 */ /* 0x000fce00078e000e */
[----:B------:R-:W-:Y:S05]  /*11030*/  WARPSYNC.COLLECTIVE R15, `(.L_x_420) ;  /* 0x000000000f087348 */ /* 0x000fea0003c00000 */
[----:B------:R0:W1:Y:S02]  /*11040*/  SHFL.IDX P6, R14, R13, R12, R11 ;  /* 0x0000000c0d0e7389 */ /* 0x00006400000c000b */
[----:B01----:R-:W-:Y:S01]  /*11050*/  ENDCOLLECTIVE ;  /* 0x000000000000791b */ /* 0x003fe20003800000 */
.L_x_420:
        /* <DEDUP_REMOVED lines=12> */
.L_x_421:
[----:B------:R-:W-:Y:S02]  /*11120*/  IMAD.MOV.U32 R13, RZ, RZ, R24 ;  /* 0x000000ffff0d7224 */ /* 0x000fe400078e0018 */
[----:B------:R-:W-:Y:S02]  /*11130*/  IMAD.MOV.U32 R12, RZ, RZ, 0x5 ;  /* 0x00000005ff0c7424 */ /* 0x000fe400078e00ff */
[----:B------:R-:W-:-:S07]  /*11140*/  IMAD.MOV.U32 R10, RZ, RZ, R14 ;  /* 0x000000ffff0a7224 */ /* 0x000fce00078e000e */
[----:B------:R-:W-:Y:S05]  /*11150*/  WARPSYNC.COLLECTIVE R15, `(.L_x_422) ;  /* 0x000000000f087348 */ /* 0x000fea0003c00000 */
[----:B------:R0:W1:Y:S02]  /*11160*/  SHFL.IDX P6, R14, R13, R12, R11 ;  /* 0x0000000c0d0e7389 */ /* 0x00006400000c000b */
[----:B01----:R-:W-:Y:S01]  /*11170*/  ENDCOLLECTIVE ;  /* 0x000000000000791b */ /* 0x003fe20003800000 */
.L_x_422:
        /* <DEDUP_REMOVED lines=12> */
.L_x_423:
[----:B------:R-:W-:Y:S01]  /*11240*/  IMAD.MOV.U32 R13, RZ, RZ, R24 ;  /* 0x000000ffff0d7224 */ /* 0x000fe200078e0018 */
[----:B------:R-:W-:Y:S01]  /*11250*/  MOV R12, 0x6 ;  /* 0x00000006000c7802 */ /* 0x000fe20000000f00 */
[----:B------:R-:W-:-:S07]  /*11260*/  IMAD.MOV.U32 R9, RZ, RZ, R14 ;  /* 0x000000ffff097224 */ /* 0x000fce00078e000e */
[----:B------:R-:W-:Y:S05]  /*11270*/  WARPSYNC.COLLECTIVE R15, `(.L_x_424) ;  /* 0x000000000f087348 */ /* 0x000fea0003c00000 */
[----:B------:R0:W1:Y:S02]  /*11280*/  SHFL.IDX P6, R14, R13, R12, R11 ;  /* 0x0000000c0d0e7389 */ /* 0x00006400000c000b */
[----:B01----:R-:W-:Y:S01]  /*11290*/  ENDCOLLECTIVE ;  /* 0x000000000000791b */ /* 0x003fe20003800000 */
.L_x_424:
        /* <DEDUP_REMOVED lines=12> */
.L_x_425:
[----:B------:R-:W-:Y:S01]  /*11360*/  MOV R13, R24 ;  /* 0x00000018000d7202 */ /* 0x000fe20000000f00 */
[----:B------:R-:W-:Y:S01]  /*11370*/  IMAD.MOV.U32 R12, RZ, RZ, 0x7 ;  /* 0x00000007ff0c7424 */ /* 0x000fe200078e00ff */
[----:B------:R-:W-:-:S13]  /*11380*/  IADD3 R2, P1, R14, R5, RZ ;  /* 0x000000050e027210 */ /* 0x000fda0007f3e0ff */
[----:B------:R-:W-:Y:S05]  /*11390*/  WARPSYNC.COLLECTIVE R15, `(.L_x_426) ;  /* 0x000000000f087348 */ /* 0x000fea0003c00000 */
[----:B------:R0:W1:Y:S02]  /*113a0*/  SHFL.IDX P6, R14, R13, R12, R11 ;  /* 0x0000000c0d0e7389 */ /* 0x00006400000c000b */
[----:B01----:R-:W-:Y:S01]  /*113b0*/  ENDCOLLECTIVE ;  /* 0x000000000000791b */ /* 0x003fe20003800000 */
.L_x_426:
        /* <DEDUP_REMOVED lines=10> */
.L_x_427:
[----:B------:R-:W-:Y:S05]  /*11460*/  BRA `(.L_x_428) ;  /* 0xffffffb400d47947 */ /* 0x000fea000383ffff */
.L_x_298:
        /* <DEDUP_REMOVED lines=8> */
.L_x_430:
[----:B------:R-:W-:Y:S05]  /*114f0*/  BSYNC B0 ;  /* 0x0000000000007941 */ /* 0x000fea0003800000 */
.L_x_429:
[----:B------:R-:W-:Y:S01]  /*11500*/  IMAD.MOV.U32 R13, RZ, RZ, R16 ;  /* 0x000000ffff0d7224 */ /* 0x000fe200078e0010 */
[----:B------:R-:W-:Y:S01]  /*11510*/  MOV R15, 0xffffffff ;  /* 0xffffffff000f7802 */ /* 0x000fe20000000f00 */
[----:B------:R-:W-:Y:S01]  /*11520*/  IMAD.MOV.U32 R12, RZ, RZ, 0x1 ;  /* 0x00000001ff0c7424 */ /* 0x000fe200078e00ff */
[----:B------:R-:W-:Y:S01]  /*11530*/  MOV R0, R14 ;  /* 0x0000000e00007202 */ /* 0x000fe20000000f00 */
[----:B------:R-:W-:Y:S02]  /*11540*/  IMAD.MOV.U32 R11, RZ, RZ, 0x1f ;  /* 0x0000001fff0b7424 */ /* 0x000fe400078e00ff */
[----:B------:R-:W-:-:S07]  /*11550*/  IMAD.IADD R5, R19, 0x1, R8 ;  /* 0x0000000113057824 */ /* 0x000fce00078e0208 */
[----:B------:R-:W-:Y:S05]  /*11560*/  WARPSYNC.COLLECTIVE R15, `(.L_x_431) ;  /* 0x000000000f087348 */ /* 0x000fea0003c00000 */
[----:B------:R0:W1:Y:S02]  /*11570*/  SHFL.IDX P6, R14, R13, R12, R11 ;  /* 0x0000000c0d0e7389 */ /* 0x00006400000c000b */
[----:B01----:R-:W-:Y:S01]  /*11580*/  ENDCOLLECTIVE ;  /* 0x000000000000791b */ /* 0x003fe20003800000 */
.L_x_431:
[----:B------:R-:W-:Y:S02]  /*11590*/  ULDC UR4, c[0x0][0xc3c] ;  /* 0x00030f0000047ab9 */ /* 0x000fe40000000800 */
[----:B------:R-:W-:-:S13]  /*115a0*/  ISETP.GE.OR P1, PT, R5, UR4, !P0 ;  /* 0x0000000405007c0c */ /* 0x000fda000c726670 */
[----:B------:R-:W0:Y:S01]  /*115b0*/  @!P1 LDC.64 R2, c[0x0][0xc80] ;  /* 0x00032000ff029b82 */ /* 0x000e220000000a00 */
[----:B------:R-:W-:Y:S02]  /*115c0*/  IMAD.MOV.U32 R11, RZ, RZ, RZ ;  /* 0x000000ffff0b7224 */ /* 0x000fe400078e00ff */
[----:B------:R-:W-:Y:S02]  /*115d0*/  IMAD.MOV.U32 R4, RZ, RZ, R14 ;  /* 0x000000ffff047224 */ /* 0x000fe400078e000e */
[----:B0-----:R-:W-:-:S06]  /*115e0*/  @!P1 IMAD.WIDE R2, R5, 0x4, R2 ;  /* 0x0000000405029825 */ /* 0x001fcc00078e0202 */
[----:B------:R-:W2:Y:S01]  /*115f0*/  @!P1 LDG.E R2, desc[UR50][R2.64] ;  /* 0x0000003202029981 */ /* 0x000ea2000c1e1900 */
[----:B------:R-:W-:Y:S01]  /*11600*/  IMAD.MOV.U32 R5, RZ, RZ, RZ ;  /* 0x000000ffff057224 */ /* 0x000fe200078e00ff */
[C---:B------:R-:W-:Y:S02]  /*11610*/  ISETP.GE.U32.AND P2, PT, R8.reuse, 0x2, PT ;  /* 0x000000020800780c */ /* 0x040fe40003f46070 */
[C---:B------:R-:W-:Y:S02]  /*11620*/  ISETP.GE.U32.AND P3, PT, R8.reuse, 0x4, PT ;  /* 0x000000040800780c */ /* 0x040fe40003f66070 */
[C---:B------:R-:W-:Y:S02]  /*11630*/  ISETP.GE.U32.AND P4, PT, R8.reuse, 0x8, PT ;  /* 0x000000080800780c */ /* 0x040fe40003f86070 */
[----:B------:R-:W-:Y:S02]  /*11640*/  ISETP.GE.U32.AND P5, PT, R8, 0x10, PT ;  /* 0x000000100800780c */ /* 0x000fe40003fa6070 */
[----:B--2---:R-:W-:-:S02]  /*11650*/  @!P1 MOV R5, R2 ;  /* 0x0000000200059202 */ /* 0x004fc40000000f00 */
[----:B------:R-:W-:-:S03]  /*11660*/  ISETP.NE.AND P1, PT, R8, RZ, PT ;  /* 0x000000ff0800720c */ /* 0x000fc60003f25270 */
[----:B------:R-:W-:-:S10]  /*11670*/  IMAD.MOV.U32 R13, RZ, RZ, R5 ;  /* 0x000000ffff0d7224 */ /* 0x000fd400078e0005 */
[----:B------:R-:W-:Y:S05]  /*11680*/  WARPSYNC.COLLECTIVE R15, `(.L_x_432) ;  /* 0x000000000f087348 */ /* 0x000fea0003c00000 */
[----:B------:R0:W1:Y:S02]  /*11690*/  SHFL.UP P6, R14, R13, R12, R11 ;  /* 0x0400000c0d0e7389 */ /* 0x00006400000c000b */
[----:B01----:R-:W-:Y:S01]  /*116a0*/  ENDCOLLECTIVE ;  /* 0x000000000000791b */ /* 0x003fe20003800000 */
.L_x_432:
[----:B------:R-:W-:Y:S01]  /*116b0*/  IMAD.MOV.U32 R12, RZ, RZ, 0x2 ;  /* 0x00000002ff0c7424 */ /* 0x000fe200078e00ff */
[----:B------:R-:W-:-:S05]  /*116c0*/  SEL R6, R14, RZ, P1 ;  /* 0x000000ff0e067207 */ /* 0x000fca0000800000 */
[----:B------:R-:W-:-:S05]  /*116d0*/  IMAD.IADD R6, R5, 0x1, R6 ;  /* 0x0000000105067824 */ /* 0x000fca00078e0206 */
[----:B------:R-:W-:-:S07]  /*116e0*/  MOV R13, R6 ;  /* 0x00000006000d7202 */ /* 0x000fce0000000f00 */
[----:B------:R-:W-:Y:S05]  /*116f0*/  WARPSYNC.COLLECTIVE R15, `(.L_x_433) ;  /* 0x000000000f087348 */ /* 0x000fea0003c00000 */
[----:B------:R0:W1:Y:S02]  /*11700*/  SHFL.UP P6, R14, R13, R12, R11 ;  /* 0x0400000c0d0e7389 */ /* 0x00006400000c000b */
[----:B01----:R-:W-:Y:S01]  /*11710*/  ENDCOLLECTIVE ;  /* 0x000000000000791b */ /* 0x003fe20003800000 */
.L_x_433:
[----:B------:R-:W-:Y:S02]  /*11720*/  MOV R12, 0x4 ;  /* 0x00000004000c7802 */ /* 0x000fe40000000f00 */
[----:B------:R-:W-:-:S05]  /*11730*/  SEL R7, R14, RZ, P2 ;  /* 0x000000ff0e077207 */ /* 0x000fca0001000000 */
[----:B------:R-:W-:-:S04]  /*11740*/  IMAD.IADD R7, R6, 0x1, R7 ;  /* 0x0000000106077824 */ /* 0x000fc800078e0207 */
[----:B------:R-:W-:-:S07]  /*11750*/  IMAD.MOV.U32 R13, RZ, RZ, R7 ;  /* 0x000000ffff0d7224 */ /* 0x000fce00078e0007 */
[----:B------:R-:W-:Y:S05]  /*11760*/  WARPSYNC.COLLECTIVE R15, `(.L_x_434) ;  /* 0x000000000f087348 */ /* 0x000fea0003c00000 */
[----:B------:R0:W1:Y:S02]  /*11770*/  SHFL.UP P6, R14, R13, R12, R11 ;  /* 0x0400000c0d0e7389 */ /* 0x00006400000c000b */
[----:B01----:R-:W-:Y:S01]  /*11780*/  ENDCOLLECTIVE ;  /* 0x000000000000791b */ /* 0x003fe20003800000 */
.L_x_434:
[----:B------:R-:W-:Y:S01]  /*11790*/  IMAD.MOV.U32 R12, RZ, RZ, 0x8 ;  /* 0x00000008ff0c7424 */ /* 0x000fe200078e00ff */
[----:B------:R-:W-:-:S05]  /*117a0*/  SEL R2, R14, RZ, P3 ;  /* 0x000000ff0e027207 */ /* 0x000fca0001800000 */
[----:B------:R-:W-:-:S04]  /*117b0*/  IMAD.IADD R2, R7, 0x1, R2 ;  /* 0x0000000107027824 */ /* 0x000fc800078e0202 */
[----:B------:R-:W-:-:S07]  /*117c0*/  IMAD.MOV.U32 R13, RZ, RZ, R2 ;  /* 0x000000ffff0d7224 */ /* 0x000fce00078e0002 */
[----:B------:R-:W-:Y:S05]  /*117d0*/  WARPSYNC.COLLECTIVE R15, `(.L_x_435) ;  /* 0x000000000f087348 */ /* 0x000fea0003c00000 */
[----:B------:R0:W1:Y:S02]  /*117e0*/  SHFL.UP P6, R14, R13, R12, R11 ;  /* 0x0400000c0d0e7389 */ /* 0x00006400000c000b */
[----:B01----:R-:W-:Y:S01]  /*117f0*/  ENDCOLLECTIVE ;  /* 0x000000000000791b */ /* 0x003fe20003800000 */
.L_x_435:
[----:B------:R-:W-:Y:S01]  /*11800*/  IMAD.MOV.U32 R12, RZ, RZ, 0x10 ;  /* 0x00000010ff0c7424 */ /* 0x000fe200078e00ff */
[----:B------:R-:W-:-:S04]  /*11810*/  SEL R3, R14, RZ, P4 ;  /* 0x000000ff0e037207 */ /* 0x000fc80002000000 */
[----:B------:R-:W-:-:S05]  /*11820*/  IADD3 R3, R2, R3, RZ ;  /* 0x0000000302037210 */ /* 0x000fca0007ffe0ff */
[----:B------:R-:W-:-:S07]  /*11830*/  IMAD.MOV.U32 R13, RZ, RZ, R3 ;  /* 0x000000ffff0d7224 */ /* 0x000fce00078e0003 */
[----:B------:R-:W-:Y:S05]  /*11840*/  WARPSYNC.COLLECTIVE R15, `(.L_x_436) ;  /* 0x000000000f087348 */ /* 0x000fea0003c00000 */
[----:B------:R0:W1:Y:S02]  /*11850*/  SHFL.UP P6, R14, R13, R12, R11 ;  /* 0x0400000c0d0e7389 */ /* 0x00006400000c000b */
[----:B01----:R-:W-:Y:S01]  /*11860*/  ENDCOLLECTIVE ;  /* 0x000000000000791b */ /* 0x003fe20003800000 */
.L_x_436:
[----:B------:R-:W-:Y:S02]  /*11870*/  IMAD.MOV.U32 R12, RZ, RZ, 0x1f ;  /* 0x0000001fff0c7424 */ /* 0x000fe400078e00ff */
[----:B------:R-:W-:Y:S01]  /*11880*/  IMAD.MOV.U32 R11, RZ, RZ, 0x1f ;  /* 0x0000001fff0b7424 */ /* 0x000fe200078e00ff */
[----:B------:R-:W-:-:S05]  /*11890*/  SEL R2, R14, RZ, P5 ;  /* 0x000000ff0e027207 */ /* 0x000fca0002800000 */
[----:B------:R-:W-:-:S05]  /*118a0*/  IMAD.IADD R2, R3, 0x1, R2 ;  /* 0x0000000103027824 */ /* 0x000fca00078e0202 */
[----:B------:R-:W-:-:S07]  /*118b0*/  MOV R13, R2 ;  /* 0x00000002000d7202 */ /* 0x000fce0000000f00 */
[----:B------:R-:W-:Y:S05]  /*118c0*/  WARPSYNC.COLLECTIVE R15, `(.L_x_437) ;  /* 0x000000000f087348 */ /* 0x000fea0003c00000 */
[----:B------:R0:W1:Y:S02]  /*118d0*/  SHFL.IDX P6, R14, R13, R12, R11 ;  /* 0x0000000c0d0e7389 */ /* 0x00006400000c000b */
[----:B01----:R-:W-:Y:S01]  /*118e0*/  ENDCOLLECTIVE ;  /* 0x000000000000791b */ /* 0x003fe20003800000 */
.L_x_437:
[----:B------:R-:W-:Y:S05]  /*118f0*/  BRA `(.L_x_438) ;  /* 0xffffffb400dc7947 */ /* 0x000fea000383ffff */
.L_x_303:
[----:B------:R-:W-:Y:S01]  /*11900*/  BSSY B0, `(.L_x_439) ;  /* 0x0000008000007945 */ /* 0x000fe20003800000 */
[----:B-----5:R-:W-:Y:S01]  /*11910*/  IMAD.MOV.U32 R13, RZ, RZ, R5 ;  /* 0x000000ffff0d7224 */ /* 0x020fe200078e0005 */
[----:B------:R-:W-:Y:S01]  /*11920*/  MOV R12, 0x1 ;  /* 0x00000001000c7802 */ /* 0x000fe20000000f00 */
[----:B------:R-:W-:Y:S02]  /*11930*/  IMAD.MOV.U32 R11, RZ, RZ, RZ ;  /* 0x000000ffff0b7224 */ /* 0x000fe400078e00ff */
[----:B------:R-:W-:-:S07]  /*11940*/  IMAD.MOV.U32 R15, RZ, RZ, -0x1 ;  /* 0xffffffffff0f7424 */ /* 0x000fce00078e00ff */
[----:B0-----:R-:W-:Y:S05]  /*11950*/  WARPSYNC.COLLECTIVE R15, `(.L_x_440) ;  /* 0x000000000f087348 */ /* 0x001fea0003c00000 */
[----:B------:R1:W2:Y:S02]  /*11960*/  SHFL.UP P6, R14, R13, R12, R11 ;  /* 0x0400000c0d0e7389 */ /* 0x0002a400000c000b */
[----:B012---:R-:W-:Y:S01]  /*11970*/  ENDCOLLECTIVE ;  /* 0x000000000000791b */ /* 0x007fe20003800000 */
.L_x_440:
[----:B------:R-:W-:Y:S05]  /*11980*/  BSYNC B0 ;  /* 0x0000000000007941 */ /* 0x000fea0003800000 */
.L_x_439:
[----:B------:R-:W-:Y:S01]  /*11990*/  SEL R14, R14, RZ, P1 ;  /* 0x000000ff0e0e7207 */ /* 0x000fe20000800000 */
[----:B------:R-:W-:Y:S01]  /*119a0*/  IMAD.MOV.U32 R11, RZ, RZ, RZ ;  /* 0x000000ffff0b7224 */ /* 0x000fe200078e00ff */
[----:B------:R-:W-:Y:S01]  /*119b0*/  MOV R12, 0x2 ;  /* 0x00000002000c7802 */ /* 0x000fe20000000f00 */
[----:B------:R-:W-:Y:S02]  /*119c0*/  IMAD.MOV.U32 R15, RZ, RZ, -0x1 ;  /* 0xffffffffff0f7424 */ /* 0x000fe400078e00ff */
[----:B------:R-:W-:-:S07]  /*119d0*/  IMAD.IADD R13, R5, 0x1, R14 ;  /* 0x00000001050d7824 */ /* 0x000fce00078e020e */
[----:B------:R-:W-:Y:S05]  /*119e0*/  WARPSYNC.COLLECTIVE R15, `(.L_x_441) ;  /* 0x000000000f087348 */ /* 0x000fea0003c00000 */
[----:B------:R0:W1:Y:S02]  /*119f0*/  SHFL.UP P6, R14, R13, R12, R11 ;  /* 0x0400000c0d0e7389 */ /* 0x00006400000c000b */
[----:B01----:R-:W-:Y:S01]  /*11a00*/  ENDCOLLECTIVE ;  /* 0x000000000000791b */ /* 0x003fe20003800000 */
.L_x_441:
[----:B------:R-:W-:Y:S01]  /*11a10*/  IMAD.MOV.U32 R12, RZ, RZ, 0x4 ;  /* 0x00000004ff0c7424 */ /* 0x000fe200078e00ff */
[----:B------:R-:W-:-:S05]  /*11a20*/  SEL R2, R14, RZ, P2 ;  /* 0x000000ff0e027207 */ /* 0x000fca0001000000 */
[----:B------:R-:W-:-:S05]  /*11a30*/  IMAD.IADD R2, R13, 0x1, R2 ;  /* 0x000000010d027824 */ /* 0x000fca00078e0202 */
[----:B------:R-:W-:-:S07]  /*11a40*/  MOV R13, R2 ;  /* 0x00000002000d7202 */ /* 0x000fce0000000f00 */
[----:B------:R-:W-:Y:S05]  /*11a50*/  WARPSYNC.COLLECTIVE R15, `(.L_x_442) ;  /* 0x000000000f087348 */ /* 0x000fea0003c00000 */
[----:B------:R0:W1:Y:S02]  /*11a60*/  SHFL.UP P6, R14, R13, R12, R11 ;  /* 0x0400000c0d0e7389 */ /* 0x00006400000c000b */
[----:B01----:R-:W-:Y:S01]  /*11a70*/  ENDCOLLECTIVE ;  /* 0x000000000000791b */ /* 0x003fe20003800000 */
.L_x_442:
[----:B------:R-:W-:Y:S02]  /*11a80*/  MOV R12, 0x8 ;  /* 0x00000008000c7802 */ /* 0x000fe40000000f00 */
[----:B------:R-:W-:-:S05]  /*11a90*/  SEL R3, R14, RZ, P3 ;  /* 0x000000ff0e037207 */ /* 0x000fca0001800000 */
[----:B------:R-:W-:-:S04]  /*11aa0*/  IMAD.IADD R3, R2, 0x1, R3 ;  /* 0x0000000102037824 */ /* 0x000fc800078e0203 */
[----:B------:R-:W-:-:S07]  /*11ab0*/  IMAD.MOV.U32 R13, RZ, RZ, R3 ;  /* 0x000000ffff0d7224 */ /* 0x000fce00078e0003 */
[----:B------:R-:W-:Y:S05]  /*11ac0*/  WARPSYNC.COLLECTIVE R15, `(.L_x_443) ;  /* 0x000000000f087348 */ /* 0x000fea0003c00000 */
[----:B------:R0:W1:Y:S02]  /*11ad0*/  SHFL.UP P6, R14, R13, R12, R11 ;  /* 0x0400000c0d0e7389 */ /* 0x00006400000c000b */
[----:B01----:R-:W-:Y:S01]  /*11ae0*/  ENDCOLLECTIVE ;  /* 0x000000000000791b */ /* 0x003fe20003800000 */
.L_x_443:
[----:B------:R-:W-:Y:S01]  /*11af0*/  IMAD.MOV.U32 R12, RZ, RZ, 0x10 ;  /* 0x00000010ff0c7424 */ /* 0x000fe200078e00ff */
[----:B------:R-:W-:-:S05]  /*11b00*/  SEL R4, R14, RZ, P4 ;  /* 0x000000ff0e047207 */ /* 0x000fca0002000000 */
[----:B------:R-:W-:-:S04]  /*11b10*/  IMAD.IADD R4, R3, 0x1, R4 ;  /* 0x0000000103047824 */ /* 0x000fc800078e0204 */
[----:B------:R-:W-:-:S07]  /*11b20*/  IMAD.MOV.U32 R13, RZ, RZ, R4 ;  /* 0x000000ffff0d7224 */ /* 0x000fce00078e0004 */
[----:B------:R-:W-:Y:S05]  /*11b30*/  WARPSYNC.COLLECTIVE R15, `(.L_x_444) ;  /* 0x000000000f087348 */ /* 0x000fea0003c00000 */
[----:B------:R0:W1:Y:S02]  /*11b40*/  SHFL.UP P6, R14, R13, R12, R11 ;  /* 0x0400000c0d0e7389 */ /* 0x00006400000c000b */
[----:B01----:R-:W-:Y:S01]  /*11b50*/  ENDCOLLECTIVE ;  /* 0x000000000000791b */ /* 0x003fe20003800000 */
.L_x_444:
[----:B------:R-:W-:Y:S02]  /*11b60*/  IMAD.MOV.U32 R12, RZ, RZ, 0x1f ;  /* 0x0000001fff0c7424 */ /* 0x000fe400078e00ff */
[----:B------:R-:W-:Y:S01]  /*11b70*/  IMAD.MOV.U32 R11, RZ, RZ, 0x1f ;  /* 0x0000001fff0b7424 */ /* 0x000fe200078e00ff */
[----:B------:R-:W-:-:S04]  /*11b80*/  SEL R3, R14, RZ, P5 ;  /* 0x000000ff0e037207 */ /* 0x000fc80002800000 */
[----:B------:R-:W-:-:S05]  /*11b90*/  IADD3 R2, R4, R3, RZ ;  /* 0x0000000304027210 */ /* 0x000fca0007ffe0ff */
[----:B------:R-:W-:-:S07]  /*11ba0*/  IMAD.MOV.U32 R13, RZ, RZ, R2 ;  /* 0x000000ffff0d7224 */ /* 0x000fce00078e0002 */
[----:B------:R-:W-:Y:S05]  /*11bb0*/  WARPSYNC.COLLECTIVE R15, `(.L_x_445) ;  /* 0x000000000f087348 */ /* 0x000fea0003c00000 */
[----:B------:R0:W1:Y:S02]  /*11bc0*/  SHFL.IDX P6, R14, R13, R12, R11 ;  /* 0x0000000c0d0e7389 */ /* 0x00006400000c000b */
[----:B01----:R-:W-:Y:S01]  /*11bd0*/  ENDCOLLECTIVE ;  /* 0x000000000000791b */ /* 0x003fe20003800000 */
.L_x_445:
[----:B------:R-:W-:Y:S05]  /*11be0*/  BRA `(.L_x_446) ;  /* 0xffffffb400bc7947 */ /* 0x000fea000383ffff */
.L_x_305:
[----:B------:R-:W-:Y:S01]  /*11bf0*/  BSSY B0, `(.L_x_447) ;  /* 0x0000006000007945 */ /* 0x000fe20003800000 */
[----:B------:R-:W-:Y:S02]  /*11c00*/  PLOP3.LUT P6, PT, P6, PT, PT, 0x8, 0x0 ;  /* 0x000000000000781c */ /* 0x000fe400037ce170 */
[----:B------:R-:W-:-:S11]  /*11c10*/  MOV R15, 0xffffffff ;  /* 0xffffffff000f7802 */ /* 0x000fd60000000f00 */
[----:B0-----:R-:W-:Y:S05]  /*11c20*/  WARPSYNC.COLLECTIVE R15, `(.L_x_448) ;  /* 0x000000000f087348 */ /* 0x001fea0003c00000 */
[----:B------:R-:W-:Y:S01]  /*11c30*/  VOTE.ANY R14, PT, P6 ;  /* 0x00000000000e7806 */ /* 0x000fe200030e0100 */
[----:B0-----:R-:W-:Y:S06]  /*11c40*/  ENDCOLLECTIVE ;  /* 0x000000000000791b */ /* 0x001fec0003800000 */
.L_x_448:
[----:B------:R-:W-:Y:S05]  /*11c50*/  BSYNC B0 ;  /* 0x0000000000007941 */ /* 0x000fea0003800000 */
.L_x_447:
[----:B------:R-:W-:Y:S01]  /*11c60*/  IMAD.MOV.U32 R3, RZ, RZ, R14 ;  /* 0x000000ffff037224 */ /* 0x000fe200078e000e */
[----:B------:R-:W-:Y:S01]  /*11c70*/  MOV R11, 0x1f ;  /* 0x0000001f000b7802 */ /* 0x000fe20000000f00 */
[----:B------:R-:W-:Y:S02]  /*11c80*/  IMAD.MOV.U32 R13, RZ, RZ, R5 ;  /* 0x000000ffff0d7224 */ /* 0x000fe400078e0005 */
[----:B------:R-:W0:Y:S01]  /*11c90*/  POPC R4, R3 ;  /* 0x0000000300047309 */ /* 0x000e220000000000 */
[----:B------:R-:W-:Y:S02]  /*11ca0*/  IMAD.MOV.U32 R15, RZ, RZ, -0x1 ;  /* 0xffffffffff0f7424 */ /* 0x000fe400078e00ff */
[----:B0-----:R-:W-:-:S07]  /*11cb0*/  IMAD.MOV.U32 R12, RZ, RZ, R4 ;  /* 0x000000ffff0c7224 */ /* 0x001fce00078e0004 */
[----:B------:R-:W-:Y:S05]  /*11cc0*/  WARPSYNC.COLLECTIVE R15, `(.L_x_449) ;  /* 0x000000000f087348 */ /* 0x000fea0003c00000 */
[----:B------:R0:W1:Y:S02]  /*11cd0*/  SHFL.IDX P6, R14, R13, R12, R11 ;  /* 0x0000000c0d0e7389 */ /* 0x00006400000c000b */
[----:B01----:R-:W-:Y:S01]  /*11ce0*/  ENDCOLLECTIVE ;  /* 0x000000000000791b */ /* 0x003fe20003800000 */
.L_x_449:
[----:B------:R-:W-:Y:S01]  /*11cf0*/  IMAD.MOV.U32 R5, RZ, RZ, R14 ;  /* 0x000000ffff057224 */ /* 0x000fe200078e000e */
[----:B------:R-:W-:Y:S06]  /*11d00*/  BRA `(.L_x_450) ;  /* 0xffffffb400ac7947 */ /* 0x000fec000383ffff */
.L_x_307:
[----:B------:R-:W-:Y:S01]  /*11d10*/  BSSY B0, `(.L_x_451) ;  /* 0x0000007000007945 */ /* 0x000fe20003800000 */
[----:B------:R-:W-:Y:S01]  /*11d20*/  IMAD.MOV.U32 R13, RZ, RZ, R2 ;  /* 0x000000ffff0d7224 */ /* 0x000fe200078e0002 */
[----:B------:R-:W-:Y:S01]  /*11d30*/  MOV R11, 0x1f ;  /* 0x0000001f000b7802 */ /* 0x000fe20000000f00 */
[----:B------:R-:W-:-:S07]  /*11d40*/  IMAD.MOV.U32 R15, RZ, RZ, -0x1 ;  /* 0xffffffffff0f7424 */ /* 0x000fce00078e00ff */
[----:B012---:R-:W-:Y:S05]  /*11d50*/  WARPSYNC.COLLECTIVE R15, `(.L_x_452) ;  /* 0x000000000f087348 */ /* 0x007fea0003c00000 */
[----:B------:R3:W4:Y:S02]  /*11d60*/  SHFL.IDX P6, R14, R13, R12, R11 ;  /* 0x0000000c0d0e7389 */ /* 0x00072400000c000b */
[----:B01234-:R-:W-:Y:S01]  /*11d70*/  ENDCOLLECTIVE ;  /* 0x000000000000791b */ /* 0x01ffe20003800000 */
.L_x_452:
[----:B------:R-:W-:Y:S05]  /*11d80*/  BSYNC B0 ;  /* 0x0000000000007941 */ /* 0x000fea0003800000 */
.L_x_451:
[----:B------:R-:W-:Y:S05]  /*11d90*/  BRA `(.L_x_306) ;  /* 0xffffffb400a47947 */ /* 0x000fea000383ffff */
.L_x_311:
[----:B0-----:R0:W3:Y:S02]  /*11da0*/  SYNCS.PHASECHK.TRANS64.TRYWAIT P0, [R5+URZ+0x16820], R0 ;  /* 0x01682000050075a7 */ /* 0x0010e4000800017f */
[----:B---3--:R-:W-:Y:S05]  /*11db0*/  @!P0 NANOSLEEP.SYNCS 0x989680 ;  /* 0x009896800000895d */ /* 0x008fea0003900000 */
[----:B------:R-:W3:Y:S02]  /*11dc0*/  @!P0 SYNCS.PHASECHK.TRANS64 P0, [R5+URZ+0x16820], R0 ;  /* 0x01682000050085a7 */ /* 0x000ee4000800007f */
[----:B---3--:R-:W-:Y:S05]  /*11dd0*/  @!P0 BRA `(.L_x_311) ;  /* 0xfffffffc00f08947 */ /* 0x008fea000383ffff */
[----:B------:R-:W-:Y:S05]  /*11de0*/  BRA `(.L_x_453) ;  /* 0xffffffb800907947 */ /* 0x000fea000383ffff */
.L_x_312:
[----:B------:R-:W3:Y:S01]  /*11df0*/  S2R R2, SR_TID.X ;  /* 0x0000000000027919 */ /* 0x000ee20000002100 */
[----:B------:R-:W-:Y:S01]  /*11e00*/  BSSY B0, `(.L_x_454) ;  /* 0x000000a000007945 */ /* 0x000fe20003800000 */
[----:B------:R-:W-:Y:S01]  /*11e10*/  IMAD.MOV.U32 R12, RZ, RZ, RZ ;  /* 0x000000ffff0c7224 */ /* 0x000fe200078e00ff */
[----:B------:R-:W-:Y:S01]  /*11e20*/  MOV R11, 0x1f ;  /* 0x0000001f000b7802 */ /* 0x000fe20000000f00 */
[----:B------:R-:W-:Y:S01]  /*11e30*/  IMAD.MOV.U32 R15, RZ, RZ, -0x1 ;  /* 0xffffffffff0f7424 */ /* 0x000fe200078e00ff */
[----:B---3--:R-:W-:-:S04]  /*11e40*/  SHF.R.U32.HI R2, RZ, 0x5, R2 ;  /* 0x00000005ff027819 */ /* 0x008fc80000011602 */
[----:B------:R-:W-:-:S05]  /*11e50*/  LOP3.LUT R2, R2, 0x3, RZ, 0xc0, !PT ;  /* 0x0000000302027812 */ /* 0x000fca00078ec0ff */
[----:B------:R-:W-:-:S07]  /*11e60*/  IMAD.MOV.U32 R13, RZ, RZ, R2 ;  /* 0x000000ffff0d7224 */ /* 0x000fce00078e0002 */
[----:B012---:R-:W-:Y:S05]  /*11e70*/  WARPSYNC.COLLECTIVE R15, `(.L_x_455) ;  /* 0x000000000f087348 */ /* 0x007fea0003c00000 */
[----:B------:R3:W4:Y:S02]  /*11e80*/  SHFL.IDX P6, R14, R13, R12, R11 ;  /* 0x0000000c0d0e7389 */ /* 0x00072400000c000b */
[----:B01234-:R-:W-:Y:S01]  /*11e90*/  ENDCOLLECTIVE ;  /* 0x000000000000791b */ /* 0x01ffe20003800000 */
.L_x_455:
[----:B------:R-:W-:Y:S05]  /*11ea0*/  BSYNC B0 ;  /* 0x0000000000007941 */ /* 0x000fea0003800000 */
.L_x_454:
[----:B------:R-:W-:Y:S05]  /*11eb0*/  BRA `(.L_x_456) ;  /* 0xffffffb800787947 */ /* 0x000fea000383ffff */
.L_x_315:
[----:B------:R-:W-:Y:S01]  /*11ec0*/  BSSY B1, `(.L_x_457) ;  /* 0x0000006000017945 */ /* 0x000fe20003800000 */
[----:B------:R-:W-:-:S07]  /*11ed0*/  IMAD.MOV.U32 R15, RZ, RZ, -0x1 ;  /* 0xffffffffff0f7424 */ /* 0x000fce00078e00ff */
[----:B012---:R-:W-:Y:S05]  /*11ee0*/  WARPSYNC.COLLECTIVE R15, `(.L_x_458) ;  /* 0x000000000f0c7348 */ /* 0x007fea0003c00000 */
[----:B------:R-:W-:Y:S02]  /*11ef0*/  ELECT P6, UR62, PT ;  /* 0x00000000003e782f */ /* 0x000fe400038c0000 */
[----:B------:R-:W-:Y:S01]  /*11f00*/  MOV R14, UR62 ;  /* 0x0000003e000e7c02 */ /* 0x000fe20008000f00 */
[----:B012---:R-:W-:Y:S10]  /*11f10*/  ENDCOLLECTIVE ;  /* 0x000000000000791b */ /* 0x007ff40003800000 */
.L_x_458:
[----:B------:R-:W-:Y:S05]  /*11f20*/  BSYNC B1 ;  /* 0x0000000000017941 */ /* 0x000fea0003800000 */
.L_x_457:
[----:B------:R-:W-:Y:S05]  /*11f30*/  BRA `(.L_x_459) ;  /* 0xffffffb800707947 */ /* 0x000fea000383ffff */
.L_x_317:
[----:B0-----:R0:W3:Y:S02]  /*11f40*/  SYNCS.PHASECHK.TRANS64.TRYWAIT P1, [R3+URZ+0x16840], R2 ;  /* 0x01684002030075a7 */ /* 0x0010e4000802017f */
[----:B---3--:R-:W-:Y:S05]  /*11f50*/  @!P1 NANOSLEEP.SYNCS 0x989680 ;  /* 0x009896800000995d */ /* 0x008fea0003900000 */
[----:B------:R-:W3:Y:S02]  /*11f60*/  @!P1 SYNCS.PHASECHK.TRANS64 P1, [R3+URZ+0x16840], R2 ;  /* 0x01684002030095a7 */ /* 0x000ee4000802007f */
[----:B---3--:R-:W-:Y:S05]  /*11f70*/  @!P1 BRA `(.L_x_317) ;  /* 0xfffffffc00f09947 */ /* 0x008fea000383ffff */
[----:B------:R-:W-:Y:S05]  /*11f80*/  BRA `(.L_x_460) ;  /* 0xffffffb800907947 */ /* 0x000fea000383ffff */
.L_x_319:
[----:B---3--:R3:W4:Y:S02]  /*11f90*/  SYNCS.PHASECHK.TRANS64.TRYWAIT P1, [R25+URZ+0x16840], R0 ;  /* 0x01684000190075a7 */ /* 0x008724000802017f */
[----:B----4-:R-:W-:Y:S05]  /*11fa0*/  @!P1 NANOSLEEP.SYNCS 0x989680 ;  /* 0x009896800000995d */ /* 0x010fea0003900000 */
[----:B------:R-:W4:Y:S02]  /*11fb0*/  @!P1 SYNCS.PHASECHK.TRANS64 P1, [R25+URZ+0x16840], R0 ;  /* 0x01684000190095a7 */ /* 0x000f24000802007f */
[----:B----4-:R-:W-:Y:S05]  /*11fc0*/  @!P1 BRA `(.L_x_319) ;  /* 0xfffffffc00f09947 */ /* 0x010fea000383ffff */
[----:B------:R-:W-:Y:S05]  /*11fd0*/  BRA `(.L_x_461) ;  /* 0xffffffb8009c7947 */ /* 0x000fea000383ffff */
.L_x_321:
[----:B----4-:R4:W0:Y:S02]  /*11fe0*/  SYNCS.PHASECHK.TRANS64.TRYWAIT P1, [R3+URZ+0x16860], R2 ;  /* 0x01686002030075a7 */ /* 0x010824000802017f */
[----:B0-----:R-:W-:Y:S05]  /*11ff0*/  @!P1 NANOSLEEP.SYNCS 0x989680 ;  /* 0x009896800000995d */ /* 0x001fea0003900000 */
[----:B------:R-:W0:Y:S02]  /*12000*/  @!P1 SYNCS.PHASECHK.TRANS64 P1, [R3+URZ+0x16860], R2 ;  /* 0x01686002030095a7 */ /* 0x000e24000802007f */
[----:B0-----:R-:W-:Y:S05]  /*12010*/  @!P1 BRA `(.L_x_321) ;  /* 0xfffffffc00f09947 */ /* 0x001fea000383ffff */
[----:B------:R-:W-:Y:S05]  /*12020*/  BRA `(.L_x_462) ;  /* 0xffffffb800987947 */ /* 0x000fea000383ffff */
.L_x_463:
        /* <DEDUP_REMOVED lines=13> */
.L_x_3106:


//--------------------- .text._ZN7cutlass13device_kernelIN5flash11enable_sm90INS1_16FlashAttnFwdSm90INS1_25CollectiveMainloopFwdSm90ILi2EN4cute5tupleIJNS5_1CILi1EEES8_S8_EEENS6_IJNS7_ILi192EEENS7_ILi128EEENS7_ILi64EEEEEELi64ENS_10bfloat16_tEfNS_4arch4Sm90ELb0ELb0ELb1ELb1ELb1ELb1ELb0ELb1ELb1ELb1ELb0ELb0EEENS1_21CollectiveEpilogueFwdINS6_IJSA_SC_SB_EEES9_SE_SG_Li384ELb1ELb1ELb0ELb0EEENS1_36VarlenDynamicPersistentTileSchedulerILi192ELi128ELi384ELi128ELb0ELb1ELb1ELb0ELb1ELb1EEEEEEEEEvNT_6ParamsE --------------------------
	.section	.text._ZN7cutlass13device_kernelIN5flash11enable_sm90INS1_16FlashAttnFwdSm90INS1_25CollectiveMainloopFwdSm90ILi2EN4cute5tupleIJNS5_1CILi1EEES8_S8_EEENS6_IJNS7_ILi192EEENS7_ILi128EEENS7_ILi64EEEEEELi64ENS_10bfloat16_tEfNS_4arch4Sm90ELb0ELb0ELb1ELb1ELb1ELb1ELb0ELb1ELb1ELb1ELb0ELb0EEENS1_21CollectiveEpilogueFwdINS6_IJSA_SC_SB_EEES9_SE_SG_Li384ELb1ELb1ELb0ELb0EEENS1_36VarlenDynamicPersistentTileSchedulerILi192ELi128ELi384ELi128ELb0ELb1ELb1ELb0ELb1ELb1EEEEEEEEEvNT_6ParamsE,"ax",@progbits
	.align	128
.text._ZN7cutlass13device_kernelIN5flash11enable_sm90INS1_16FlashAttnFwdSm90INS1_25CollectiveMainloopFwdSm90ILi2EN4cute5tupleIJNS5_1CILi1EEES8_S8_EEENS6_IJNS7_ILi192EEENS7_ILi128EEENS7_ILi64EEEEEELi64ENS_10bfloat16_tEfNS_4arch4Sm90ELb0ELb0ELb1ELb1ELb1ELb1ELb0ELb1ELb1ELb1ELb0ELb0EEENS1_21CollectiveEpilogueFwdINS6_IJSA_SC_SB_EEES9_SE_SG_Li384ELb1ELb1ELb0ELb0EEENS1_36VarlenDynamicPersistentTileSchedulerILi192ELi128ELi384ELi128ELb0ELb1ELb1ELb0ELb1ELb1EEEEEEEEEvNT_6ParamsE:
        .type           _ZN7cutlass13device_kernelIN5flash11enable_sm90INS1_16FlashAttnFwdSm90INS1_25CollectiveMainloopFwdSm90ILi2EN4cute5tupleIJNS5_1CILi1EEES8_S8_EEENS6_IJNS7_ILi192EEENS7_ILi128EEENS7_ILi64EEEEEELi64ENS_10bfloat16_tEfNS_4arch4Sm90ELb0ELb0ELb1ELb1ELb1ELb1ELb0ELb1ELb1ELb1ELb0ELb0EEENS1_21CollectiveEpilogueFwdINS6_IJSA_SC_SB_EEES9_SE_SG_Li384ELb1ELb1ELb0ELb0EEENS1_36VarlenDynamicPersistentTileSchedulerILi192ELi128ELi384ELi128ELb0ELb1ELb1ELb0ELb1ELb1EEEEEEEEEvNT_6ParamsE,@function
        .size           _ZN7cutlass13device_kernelIN5flash11enable_sm90INS1_16FlashAttnFwdSm90INS1_25CollectiveMainloopFwdSm90ILi2EN4cute5tupleIJNS5_1CILi1EEES8_S8_EEENS6_IJNS7_ILi192EEENS7_ILi128EEENS7_ILi64EEEEEELi64ENS_10bfloat16_tEfNS_4arch4Sm90ELb0ELb0ELb1ELb1ELb1ELb1ELb0ELb1ELb1ELb1ELb0ELb0EEENS1_21CollectiveEpilogueFwdINS6_IJSA_SC_SB_EEES9_SE_SG_Li384ELb1ELb1ELb0ELb0EEENS1_36VarlenDynamicPersistentTileSchedulerILi192ELi128ELi384ELi128ELb0ELb1ELb1ELb0ELb1ELb1EEEEEEEEEvNT_6ParamsE,(.L_x_3107 - _ZN7cutlass13device_kernelIN5flash11enable_sm90INS1_16FlashAttnFwdSm90INS1_25CollectiveMainloopFwdSm90ILi2EN4cute5tupleIJNS5_1CILi1EEES8_S8_EEENS6_IJNS7_ILi192EEENS7_ILi128EEENS7_ILi64EEEEEELi64ENS_10bfloat16_tEfNS_4arch4Sm90ELb0ELb0ELb1ELb1ELb1ELb1ELb0ELb1ELb1ELb1ELb0ELb0EEENS1_21CollectiveEpilogueFwdINS6_IJSA_SC_SB_EEES9_SE_SG_Li384ELb1ELb1ELb0ELb0EEENS1_36VarlenDynamicPersistentTileSchedulerILi192ELi128ELi384ELi128ELb0ELb1ELb1ELb0ELb1ELb1EEEEEEEEEvNT_6ParamsE)
        .other          _ZN7cutlass13device_kernelIN5flash11enable_sm90INS1_16FlashAttnFwdSm90INS1_25CollectiveMainloopFwdSm90ILi2EN4cute5tupleIJNS5_1CILi1EEES8_S8_EEENS6_IJNS7_ILi192EEENS7_ILi128EEENS7_ILi64EEEEEELi64ENS_10bfloat16_tEfNS_4arch4Sm90ELb0ELb0ELb1ELb1ELb1ELb1ELb0ELb1ELb1ELb1ELb0ELb0EEENS1_21CollectiveEpilogueFwdINS6_IJSA_SC_SB_EEES9_SE_SG_Li384ELb1ELb1ELb0ELb0EEENS1_36VarlenDynamicPersistentTileSchedulerILi192ELi128ELi384ELi128ELb0ELb1ELb1ELb0ELb1ELb1EEEEEEEEEvNT_6ParamsE,@"STO_CUDA_ENTRY STV_DEFAULT"
_ZN7cutlass13device_kernelIN5flash11enable_sm90INS1_16FlashAttnFwdSm90INS1_25CollectiveMainloopFwdSm90ILi2EN4cute5tupleIJNS5_1CILi1EEES8_S8_EEENS6_IJNS7_ILi192EEENS7_ILi128EEENS7_ILi64EEEEEELi64ENS_10bfloat16_tEfNS_4arch4Sm90ELb0ELb0ELb1ELb1ELb1ELb1ELb0ELb1ELb1ELb1ELb0ELb0EEENS1_21CollectiveEpilogueFwdINS6_IJSA_SC_SB_EEES9_SE_SG_Li384ELb1ELb1ELb0ELb0EEENS1_36VarlenDynamicPersistentTileSchedulerILi192ELi128ELi384ELi128ELb0ELb1ELb1ELb0ELb1ELb1EEEEEEEEEvNT_6ParamsE:
[----:B------:R-:W0:Y:S02]  /*0000*/  LDC R1, c[0x0][0x28] ;  /* 0x00000a00ff017b82 */ /* 0x000e240000000800 */
[----:B0-----:R-:W-:Y:S01]  /*0010*/  VIADD R1, R1, 0xffffff98 ;  /* 0xffffff9801017836 */ /* 0x001fe20000000000 */
[----:B------:R-:W0:Y:S01]  /*0020*/  S2R R3, SR_TID.X ;  /* 0x0000000000037919 */ /* 0x000e220000002100 */
[----:B------:R-:W-:Y:S01]  /*0030*/  ELECT P0, URZ, PT ;  /* 0x00000000003f782f */ /* 0x000fe20003800000 */
[----:B------:R-:W-:Y:S01]  /*0040*/  BSSY B0, `(.L_x_464) ;  /* 0x000000e000007945 */ /* 0x000fe20003800000 */
[--C-:B0-----:R-:W-:Y:S02]  /*0050*/  SHF.R.U32.HI R0, RZ, 0x5, R3.reuse ;  /* 0x00000005ff007819 */ /* 0x101fe40000011603 */
[----:B------:R-:W-:-:S03]  /*0060*/  SHF.R.U32.HI R3, RZ, 0x7, R3 ;  /* 0x00000007ff037819 */ /* 0x000fc60000011603 */
[----:B------:R-:W0:Y:S02]  /*0070*/  SHFL.IDX PT, R2, R0, RZ, 0x1f ;  /* 0x00001fff00027589 */ /* 0x000e2400000e0000 */
[----:B0-----:R-:W-:-:S13]  /*0080*/  ISETP.EQ.AND P0, PT, R2, RZ, P0 ;  /* 0x000000ff0200720c */ /* 0x001fda0000702270 */
[----:B------:R-:W-:Y:S05]  /*0090*/  @!P0 BRA `(.L_x_465) ;  /* 0x0000000000208947 */ /* 0x000fea0003800000 */
[----:B------:R-:W-:Y:S02]  /*00a0*/  ULDC.64 UR4, c[0x0][0x198] ;  /* 0x0000660000047ab9 */ /* 0x000fe40000000a00 */
[----:B------:R-:W-:Y:S02]  /*00b0*/  UIADD3 UR6, UP0, UR4, 0x570, URZ ;  /* 0x0000057004067890 */ /* 0x000fe4000ff1e03f */
[----:B------:R-:W-:Y:S02]  /*00c0*/  UIADD3 UR4, UP1, UR4, 0x670, URZ ;  /* 0x0000067004047890 */ /* 0x000fe4000ff3e03f */
[----:B------:R-:W-:Y:S02]  /*00d0*/  UIADD3.X UR7, URZ, UR5, URZ, UP0, !UPT ;  /* 0x000000053f077290 */ /* 0x000fe400087fe43f */
[----:B------:R-:W-:-:S07]  /*00e0*/  UIADD3.X UR5, URZ, UR5, URZ, UP1, !UPT ;  /* 0x000000053f057290 */ /* 0x000fce0008ffe43f */
[----:B------:R0:W-:Y:S02]  /*00f0*/  UTMACCTL.PF [UR6] ;  /* 0x00000000060079b9 */ /* 0x0001e40008040000 */
[----:B------:R0:W-:Y:S02]  /*0100*/  UTMACCTL.PF [UR4] ;  /* 0x00000000040079b9 */ /* 0x0001e40008040000 */
[----:B0-----:R-:W-:Y:S01]  /*0110*/  NOP ;  /* 0x0000000000007918 */ /* 0x001fe20000000000 */
.L_x_465:
[----:B------:R-:W-:Y:S05]  /*0120*/  BSYNC B0 ;  /* 0x0000000000007941 */ /* 0x000fea0003800000 */
.L_x_464:
[----:B------:R-:W-:Y:S01]  /*0130*/  VOTEU.ANY UP0, P0 ;  /* 0x00000000003f7886 */ /* 0x000fe20000000100 */
[----:B------:R-:W0:Y:S01]  /*0140*/  SHFL.IDX PT, R3, R3, RZ, 0x1f ;  /* 0x00001fff03037589 */ /* 0x000e2200000e0000 */
[----:B------:R-:W-:Y:S01]  /*0150*/  UMOV UR4, 0x80 ;  /* 0x0000008000047882 */ /* 0x000fe20000000000 */
[----:B------:R-:W-:Y:S01]  /*0160*/  UMOV UR7, 0x180 ;  /* 0x0000018000077882 */ /* 0x000fe20000000000 */
[----:B------:R-:W-:Y:S01]  /*0170*/  VOTEU.ANY UP1, P0 ;  /* 0x00000000003f7886 */ /* 0x000fe20000020100 */
[----:B------:R-:W1:Y:S01]  /*0180*/  @UP0 S2UR UR8, SR_CgaCtaId ;  /* 0x00000000000809c3 */ /* 0x000e620000008800 */
[----:B------:R-:W2:Y:S01]  /*0190*/  SHFL.IDX PT, R2, R0, RZ, 0x1f ;  /* 0x00001fff00027589 */ /* 0x000ea200000e0000 */
[----:B------:R-:W-:Y:S01]  /*01a0*/  @UP0 UMOV UR6, 0x400 ;  /* 0x0000040000060882 */ /* 0x000fe20000000000 */
[----:B------:R-:W-:-:S04]  /*01b0*/  @UP0 UIADD3 UR4, -UR4, 0x100000, URZ ;  /* 0x0010000004040890 */ /* 0x000fc8000fffe13f */
[----:B------:R-:W-:Y:S02]  /*01c0*/  @UP0 USHF.L.U32 UR5, UR4, 0xb, URZ ;  /* 0x0000000b04050899 */ /* 0x000fe4000800063f */
[----:B------:R-:W-:Y:S01]  /*01d0*/  @UP0 USHF.L.U32 UR4, UR4, 0x1, URZ ;  /* 0x0000000104040899 */ /* 0x000fe2000800063f */
[----:B------:R-:W-:Y:S01]  /*01e0*/  VOTEU.ANY UP2, P0 ;  /* 0x00000000003f7886 */ /* 0x000fe20000040100 */
[----:B0-----:R-:W-:Y:S01]  /*01f0*/  R2UR UR9, R3 ;  /* 0x00000000030972ca */ /* 0x001fe200000e0000 */
[----:B-1----:R-:W-:Y:S01]  /*0200*/  @UP0 ULEA UR8, UR8, UR6, 0x18 ;  /* 0x0000000608080291 */ /* 0x002fe2000f8ec03f */
[----:B--2---:R-:W-:Y:S01]  /*0210*/  ISETP.NE.AND P1, PT, R2, RZ, PT ;  /* 0x000000ff0200720c */ /* 0x004fe20003f25270 */
[----:B------:R-:W-:-:S04]  /*0220*/  @UP0 UIADD3 UR6, -UR7, 0x100000, URZ ;  /* 0x0010000007060890 */ /* 0x000fc8000fffe13f */
[----:B------:R-:W-:Y:S02]  /*0230*/  @UP0 USHF.L.U32 UR7, UR6, 0xb, URZ ;  /* 0x0000000b06070899 */ /* 0x000fe4000800063f */
[----:B------:R-:W-:-:S04]  /*0240*/  @UP0 USHF.L.U32 UR6, UR6, 0x1, URZ ;  /* 0x0000000106060899 */ /* 0x000fc8000800063f */
[----:B------:R-:W-:Y:S01]  /*0250*/  UISETP.NE.AND UP0, UPT, UR9, URZ, UPT ;  /* 0x0000003f0900728c */ /* 0x000fe2000bf05270 */
[----:B------:R-:W0:Y:S02]  /*0260*/  FENCE.VIEW.ASYNC.S ;  /* 0x00000000000073c6 */ /* 0x000e240000000000 */
[----:B0-----:R0:W1:Y:S05]  /*0270*/  @UP1 SYNCS.EXCH.64 URZ, [UR8+0x16800], UR4 ;  /* 0x01680004083f15b2 */ /* 0x00106a0008000100 */
[----:B------:R0:W2:Y:S01]  /*0280*/  @UP2 SYNCS.EXCH.64 URZ, [UR8+0x16820], UR6 ;  /* 0x01682006083f25b2 */ /* 0x0000a20008000100 */
[----:B------:R-:W-:Y:S05]  /*0290*/  @P1 BRA `(.L_x_466) ;  /* 0x0000000000481947 */ /* 0x000fea0003800000 */
[----:B0-----:R-:W0:Y:S01]  /*02a0*/  S2UR UR5, SR_CgaCtaId ;  /* 0x00000000000579c3 */ /* 0x001e220000008800 */
[----:B------:R-:W-:Y:S01]  /*02b0*/  UMOV UR4, 0x400 ;  /* 0x0000040000047882 */ /* 0x000fe20000000000 */
[----:B------:R-:W-:Y:S01]  /*02c0*/  UMOV UR6, 0x80 ;  /* 0x0000008000067882 */ /* 0x000fe20000000000 */
[----:B------:R-:W-:Y:S01]  /*02d0*/  UMOV UR7, 0x180 ;  /* 0x0000018000077882 */ /* 0x000fe20000000000 */
[----:B------:R-:W-:Y:S01]  /*02e0*/  ELECT P0, URZ, PT ;  /* 0x00000000003f782f */ /* 0x000fe20003800000 */
[----:B0-----:R-:W-:Y:S02]  /*02f0*/  ULEA UR8, UR5, UR4, 0x18 ;  /* 0x0000000405087291 */ /* 0x001fe4000f8ec03f */
[----:B------:R-:W-:-:S04]  /*0300*/  UIADD3 UR4, -UR6, 0x100000, URZ ;  /* 0x0010000006047890 */ /* 0x000fc8000fffe13f */
[----:B------:R-:W-:Y:S02]  /*0310*/  USHF.L.U32 UR5, UR4, 0xb, URZ ;  /* 0x0000000b04057899 */ /* 0x000fe4000800063f */
[----:B------:R-:W-:Y:S02]  /*0320*/  USHF.L.U32 UR4, UR4, 0x1, URZ ;  /* 0x0000000104047899 */ /* 0x000fe4000800063f */
[----:B------:R-:W-:-:S04]  /*0330*/  UIADD3 UR6, -UR7, 0x100000, URZ ;  /* 0x0010000007067890 */ /* 0x000fc8000fffe13f */
[----:B------:R-:W-:Y:S02]  /*0340*/  USHF.L.U32 UR7, UR6, 0xb, URZ ;  /* 0x0000000b06077899 */ /* 0x000fe4000800063f */
[----:B------:R-:W-:Y:S01]  /*0350*/  USHF.L.U32 UR6, UR6, 0x1, URZ ;  /* 0x0000000106067899 */ /* 0x000fe2000800063f */
[----:B------:R-:W0:Y:S03]  /*0360*/  FENCE.VIEW.ASYNC.S ;  /* 0x00000000000073c6 */ /* 0x000e260000000000 */
[----:B0-----:R3:W4:Y:S08]  /*0370*/  SYNCS.EXCH.64 URZ, [UR8+0x16830], UR4 ;  /* 0x01683004083f75b2 */ /* 0x0017300008000100 */
[----:B------:R3:W0:Y:S01]  /*0380*/  SYNCS.EXCH.64 URZ, [UR8+0x16840], UR6 ;  /* 0x01684006083f75b2 */ /* 0x0006220008000100 */
[----:B------:R3:W0:Y:S01]  /*0390*/  SYNCS.EXCH.64 URZ, [UR8+0x16838], UR4 ;  /* 0x01683804083f75b2 */ /* 0x0006220008000100 */
[----:B------:R3:W0:Y:S02]  /*03a0*/  SYNCS.EXCH.64 URZ, [UR8+0x16848], UR6 ;  /* 0x01684806083f75b2 */ /* 0x0006240008000100 */
[----:B---3--:R-:W-:Y:S01]  /*03b0*/  NOP ;  /* 0x0000000000007918 */ /* 0x008fe20000000000 */
.L_x_466:
[----:B------:R-:W3:Y:S01]  /*03c0*/  SHFL.IDX PT, R2, R0, RZ, 0x1f ;  /* 0x00001fff00027589 */ /* 0x000ee200000e0000 */
[----:B------:R-:W-:Y:S01]  /*03d0*/  NOP ;  /* 0x0000000000007918 */ /* 0x000fe20000000000 */
[----:B---3--:R-:W-:-:S13]  /*03e0*/  ISETP.NE.AND P0, PT, R2, RZ, PT ;  /* 0x000000ff0200720c */ /* 0x008fda0003f05270 */
        /* <DEDUP_REMOVED lines=14> */
[----:B0-----:R3:W0:Y:S08]  /*04d0*/  SYNCS.EXCH.64 URZ, [UR8+0x16850], UR4 ;  /* 0x01685004083f75b2 */ /* 0x0016300008000100 */
[----:B------:R3:W0:Y:S01]  /*04e0*/  SYNCS.EXCH.64 URZ, [UR8+0x16860], UR6 ;  /* 0x01686006083f75b2 */ /* 0x0006220008000100 */
[----:B------:R3:W0:Y:S01]  /*04f0*/  SYNCS.EXCH.64 URZ, [UR8+0x16858], UR4 ;  /* 0x01685804083f75b2 */ /* 0x0006220008000100 */
[----:B------:R3:W0:Y:S02]  /*0500*/  SYNCS.EXCH.64 URZ, [UR8+0x16868], UR6 ;  /* 0x01686806083f75b2 */ /* 0x0006240008000100 */
[----:B---3--:R-:W-:Y:S01]  /*0510*/  NOP ;  /* 0x0000000000007918 */ /* 0x008fe20000000000 */
.L_x_467:
[----:B------:R-:W3:Y:S01]  /*0520*/  SHFL.IDX PT, R2, R0, RZ, 0x1f ;  /* 0x00001fff00027589 */ /* 0x000ee200000e0000 */
[----:B------:R-:W-:Y:S01]  /*0530*/  NOP ;  /* 0x0000000000007918 */ /* 0x000fe20000000000 */
[----:B---3--:R-:W-:-:S13]  /*0540*/  ISETP.NE.AND P0, PT, R2, RZ, PT ;  /* 0x000000ff0200720c */ /* 0x008fda0003f05270 */
[----:B------:R-:W-:Y:S05]  /*0550*/  @P0 BRA `(.L_x_468) ;  /* 0x0000000000380947 */ /* 0x000fea0003800000 */
[----:B0-----:R-:W0:Y:S01]  /*0560*/  S2UR UR5, SR_CgaCtaId ;  /* 0x00000000000579c3 */ /* 0x001e220000008800 */
[----:B------:R-:W-:Y:S01]  /*0570*/  UMOV UR4, 0x400 ;  /* 0x0000040000047882 */ /* 0x000fe20000000000 */
[----:B------:R-:W-:Y:S01]  /*0580*/  UMOV UR7, 0x80 ;  /* 0x0000008000077882 */ /* 0x000fe20000000000 */
[----:B------:R-:W-:Y:S01]  /*0590*/  ELECT P0, URZ, PT ;  /* 0x00000000003f782f */ /* 0x000fe20003800000 */
[----:B0-----:R-:W-:Y:S02]  /*05a0*/  ULEA UR6, UR5, UR4, 0x18 ;  /* 0x0000000405067291 */ /* 0x001fe4000f8ec03f */
[----:B------:R-:W-:-:S04]  /*05b0*/  UIADD3 UR4, -UR7, 0x100000, URZ ;  /* 0x0010000007047890 */ /* 0x000fc8000fffe13f */
[----:B------:R-:W-:Y:S02]  /*05c0*/  USHF.L.U32 UR5, UR4, 0xb, URZ ;  /* 0x0000000b04057899 */ /* 0x000fe4000800063f */
[----:B------:R-:W-:Y:S01]  /*05d0*/  USHF.L.U32 UR4, UR4, 0x1, URZ ;  /* 0x0000000104047899 */ /* 0x000fe2000800063f */
[----:B------:R-:W0:Y:S11]  /*05e0*/  FENCE.VIEW.ASYNC.S ;  /* 0x00000000000073c6 */ /* 0x000e360000000000 */
[----:B0-----:R3:W0:Y:S01]  /*05f0*/  SYNCS.EXCH.64 URZ, [UR6+0x16870], UR4 ;  /* 0x01687004063f75b2 */ /* 0x0016220008000100 */
[----:B------:R3:W0:Y:S01]  /*0600*/  SYNCS.EXCH.64 URZ, [UR6+0x16880], UR4 ;  /* 0x01688004063f75b2 */ /* 0x0006220008000100 */
[----:B------:R3:W0:Y:S01]  /*0610*/  SYNCS.EXCH.64 URZ, [UR6+0x16878], UR4 ;  /* 0x01687804063f75b2 */ /* 0x0006220008000100 */
[----:B------:R3:W0:Y:S02]  /*0620*/  SYNCS.EXCH.64 URZ, [UR6+0x16888], UR4 ;  /* 0x01688804063f75b2 */ /* 0x0006240008000100 */
[----:B---3--:R-:W-:Y:S01]  /*0630*/  NOP ;  /* 0x0000000000007918 */ /* 0x008fe20000000000 */
.L_x_468:
        /* <DEDUP_REMOVED lines=22> */
.L_x_469:
        /* <DEDUP_REMOVED lines=22> */
.L_x_470:
[----:B------:R-:W-:Y:S01]  /*0900*/  PLOP3.LUT P0, PT, PT, PT, UP0, 0x80, 0x0 ;  /* 0x000000000000781c */ /* 0x000fe20003f0f008 */
[----:B------:R-:W-:Y:S01]  /*0910*/  UMOV UR36, 0x1 ;  /* 0x0000000100247882 */ /* 0x000fe20000000000 */
[----:B------:R-:W-:Y:S01]  /*0920*/  NOP ;  /* 0x0000000000007918 */ /* 0x000fe20000000000 */
[----:B------:R-:W-:Y:S01]  /*0930*/  USEL UR36, UR36, 0x2, !UP0 ;  /* 0x0000000224247887 */ /* 0x000fe2000c000000 */
[----:B------:R-:W-:Y:S01]  /*0940*/  BSSY B9, `(.L_x_471) ;  /* 0x0001549000097945 */ /* 0x000fe20003800000 */
[----:B------:R-:W-:Y:S01]  /*0950*/  ULDC.64 UR42, c[0x0][0x208] ;  /* 0x00008200002a7ab9 */ /* 0x000fe20000000a00 */
[----:B012-4-:R-:W-:Y:S07]  /*0960*/  BAR.SYNC.DEFER_BLOCKING 0x0 ;  /* 0x0000000000007b1d */ /* 0x017fee0000010000 */
[----:B------:R-:W-:Y:S05]  /*0970*/  @!P0 BRA `(.L_x_472) ;  /* 0x000000ec00788947 */ /* 0x000fea0003800000 */
.L_x_473:
[----:B------:R-:W-:-:S08]  /*0980*/  NOP ;  /* 0x0000000000007918 */ /* 0x000fd00000000000 */
[----:B------:R-:W0:Y:S02]  /*0990*/  USETMAXREG.TRY_ALLOC.CTAPOOL UP0, 0xa0 ;  /* 0x000000a0000079c8 */ /* 0x000e240008000600 */
[----:B0-----:R-:W-:-:S13]  /*09a0*/  PLOP3.LUT P0, PT, PT, PT, UP0, 0x80, 0x0 ;  /* 0x000000000000781c */ /* 0x001fda0003f0f008 */
[----:B------:R-:W-:Y:S05]  /*09b0*/  @!P0 BRA `(.L_x_473) ;  /* 0xfffffffc00f08947 */ /* 0x000fea000383ffff */
[----:B------:R-:W2:Y:S01]  /*09c0*/  LDL.LU R0, [R1] ;  /* 0x0000000001007983 */ /* 0x000ea20000300800 */
[----:B------:R-:W0:Y:S01]  /*09d0*/  S2R R2, SR_TID.X ;  /* 0x0000000000027919 */ /* 0x000e220000002100 */
[----:B------:R-:W1:Y:S01]  /*09e0*/  S2UR UR38, SR_CgaCtaId ;  /* 0x00000000002679c3 */ /* 0x000e620000008800 */
[----:B------:R-:W-:Y:S01]  /*09f0*/  UMOV UR4, 0x400 ;  /* 0x0000040000047882 */ /* 0x000fe20000000000 */
[----:B0-----:R-:W-:-:S06]  /*0a00*/  SHF.R.U32.HI R2, RZ, 0x7, R2 ;  /* 0x00000007ff027819 */ /* 0x001fcc0000011602 */
[----:B------:R-:W-:Y:S06]  /*0a10*/  BAR.ARV 0x8, 0x200 ;  /* 0x0208000000007b1d */ /* 0x000fec0000002000 */
[----:B------:R-:W-:-:S13]  /*0a20*/  ISETP.NE.AND P0, PT, R2, 0x1, PT ;  /* 0x000000010200780c */ /* 0x000fda0003f05270 */
[----:B------:R-:W-:Y:S08]  /*0a30*/  @!P0 BAR.ARV 0x9, 0x100 ;  /* 0x0244000000008b1d */ /* 0x000ff00000002000 */
[----:B------:R-:W-:Y:S01]  /*0a40*/  BAR.SYNC.DEFER_BLOCKING 0x5, 0x200 ;  /* 0x0148000000007b1d */ /* 0x000fe20000010000 */
[----:B-1----:R-:W-:-:S06]  /*0a50*/  ULEA UR4, UR38, UR4, 0x18 ;  /* 0x0000000426047291 */ /* 0x002fcc000f8ec03f */
[----:B------:R-:W-:Y:S01]  /*0a60*/  IMAD.U32 R18, RZ, RZ, UR4 ;  /* 0x00000004ff127e24 */ /* 0x000fe2000f8e00ff */
[----:B------:R-:W-:-:S04]  /*0a70*/  ULDC UR4, c[0x0][0xc3c] ;  /* 0x00030f0000047ab9 */ /* 0x000fc80000000800 */
[----:B------:R-:W0:Y:S01]  /*0a80*/  LDS.128 R32, [R18+0x168d0] ;  /* 0x0168d00012207984 */ /* 0x000e220000000c00 */
[----:B------:R-:W-:Y:S06]  /*0a90*/  BAR.ARV 0x4, 0x200 ;  /* 0x0108000000007b1d */ /* 0x000fec0000002000 */
[----:B--2---:R-:W-:-:S04]  /*0aa0*/  LOP3.LUT R0, R0, 0xfffffffb, RZ, 0xc0, !PT ;  /* 0xfffffffb00007812 */ /* 0x004fc800078ec0ff */
[----:B------:R-:W-:-:S05]  /*0ab0*/  @P0 LOP3.LUT R0, R0, 0x4, RZ, 0xfc, !PT ;  /* 0x0000000400000812 */ /* 0x000fca00078efcff */
[----:B------:R4:W-:Y:S01]  /*0ac0*/  STL [R1], R0 ;  /* 0x0000000001007387 */ /* 0x0009e20000100800 */
[----:B0-----:R-:W-:-:S13]  /*0ad0*/  ISETP.GE.AND P0, PT, R35, UR4, PT ;  /* 0x0000000423007c0c */ /* 0x001fda000bf06270 */
[----:B----4-:R-:W-:Y:S05]  /*0ae0*/  @P0 BRA `(.L_x_474) ;  /* 0x0000015000b80947 */ /* 0x010fea0003800000 */
[----:B------:R-:W0:Y:S01]  /*0af0*/  S2R R0, SR_TID.X ;  /* 0x0000000000007919 */ /* 0x000e220000002100 */
[----:B------:R-:W-:Y:S02]  /*0b00*/  MOV R19, RZ ;  /* 0x000000ff00137202 */ /* 0x000fe40000000f00 */
[----:B------:R-:W-:Y:S01]  /*0b10*/  CS2R R154, SRZ ;  /* 0x00000000009a7805 */ /* 0x000fe2000001ff00 */
[----:B------:R-:W-:Y:S01]  /*0b20*/  IMAD.MOV.U32 R157, RZ, RZ, RZ ;  /* 0x000000ffff9d7224 */ /* 0x000fe200078e00ff */
[----:B------:R-:W-:Y:S01]  /*0b30*/  ULOP3.LUT UR39, UR36, 0x1, URZ, 0xfc, !UPT ;  /* 0x0000000124277892 */ /* 0x000fe2000f8efc3f */
[----:B------:R-:W-:Y:S01]  /*0b40*/  UMOV UR37, URZ ;  /* 0x0000003f00257c82 */ /* 0x000fe20008000000 */
[----:B0-----:R-:W-:-:S05]  /*0b50*/  VIADD R10, R0, 0xffffff80 ;  /* 0xffffff80000a7836 */ /* 0x001fca0000000000 */
[----:B------:R-:W-:-:S04]  /*0b60*/  SHF.R.S32.HI R0, RZ, 0x1f, R10 ;  /* 0x0000001fff007819 */ /* 0x000fc8000001140a */
[----:B------:R-:W-:-:S04]  /*0b70*/  LEA.HI R2, R0, R10, RZ, 0x7 ;  /* 0x0000000a00027211 */ /* 0x000fc800078f38ff */
[----:B------:R-:W-:Y:S02]  /*0b80*/  LOP3.LUT R3, R2, 0xffffff80, RZ, 0xc0, !PT ;  /* 0xffffff8002037812 */ /* 0x000fe400078ec0ff */
[----:B------:R-:W-:Y:S02]  /*0b90*/  SHF.R.S32.HI R11, RZ, 0x7, R2 ;  /* 0x00000007ff0b7819 */ /* 0x000fe40000011402 */
[-C--:B------:R-:W-:Y:S01]  /*0ba0*/  LEA.HI R2, R0, R10.reuse, RZ, 0x5 ;  /* 0x0000000a00027211 */ /* 0x080fe200078f28ff */
[----:B------:R-:W-:Y:S01]  /*0bb0*/  IMAD.IADD R12, R10, 0x1, -R3 ;  /* 0x000000010a0c7824 */ /* 0x000fe200078e0a03 */
[----:B------:R-:W-:Y:S02]  /*0bc0*/  LEA.HI R3, R0, R10, RZ, 0x4 ;  /* 0x0000000a00037211 */ /* 0x000fe400078f20ff */
[----:B------:R-:W-:Y:S02]  /*0bd0*/  SHF.R.S32.HI R13, RZ, 0x5, R2 ;  /* 0x00000005ff0d7819 */ /* 0x000fe40000011402 */
[----:B------:R-:W-:-:S02]  /*0be0*/  SHF.R.S32.HI R6, RZ, 0x1f, R12 ;  /* 0x0000001fff067819 */ /* 0x000fc4000001140c */
[----:B------:R-:W-:Y:S02]  /*0bf0*/  SHF.R.S32.HI R4, RZ, 0x4, R3 ;  /* 0x00000004ff047819 */ /* 0x000fe40000011403 */
[----:B------:R-:W-:Y:S02]  /*0c00*/  LEA.HI R7, R6, R12, RZ, 0x2 ;  /* 0x0000000c06077211 */ /* 0x000fe400078f10ff */
[C---:B------:R-:W-:Y:S02]  /*0c10*/  LEA.HI R5, R3.reuse, R4, RZ, 0x1 ;  /* 0x0000000403057211 */ /* 0x040fe400078f08ff */
[--C-:B------:R-:W-:Y:S02]  /*0c20*/  SHF.R.S32.HI R8, RZ, 0x2, R7.reuse ;  /* 0x00000002ff087819 */ /* 0x100fe40000011407 */
[----:B------:R-:W-:Y:S02]  /*0c30*/  SHF.R.S32.HI R9, RZ, 0x1f, R7 ;  /* 0x0000001fff097819 */ /* 0x000fe40000011407 */
[----:B------:R-:W-:-:S02]  /*0c40*/  LOP3.LUT R3, R3, 0x3fffff0, RZ, 0xc0, !PT ;  /* 0x03fffff003037812 */ /* 0x000fc400078ec0ff */
[----:B------:R-:W-:Y:S02]  /*0c50*/  LEA.HI R9, R9, R8, RZ, 0x3 ;  /* 0x0000000809097211 */ /* 0x000fe400078f18ff */
[----:B------:R-:W-:Y:S02]  /*0c60*/  LOP3.LUT R5, R5, 0x1ffffffe, RZ, 0xc0, !PT ;  /* 0x1ffffffe05057812 */ /* 0x000fe400078ec0ff */
[----:B------:R-:W-:Y:S02]  /*0c70*/  LOP3.LUT R9, R9, 0xfffffff8, RZ, 0xc0, !PT ;  /* 0xfffffff809097812 */ /* 0x000fe400078ec0ff */
[----:B------:R-:W-:Y:S01]  /*0c80*/  IADD3 R3, R10, -R3, RZ ;  /* 0x800000030a037210 */ /* 0x000fe20007ffe0ff */
[----:B------:R-:W-:Y:S01]  /*0c90*/  IMAD.IADD R5, R4, 0x1, -R5 ;  /* 0x0000000104057824 */ /* 0x000fe200078e0a05 */
[----:B------:R-:W-:Y:S01]  /*0ca0*/  LOP3.LUT R7, R7, 0x7ffffffc, RZ, 0xc0, !PT ;  /* 0x7ffffffc07077812 */ /* 0x000fe200078ec0ff */
[----:B------:R-:W-:Y:S01]  /*0cb0*/  IMAD.IADD R9, R8, 0x1, -R9 ;  /* 0x0000000108097824 */ /* 0x000fe200078e0a09 */
[----:B------:R-:W-:Y:S01]  /*0cc0*/  LEA.HI R6, R6, R12, RZ, 0x5 ;  /* 0x0000000c06067211 */ /* 0x000fe200078f28ff */
[----:B------:R-:W-:-:S02]  /*0cd0*/  IMAD R2, R13, 0x10, R3 ;  /* 0x000000100d027824 */ /* 0x000fc400078e0203 */
[----:B------:R-:W-:Y:S01]  /*0ce0*/  IMAD.MOV.U32 R8, RZ, RZ, -0x2 ;  /* 0xfffffffeff087424 */ /* 0x000fe200078e00ff */
[----:B------:R-:W-:Y:S01]  /*0cf0*/  SHF.R.S32.HI R6, RZ, 0x5, R6 ;  /* 0x00000005ff067819 */ /* 0x000fe20000011406 */
[----:B------:R-:W-:Y:S02]  /*0d00*/  IMAD.IADD R7, R12, 0x1, -R7 ;  /* 0x000000010c077824 */ /* 0x000fe400078e0a07 */
[----:B------:R-:W-:-:S04]  /*0d10*/  IMAD.HI R4, R11, 0x55555556, RZ ;  /* 0x555555560b047827 */ /* 0x000fc800078e02ff */
[----:B------:R-:W-:Y:S01]  /*0d20*/  IMAD R5, R2, 0x8, R5 ;  /* 0x0000000802057824 */ /* 0x000fe200078e0205 */
[----:B------:R-:W-:Y:S01]  /*0d30*/  LEA.HI R4, R4, R4, RZ, 0x1 ;  /* 0x0000000404047211 */ /* 0x000fe200078f08ff */
[----:B------:R-:W-:Y:S02]  /*0d40*/  IMAD R2, R7, R8, 0x80 ;  /* 0x0000008007027424 */ /* 0x000fe400078e0208 */
[----:B------:R-:W-:Y:S02]  /*0d50*/  IMAD R9, R6, 0x10, R9 ;  /* 0x0000001006097824 */ /* 0x000fe400078e0209 */
[----:B------:R-:W-:Y:S01]  /*0d60*/  IMAD R4, R4, -0x3, R11 ;  /* 0xfffffffd04047824 */ /* 0x000fe200078e020b */
[----:B------:R0:W-:Y:S01]  /*0d70*/  STL [R1+0x58], R2 ;  /* 0x0000580201007387 */ /* 0x0001e20000100800 */
[----:B------:R-:W-:Y:S02]  /*0d80*/  IMAD.SHL.U32 R5, R5, 0x8, RZ ;  /* 0x0000000805057824 */ /* 0x000fe400078e00ff */
[----:B------:R-:W-:-:S05]  /*0d90*/  IMAD R6, R4, 0x40, R9 ;  /* 0x0000004004067824 */ /* 0x000fca00078e0209 */
[----:B------:R-:W-:Y:S01]  /*0da0*/  STL [R1+0x54], R6 ;  /* 0x0000540601007387 */ /* 0x000fe20000100800 */
[CC--:B0-----:R-:W-:Y:S02]  /*0db0*/  LEA.HI R2, R0.reuse, R10.reuse, RZ, 0x2 ;  /* 0x0000000a00027211 */ /* 0x0c1fe400078f10ff */
[----:B------:R-:W-:Y:S02]  /*0dc0*/  LEA.HI R0, R0, R10, RZ, 0x3 ;  /* 0x0000000a00007211 */ /* 0x000fe400078f18ff */
[--C-:B------:R-:W-:Y:S02]  /*0dd0*/  SHF.R.S32.HI R152, RZ, 0x2, R2.reuse ;  /* 0x00000002ff987819 */ /* 0x100fe40000011402 */
[----:B------:R-:W-:Y:S02]  /*0de0*/  SHF.R.S32.HI R3, RZ, 0x1f, R2 ;  /* 0x0000001fff037819 */ /* 0x000fe40000011402 */
[----:B------:R-:W-:Y:S01]  /*0df0*/  SHF.R.S32.HI R4, RZ, 0x3, R0 ;  /* 0x00000003ff047819 */ /* 0x000fe20000011400 */
[----:B------:R-:W-:Y:S01]  /*0e00*/  VIADD R9, R152, 0x60 ;  /* 0x0000006098097836 */ /* 0x000fe20000000000 */
[----:B------:R-:W-:-:S02]  /*0e10*/  LOP3.LUT R0, R0, 0xfffffff8, RZ, 0xc0, !PT ;  /* 0xfffffff800007812 */ /* 0x000fc400078ec0ff */
[----:B------:R-:W-:Y:S02]  /*0e20*/  LEA.HI R3, R3, R152, RZ, 0x3 ;  /* 0x0000009803037211 */ /* 0x000fe400078f18ff */
[----:B------:R-:W-:Y:S01]  /*0e30*/  LOP3.LUT R2, R2, 0xfffffffc, RZ, 0xc0, !PT ;  /* 0xfffffffc02027812 */ /* 0x000fe200078ec0ff */
[----:B------:R-:W-:Y:S01]  /*0e40*/  IMAD.IADD R8, R10, 0x1, -R0 ;  /* 0x000000010a087824 */ /* 0x000fe200078e0a00 */
[----:B------:R-:W-:Y:S02]  /*0e50*/  LOP3.LUT R3, R3, 0xfffffff8, RZ, 0xc0, !PT ;  /* 0xfffffff803037812 */ /* 0x000fe400078ec0ff */
[----:B------:R-:W-:Y:S01]  /*0e60*/  SHF.R.S32.HI R4, RZ, 0x1f, R9 ;  /* 0x0000001fff047819 */ /* 0x000fe20000011409 */
[----:B------:R-:W-:Y:S02]  /*0e70*/  IMAD.SHL.U32 R8, R8, 0x8, RZ ;  /* 0x0000000808087824 */ /* 0x000fe400078e00ff */
[----:B------:R-:W-:Y:S01]  /*0e80*/  IMAD.IADD R7, R10, 0x1, -R2 ;  /* 0x000000010a077824 */ /* 0x000fe200078e0a02 */
[----:B------:R-:W-:Y:S01]  /*0e90*/  LEA.HI R4, R4, R9, RZ, 0x3 ;  /* 0x0000000904047211 */ /* 0x000fe200078f18ff */
[----:B------:R-:W-:Y:S01]  /*0ea0*/  IMAD.IADD R3, R152, 0x1, -R3 ;  /* 0x0000000198037824 */ /* 0x000fe200078e0a03 */
[----:B------:R-:W-:Y:S01]  /*0eb0*/  STL [R1+0x3c], R8 ;  /* 0x00003c0801007387 */ /* 0x000fe20000100800 */
[----:B------:R-:W-:Y:S01]  /*0ec0*/  IMAD.SHL.U32 R2, R9, 0x40, RZ ;  /* 0x0000004009027824 */ /* 0x000fe200078e00ff */
[C---:B------:R-:W-:Y:S01]  /*0ed0*/  LEA.HI R0, R7.reuse, R7, RZ, 0x1 ;  /* 0x0000000707007211 */ /* 0x040fe200078f08ff */
[C---:B------:R-:W-:Y:S01]  /*0ee0*/  IMAD.SHL.U32 R16, R7.reuse, 0x8, RZ ;  /* 0x0000000807107824 */ /* 0x040fe200078e00ff */
[----:B------:R-:W-:Y:S01]  /*0ef0*/  SHF.L.U32 R22, R7, 0x2, RZ ;  /* 0x0000000207167819 */ /* 0x000fe200000006ff */
[----:B------:R0:W-:Y:S01]  /*0f00*/  STL [R1+0x14], R3 ;  /* 0x0000140301007387 */ /* 0x0001e20000100800 */
[----:B------:R-:W-:Y:S01]  /*0f10*/  IMAD.SHL.U32 R4, R4, 0x40, RZ ;  /* 0x0000004004047824 */ /* 0x000fe200078e00ff */
[----:B------:R-:W-:-:S02]  /*0f20*/  LOP3.LUT R0, R0, 0x1ffffffe, RZ, 0xc0, !PT ;  /* 0x1ffffffe00007812 */ /* 0x000fc400078ec0ff */
[----:B------:R-:W-:Y:S01]  /*0f30*/  VIADD R156, R22, 0x10 ;  /* 0x00000010169c7836 */ /* 0x000fe20000000000 */
[----:B------:R-:W-:Y:S02]  /*0f40*/  SHF.R.S32.HI R17, RZ, 0x1f, R16 ;  /* 0x0000001fff117819 */ /* 0x000fe40000011410 */
[----:B------:R-:W-:Y:S01]  /*0f50*/  LOP3.LUT R4, R4, 0xfffffe00, RZ, 0xc0, !PT ;  /* 0xfffffe0004047812 */ /* 0x000fe200078ec0ff */
[----:B------:R-:W-:Y:S01]  /*0f60*/  IMAD.IADD R0, R7, 0x1, -R0 ;  /* 0x0000000107007824 */ /* 0x000fe200078e0a00 */
[----:B------:R-:W-:Y:S02]  /*0f70*/  SHF.R.S32.HI R7, RZ, 0x1f, R156 ;  /* 0x0000001fff077819 */ /* 0x000fe4000001149c */
[----:B0-----:R-:W-:Y:S01]  /*0f80*/  LOP3.LUT R3, R2, 0x1c0, RZ, 0xc0, !PT ;  /* 0x000001c002037812 */ /* 0x001fe200078ec0ff */
[----:B------:R-:W-:Y:S01]  /*0f90*/  IMAD R0, R0, 0x8, R6 ;  /* 0x0000000800007824 */ /* 0x000fe200078e0206 */
[----:B------:R-:W-:Y:S02]  /*0fa0*/  SHF.R.S32.HI R2, RZ, 0x1f, R8 ;  /* 0x0000001fff027819 */ /* 0x000fe40000011408 */
[----:B------:R-:W-:-:S02]  /*0fb0*/  SHF.R.U32.HI R8, RZ, 0x3, R3 ;  /* 0x00000003ff087819 */ /* 0x000fc40000011603 */
[----:B------:R-:W-:Y:S01]  /*0fc0*/  LOP3.LUT R3, R3, 0x38, R16, 0xf8, !PT ;  /* 0x0000003803037812 */ /* 0x000fe200078ef810 */
[----:B------:R0:W-:Y:S03]  /*0fd0*/  STL [R1+0x64], R2 ;  /* 0x0000640201007387 */ /* 0x0001e60000100800 */
[----:B------:R-:W-:Y:S01]  /*0fe0*/  LOP3.LUT R3, R4, R3, R8, 0xf6, !PT ;  /* 0x0000000304037212 */ /* 0x000fe200078ef608 */
[----:B------:R1:W-:Y:S01]  /*0ff0*/  STL [R1+0x20], R4 ;  /* 0x0000200401007387 */ /* 0x0003e20000100800 */
[----:B------:R-:W-:-:S03]  /*1000*/  SHF.L.U32 R8, R156, 0x1, RZ ;  /* 0x000000019c087819 */ /* 0x000fc600000006ff */
[----:B------:R-:W-:Y:S02]  /*1010*/  IMAD R3, R3, 0x2, R18 ;  /* 0x0000000203037824 */ /* 0x000fe400078e0212 */
[----:B------:R2:W-:Y:S01]  /*1020*/  STL [R1+0x4c], R8 ;  /* 0x00004c0801007387 */ /* 0x0005e20000100800 */
[----:B0-----:R-:W-:Y:S01]  /*1030*/  VIADD R2, R16, 0x20 ;  /* 0x0000002010027836 */ /* 0x001fe20000000000 */
[----:B-1----:R-:W-:Y:S02]  /*1040*/  SHF.L.U64.HI R4, R156, 0x1, R7 ;  /* 0x000000019c047819 */ /* 0x002fe40000010207 */
[----:B------:R2:W-:Y:S02]  /*1050*/  STL [R1+0x60], R5 ;  /* 0x0000600501007387 */ /* 0x0005e40000100800 */
[----:B------:R-:W-:Y:S02]  /*1060*/  SHF.R.S32.HI R153, RZ, 0x1f, R2 ;  /* 0x0000001fff997819 */ /* 0x000fe40000011402 */
[----:B------:R2:W-:Y:S04]  /*1070*/  STL [R1+0x48], R4 ;  /* 0x0000480401007387 */ /* 0x0005e80000100800 */
[----:B------:R2:W-:Y:S04]  /*1080*/  STL [R1+0x50], R3 ;  /* 0x0000500301007387 */ /* 0x0005e80000100800 */
[----:B------:R2:W-:Y:S02]  /*1090*/  STL [R1+0x5c], R0 ;  /* 0x00005c0001007387 */ /* 0x0005e40000100800 */
.L_x_603:
[----:B0-2--5:R-:W0:Y:S02]  /*10a0*/  LDC.64 R4, c[0x0][0xc88] ;  /* 0x00032200ff047b82 */ /* 0x025e240000000a00 */
[----:B0-----:R-:W-:-:S05]  /*10b0*/  IMAD.WIDE R4, R35, 0x4, R4 ;  /* 0x0000000423047825 */ /* 0x001fca00078e0204 */
[----:B------:R-:W2:Y:S01]  /*10c0*/  LDG.E R3, desc[UR42][R4.64] ;  /* 0x0000002a04037981 */ /* 0x000ea2000c1e1900 */
[----:B------:R-:W-:Y:S05]  /*10d0*/  YIELD ;  /* 0x0000000000007946 */ /* 0x000fea0003800000 */
[----:B------:R-:W-:Y:S01]  /*10e0*/  ULDC.64 UR4, c[0x0][0xa28] ;  /* 0x00028a0000047ab9 */ /* 0x000fe20000000a00 */
[----:B------:R-:W-:Y:S01]  /*10f0*/  ULDC.64 UR8, c[0x0][0xa18] ;  /* 0x0002860000087ab9 */ /* 0x000fe20000000a00 */
[----:B------:R-:W-:Y:S01]  /*1100*/  ISETP.NE.U32.AND P1, PT, RZ, UR4, PT ;  /* 0x00000004ff007c0c */ /* 0x000fe2000bf25070 */
[----:B------:R-:W-:Y:S01]  /*1110*/  ULDC.64 UR6, c[0x0][0xa08] ;  /* 0x0002820000067ab9 */ /* 0x000fe20000000a00 */
[----:B------:R-:W-:Y:S01]  /*1120*/  IMAD.MOV.U32 R70, RZ, RZ, RZ ;  /* 0x000000ffff467224 */ /* 0x000fe200078e00ff */
[----:B------:R-:W-:-:S02]  /*1130*/  ISETP.NE.U32.AND P0, PT, RZ, UR6, PT ;  /* 0x00000006ff007c0c */ /* 0x000fc4000bf05070 */
[----:B------:R-:W-:Y:S02]  /*1140*/  ISETP.NE.AND.EX P1, PT, RZ, UR5, PT, P1 ;  /* 0x00000005ff007c0c */ /* 0x000fe4000bf25310 */
[----:B------:R-:W-:Y:S02]  /*1150*/  ISETP.NE.AND.EX P0, PT, RZ, UR7, PT, P0 ;  /* 0x00000007ff007c0c */ /* 0x000fe4000bf05300 */
[----:B--2---:R-:W-:Y:S01]  /*1160*/  SHF.R.S32.HI R0, RZ, 0x1f, R3 ;  /* 0x0000001fff007819 */ /* 0x004fe20000011403 */
[----:B------:R-:W-:Y:S08]  /*1170*/  STL [R1+0x34], R3 ;  /* 0x0000340301007387 */ /* 0x000ff00000100800 */
[C---:B------:R-:W-:Y:S01]  /*1180*/  @P1 LEA R6, P2, R3.reuse, UR4, 0x2 ;  /* 0x0000000403061c11 */ /* 0x040fe2000f8410ff */
[C---:B------:R-:W-:Y:S01]  /*1190*/  IMAD.SHL.U32 R36, R3.reuse, 0x4, RZ ;  /* 0x0000000403247824 */ /* 0x040fe200078e00ff */
[C-C-:B------:R-:W-:Y:S01]  /*11a0*/  SHF.L.U64.HI R32, R3.reuse, 0x2, R0.reuse ;  /* 0x0000000203207819 */ /* 0x140fe20000010200 */
[----:B------:R0:W-:Y:S01]  /*11b0*/  STL [R1+0x44], R0 ;  /* 0x0000440001007387 */ /* 0x0001e20000100800 */
[----:B------:R-:W-:-:S02]  /*11c0*/  @P1 LEA.HI.X R7, R3, UR5, R0, 0x2, P2 ;  /* 0x0000000503071c11 */ /* 0x000fc400090f1400 */
[----:B------:R-:W-:Y:S01]  /*11d0*/  ISETP.NE.U32.AND P2, PT, RZ, UR8, PT ;  /* 0x00000008ff007c0c */ /* 0x000fe2000bf45070 */
[----:B------:R-:W-:Y:S01]  /*11e0*/  ULDC UR4, c[0x0][0x288] ;  /* 0x0000a20000047ab9 */ /* 0x000fe20000000800 */
[----:B------:R-:W-:Y:S01]  /*11f0*/  IADD3 R8, P3, R36, UR6, RZ ;  /* 0x0000000624087c10 */ /* 0x000fe2000ff7e0ff */
[----:B-1----:R1:W-:Y:S01]  /*1200*/  STL [R1+0x28], R36 ;  /* 0x0000282401007387 */ /* 0x0023e20000100800 */
[----:B------:R-:W-:Y:S01]  /*1210*/  ISETP.NE.AND.EX P2, PT, RZ, UR9, PT, P2 ;  /* 0x00000009ff007c0c */ /* 0x000fe2000bf45320 */
[----:B0-----:R-:W-:Y:S01]  /*1220*/  IMAD.MOV.U32 R0, RZ, RZ, RZ ;  /* 0x000000ffff007224 */ /* 0x001fe200078e00ff */
[----:B------:R-:W-:Y:S01]  /*1230*/  MOV R25, UR4 ;  /* 0x0000000400197c02 */ /* 0x000fe20008000f00 */
[----:B------:R-:W-:Y:S01]  /*1240*/  ULDC.64 UR4, c[0x0][0x418] ;  /* 0x0001060000047ab9 */ /* 0x000fe20000000a00 */
[----:B------:R-:W-:Y:S01]  /*1250*/  IADD3.X R9, R32, UR7, RZ, P3, !PT ;  /* 0x0000000720097c10 */ /* 0x000fe20009ffe4ff */
[----:B------:R1:W-:Y:S04]  /*1260*/  STL [R1+0x2c], R32 ;  /* 0x00002c2001007387 */ /* 0x0003e80000100800 */
[----:B------:R1:W5:Y:S04]  /*1270*/  @P1 LDG.E R0, desc[UR42][R6.64] ;  /* 0x0000002a06001981 */ /* 0x000368000c1e1900 */
[----:B------:R-:W-:Y:S01]  /*1280*/  @P2 IADD3 R4, P1, R36, UR8, RZ ;  /* 0x0000000824042c10 */ /* 0x000fe2000ff3e0ff */
[----:B------:R1:W5:Y:S03]  /*1290*/  @P0 LDG.E R70, desc[UR42][R8.64] ;  /* 0x0000002a08460981 */ /* 0x000366000c1e1900 */
[----:B------:R-:W-:-:S05]  /*12a0*/  @P2 IADD3.X R5, R32, UR9, RZ, P1, !PT ;  /* 0x0000000920052c10 */ /* 0x000fca0008ffe4ff */
[----:B------:R1:W5:Y:S01]  /*12b0*/  @P2 LDG.E R25, desc[UR42][R4.64] ;  /* 0x0000002a04192981 */ /* 0x000362000c1e1900 */
[----:B------:R-:W-:Y:S01]  /*12c0*/  UISETP.NE.U32.AND UP0, UPT, UR4, URZ, UPT ;  /* 0x0000003f0400728c */ /* 0x000fe2000bf05070 */
[----:B------:R-:W-:Y:S02]  /*12d0*/  IMAD.MOV.U32 R29, RZ, RZ, R3 ;  /* 0x000000ffff1d7224 */ /* 0x000fe400078e0003 */
[----:B------:R-:W-:Y:S01]  /*12e0*/  ULDC UR4, c[0x0][0x424] ;  /* 0x0001090000047ab9 */ /* 0x000fe20000000800 */
[----:B------:R-:W-:-:S03]  /*12f0*/  UISETP.NE.AND.EX UP0, UPT, UR5, URZ, UPT, UP0 ;  /* 0x0000003f0500728c */ /* 0x000fc6000bf05300 */
[----:B------:R-:W-:Y:S01]  /*1300*/  ULDC UR5, c[0x0][0x2f0] ;  /* 0x0000bc0000057ab9 */ /* 0x000fe20000000800 */
[----:B------:R-:W-:-:S04]  /*1310*/  USEL UR4, UR4, 0x1, UP0 ;  /* 0x0000000104047887 */ /* 0x000fc80008000000 */
[----:B------:R-:W-:-:S03]  /*1320*/  UIMAD UR4, UR4, UR5, URZ ;  /* 0x00000005040472a4 */ /* 0x000fc6000f8e023f */
[----:B------:R-:W-:Y:S02]  /*1330*/  ULDC UR5, c[0x0][0x348] ;  /* 0x0000d20000057ab9 */ /* 0x000fe40000000800 */
[----:B------:R-:W-:Y:S02]  /*1340*/  IMAD.U32 R30, RZ, RZ, UR5 ;  /* 0x00000005ff1e7e24 */ /* 0x000fe4000f8e00ff */
[----:B------:R-:W-:Y:S01]  /*1350*/  IMAD.U32 R31, RZ, RZ, UR4 ;  /* 0x00000004ff1f7e24 */ /* 0x000fe2000f8e00ff */
[----:B-1----:R-:W-:Y:S06]  /*1360*/  @P2 BRA `(.L_x_475) ;  /* 0x0000000000242947 */ /* 0x002fec0003800000 */
[----:B------:R-:W-:Y:S02]  /*1370*/  ULDC.64 UR4, c[0x0][0xa00] ;  /* 0x0002800000047ab9 */ /* 0x000fe40000000a00 */
[----:B------:R-:W-:-:S04]  /*1380*/  ISETP.NE.U32.AND P1, PT, RZ, UR4, PT ;  /* 0x00000004ff007c0c */ /* 0x000fc8000bf25070 */
[----:B------:R-:W-:-:S13]  /*1390*/  ISETP.NE.AND.EX P1, PT, RZ, UR5, PT, P1 ;  /* 0x00000005ff007c0c */ /* 0x000fda000bf25310 */
[----:B------:R-:W-:Y:S05]  /*13a0*/  @!P1 BRA `(.L_x_475) ;  /* 0x0000000000149947 */ /* 0x000fea0003800000 */
[----:B------:R-:W0:Y:S02]  /*13b0*/  LDC.64 R4, c[0x0][0xa00] ;  /* 0x00028000ff047b82 */ /* 0x000e240000000a00 */
[----:B0-----:R-:W-:-:S05]  /*13c0*/  IMAD.WIDE R4, R29, 0x4, R4 ;  /* 0x000000041d047825 */ /* 0x001fca00078e0204 */
[----:B-----5:R-:W2:Y:S04]  /*13d0*/  LDG.E R25, desc[UR42][R4.64] ;  /* 0x0000002a04197981 */ /* 0x020ea8000c1e1900 */
[----:B------:R-:W2:Y:S02]  /*13e0*/  LDG.E R6, desc[UR42][R4.64+0x4] ;  /* 0x0000042a04067981 */ /* 0x000ea4000c1e1900 */
[----:B--2---:R-:W-:-:S07]  /*13f0*/  IMAD.IADD R25, R6, 0x1, -R25 ;  /* 0x0000000106197824 */ /* 0x004fce00078e0a19 */
.L_x_475:
[----:B------:R-:W-:Y:S01]  /*1400*/  ULDC.64 UR4, c[0x0][0xa20] ;  /* 0x0002880000047ab9 */ /* 0x000fe20000000a00 */
[----:B------:R0:W-:Y:S01]  /*1410*/  STL [R1+0x38], R33 ;  /* 0x0000382101007387 */ /* 0x0001e20000100800 */
[----:B------:R-:W-:-:S03]  /*1420*/  ISETP.NE.U32.AND P1, PT, RZ, UR4, PT ;  /* 0x00000004ff007c0c */ /* 0x000fc6000bf25070 */
[----:B------:R0:W-:Y:S01]  /*1430*/  STL [R1+0x24], R34 ;  /* 0x0000242201007387 */ /* 0x0001e20000100800 */
[----:B------:R-:W-:-:S13]  /*1440*/  ISETP.NE.AND.EX P1, PT, RZ, UR5, PT, P1 ;  /* 0x00000005ff007c0c */ /* 0x000fda000bf25310 */
[----:B0-----:R-:W-:Y:S05]  /*1450*/  @!P1 BRA `(.L_x_476) ;  /* 0x0000000000109947 */ /* 0x001fea0003800000 */
[----:B------:R-:W-:-:S04]  /*1460*/  IADD3 R4, P0, R36, UR4, RZ ;  /* 0x0000000424047c10 */ /* 0x000fc8000ff1e0ff */
[----:B------:R-:W-:-:S05]  /*1470*/  IADD3.X R5, R32, UR5, RZ, P0, !PT ;  /* 0x0000000520057c10 */ /* 0x000fca00087fe4ff */
[----:B------:R0:W5:Y:S01]  /*1480*/  LDG.E R31, desc[UR42][R4.64] ;  /* 0x0000002a041f7981 */ /* 0x000162000c1e1900 */
[----:B------:R-:W-:Y:S05]  /*1490*/  BRA `(.L_x_477) ;  /* 0x0000000000107947 */ /* 0x000fea0003800000 */
.L_x_476:
[----:B------:R-:W-:Y:S05]  /*14a0*/  @!P0 BRA `(.L_x_477) ;  /* 0x00000000000c8947 */ /* 0x000fea0003800000 */
[----:B------:R-:W2:Y:S04]  /*14b0*/  LDG.E R4, desc[UR42][R8.64] ;  /* 0x0000002a08047981 */ /* 0x000ea8000c1e1900 */
[----:B------:R-:W2:Y:S02]  /*14c0*/  LDG.E R31, desc[UR42][R8.64+0x4] ;  /* 0x0000042a081f7981 */ /* 0x000ea4000c1e1900 */
[----:B--2---:R-:W-:-:S07]  /*14d0*/  IMAD.IADD R31, R31, 0x1, -R4 ;  /* 0x000000011f1f7824 */ /* 0x004fce00078e0a04 */
.L_x_477:
[----:B------:R-:W-:Y:S02]  /*14e0*/  ULDC.64 UR4, c[0x0][0xa10] ;  /* 0x0002840000047ab9 */ /* 0x000fe40000000a00 */
[----:B------:R-:W-:-:S04]  /*14f0*/  ISETP.NE.U32.AND P0, PT, RZ, UR4, PT ;  /* 0x00000004ff007c0c */ /* 0x000fc8000bf05070 */
[----:B------:R-:W-:Y:S01]  /*1500*/  ISETP.NE.AND.EX P0, PT, RZ, UR5, PT, P0 ;  /* 0x00000005ff007c0c */ /* 0x000fe2000bf05300 */
[----:B------:R-:W-:-:S12]  /*1510*/  ULDC.64 UR4, c[0x0][0xa30] ;  /* 0x00028c0000047ab9 */ /* 0x000fd80000000a00 */
[----:B0-----:R-:W0:Y:S02]  /*1520*/  @P0 LDC.64 R4, c[0x0][0xa10] ;  /* 0x00028400ff040b82 */ /* 0x001e240000000a00 */
[----:B0-----:R-:W-:-:S05]  /*1530*/  @P0 IMAD.WIDE R4, R29, 0x4, R4 ;  /* 0x000000041d040825 */ /* 0x001fca00078e0204 */
[----:B------:R-:W2:Y:S04]  /*1540*/  @P0 LDG.E R3, desc[UR42][R4.64] ;  /* 0x0000002a04030981 */ /* 0x000ea8000c1e1900 */
[----:B------:R-:W2:Y:S01]  /*1550*/  @P0 LDG.E R8, desc[UR42][R4.64+0x4] ;  /* 0x0000042a04080981 */ /* 0x000ea2000c1e1900 */
[----:B-----5:R-:W-:Y:S01]  /*1560*/  IADD3 R9, -R0, R31, RZ ;  /* 0x0000001f00097210 */ /* 0x020fe20007ffe1ff */
[----:B------:R-:W-:Y:S01]  /*1570*/  IMAD.MOV.U32 R24, RZ, RZ, R31 ;  /* 0x000000ffff187224 */ /* 0x000fe200078e001f */
[----:B------:R-:W-:-:S03]  /*1580*/  ISETP.NE.U32.AND P1, PT, RZ, UR4, PT ;  /* 0x00000004ff007c0c */ /* 0x000fc6000bf25070 */
[----:B------:R-:W-:Y:S01]  /*1590*/  IMAD.MOV R28, RZ, RZ, -R9 ;  /* 0x000000ffff1c7224 */ /* 0x000fe200078e0a09 */
[----:B------:R-:W-:-:S04]  /*15a0*/  ISETP.NE.AND.EX P1, PT, RZ, UR5, PT, P1 ;  /* 0x00000005ff007c0c */ /* 0x000fc8000bf25310 */
[----:B------:R-:W-:-:S09]  /*15b0*/  VIMNMX R28, RZ, R28, !PT ;  /* 0x0000001cff1c7248 */ /* 0x000fd20007fe0100 */
[----:B------:R-:W-:-:S04]  /*15c0*/  @P1 IADD3 R6, P2, R36, UR4, RZ ;  /* 0x0000000424061c10 */ /* 0x000fc8000ff5e0ff */
[----:B------:R-:W-:-:S05]  /*15d0*/  @P1 IADD3.X R7, R32, UR5, RZ, P2, !PT ;  /* 0x0000000520071c10 */ /* 0x000fca00097fe4ff */
[----:B------:R0:W5:Y:S01]  /*15e0*/  @P1 LDG.E R24, desc[UR42][R6.64] ;  /* 0x0000002a06181981 */ /* 0x000162000c1e1900 */
[----:B--2---:R-:W-:-:S04]  /*15f0*/  @P0 IMAD.IADD R30, R8, 0x1, -R3 ;  /* 0x00000001081e0824 */ /* 0x004fc800078e0a03 */
[----:B------:R-:W-:-:S04]  /*1600*/  IMAD.IADD R88, R9, 0x1, R30 ;  /* 0x0000000109587824 */ /* 0x000fc800078e021e */
[----:B------:R-:W-:-:S05]  /*1610*/  VIADD R0, R88, 0x7f ;  /* 0x0000007f58007836 */ /* 0x000fca0000000000 */
[----:B------:R-:W-:-:S04]  /*1620*/  SHF.R.S32.HI R3, RZ, 0x1f, R0 ;  /* 0x0000001fff037819 */ /* 0x000fc80000011400 */
[----:B------:R-:W-:-:S04]  /*1630*/  LEA.HI R3, R3, R0, RZ, 0x7 ;  /* 0x0000000003037211 */ /* 0x000fc800078f38ff */
[----:B------:R-:W-:-:S04]  /*1640*/  LOP3.LUT R5, R3, 0xffffff80, RZ, 0xc0, !PT ;  /* 0xffffff8003057812 */ /* 0x000fc800078ec0ff */
[----:B------:R-:W-:-:S04]  /*1650*/  VIADDMNMX R5, R5, -R9, R30, PT ;  /* 0x8000000905057246 */ /* 0x000fc8000380011e */
[----:B------:R-:W-:Y:S02]  /*1660*/  ISETP.GT.AND P0, PT, R5, R28, PT ;  /* 0x0000001c0500720c */ /* 0x000fe40003f04270 */
[----:B------:R-:W-:-:S05]  /*1670*/  SHF.R.U32.HI R28, RZ, 0x7, R28 ;  /* 0x00000007ff1c7819 */ /* 0x000fca000001161c */
[----:B------:R-:W-:-:S06]  /*1680*/  IMAD.MOV.U32 R27, RZ, RZ, R28 ;  /* 0x000000ffff1b7224 */ /* 0x000fcc00078e001c */
[----:B------:R-:W-:-:S05]  /*1690*/  @P0 VIADD R0, R5, 0x7f ;  /* 0x0000007f05000836 */ /* 0x000fca0000000000 */
[----:B------:R-:W-:-:S04]  /*16a0*/  @P0 SHF.R.S32.HI R5, RZ, 0x1f, R0 ;  /* 0x0000001fff050819 */ /* 0x000fc80000011400 */
[----:B------:R-:W-:Y:S02]  /*16b0*/  @P0 LEA.HI R5, R5, R0, RZ, 0x7 ;  /* 0x0000000005050211 */ /* 0x000fe400078f38ff */
[----:B------:R-:W-:Y:S02]  /*16c0*/  SHF.R.S32.HI R0, RZ, 0x7, R3 ;  /* 0x00000007ff007819 */ /* 0x000fe40000011403 */
[----:B------:R-:W-:Y:S02]  /*16d0*/  @P0 SHF.R.S32.HI R27, RZ, 0x7, R5 ;  /* 0x00000007ff1b0819 */ /* 0x000fe40000011405 */
[----:B------:R-:W-:Y:S01]  /*16e0*/  PLOP3.LUT P0, PT, PT, PT, PT, 0x80, 0x0 ;  /* 0x000000000000781c */ /* 0x000fe20003f0f070 */
[----:B------:R0:W-:Y:S01]  /*16f0*/  STL [R1+0x40], R0 ;  /* 0x0000400001007387 */ /* 0x0001e20000100800 */
[----:B------:R-:W-:-:S13]  /*1700*/  ISETP.GT.AND P1, PT, R27, R28, PT ;  /* 0x0000001c1b00720c */ /* 0x000fda0003f24270 */
[----:B0-----:R-:W-:Y:S05]  /*1710*/  @!P1 BRA `(.L_x_478) ;  /* 0x0000004000e09947 */ /* 0x001fea0003800000 */
[----:B------:R-:W-:Y:S01]  /*1720*/  IADD3 R0, R18, 0xe400, RZ ;  /* 0x0000e40012007810 */ /* 0x000fe20007ffe0ff */
[----:B------:R-:W-:Y:S03]  /*1730*/  BSSY B6, `(.L_x_479) ;  /* 0x0000013000067945 */ /* 0x000fe60003800000 */
[----:B------:R-:W-:-:S13]  /*1740*/  LOP3.LUT P0, RZ, R0, 0x3ff, RZ, 0xc0, !PT ;  /* 0x000003ff00ff7812 */ /* 0x000fda000780c0ff */
[----:B------:R-:W-:Y:S05]  /*1750*/  @!P0 BRA `(.L_x_480) ;  /* 0x0000000000408947 */ /* 0x000fea0003800000 */
        /* <DEDUP_REMOVED lines=15> */
[----:B-1---5:R-:W-:Y:S05]  /*1850*/  CALL.ABS.NOINC R14 ;  /* 0x000000000e007343 */ /* 0x022fea0003c00000 */
.L_x_480:
[----:B------:R-:W-:Y:S05]  /*1860*/  BSYNC B6 ;  /* 0x0000000000067941 */ /* 0x000fea0003800000 */
.L_x_479:
[----:B------:R-:W-:Y:S01]  /*1870*/  VIADD R26, R18, 0x400 ;  /* 0x00000400121a7836 */ /* 0x000fe20000000000 */
[----:B------:R-:W-:Y:S04]  /*1880*/  BSSY B6, `(.L_x_481) ;  /* 0x0000013000067945 */ /* 0x000fe80003800000 */
        /* <DEDUP_REMOVED lines=11> */
[----:B------:R-:W-:Y:S02]  /*1940*/  IMAD.U32 R6, RZ, RZ, UR4 ;  /* 0x00000004ff067e24 */ /* 0x000fe4000f8e00ff */
[----:B------:R-:W-:-:S02]  /*1950*/  IMAD.U32 R11, RZ, RZ, UR7 ;  /* 0x00000007ff0b7e24 */ /* 0x000fc4000f8e00ff */
[----:B------:R-:W-:Y:S02]  /*1960*/  IMAD.MOV.U32 R8, RZ, RZ, 0x70 ;  /* 0x00000070ff087424 */ /* 0x000fe400078e00ff */
[----:B------:R-:W-:Y:S02]  /*1970*/  IMAD.MOV.U32 R12, RZ, RZ, 0x1 ;  /* 0x00000001ff0c7424 */ /* 0x000fe400078e00ff */
[----:B0-----:R-:W-:-:S07]  /*1980*/  IMAD.MOV.U32 R13, RZ, RZ, RZ ;  /* 0x000000ffff0d7224 */ /* 0x001fce00078e00ff */
[----:B------:R-:W-:-:S07]  /*1990*/  LEPC R20, `(.L_x_482) ;  /* 0x000000001014794e */ /* 0x000fce0000000000 */
[----:B-1---5:R-:W-:Y:S05]  /*19a0*/  CALL.ABS.NOINC R14 ;  /* 0x000000000e007343 */ /* 0x022fea0003c00000 */
.L_x_482:
[----:B------:R-:W-:Y:S05]  /*19b0*/  BSYNC B6 ;  /* 0x0000000000067941 */ /* 0x000fea0003800000 */
.L_x_481:
[----:B------:R-:W-:Y:S01]  /*19c0*/  ULDC.64 UR4, c[0x0][0x9f8] ;  /* 0x00027e0000047ab9 */ /* 0x000fe20000000a00 */
[----:B------:R-:W2:Y:S01]  /*19d0*/  LDL R38, [R1+0x14] ;  /* 0x0000140001267983 */ /* 0x000ea20000100800 */
[----:B------:R-:W-:Y:S01]  /*19e0*/  ISETP.NE.U32.AND P0, PT, RZ, UR4, PT ;  /* 0x00000004ff007c0c */ /* 0x000fe2000bf05070 */
[----:B------:R-:W0:Y:S03]  /*19f0*/  LDC.64 R4, c[0x0][0x3f8] ;  /* 0x0000fe00ff047b82 */ /* 0x000e260000000a00 */
[----:B------:R-:W-:-:S05]  /*1a00*/  ISETP.NE.AND.EX P0, PT, RZ, UR5, PT, P0 ;  /* 0x00000005ff007c0c */ /* 0x000fca000bf05300 */
[----:B------:R-:W1:Y:S08]  /*1a10*/  LDC.64 R64, c[0x0][0x408] ;  /* 0x00010200ff407b82 */ /* 0x000e700000000a00 */
[----:B------:R-:W-:Y:S01]  /*1a20*/  @P0 IADD3 R6, P1, R36, UR4, RZ ;  /* 0x0000000424060c10 */ /* 0x000fe2000ff3e0ff */
[----:B------:R-:W3:Y:S03]  /*1a30*/  LDC R37, c[0x0][0x3f4] ;  /* 0x0000fd00ff257b82 */ /* 0x000ee60000000800 */
[----:B------:R-:W-:-:S02]  /*1a40*/  @P0 IADD3.X R7, R32, UR5, RZ, P1, !PT ;  /* 0x0000000520070c10 */ /* 0x000fc40008ffe4ff */
[----:B------:R-:W4:Y:S04]  /*1a50*/  LDL.LU R32, [R1] ;  /* 0x0000000001207983 */ /* 0x000f280000300800 */
[----:B------:R-:W4:Y:S04]  /*1a60*/  LDL R14, [R1+0x20] ;  /* 0x00002000010e7983 */ /* 0x000f280000100800 */
[----:B------:R1:W4:Y:S01]  /*1a70*/  @P0 LDG.E R29, desc[UR42][R6.64] ;  /* 0x0000002a061d0981 */ /* 0x000322000c1e1900 */
[----:B------:R-:W1:Y:S01]  /*1a80*/  S2R R36, SR_TID.X ;  /* 0x0000000000247919 */ /* 0x000e620000002100 */
[----:B------:R-:W-:-:S02]  /*1a90*/  SHF.R.S32.HI R3, RZ, 0x1f, R152 ;  /* 0x0000001fff037819 */ /* 0x000fc40000011498 */
[----:B------:R-:W-:-:S03]  /*1aa0*/  SHF.R.S32.HI R23, RZ, 0x1f, R22 ;  /* 0x0000001fff177819 */ /* 0x000fc60000011416 */
[-C--:B0-----:R-:W-:Y:S02]  /*1ab0*/  IMAD R0, R3, R4.reuse, RZ ;  /* 0x0000000403007224 */ /* 0x081fe400078e02ff */
[----:B------:R-:W-:-:S04]  /*1ac0*/  IMAD.WIDE.U32 R8, R152, R4, R22 ;  /* 0x0000000498087225 */ /* 0x000fc800078e0016 */
[C---:B------:R-:W-:Y:S02]  /*1ad0*/  IMAD R13, R152.reuse, R5, R0 ;  /* 0x00000005980d7224 */ /* 0x040fe400078e0200 */
[----:B------:R-:W-:Y:S01]  /*1ae0*/  IMAD.WIDE.U32 R10, R152, R4, R16 ;  /* 0x00000004980a7225 */ /* 0x000fe200078e0010 */
[----:B---3--:R-:W-:Y:S02]  /*1af0*/  ISETP.GE.AND P0, PT, R16, R37, PT ;  /* 0x000000251000720c */ /* 0x008fe40003f06270 */
[----:B------:R-:W-:Y:S01]  /*1b00*/  IADD3 R9, R9, R13, RZ ;  /* 0x0000000d09097210 */ /* 0x000fe20007ffe0ff */
[----:B-1----:R-:W-:Y:S02]  /*1b10*/  IMAD R3, R3, R64, RZ ;  /* 0x0000004003037224 */ /* 0x002fe400078e02ff */
[----:B------:R-:W-:Y:S01]  /*1b20*/  IMAD.IADD R11, R13, 0x1, R11 ;  /* 0x000000010d0b7824 */ /* 0x000fe200078e020b */
[----:B-----5:R-:W-:Y:S01]  /*1b30*/  SHF.R.S32.HI R13, RZ, 0x1f, R24 ;  /* 0x0000001fff0d7819 */ /* 0x020fe20000011418 */
[----:B------:R-:W-:Y:S01]  /*1b40*/  IMAD R15, R152, R65, R3 ;  /* 0x00000041980f7224 */ /* 0x000fe200078e0203 */
[----:B------:R-:W-:-:S03]  /*1b50*/  SEL R3, R37, RZ, P0 ;  /* 0x000000ff25037207 */ /* 0x000fc60000000000 */
[C---:B------:R-:W-:Y:S02]  /*1b60*/  IMAD R12, R13.reuse, R4, RZ ;  /* 0x000000040d0c7224 */ /* 0x040fe400078e02ff */
[----:B------:R-:W-:Y:S02]  /*1b70*/  IMAD R13, R13, R64, RZ ;  /* 0x000000400d0d7224 */ /* 0x000fe400078e02ff */
[----:B------:R-:W-:Y:S02]  /*1b80*/  VIADD R39, R36, 0xffffff80 ;  /* 0xffffff8024277836 */ /* 0x000fe40000000000 */
[----:B------:R-:W-:Y:S01]  /*1b90*/  IMAD.IADD R3, R16, 0x1, R3 ;  /* 0x0000000110037824 */ /* 0x000fe200078e0203 */
[----:B------:R-:W-:Y:S01]  /*1ba0*/  SHF.L.U64.HI R68, R4, 0x7, R5 ;  /* 0x0000000704447819 */ /* 0x000fe20000010205 */
[----:B------:R-:W-:Y:S01]  /*1bb0*/  IMAD.WIDE.U32 R20, R24, R4, R8 ;  /* 0x0000000418147225 */ /* 0x000fe200078e0008 */
[----:B------:R-:W-:-:S03]  /*1bc0*/  SHF.L.U64.HI R66, R64, 0x7, R65 ;  /* 0x0000000740427819 */ /* 0x000fc60000010241 */
[----:B------:R-:W-:Y:S01]  /*1bd0*/  IMAD.WIDE.U32 R52, R24, R4, R10 ;  /* 0x0000000418347225 */ /* 0x000fe200078e000a */
[----:B------:R-:W-:-:S03]  /*1be0*/  SHF.R.S32.HI R0, RZ, 0x1f, R3 ;  /* 0x0000001fff007819 */ /* 0x000fc60000011403 */
[----:B------:R-:W-:Y:S02]  /*1bf0*/  IMAD.SHL.U32 R67, R4, 0x80, RZ ;  /* 0x0000008004437824 */ /* 0x000fe400078e00ff */
[----:B------:R-:W-:Y:S02]  /*1c00*/  IMAD R13, R24, R65, R13 ;  /* 0x00000041180d7224 */ /* 0x000fe400078e020d */
[----:B------:R-:W-:Y:S01]  /*1c10*/  IMAD.WIDE.U32 R6, R152, R64, R16 ;  /* 0x0000004098067225 */ /* 0x000fe200078e0010 */
[----:B------:R-:W-:-:S03]  /*1c20*/  LEA.HI R0, R0, R3, RZ, 0x3 ;  /* 0x0000000300007211 */ /* 0x000fc600078f18ff */
[----:B------:R-:W-:Y:S02]  /*1c30*/  IMAD.IADD R7, R15, 0x1, R7 ;  /* 0x000000010f077824 */ /* 0x000fe400078e0207 */
[-C--:B------:R-:W-:Y:S01]  /*1c40*/  IMAD.WIDE.U32 R56, R24, R64.reuse, R6 ;  /* 0x0000004018387225 */ /* 0x080fe200078e0006 */
[----:B------:R-:W-:Y:S02]  /*1c50*/  SHF.R.S32.HI R7, RZ, 0x3, R0 ;  /* 0x00000003ff077819 */ /* 0x000fe40000011400 */
[----:B------:R-:W-:Y:S01]  /*1c60*/  LOP3.LUT R6, R0, 0xfffffff8, RZ, 0xc0, !PT ;  /* 0xfffffff800067812 */ /* 0x000fe200078ec0ff */
[----:B------:R-:W-:-:S04]  /*1c70*/  IMAD.WIDE.U32 R54, R152, R64, R22 ;  /* 0x0000004098367225 */ /* 0x000fc800078e0016 */
[----:B------:R-:W-:Y:S02]  /*1c80*/  IMAD.IADD R55, R55, 0x1, R15 ;  /* 0x0000000137377824 */ /* 0x000fe400078e020f */
[C---:B------:R-:W-:Y:S02]  /*1c90*/  IMAD R35, R24.reuse, R5, R12 ;  /* 0x0000000518237224 */ /* 0x040fe400078e020c */
[----:B------:R-:W-:Y:S01]  /*1ca0*/  IMAD.WIDE.U32 R54, R24, R64, R54 ;  /* 0x0000004018367225 */ /* 0x000fe200078e0036 */
[----:B------:R-:W-:Y:S02]  /*1cb0*/  SHF.L.U32 R64, R64, 0x7, RZ ;  /* 0x0000000740407819 */ /* 0x000fe400000006ff */
[----:B------:R-:W-:Y:S01]  /*1cc0*/  SHF.R.S32.HI R63, RZ, 0x1f, R34 ;  /* 0x0000001fff3f7819 */ /* 0x000fe20000011422 */
[----:B------:R-:W-:Y:S02]  /*1cd0*/  IMAD.IADD R70, R70, 0x1, R31 ;  /* 0x0000000146467824 */ /* 0x000fe400078e021f */
[----:B------:R-:W-:Y:S01]  /*1ce0*/  IMAD.IADD R58, R21, 0x1, R35 ;  /* 0x00000001153a7824 */ /* 0x000fe200078e0223 */
[----:B------:R-:W-:Y:S01]  /*1cf0*/  IADD3 R35, R35, R53, RZ ;  /* 0x0000003523237210 */ /* 0x000fe20007ffe0ff */
[----:B------:R-:W-:-:S02]  /*1d00*/  IMAD.SHL.U32 R60, R37, 0x2, RZ ;  /* 0x00000002253c7824 */ /* 0x000fc400078e00ff */
[----:B------:R-:W-:Y:S02]  /*1d10*/  IMAD.IADD R31, R13, 0x1, R57 ;  /* 0x000000010d1f7824 */ /* 0x000fe400078e0239 */
[C---:B--2---:R-:W-:Y:S01]  /*1d20*/  IMAD.SHL.U32 R69, R38.reuse, 0x40, RZ ;  /* 0x0000004026457824 */ /* 0x044fe200078e00ff */
[----:B------:R-:W-:Y:S02]  /*1d30*/  LOP3.LUT P1, RZ, R38, 0x4, RZ, 0xc0, !PT ;  /* 0x0000000426ff7812 */ /* 0x000fe4000782c0ff */
[----:B------:R-:W-:Y:S02]  /*1d40*/  SHF.R.U32.HI R38, RZ, 0x7, R36 ;  /* 0x00000007ff267819 */ /* 0x000fe40000011624 */
[----:B------:R-:W-:Y:S02]  /*1d50*/  LOP3.LUT R69, R69, 0x1c0, RZ, 0xc0, !PT ;  /* 0x000001c045457812 */ /* 0x000fe400078ec0ff */
[----:B------:R-:W-:Y:S01]  /*1d60*/  SHF.R.S32.HI R36, RZ, 0x1f, R39 ;  /* 0x0000001fff247819 */ /* 0x000fe20000011427 */
[C---:B------:R-:W-:Y:S01]  /*1d70*/  VIADD R62, R38.reuse, 0x8 ;  /* 0x00000008263e7836 */ /* 0x040fe20000000000 */
[----:B------:R-:W-:Y:S01]  /*1d80*/  ISETP.NE.AND P6, PT, R38, 0x1, PT ;  /* 0x000000012600780c */ /* 0x000fe20003fc5270 */
[----:B------:R-:W-:Y:S01]  /*1d90*/  VIADD R38, R152, 0x60 ;  /* 0x0000006098267836 */ /* 0x000fe20000000000 */
[----:B------:R-:W-:-:S02]  /*1da0*/  SHF.R.U32.HI R65, RZ, 0x3, R69 ;  /* 0x00000003ff417819 */ /* 0x000fc40000011645 */
[C---:B------:R-:W-:Y:S02]  /*1db0*/  LOP3.LUT R4, R69.reuse, 0x18, R16, 0xf8, !PT ;  /* 0x0000001845047812 */ /* 0x040fe400078ef810 */
[----:B------:R-:W-:Y:S01]  /*1dc0*/  LEA.HI R36, R36, R39, RZ, 0x5 ;  /* 0x0000002724247211 */ /* 0x000fe200078f28ff */
[----:B------:R-:W-:Y:S01]  /*1dd0*/  IMAD.SHL.U32 R38, R38, 0x40, RZ ;  /* 0x0000004026267824 */ /* 0x000fe200078e00ff */
[----:B------:R-:W-:Y:S02]  /*1de0*/  LOP3.LUT R4, R4, R65, RZ, 0x3c, !PT ;  /* 0x0000004104047212 */ /* 0x000fe400078e3cff */
[----:B------:R-:W-:Y:S02]  /*1df0*/  SHF.R.S32.HI R36, RZ, 0x5, R36 ;  /* 0x00000005ff247819 */ /* 0x000fe40000011424 */
[----:B------:R-:W-:Y:S02]  /*1e00*/  LOP3.LUT R38, R38, 0x1c0, RZ, 0xc0, !PT ;  /* 0x000001c026267812 */ /* 0x000fe400078ec0ff */
[----:B----4-:R-:W-:Y:S01]  /*1e10*/  LOP3.LUT R32, R32, 0xfffffffd, RZ, 0xc0, !PT ;  /* 0xfffffffd20207812 */ /* 0x010fe200078ec0ff */
[----:B------:R-:W-:Y:S01]  /*1e20*/  IMAD R59, R36, 0x200, R4 ;  /* 0x00000200243b7824 */ /* 0x000fe200078e0204 */
[----:B------:R-:W-:-:S02]  /*1e30*/  LOP3.LUT R4, R69, 0x38, R0, 0xf8, !PT ;  /* 0x0000003845047812 */ /* 0x000fc400078ef800 */
[----:B------:R-:W-:Y:S02]  /*1e40*/  @P1 LOP3.LUT R32, R32, 0x2, RZ, 0xfc, !PT ;  /* 0x0000000220201812 */ /* 0x000fe400078efcff */
[----:B------:R-:W-:Y:S01]  /*1e50*/  LOP3.LUT R0, R38, 0x38, R0, 0xf8, !PT ;  /* 0x0000003826007812 */ /* 0x000fe200078ef800 */
[----:B------:R-:W-:Y:S01]  /*1e60*/  VIADD R38, R152, 0x60 ;  /* 0x0000006098267836 */ /* 0x000fe20000000000 */
[----:B------:R-:W-:Y:S05]  /*1e70*/  @!P6 WARPSYNC.ALL ;  /* 0x000000000000e948 */ /* 0x000fea0003800000 */
[----:B------:R0:W-:Y:S01]  /*1e80*/  STL [R1], R32 ;  /* 0x0000002001007387 */ /* 0x0001e20000100800 */
[----:B------:R-:W-:Y:S01]  /*1e90*/  IMAD.SHL.U32 R38, R38, 0x40, RZ ;  /* 0x0000004026267824 */ /* 0x000fe200078e00ff */
[----:B------:R-:W-:Y:S01]  /*1ea0*/  LOP3.LUT R3, R4, R65, RZ, 0x3c, !PT ;  /* 0x0000004104037212 */ /* 0x000fe200078e3cff */
[----:B------:R-:W-:Y:S01]  /*1eb0*/  ULDC UR4, c[0x0][0x2f4] ;  /* 0x0000bd0000047ab9 */ /* 0x000fe20000000800 */
[----:B0-----:R-:W-:-:S02]  /*1ec0*/  SHF.R.S32.HI R32, RZ, 0x1f, R39 ;  /* 0x0000001fff207819 */ /* 0x001fc40000011427 */
[----:B------:R-:W-:Y:S02]  /*1ed0*/  LOP3.LUT R38, R38, 0x1c0, RZ, 0xc0, !PT ;  /* 0x000001c026267812 */ /* 0x000fe400078ec0ff */
[----:B------:R-:W-:Y:S02]  /*1ee0*/  LEA.HI R32, R32, R39, RZ, 0x2 ;  /* 0x0000002720207211 */ /* 0x000fe400078f10ff */
[----:B------:R-:W-:Y:S02]  /*1ef0*/  SHF.R.U32.HI R38, RZ, 0x3, R38 ;  /* 0x00000003ff267819 */ /* 0x000fe40000011626 */
[----:B------:R-:W-:Y:S02]  /*1f00*/  LOP3.LUT R32, R32, 0xfffffffc, RZ, 0xc0, !PT ;  /* 0xfffffffc20207812 */ /* 0x000fe400078ec0ff */
[----:B------:R-:W-:-:S03]  /*1f10*/  LOP3.LUT R0, R0, R38, RZ, 0x3c, !PT ;  /* 0x0000002600007212 */ /* 0x000fc600078e3cff */
[----:B------:R-:W-:Y:S01]  /*1f20*/  IMAD.IADD R32, R39, 0x1, -R32 ;  /* 0x0000000127207824 */ /* 0x000fe200078e0a20 */
[----:B------:R-:W-:Y:S01]  /*1f30*/  @!P6 BAR.SYNC.DEFER_BLOCKING 0x9, 0x100 ;  /* 0x024400000000eb1d */ /* 0x000fe20000010000 */
[----:B------:R-:W-:Y:S01]  /*1f40*/  ISETP.GE.AND P1, PT, R16, UR4, PT ;  /* 0x0000000410007c0c */ /* 0x000fe2000bf26270 */
[----:B------:R-:W-:Y:S01]  /*1f50*/  IMAD.IADD R0, R14, 0x1, R0 ;  /* 0x000000010e007824 */ /* 0x000fe200078e0200 */
[----:B------:R-:W-:Y:S01]  /*1f60*/  ISETP.GE.AND P2, PT, R2, UR4, PT ;  /* 0x0000000402007c0c */ /* 0x000fe2000bf46270 */
[----:B------:R-:W-:Y:S01]  /*1f70*/  IMAD R61, R32, 0x60, R152 ;  /* 0x00000060203d7824 */ /* 0x000fe200078e0298 */
[----:B------:R-:W-:Y:S01]  /*1f80*/  SHF.R.S32.HI R5, RZ, 0x1f, R29 ;  /* 0x0000001fff057819 */ /* 0x000fe2000001141d */
[----:B------:R-:W-:Y:S01]  /*1f90*/  IMAD.IADD R32, R55, 0x1, R13 ;  /* 0x0000000137207824 */ /* 0x000fe200078e020d */
[----:B------:R-:W-:Y:S02]  /*1fa0*/  SHF.R.S32.HI R4, RZ, 0x1f, R6 ;  /* 0x0000001fff047819 */ /* 0x000fe40000011406 */
[----:B------:R-:W-:-:S07]  /*1fb0*/  LEA R3, R36, R3, 0x9 ;  /* 0x0000000324037211 */ /* 0x000fce00078e48ff */
.L_x_538:
[----:B--2---:R-:W2:Y:S01]  /*1fc0*/  LDL R38, [R1+0x14] ;  /* 0x0000140001267983 */ /* 0x004ea20000100800 */
[----:B------:R-:W0:Y:S03]  /*1fd0*/  LDC R75, c[0x0][0x430] ;  /* 0x00010c00ff4b7b82 */ /* 0x000e260000000800 */
[----:B----4-:R-:W3:Y:S01]  /*1fe0*/  LDL.LU R37, [R1] ;  /* 0x0000000001257983 */ /* 0x010ee20000300800 */
[----:B------:R-:W-:Y:S01]  /*1ff0*/  VIADD R27, R27, 0xffffffff ;  /* 0xffffffff1b1b7836 */ /* 0x000fe20000000000 */
[----:B------:R-:W-:-:S03]  /*2000*/  MOV R74, RZ ;  /* 0x000000ff004a7202 */ /* 0x000fc60000000f00 */
[----:B------:R-:W-:Y:S01]  /*2010*/  IMAD R9, R27, 0x80, R61 ;  /* 0x000000801b097824 */ /* 0x000fe200078e023d */
[----:B------:R-:W1:Y:S03]  /*2020*/  LDC R80, c[0x0][0x3f4] ;  /* 0x0000fd00ff507b82 */ /* 0x000e660000000800 */
[----:B------:R-:W-:Y:S01]  /*2030*/  IMAD.IADD R36, R70, 0x1, R9 ;  /* 0x0000000146247824 */ /* 0x000fe200078e0209 */
[----:B------:R-:W-:-:S03]  /*2040*/  ISETP.GE.AND P3, PT, R9, R30, PT ;  /* 0x0000001e0900720c */ /* 0x000fc60003f66270 */
[----:B------:R-:W-:Y:S01]  /*2050*/  IMAD.MOV.U32 R12, RZ, RZ, R36 ;  /* 0x000000ffff0c7224 */ /* 0x000fe200078e0024 */
[----:B------:R-:W-:Y:S02]  /*2060*/  ISETP.GT.OR P3, PT, R61, 0x7f, P3 ;  /* 0x0000007f3d00780c */ /* 0x000fe40001f64670 */
[----:B0-----:R-:W-:-:S11]  /*2070*/  ISETP.NE.AND P4, PT, R75, 0x1, PT ;  /* 0x000000014b00780c */ /* 0x001fd60003f85270 */
[----:B------:R-:W0:Y:S08]  /*2080*/  @!P3 LDC.64 R10, c[0x0][0x428] ;  /* 0x00010a00ff0abb82 */ /* 0x000e300000000a00 */
[----:B------:R-:W4:Y:S08]  /*2090*/  @P4 LDC R13, c[0x0][0x434] ;  /* 0x00010d00ff0d4b82 */ /* 0x000f300000000800 */
[----:B------:R-:W1:Y:S08]  /*20a0*/  @P4 LDC R14, c[0x0][0x438] ;  /* 0x00010e00ff0e4b82 */ /* 0x000e700000000800 */
[----:B------:R-:W0:Y:S01]  /*20b0*/  @!P3 LDC.64 R8, c[0x0][0x418] ;  /* 0x00010600ff08bb82 */ /* 0x000e220000000a00 */
[----:B----4-:R-:W-:-:S05]  /*20c0*/  @P4 IMAD.HI.U32 R13, R36, R13, RZ ;  /* 0x0000000d240d4227 */ /* 0x010fca00078e00ff */
[----:B-1----:R-:W-:Y:S01]  /*20d0*/  @P4 SHF.R.U32.HI R12, RZ, R14, R13 ;  /* 0x0000000eff0c4219 */ /* 0x002fe2000001160d */
[----:B0-----:R-:W-:-:S03]  /*20e0*/  @!P3 IMAD R14, R5, R10, RZ ;  /* 0x0000000a050eb224 */ /* 0x001fc600078e02ff */
[----:B------:R-:W-:Y:S01]  /*20f0*/  @!P3 SHF.R.S32.HI R13, RZ, 0x1f, R12 ;  /* 0x0000001fff0db819 */ /* 0x000fe2000001140c */
[C---:B------:R-:W-:Y:S02]  /*2100*/  @!P3 IMAD R15, R29.reuse, R11, R14 ;  /* 0x0000000b1d0fb224 */ /* 0x040fe400078e020e */
[----:B------:R-:W-:-:S04]  /*2110*/  @!P3 IMAD.WIDE.U32 R10, R29, R10, R12 ;  /* 0x0000000a1d0ab225 */ /* 0x000fc800078e000c */
[----:B------:R-:W-:Y:S01]  /*2120*/  @!P3 IMAD.IADD R11, R11, 0x1, R15 ;  /* 0x000000010b0bb824 */ /* 0x000fe200078e020f */
[----:B------:R-:W-:-:S04]  /*2130*/  @!P3 LEA R8, P4, R10, R8, 0x2 ;  /* 0x000000080a08b211 */ /* 0x000fc800078810ff */
[----:B------:R-:W-:-:S05]  /*2140*/  @!P3 LEA.HI.X R9, R10, R9, R11, 0x2, P4 ;  /* 0x000000090a09b211 */ /* 0x000fca00020f140b */
[----:B------:R0:W5:Y:S01]  /*2150*/  @!P3 LDG.E R74, desc[UR42][R8.64] ;  /* 0x0000002a084ab981 */ /* 0x000162000c1e1900 */
[----:B------:R-:W-:Y:S01]  /*2160*/  ISETP.GT.AND P3, PT, R27, R28, PT ;  /* 0x0000001c1b00720c */ /* 0x000fe20003f64270 */
[----:B------:R-:W-:Y:S01]  /*2170*/  IMAD R73, R19, 0x2000, R59 ;  /* 0x0000200013497824 */ /* 0x000fe200078e023b */
[----:B------:R-:W-:Y:S05]  /*2180*/  YIELD ;  /* 0x0000000000007946 */ /* 0x000fea0003800000 */
[----:B------:R-:W-:Y:S01]  /*2190*/  VIADD R11, R73, 0x20 ;  /* 0x00000020490b7836 */ /* 0x000fe20000000000 */
[----:B------:R-:W-:Y:S01]  /*21a0*/  BSSY B0, `(.L_x_483) ;  /* 0x000032f000007945 */ /* 0x000fe20003800000 */
[----:B------:R-:W-:-:S04]  /*21b0*/  IMAD.MOV R10, RZ, RZ, -R12 ;  /* 0x000000ffff0a7224 */ /* 0x000fc800078e0a0c */
[----:B------:R-:W-:Y:S01]  /*21c0*/  IMAD R75, R75, R10, R36 ;  /* 0x0000000a4b4b7224 */ /* 0x000fe200078e0224 */
[----:B--2---:R-:W-:Y:S02]  /*21d0*/  LOP3.LUT P5, RZ, R38, 0x4, RZ, 0xc0, !PT ;  /* 0x0000000426ff7812 */ /* 0x004fe400078ac0ff */
[----:B---3--:R-:W-:-:S04]  /*21e0*/  LOP3.LUT R37, R37, 0xfffffffe, RZ, 0xc0, !PT ;  /* 0xfffffffe25257812 */ /* 0x008fc800078ec0ff */
[----:B------:R-:W-:Y:S02]  /*21f0*/  @P3 LOP3.LUT R37, R37, 0x1, RZ, 0xfc, !PT ;  /* 0x0000000125253812 */ /* 0x000fe400078efcff */
[----:B------:R-:W-:-:S03]  /*2200*/  ISETP.GE.AND P3, PT, R80, 0x1, PT ;  /* 0x000000015000780c */ /* 0x000fc60003f66270 */
[----:B------:R0:W-:Y:S02]  /*2210*/  STL [R1], R37 ;  /* 0x0000002501007387 */ /* 0x0001e40000100800 */
[C---:B------:R-:W-:Y:S02]  /*2220*/  @P5 VIADD R11, R73.reuse, 0xffffffe0 ;  /* 0xffffffe0490b5836 */ /* 0x040fe40000000000 */
[--C-:B------:R-:W-:Y:S02]  /*2230*/  IMAD R73, R73, 0x2, R26.reuse ;  /* 0x0000000249497824 */ /* 0x100fe400078e021a */
[----:B------:R-:W-:-:S04]  /*2240*/  IMAD R72, R11, 0x2, R26 ;  /* 0x000000020b487824 */ /* 0x000fc800078e021a */
[----:B0-----:R-:W-:Y:S05]  /*2250*/  @!P3 BRA `(.L_x_484) ;  /* 0x0000002c0078b947 */ /* 0x001fea0003800000 */
[----:B------:R-:W-:Y:S01]  /*2260*/  SHF.R.S32.HI R76, RZ, 0x1f, R75 ;  /* 0x0000001fff4c7819 */ /* 0x000fe2000001144b */
[----:B------:R-:W-:Y:S01]  /*2270*/  ULDC.64 UR4, c[0x0][0x300] ;  /* 0x0000c00000047ab9 */ /* 0x000fe20000000a00 */
[----:B-----5:R-:W-:Y:S01]  /*2280*/  SHF.R.S32.HI R77, RZ, 0x1f, R74 ;  /* 0x0000001fff4d7819 */ /* 0x020fe2000001144a */
[----:B------:R-:W-:-:S04]  /*2290*/  IMAD.WIDE.U32 R8, R75, UR4, RZ ;  /* 0x000000044b087c25 */ /* 0x000fc8000f8e00ff */
[----:B------:R-:W-:Y:S02]  /*22a0*/  IMAD R10, R76, UR4, RZ ;  /* 0x000000044c0a7c24 */ /* 0x000fe4000f8e02ff */
[----:B------:R-:W-:Y:S02]  /*22b0*/  IMAD R12, R68, R27, RZ ;  /* 0x0000001b440c7224 */ /* 0x000fe400078e02ff */
[----:B------:R-:W-:Y:S01]  /*22c0*/  IMAD R11, R75, UR5, R10 ;  /* 0x000000054b0b7c24 */ /* 0x000fe2000f8e020a */
[----:B------:R-:W-:Y:S01]  /*22d0*/  ULDC.64 UR4, c[0x0][0x310] ;  /* 0x0000c40000047ab9 */ /* 0x000fe20000000a00 */
[----:B------:R-:W-:Y:S01]  /*22e0*/  SHF.R.S32.HI R10, RZ, 0x1f, R27 ;  /* 0x0000001fff0a7819 */ /* 0x000fe2000001141b */
[----:B------:R-:W-:Y:S02]  /*22f0*/  IMAD R13, R77, UR4, RZ ;  /* 0x000000044d0d7c24 */ /* 0x000fe4000f8e02ff */
[----:B------:R-:W-:Y:S01]  /*2300*/  IADD3 R9, R9, R11, RZ ;  /* 0x0000000b09097210 */ /* 0x000fe20007ffe0ff */
[----:B------:R-:W-:-:S02]  /*2310*/  IMAD R78, R27, -0x80, R30 ;  /* 0xffffff801b4e7824 */ /* 0x000fc400078e021e */
[C---:B------:R-:W-:Y:S02]  /*2320*/  IMAD R13, R74.reuse, UR5, R13 ;  /* 0x000000054a0d7c24 */ /* 0x040fe4000f8e020d */
[----:B------:R-:W-:Y:S01]  /*2330*/  IMAD.WIDE.U32 R8, R74, UR4, R8 ;  /* 0x000000044a087c25 */ /* 0x000fe2000f8e0008 */
[----:B------:R-:W-:Y:S01]  /*2340*/  ULDC.64 UR4, c[0x0][0x308] ;  /* 0x0000c20000047ab9 */ /* 0x000fe20000000a00 */
[----:B------:R-:W-:Y:S02]  /*2350*/  VIMNMX R78, R78, 0x80, PT ;  /* 0x000000804e4e7848 */ /* 0x000fe40003fe0100 */
[----:B------:R-:W-:Y:S02]  /*2360*/  IMAD R11, R63, UR4, RZ ;  /* 0x000000043f0b7c24 */ /* 0x000fe4000f8e02ff */
[----:B------:R-:W-:Y:S02]  /*2370*/  IMAD.IADD R9, R9, 0x1, R13 ;  /* 0x0000000109097824 */ /* 0x000fe400078e020d */
[----:B------:R-:W-:-:S02]  /*2380*/  IMAD R11, R34, UR5, R11 ;  /* 0x00000005220b7c24 */ /* 0x000fc4000f8e020b */
[----:B------:R-:W-:Y:S01]  /*2390*/  IMAD.WIDE.U32 R8, R34, UR4, R8 ;  /* 0x0000000422087c25 */ /* 0x000fe2000f8e0008 */
[----:B------:R-:W-:-:S03]  /*23a0*/  ULDC.64 UR4, c[0x0][0x2e8] ;  /* 0x0000ba0000047ab9 */ /* 0x000fc60000000a00 */
[----:B------:R-:W-:Y:S01]  /*23b0*/  IMAD.IADD R85, R9, 0x1, R11 ;  /* 0x0000000109557824 */ /* 0x000fe200078e020b */
[----:B------:R-:W-:Y:S01]  /*23c0*/  LEA R84, P3, R8, UR4, 0x1 ;  /* 0x0000000408547c11 */ /* 0x000fe2000f8608ff */
[----:B------:R-:W-:Y:S01]  /*23d0*/  ULDC.U8 UR4, c[0x0][0x410] ;  /* 0x0001040000047ab9 */ /* 0x000fe20000000000 */
[----:B------:R-:W-:Y:S02]  /*23e0*/  IMAD R13, R66, R27, RZ ;  /* 0x0000001b420d7224 */ /* 0x000fe400078e02ff */
[----:B------:R-:W-:Y:S01]  /*23f0*/  LEA.HI.X R85, R8, UR5, R85, 0x1, P3 ;  /* 0x0000000508557c11 */ /* 0x000fe200098f0c55 */
[C---:B------:R-:W-:Y:S01]  /*2400*/  IMAD R79, R10.reuse, R67, R12 ;  /* 0x000000430a4f7224 */ /* 0x040fe200078e020c */
[----:B------:R-:W-:Y:S01]  /*2410*/  ISETP.NE.AND P3, PT, RZ, UR4, PT ;  /* 0x00000004ff007c0c */ /* 0x000fe2000bf65270 */
[----:B------:R-:W-:Y:S02]  /*2420*/  IMAD R13, R10, R64, R13 ;  /* 0x000000400a0d7224 */ /* 0x000fe400078e020d */
[----:B------:R-:W-:-:S04]  /*2430*/  IMAD.WIDE.U32 R10, R67, R27, RZ ;  /* 0x0000001b430a7225 */ /* 0x000fc800078e00ff */
[----:B------:R-:W-:-:S04]  /*2440*/  IMAD.WIDE.U32 R8, R64, R27, RZ ;  /* 0x0000001b40087225 */ /* 0x000fc800078e00ff */
[----:B------:R-:W-:Y:S02]  /*2450*/  IMAD.IADD R79, R11, 0x1, R79 ;  /* 0x000000010b4f7824 */ /* 0x000fe400078e024f */
[----:B------:R-:W-:Y:S01]  /*2460*/  IMAD.IADD R71, R9, 0x1, R13 ;  /* 0x0000000109477824 */ /* 0x000fe200078e020d */
[----:B------:R-:W-:Y:S06]  /*2470*/  @!P3 BRA `(.L_x_485) ;  /* 0x000000140058b947 */ /* 0x000fec0003800000 */
[----:B------:R-:W-:Y:S01]  /*2480*/  ISETP.GE.AND P3, PT, R152, R78, PT ;  /* 0x0000004e9800720c */ /* 0x000fe20003f66270 */
[----:B------:R-:W-:Y:S01]  /*2490*/  BSSY B1, `(.L_x_486) ;  /* 0x000001e000017945 */ /* 0x000fe20003800000 */
[----:B------:R-:W-:Y:S02]  /*24a0*/  CS2R R36, SRZ ;  /* 0x0000000000247805 */ /* 0x000fe4000001ff00 */
[----:B------:R-:W-:Y:S02]  /*24b0*/  CS2R R44, SRZ ;  /* 0x00000000002c7805 */ /* 0x000fe4000001ff00 */
[----:B------:R-:W-:Y:S02]  /*24c0*/  CS2R R48, SRZ ;  /* 0x0000000000307805 */ /* 0x000fe4000001ff00 */
[----:B------:R-:W-:Y:S02]  /*24d0*/  CS2R R46, SRZ ;  /* 0x00000000002e7805 */ /* 0x000fe4000001ff00 */
[----:B------:R-:W-:-:S02]  /*24e0*/  CS2R R40, SRZ ;  /* 0x0000000000287805 */ /* 0x000fc4000001ff00 */
[----:B------:R-:W-:Y:S02]  /*24f0*/  CS2R R38, SRZ ;  /* 0x0000000000267805 */ /* 0x000fe4000001ff00 */
[----:B------:R-:W-:Y:S02]  /*2500*/  CS2R R42, SRZ ;  /* 0x00000000002a7805 */ /* 0x000fe4000001ff00 */
[----:B------:R-:W-:Y:S01]  /*2510*/  CS2R R50, SRZ ;  /* 0x0000000000327805 */ /* 0x000fe2000001ff00 */
[----:B------:R-:W-:Y:S06]  /*2520*/  @P3 BRA `(.L_x_487) ;  /* 0x0000000000503947 */ /* 0x000fec0003800000 */
[----:B------:R-:W-:Y:S01]  /*2530*/  IADD3 R13, P4, R20, R10, RZ ;  /* 0x0000000a140d7210 */ /* 0x000fe20007f9e0ff */
[----:B------:R-:W-:Y:S01]  /*2540*/  ULDC.64 UR4, c[0x0][0x3e8] ;  /* 0x0000fa0000047ab9 */ /* 0x000fe20000000a00 */
[----:B------:R-:W-:Y:S02]  /*2550*/  CS2R R48, SRZ ;  /* 0x0000000000307805 */ /* 0x000fe4000001ff00 */
[----:B------:R-:W-:Y:S01]  /*2560*/  CS2R R50, SRZ ;  /* 0x0000000000327805 */ /* 0x000fe2000001ff00 */
[----:B------:R-:W-:Y:S01]  /*2570*/  IMAD.X R14, R79, 0x1, R58, P4 ;  /* 0x000000014f0e7824 */ /* 0x000fe200020e063a */
[----:B------:R-:W-:-:S05]  /*2580*/  IADD3 R15, P4, R54, R8, RZ ;  /* 0x00000008360f7210 */ /* 0x000fca0007f9e0ff */
[----:B------:R-:W-:Y:S01]  /*2590*/  IMAD.X R44, R71, 0x1, R32, P4 ;  /* 0x00000001472c7824 */ /* 0x000fe200020e0620 */
[----:B------:R-:W-:-:S04]  /*25a0*/  LEA R12, P4, R13, UR4, 0x1 ;  /* 0x000000040d0c7c11 */ /* 0x000fc8000f8808ff */
[----:B------:R-:W-:Y:S01]  /*25b0*/  LEA.HI.X R13, R13, UR5, R14, 0x1, P4 ;  /* 0x000000050d0d7c11 */ /* 0x000fe2000a0f0c0e */
[----:B------:R-:W-:Y:S02]  /*25c0*/  ULDC.64 UR4, c[0x0][0x400] ;  /* 0x0001000000047ab9 */ /* 0x000fe40000000a00 */
[----:B------:R-:W-:-:S04]  /*25d0*/  LEA R14, P4, R15, UR4, 0x1 ;  /* 0x000000040f0e7c11 */ /* 0x000fc8000f8808ff */
[----:B------:R-:W-:Y:S02]  /*25e0*/  LEA.HI.X R15, R15, UR5, R44, 0x1, P4 ;  /* 0x000000050f0f7c11 */ /* 0x000fe4000a0f0c2c */
[----:B------:R-:W-:Y:S02]  /*25f0*/  ISETP.GE.AND P4, PT, R22, R80, PT ;  /* 0x000000501600720c */ /* 0x000fe40003f86270 */
[----:B------:R-:W-:Y:S02]  /*2600*/  CS2R R44, SRZ ;  /* 0x00000000002c7805 */ /* 0x000fe4000001ff00 */
[----:B------:R-:W-:-:S09]  /*2610*/  CS2R R46, SRZ ;  /* 0x00000000002e7805 */ /* 0x000fd2000001ff00 */
[----:B------:R0:W5:Y:S04]  /*2620*/  @!P4 LDG.E.64 R48, desc[UR42][R12.64] ;  /* 0x0000002a0c30c981 */ /* 0x000168000c1e1b00 */
[----:B------:R0:W5:Y:S01]  /*2630*/  @!P4 LDG.E.64 R50, desc[UR42][R14.64] ;  /* 0x0000002a0e32c981 */ /* 0x000162000c1e1b00 */
[----:B------:R-:W-:-:S13]  /*2640*/  ISETP.GE.AND P4, PT, R156, R80, PT ;  /* 0x000000509c00720c */ /* 0x000fda0003f86270 */
[----:B------:R0:W5:Y:S04]  /*2650*/  @!P4 LDG.E.64 R44, desc[UR42][R12.64+0x20] ;  /* 0x0000202a0c2cc981 */ /* 0x000168000c1e1b00 */
[----:B------:R0:W5:Y:S02]  /*2660*/  @!P4 LDG.E.64 R46, desc[UR42][R14.64+0x20] ;  /* 0x0000202a0e2ec981 */ /* 0x000164000c1e1b00 */
.L_x_487:
[----:B------:R-:W-:Y:S05]  /*2670*/  BSYNC B1 ;  /* 0x0000000000017941 */ /* 0x000fea0003800000 */
.L_x_486:
[----:B0-----:R-:W-:Y:S01]  /*2680*/  IADD3 R12, R152, 0x60, RZ ;  /* 0x00000060980c7810 */ /* 0x001fe20007ffe0ff */
[----:B------:R-:W-:Y:S01]  /*2690*/  BSSY B1, `(.L_x_488) ;  /* 0x0000021000017945 */ /* 0x000fe20003800000 */
[----:B-----5:R-:W-:Y:S02]  /*26a0*/  IMAD.MOV.U32 R81, RZ, RZ, R44 ;  /* 0x000000ffff517224 */ /* 0x020fe400078e002c */
[----:B------:R-:W-:Y:S01]  /*26b0*/  ISETP.GE.AND P4, PT, R12, R78, PT ;  /* 0x0000004e0c00720c */ /* 0x000fe20003f86270 */
[----:B------:R-:W-:-:S12]  /*26c0*/  IMAD.MOV.U32 R82, RZ, RZ, R45 ;  /* 0x000000ffff527224 */ /* 0x000fd800078e002d */
[----:B------:R-:W-:Y:S05]  /*26d0*/  @P4 BRA `(.L_x_489) ;  /* 0x0000000000704947 */ /* 0x000fea0003800000 */
[----:B------:R-:W0:Y:S01]  /*26e0*/  LDC.64 R12, c[0x0][0x3f8] ;  /* 0x0000fe00ff0c7b82 */ /* 0x000e220000000a00 */
[----:B------:R-:W-:Y:S01]  /*26f0*/  IMAD.MOV.U32 R11, RZ, RZ, R79 ;  /* 0x000000ffff0b7224 */ /* 0x000fe200078e004f */
[----:B------:R-:W-:Y:S01]  /*2700*/  ULDC.64 UR4, c[0x0][0x3e8] ;  /* 0x0000fa0000047ab9 */ /* 0x000fe20000000a00 */
[----:B------:R-:W-:Y:S02]  /*2710*/  CS2R R40, SRZ ;  /* 0x0000000000287805 */ /* 0x000fe4000001ff00 */
[----:B------:R-:W-:Y:S01]  /*2720*/  CS2R R42, SRZ ;  /* 0x00000000002a7805 */ /* 0x000fe2000001ff00 */
[----:B0-----:R-:W-:-:S04]  /*2730*/  IMAD.WIDE.U32 R10, R12, 0x60, R10 ;  /* 0x000000600c0a7825 */ /* 0x001fc800078e000a */
[----:B------:R-:W-:Y:S01]  /*2740*/  IMAD R9, R13, 0x60, RZ ;  /* 0x000000600d097824 */ /* 0x000fe200078e02ff */
[----:B------:R-:W-:-:S04]  /*2750*/  IADD3 R13, P5, R20, R10, RZ ;  /* 0x0000000a140d7210 */ /* 0x000fc80007fbe0ff */
[----:B------:R-:W-:Y:S01]  /*2760*/  IADD3.X R14, R58, R11, R9, P5, !PT ;  /* 0x0000000b3a0e7210 */ /* 0x000fe20002ffe409 */
[----:B------:R-:W-:Y:S01]  /*2770*/  IMAD.MOV.U32 R9, RZ, RZ, R71 ;  /* 0x000000ffff097224 */ /* 0x000fe200078e0047 */
[----:B------:R-:W0:Y:S02]  /*2780*/  LDC.64 R10, c[0x0][0x408] ;  /* 0x00010200ff0a7b82 */ /* 0x000e240000000a00 */
[----:B0-----:R-:W-:-:S04]  /*2790*/  IMAD.WIDE.U32 R8, R10, 0x60, R8 ;  /* 0x000000600a087825 */ /* 0x001fc800078e0008 */
[----:B------:R-:W-:Y:S01]  /*27a0*/  IMAD R15, R11, 0x60, RZ ;  /* 0x000000600b0f7824 */ /* 0x000fe200078e02ff */
[----:B------:R-:W-:-:S04]  /*27b0*/  IADD3 R11, P5, R54, R8, RZ ;  /* 0x00000008360b7210 */ /* 0x000fc80007fbe0ff */
[----:B------:R-:W-:Y:S02]  /*27c0*/  IADD3.X R12, R32, R9, R15, P5, !PT ;  /* 0x00000009200c7210 */ /* 0x000fe40002ffe40f */
        /* <DEDUP_REMOVED lines=13> */
.L_x_489:
[----:B------:R-:W-:Y:S05]  /*28a0*/  BSYNC B1 ;  /* 0x0000000000017941 */ /* 0x000fea0003800000 */
.L_x_488:
[----:B0-----:R-:W-:Y:S01]  /*28b0*/  IMAD.MOV.U32 R9, RZ, RZ, R49 ;  /* 0x000000ffff097224 */ /* 0x001fe200078e0031 */
[----:B------:R-:W-:Y:S01]  /*28c0*/  UISETP.NE.AND UP0, UPT, UR39, 0x3, UPT ;  /* 0x000000032700788c */ /* 0x000fe2000bf05270 */
[----:B------:R-:W-:Y:S01]  /*28d0*/  IMAD.MOV.U32 R8, RZ, RZ, R48 ;  /* 0x000000ffff087224 */ /* 0x000fe200078e0030 */
[C---:B------:R-:W-:Y:S01]  /*28e0*/  PRMT R95, R82.reuse, 0x7610, R95 ;  /* 0x00007610525f7816 */ /* 0x040fe2000000005f */
[----:B------:R-:W-:Y:S01]  /*28f0*/  IMAD.MOV.U32 R10, RZ, RZ, R50 ;  /* 0x000000ffff0a7224 */ /* 0x000fe200078e0032 */
[----:B------:R-:W-:Y:S01]  /*2900*/  PRMT R82, R82, 0x5410, R9 ;  /* 0x0000541052527816 */ /* 0x000fe20000000009 */
[----:B------:R-:W-:Y:S01]  /*2910*/  IMAD.MOV.U32 R9, RZ, RZ, R47 ;  /* 0x000000ffff097224 */ /* 0x000fe200078e002f */
[----:B------:R-:W-:Y:S01]  /*2920*/  PRMT R99, R8, 0x7610, R99 ;  /* 0x0000761008637816 */ /* 0x000fe20000000063 */
[----:B------:R-:W-:Y:S01]  /*2930*/  IMAD.MOV.U32 R11, RZ, RZ, R51 ;  /* 0x000000ffff0b7224 */ /* 0x000fe200078e0033 */
[----:B------:R-:W-:Y:S02]  /*2940*/  MOV R8, R46 ;  /* 0x0000002e00087202 */ /* 0x000fe40000000f00 */
[----:B------:R-:W-:-:S02]  /*2950*/  PLOP3.LUT P5, PT, PT, PT, UP0, 0x80, 0x0 ;  /* 0x000000000000781c */ /* 0x000fc40003faf008 */
[----:B------:R-:W-:Y:S01]  /*2960*/  PRMT R94, R8, 0x7610, R94 ;  /* 0x00007610085e7816 */ /* 0x000fe2000000005e */
[----:B-----5:R-:W-:Y:S01]  /*2970*/  IMAD.MOV.U32 R8, RZ, RZ, R36 ;  /* 0x000000ffff087224 */ /* 0x020fe200078e0024 */
[----:B------:R-:W-:Y:S01]  /*2980*/  PRMT R93, R9, 0x7610, R93 ;  /* 0x00007610095d7816 */ /* 0x000fe2000000005d */
[----:B------:R-:W-:Y:S01]  /*2990*/  IMAD.MOV.U32 R9, RZ, RZ, R37 ;  /* 0x000000ffff097224 */ /* 0x000fe200078e0025 */
[----:B------:R-:W-:Y:S01]  /*29a0*/  PRMT R83, R83, 0x5410, R10 ;  /* 0x0000541053537816 */ /* 0x000fe2000000000a */
[----:B------:R-:W-:Y:S01]  /*29b0*/  IMAD.MOV.U32 R10, RZ, RZ, R40 ;  /* 0x000000ffff0a7224 */ /* 0x000fe200078e0028 */
[----:B------:R-:W-:Y:S02]  /*29c0*/  PRMT R86, R86, 0x5410, R11 ;  /* 0x0000541056567816 */ /* 0x000fe4000000000b */
[----:B------:R-:W-:Y:S02]  /*29d0*/  MOV R11, R41 ;  /* 0x00000029000b7202 */ /* 0x000fe40000000f00 */
[----:B------:R-:W-:Y:S01]  /*29e0*/  PRMT R82, R8, 0x7610, R82 ;  /* 0x0000761008527816 */ /* 0x000fe20000000052 */
[----:B------:R-:W-:Y:S01]  /*29f0*/  IMAD.MOV.U32 R8, RZ, RZ, R38 ;  /* 0x000000ffff087224 */ /* 0x000fe200078e0026 */
[----:B------:R-:W-:Y:S01]  /*2a00*/  PRMT R83, R9, 0x7610, R83 ;  /* 0x0000761009537816 */ /* 0x000fe20000000053 */
[----:B------:R-:W-:Y:S01]  /*2a10*/  IMAD.MOV.U32 R9, RZ, RZ, R39 ;  /* 0x000000ffff097224 */ /* 0x000fe200078e0027 */
[----:B------:R-:W-:Y:S01]  /*2a20*/  PRMT R89, R10, 0x7610, R89 ;  /* 0x000076100a597816 */ /* 0x000fe20000000059 */
[----:B------:R-:W-:Y:S01]  /*2a30*/  IMAD.MOV.U32 R10, RZ, RZ, R42 ;  /* 0x000000ffff0a7224 */ /* 0x000fe200078e002a */
[----:B------:R-:W-:Y:S01]  /*2a40*/  PRMT R90, R11, 0x7610, R90 ;  /* 0x000076100b5a7816 */ /* 0x000fe2000000005a */
[----:B------:R-:W-:Y:S01]  /*2a50*/  IMAD.MOV.U32 R11, RZ, RZ, R43 ;  /* 0x000000ffff0b7224 */ /* 0x000fe200078e002b */
[----:B------:R-:W-:-:S02]  /*2a60*/  PRMT R96, R81, 0x7610, R96 ;  /* 0x0000761051607816 */ /* 0x000fc40000000060 */
[----:B------:R-:W-:Y:S02]  /*2a70*/  PRMT R86, R8, 0x7610, R86 ;  /* 0x0000761008567816 */ /* 0x000fe40000000056 */
[----:B------:R-:W-:Y:S02]  /*2a80*/  PRMT R87, R9, 0x7610, R87 ;  /* 0x0000761009577816 */ /* 0x000fe40000000057 */
[----:B------:R-:W-:Y:S02]  /*2a90*/  PRMT R91, R10, 0x7610, R91 ;  /* 0x000076100a5b7816 */ /* 0x000fe4000000005b */
[----:B------:R-:W-:Y:S01]  /*2aa0*/  PRMT R92, R11, 0x7610, R92 ;  /* 0x000076100b5c7816 */ /* 0x000fe2000000005c */
[----:B------:R-:W-:Y:S06]  /*2ab0*/  @!P5 BRA `(.L_x_490) ;  /* 0x000000000004d947 */ /* 0x000fec0003800000 */
[----:B------:R-:W-:Y:S01]  /*2ac0*/  BPT.TRAP 0x1 ;  /* 0x000000040000795c */ /* 0x000fe20000300000 */
.L_x_490:
[----:B------:R-:W-:Y:S01]  /*2ad0*/  IMAD R71, R19, 0x8, R18 ;  /* 0x0000000813477824 */ /* 0x000fe200078e0212 */
[----:B------:R-:W-:Y:S01]  /*2ae0*/  SHF.L.U32 R79, R154, 0x1f, RZ ;  /* 0x0000001f9a4f7819 */ /* 0x000fe200000006ff */
[----:B------:R-:W-:Y:S03]  /*2af0*/  BSSY B1, `(.L_x_491) ;  /* 0x0000003000017945 */ /* 0x000fe60003800000 */
[----:B------:R-:W0:Y:S02]  /*2b00*/  SYNCS.PHASECHK.TRANS64.TRYWAIT P6, [R71+URZ+0x16890], R79 ;  /* 0x0168904f470075a7 */ /* 0x000e2400080c017f */
[----:B0-----:R-:W-:Y:S05]  /*2b10*/  @!P6 BRA `(.L_x_492) ;  /* 0x0000013000b4e947 */ /* 0x001fea0003800000 */
.L_x_718:
[----:B------:R-:W-:Y:S05]  /*2b20*/  BSYNC B1 ;  /* 0x0000000000017941 */ /* 0x000fea0003800000 */
.L_x_491:
[----:B------:R-:W-:-:S03]  /*2b30*/  UMOV UR4, 0xffffffff ;  /* 0xffffffff00047882 */ /* 0x000fc60000000000 */
[----:B------:R-:W-:Y:S05]  /*2b40*/  BRA.DIV UR4, `(.L_x_493) ;  /* 0x0000013204bc7947 */ /* 0x000fea000b800000 */
[----:B------:R1:W2:Y:S04]  /*2b50*/  SHFL.IDX PT, R81, R85, RZ, 0x1c1f ;  /* 0x001c1fff55517589 */ /* 0x0002a800000e0000 */
[----:B------:R1:W3:Y:S02]  /*2b60*/  SHFL.IDX PT, R14, R84, RZ, 0x1c1f ;  /* 0x001c1fff540e7589 */ /* 0x0002e400000e0000 */
.L_x_722:
[----:B------:R-:W-:Y:S04]  /*2b70*/  BSSY B1, `(.L_x_494) ;  /* 0x0000070000017945 */ /* 0x000fe80003800000 */
[----:B------:R-:W-:Y:S05]  /*2b80*/  @P3 BRA `(.L_x_495) ;  /* 0x0000000400b83947 */ /* 0x000fea0003800000 */
[----:B------:R-:W-:Y:S04]  /*2b90*/  BSSY B2, `(.L_x_496) ;  /* 0x0000036000027945 */ /* 0x000fe80003800000 */
[----:B------:R-:W-:Y:S05]  /*2ba0*/  @P1 BRA `(.L_x_497) ;  /* 0x0000000000d01947 */ /* 0x000fea0003800000 */
[----:B------:R4:W0:Y:S01]  /*2bb0*/  LDS.128 R8, [R73+0xe000] ;  /* 0x00e0000049087984 */ /* 0x0008220000000c00 */
[C---:B---3--:R-:W-:Y:S01]  /*2bc0*/  LEA R12, P3, R16.reuse, R14, 0x1 ;  /* 0x0000000e100c7211 */ /* 0x048fe200078608ff */
[----:B------:R-:W-:Y:S03]  /*2bd0*/  BSSY B3, `(.L_x_498) ;  /* 0x0000030000037945 */ /* 0x000fe60003800000 */
[----:B--2---:R-:W-:Y:S02]  /*2be0*/  LEA.HI.X R13, R16, R81, R17, 0x1, P3 ;  /* 0x00000051100d7211 */ /* 0x004fe400018f0c11 */
[----:B------:R-:W-:-:S13]  /*2bf0*/  ISETP.GE.AND P3, PT, R22, R80, PT ;  /* 0x000000501600720c */ /* 0x000fda0003f66270 */
[----:B----4-:R-:W-:Y:S05]  /*2c00*/  @P3 BRA `(.L_x_499) ;  /* 0x0000000000b03947 */ /* 0x010fea0003800000 */
[----:B------:R-:W-:Y:S02]  /*2c10*/  SHF.R.U64 R100, R50, 0x10, R51 ;  /* 0x0000001032647819 */ /* 0x000fe40000001233 */
[----:B------:R-:W-:Y:S01]  /*2c20*/  SHF.R.U64 R97, R48, 0x10, R49 ;  /* 0x0000001030617819 */ /* 0x000fe20000001231 */
[C---:B0-----:R-:W-:Y:S01]  /*2c30*/  IMAD.U32 R48, R10.reuse, 0x10000, RZ ;  /* 0x000100000a307824 */ /* 0x041fe200078e00ff */
[----:B------:R-:W-:Y:S02]  /*2c40*/  SHF.R.U32.HI R102, RZ, 0x10, R51 ;  /* 0x00000010ff667819 */ /* 0x000fe40000011633 */
[----:B------:R-:W-:Y:S01]  /*2c50*/  SHF.R.U32.HI R98, RZ, 0x10, R49 ;  /* 0x00000010ff627819 */ /* 0x000fe20000011631 */
[----:B------:R-:W-:Y:S01]  /*2c60*/  IMAD.U32 R49, R9, 0x10000, RZ ;  /* 0x0001000009317824 */ /* 0x000fe200078e00ff */
[----:B------:R-:W-:Y:S02]  /*2c70*/  LOP3.LUT R51, R10, 0xffff0000, RZ, 0xc0, !PT ;  /* 0xffff00000a337812 */ /* 0x000fe400078ec0ff */
[----:B------:R-:W-:-:S02]  /*2c80*/  LOP3.LUT R15, R11, 0xffff0000, RZ, 0xc0, !PT ;  /* 0xffff00000b0f7812 */ /* 0x000fc400078ec0ff */
[----:B------:R-:W-:Y:S02]  /*2c90*/  SHF.L.U32 R10, R11, 0x10, RZ ;  /* 0x000000100b0a7819 */ /* 0x000fe400000006ff */
[----:B------:R-:W-:Y:S02]  /*2ca0*/  PRMT R100, R83, 0x5432, R100 ;  /* 0x0000543253647816 */ /* 0x000fe40000000064 */
[----:B------:R-:W-:Y:S02]  /*2cb0*/  PRMT R11, R99, 0x5410, R97 ;  /* 0x00005410630b7816 */ /* 0x000fe40000000061 */
[----:B------:R-:W-:Y:S02]  /*2cc0*/  PRMT R102, R86, 0x5432, R102 ;  /* 0x0000543256667816 */ /* 0x000fe40000000066 */
[----:B------:R-:W-:Y:S02]  /*2cd0*/  PRMT R98, R82, 0x5432, R98 ;  /* 0x0000543252627816 */ /* 0x000fe40000000062 */
[----:B------:R-:W-:Y:S01]  /*2ce0*/  LOP3.LUT R50, R9, 0xffff0000, RZ, 0xc0, !PT ;  /* 0xffff000009327812 */ /* 0x000fe200078ec0ff */
[----:B------:R-:W-:Y:S01]  /*2cf0*/  IMAD.U32 R103, R102, 0x10000, RZ ;  /* 0x0001000066677824 */ /* 0x000fe200078e00ff */
[----:B------:R-:W-:Y:S01]  /*2d00*/  LOP3.LUT R101, R100, 0xffff0000, RZ, 0xc0, !PT ;  /* 0xffff000064657812 */ /* 0x000fe200078ec0ff */
[----:B------:R-:W-:Y:S01]  /*2d10*/  IMAD.U32 R99, R98, 0x10000, RZ ;  /* 0x0001000062637824 */ /* 0x000fe200078e00ff */
[----:B------:R-:W-:Y:S01]  /*2d20*/  LOP3.LUT R97, R11, 0xffff0000, RZ, 0xc0, !PT ;  /* 0xffff00000b617812 */ /* 0x000fe200078ec0ff */
[C---:B------:R-:W-:Y:S01]  /*2d30*/  FMUL.FTZ R105, R51.reuse, R103 ;  /* 0x0000006733697220 */ /* 0x040fe20000410000 */
[----:B------:R-:W-:Y:S01]  /*2d40*/  LOP3.LUT R102, R102, 0xffff0000, RZ, 0xc0, !PT ;  /* 0xffff000066667812 */ /* 0x000fe200078ec0ff */
[C---:B------:R-:W-:Y:S01]  /*2d50*/  FMUL.FTZ R104, R50.reuse, R101 ;  /* 0x0000006532687220 */ /* 0x040fe20000410000 */
[----:B------:R-:W-:Y:S01]  /*2d60*/  FMUL.FTZ R51, R51, R99 ;  /* 0x0000006333337220 */ /* 0x000fe20000410000 */
[-C--:B------:R-:W-:Y:S01]  /*2d70*/  FMUL.FTZ R50, R50, R97.reuse ;  /* 0x0000006132327220 */ /* 0x080fe20000410000 */
[----:B------:R-:W-:Y:S01]  /*2d80*/  IMAD.U32 R9, R8, 0x10000, RZ ;  /* 0x0001000008097824 */ /* 0x000fe200078e00ff */
[----:B------:R-:W-:Y:S01]  /*2d90*/  LOP3.LUT R98, R98, 0xffff0000, RZ, 0xc0, !PT ;  /* 0xffff000062627812 */ /* 0x000fe200078ec0ff */
[C---:B------:R-:W-:Y:S01]  /*2da0*/  FFMA.FTZ R104, R49.reuse, R97, -R104 ;  /* 0x0000006131687223 */ /* 0x040fe20000010868 */
[----:B------:R-:W-:Y:S01]  /*2db0*/  LOP3.LUT R8, R8, 0xffff0000, RZ, 0xc0, !PT ;  /* 0xffff000008087812 */ /* 0x000fe200078ec0ff */
[----:B------:R-:W-:Y:S01]  /*2dc0*/  FFMA.FTZ R49, R49, R101, R50 ;  /* 0x0000006531317223 */ /* 0x000fe20000010032 */
[----:B------:R-:W-:-:S02]  /*2dd0*/  IMAD.U32 R100, R100, 0x10000, RZ ;  /* 0x0001000064647824 */ /* 0x000fc400078e00ff */
[C---:B------:R-:W-:Y:S01]  /*2de0*/  FFMA.FTZ R50, R48.reuse, R103, R51 ;  /* 0x0000006730327223 */ /* 0x040fe20000010033 */
[----:B------:R-:W-:Y:S02]  /*2df0*/  IMAD.U32 R11, R11, 0x10000, RZ ;  /* 0x000100000b0b7824 */ /* 0x000fe400078e00ff */
[C---:B------:R-:W-:Y:S01]  /*2e00*/  FMUL.FTZ R51, R15.reuse, R102 ;  /* 0x000000660f337220 */ /* 0x040fe20000410000 */
[----:B------:R-:W-:Y:S01]  /*2e10*/  FFMA.FTZ R105, R48, R99, -R105 ;  /* 0x0000006330697223 */ /* 0x000fe20000010869 */
[----:B------:R-:W-:Y:S01]  /*2e20*/  FMUL.FTZ R97, R15, R98 ;  /* 0x000000620f617220 */ /* 0x000fe20000410000 */
[C---:B------:R-:W-:Y:S01]  /*2e30*/  FMUL.FTZ R48, R8.reuse, R100 ;  /* 0x0000006408307220 */ /* 0x040fe20000410000 */
[-C--:B------:R-:W-:Y:S01]  /*2e40*/  FMUL.FTZ R15, R8, R11.reuse ;  /* 0x0000000b080f7220 */ /* 0x080fe20000410000 */
[C---:B------:R-:W-:Y:S01]  /*2e50*/  FFMA.FTZ R51, R10.reuse, R98, -R51 ;  /* 0x000000620a337223 */ /* 0x040fe20000010833 */
[----:B------:R-:W-:Y:S01]  /*2e60*/  FFMA.FTZ R10, R10, R102, R97 ;  /* 0x000000660a0a7223 */ /* 0x000fe20000010061 */
[C---:B------:R-:W-:Y:S01]  /*2e70*/  FFMA.FTZ R48, R9.reuse, R11, -R48 ;  /* 0x0000000b09307223 */ /* 0x040fe20000010830 */
[----:B------:R-:W-:Y:S01]  /*2e80*/  FFMA.FTZ R15, R9, R100, R15 ;  /* 0x00000064090f7223 */ /* 0x000fe2000001000f */
[----:B------:R-:W-:-:S02]  /*2e90*/  F2FP.BF16.F32.PACK_AB R9, R49, R104 ;  /* 0x000000683109723e */ /* 0x000fc400000010ff */
[----:B------:R-:W-:Y:S02]  /*2ea0*/  F2FP.BF16.F32.PACK_AB R11, R10, R51 ;  /* 0x000000330a0b723e */ /* 0x000fe400000010ff */
[----:B------:R-:W-:Y:S02]  /*2eb0*/  F2FP.BF16.F32.PACK_AB R10, R50, R105 ;  /* 0x00000069320a723e */ /* 0x000fe400000010ff */
[----:B------:R-:W-:-:S07]  /*2ec0*/  F2FP.BF16.F32.PACK_AB R8, R15, R48 ;  /* 0x000000300f08723e */ /* 0x000fce00000010ff */
.L_x_499:
[----:B------:R-:W-:Y:S05]  /*2ed0*/  BSYNC B3 ;  /* 0x0000000000037941 */ /* 0x000fea0003800000 */
.L_x_498:
[----:B0-----:R4:W-:Y:S02]  /*2ee0*/  ST.E.128 desc[UR42][R12.64], R8 ;  /* 0x000000080c007985 */ /* 0x0019e4000c101d2a */
.L_x_497:
[----:B------:R-:W-:Y:S05]  /*2ef0*/  BSYNC B2 ;  /* 0x0000000000027941 */ /* 0x000fea0003800000 */
.L_x_496:
[----:B------:R-:W-:Y:S05]  /*2f00*/  @P2 BRA `(.L_x_495) ;  /* 0x0000000000d82947 */ /* 0x000fea0003800000 */
[----:B----4-:R4:W0:Y:S01]  /*2f10*/  LDS.128 R8, [R72+0xe000] ;  /* 0x00e0000048087984 */ /* 0x0108220000000c00 */
[C---:B---3--:R-:W-:Y:S01]  /*2f20*/  LEA R12, P3, R2.reuse, R14, 0x1 ;  /* 0x0000000e020c7211 */ /* 0x048fe200078608ff */
[----:B------:R-:W-:Y:S03]  /*2f30*/  BSSY B2, `(.L_x_500) ;  /* 0x0000032000027945 */ /* 0x000fe60003800000 */
[----:B--2---:R-:W-:Y:S02]  /*2f40*/  LEA.HI.X R13, R2, R81, R153, 0x1, P3 ;  /* 0x00000051020d7211 */ /* 0x004fe400018f0c99 */
[----:B------:R-:W-:-:S13]  /*2f50*/  ISETP.GE.AND P3, PT, R156, R80, PT ;  /* 0x000000509c00720c */ /* 0x000fda0003f66270 */
[----:B----4-:R-:W-:Y:S05]  /*2f60*/  @P3 BRA `(.L_x_501) ;  /* 0x0000000000b83947 */ /* 0x010fea0003800000 */
[--C-:B------:R-:W-:Y:S02]  /*2f70*/  SHF.R.U64 R49, R46, 0x10, R47.reuse ;  /* 0x000000102e317819 */ /* 0x100fe4000000122f */
[----:B------:R-:W-:Y:S02]  /*2f80*/  SHF.R.U32.HI R46, RZ, 0x10, R47 ;  /* 0x00000010ff2e7819 */ /* 0x000fe4000001162f */
[--C-:B------:R-:W-:Y:S02]  /*2f90*/  SHF.R.U32.HI R48, RZ, 0x10, R45.reuse ;  /* 0x00000010ff307819 */ /* 0x100fe4000001162d */
[----:B------:R-:W-:Y:S02]  /*2fa0*/  PRMT R93, R93, 0x5410, R46 ;  /* 0x000054105d5d7816 */ /* 0x000fe4000000002e */
[----:B------:R-:W-:Y:S01]  /*2fb0*/  SHF.R.U64 R51, R44, 0x10, R45 ;  /* 0x000000102c337819 */ /* 0x000fe2000000122d */
[----:B0-----:R-:W-:Y:S01]  /*2fc0*/  IMAD.U32 R44, R11, 0x10000, RZ ;  /* 0x000100000b2c7824 */ /* 0x001fe200078e00ff */
[----:B------:R-:W-:-:S02]  /*2fd0*/  PRMT R95, R95, 0x5410, R48 ;  /* 0x000054105f5f7816 */ /* 0x000fc40000000030 */
[----:B------:R-:W-:Y:S01]  /*2fe0*/  PRMT R94, R94, 0x5410, R49 ;  /* 0x000054105e5e7816 */ /* 0x000fe20000000031 */
[----:B------:R-:W-:Y:S01]  /*2ff0*/  IMAD.U32 R49, R93, 0x10000, RZ ;  /* 0x000100005d317824 */ /* 0x000fe200078e00ff */
[----:B------:R-:W-:Y:S01]  /*3000*/  LOP3.LUT R15, R10, 0xffff0000, RZ, 0xc0, !PT ;  /* 0xffff00000a0f7812 */ /* 0x000fe200078ec0ff */
[----:B------:R-:W-:Y:S01]  /*3010*/  IMAD.U32 R47, R95, 0x10000, RZ ;  /* 0x000100005f2f7824 */ /* 0x000fe200078e00ff */
[----:B------:R-:W-:Y:S02]  /*3020*/  LOP3.LUT R45, R11, 0xffff0000, RZ, 0xc0, !PT ;  /* 0xffff00000b2d7812 */ /* 0x000fe400078ec0ff */
[----:B------:R-:W-:Y:S01]  /*3030*/  PRMT R96, R96, 0x5410, R51 ;  /* 0x0000541060607816 */ /* 0x000fe20000000033 */
[----:B------:R-:W-:Y:S01]  /*3040*/  FMUL.FTZ R81, R15, R49 ;  /* 0x000000310f517220 */ /* 0x000fe20000410000 */
[----:B------:R-:W-:Y:S01]  /*3050*/  LOP3.LUT R11, R9, 0xffff0000, RZ, 0xc0, !PT ;  /* 0xffff0000090b7812 */ /* 0x000fe200078ec0ff */
[-C--:B------:R-:W-:Y:S01]  /*3060*/  FMUL.FTZ R15, R15, R47.reuse ;  /* 0x0000002f0f0f7220 */ /* 0x080fe20000410000 */
[C---:B------:R-:W-:Y:S01]  /*3070*/  LOP3.LUT R48, R94.reuse, 0xffff0000, RZ, 0xc0, !PT ;  /* 0xffff00005e307812 */ /* 0x040fe200078ec0ff */
[----:B------:R-:W-:Y:S01]  /*3080*/  IMAD.U32 R94, R94, 0x10000, RZ ;  /* 0x000100005e5e7824 */ /* 0x000fe200078e00ff */
[----:B------:R-:W-:Y:S01]  /*3090*/  SHF.L.U32 R14, R10, 0x10, RZ ;  /* 0x000000100a0e7819 */ /* 0x000fe200000006ff */
[----:B------:R-:W-:Y:S01]  /*30a0*/  IMAD.U32 R10, R9, 0x10000, RZ ;  /* 0x00010000090a7824 */ /* 0x000fe200078e00ff */
[----:B------:R-:W-:Y:S01]  /*30b0*/  LOP3.LUT R46, R96, 0xffff0000, RZ, 0xc0, !PT ;  /* 0xffff0000602e7812 */ /* 0x000fe200078ec0ff */
[----:B------:R-:W-:Y:S01]  /*30c0*/  FMUL.FTZ R51, R11, R48 ;  /* 0x000000300b337220 */ /* 0x000fe20000410000 */
[----:B------:R-:W-:Y:S01]  /*30d0*/  LOP3.LUT R93, R93, 0xffff0000, RZ, 0xc0, !PT ;  /* 0xffff00005d5d7812 */ /* 0x000fe200078ec0ff */
[----:B------:R-:W-:Y:S01]  /*30e0*/  IMAD.U32 R9, R8, 0x10000, RZ ;  /* 0x0001000008097824 */ /* 0x000fe200078e00ff */
[----:B------:R-:W-:Y:S01]  /*30f0*/  LOP3.LUT R95, R95, 0xffff0000, RZ, 0xc0, !PT ;  /* 0xffff00005f5f7812 */ /* 0x000fe200078ec0ff */
[----:B------:R-:W-:Y:S01]  /*3100*/  FFMA.FTZ R81, R14, R47, -R81 ;  /* 0x0000002f0e517223 */ /* 0x000fe20000010851 */
[-C--:B------:R-:W-:Y:S01]  /*3110*/  FMUL.FTZ R11, R11, R46.reuse ;  /* 0x0000002e0b0b7220 */ /* 0x080fe20000410000 */
[----:B------:R-:W-:Y:S01]  /*3120*/  LOP3.LUT R8, R8, 0xffff0000, RZ, 0xc0, !PT ;  /* 0xffff000008087812 */ /* 0x000fe200078ec0ff */
[----:B------:R-:W-:Y:S01]  /*3130*/  FFMA.FTZ R51, R10, R46, -R51 ;  /* 0x0000002e0a337223 */ /* 0x000fe20000010833 */
[----:B------:R-:W-:Y:S01]  /*3140*/  SHF.L.U32 R96, R96, 0x10, RZ ;  /* 0x0000001060607819 */ /* 0x000fe200000006ff */
[----:B------:R-:W-:Y:S01]  /*3150*/  FFMA.FTZ R14, R14, R49, R15 ;  /* 0x000000310e0e7223 */ /* 0x000fe2000001000f */
[C---:B------:R-:W-:Y:S01]  /*3160*/  FMUL.FTZ R15, R45.reuse, R93 ;  /* 0x0000005d2d0f7220 */ /* 0x040fe20000410000 */
[-C--:B------:R-:W-:Y:S01]  /*3170*/  FMUL.FTZ R46, R45, R95.reuse ;  /* 0x0000005f2d2e7220 */ /* 0x080fe20000410000 */
[----:B------:R-:W-:Y:S01]  /*3180*/  FFMA.FTZ R48, R10, R48, R11 ;  /* 0x000000300a307223 */ /* 0x000fe2000001000b */
        /* <DEDUP_REMOVED lines=8> */
[----:B------:R-:W-:Y:S01]  /*3210*/  F2FP.BF16.F32.PACK_AB R8, R11, R10 ;  /* 0x0000000a0b08723e */ /* 0x000fe200000010ff */
[----:B------:R-:W-:Y:S01]  /*3220*/  IMAD.MOV.U32 R10, RZ, RZ, R14 ;  /* 0x000000ffff0a7224 */ /* 0x000fe200078e000e */
[----:B------:R-:W-:Y:S01]  /*3230*/  F2FP.BF16.F32.PACK_AB R9, R48, R51 ;  /* 0x000000333009723e */ /* 0x000fe200000010ff */
[----:B------:R-:W-:-:S07]  /*3240*/  IMAD.MOV.U32 R11, RZ, RZ, R15 ;  /* 0x000000ffff0b7224 */ /* 0x000fce00078e000f */
.L_x_501:
[----:B------:R-:W-:Y:S05]  /*3250*/  BSYNC B2 ;  /* 0x0000000000027941 */ /* 0x000fea0003800000 */
.L_x_500:
[----:B0-----:R0:W-:Y:S02]  /*3260*/  ST.E.128 desc[UR42][R12.64], R8 ;  /* 0x000000080c007985 */ /* 0x0011e4000c101d2a */
.L_x_495:
[----:B------:R-:W-:Y:S05]  /*3270*/  BSYNC B1 ;  /* 0x0000000000017941 */ /* 0x000fea0003800000 */
.L_x_494:
[----:B------:R-:W-:-:S03]  /*3280*/  UMOV UR4, 0xffffffff ;  /* 0xffffffff00047882 */ /* 0x000fc60000000000 */
[----:B------:R-:W-:Y:S05]  /*3290*/  BRA.DIV UR4, `(.L_x_502) ;  /* 0x0000012e04307947 */ /* 0x000fea000b800000 */
[----:B-1----:R-:W1:Y:S04]  /*32a0*/  SHFL.IDX PT, R85, R85, 0x1, 0x1c1f ;  /* 0x003c1f0055557f89 */ /* 0x002e6800000e0000 */
[----:B---3--:R3:W0:Y:S02]  /*32b0*/  SHFL.IDX PT, R14, R84, 0x1, 0x1c1f ;  /* 0x003c1f00540e7f89 */ /* 0x00862400000e0000 */
.L_x_726:
[----:B------:R-:W-:Y:S05]  /*32c0*/  @P4 BRA `(.L_x_503) ;  /* 0x0000002000704947 */ /* 0x000fea0003800000 */
[----:B------:R-:W-:Y:S04]  /*32d0*/  BSSY B1, `(.L_x_504) ;  /* 0x0000038000017945 */ /* 0x000fe80003800000 */
[----:B------:R-:W-:Y:S05]  /*32e0*/  @P1 BRA `(.L_x_505) ;  /* 0x0000000000d81947 */ /* 0x000fea0003800000 */
[----:B0---4-:R0:W4:Y:S01]  /*32f0*/  LDS.128 R8, [R73+0x11000] ;  /* 0x0110000049087984 */ /* 0x0111220000000c00 */
[C---:B------:R-:W-:Y:S01]  /*3300*/  LEA R12, P3, R16.reuse, R14, 0x1 ;  /* 0x0000000e100c7211 */ /* 0x040fe200078608ff */
[----:B------:R-:W-:Y:S03]  /*3310*/  BSSY B2, `(.L_x_506) ;  /* 0x0000032000027945 */ /* 0x000fe60003800000 */
[----:B-1----:R-:W-:Y:S02]  /*3320*/  LEA.HI.X R13, R16, R85, R17, 0x1, P3 ;  /* 0x00000055100d7211 */ /* 0x002fe400018f0c11 */
[----:B------:R-:W-:-:S13]  /*3330*/  ISETP.GE.AND P3, PT, R22, R80, PT ;  /* 0x000000501600720c */ /* 0x000fda0003f66270 */
[----:B0-----:R-:W-:Y:S05]  /*3340*/  @P3 BRA `(.L_x_507) ;  /* 0x0000000000b83947 */ /* 0x001fea0003800000 */
[----:B------:R-:W-:Y:S01]  /*3350*/  SHF.R.U64 R46, R40, 0x10, R41 ;  /* 0x00000010282e7819 */ /* 0x000fe20000001229 */
[----:B----4-:R-:W-:Y:S01]  /*3360*/  IMAD.U32 R15, R10, 0x10000, RZ ;  /* 0x000100000a0f7824 */ /* 0x010fe200078e00ff */
[--C-:B------:R-:W-:Y:S02]  /*3370*/  SHF.R.U64 R44, R42, 0x10, R43.reuse ;  /* 0x000000102a2c7819 */ /* 0x100fe4000000122b */
[----:B------:R-:W-:Y:S02]  /*3380*/  SHF.R.U32.HI R43, RZ, 0x10, R43 ;  /* 0x00000010ff2b7819 */ /* 0x000fe4000001162b */
[----:B------:R-:W-:Y:S01]  /*3390*/  SHF.R.U32.HI R45, RZ, 0x10, R41 ;  /* 0x00000010ff2d7819 */ /* 0x000fe20000011629 */
[----:B------:R-:W-:Y:S01]  /*33a0*/  IMAD.U32 R41, R11, 0x10000, RZ ;  /* 0x000100000b297824 */ /* 0x000fe200078e00ff */
[----:B------:R-:W-:Y:S02]  /*33b0*/  PRMT R89, R89, 0x5410, R46 ;  /* 0x0000541059597816 */ /* 0x000fe4000000002e */
[----:B------:R-:W-:-:S02]  /*33c0*/  PRMT R91, R91, 0x5410, R44 ;  /* 0x000054105b5b7816 */ /* 0x000fc4000000002c */
[----:B------:R-:W-:Y:S02]  /*33d0*/  PRMT R92, R92, 0x5410, R43 ;  /* 0x000054105c5c7816 */ /* 0x000fe4000000002b */
[----:B------:R-:W-:Y:S02]  /*33e0*/  PRMT R90, R90, 0x5410, R45 ;  /* 0x000054105a5a7816 */ /* 0x000fe4000000002d */
[----:B------:R-:W-:Y:S02]  /*33f0*/  LOP3.LUT R42, R11, 0xffff0000, RZ, 0xc0, !PT ;  /* 0xffff00000b2a7812 */ /* 0x000fe400078ec0ff */
[----:B------:R-:W-:Y:S01]  /*3400*/  LOP3.LUT R11, R9, 0xffff0000, RZ, 0xc0, !PT ;  /* 0xffff0000090b7812 */ /* 0x000fe200078ec0ff */
[----:B------:R-:W-:Y:S01]  /*3410*/  IMAD.U32 R44, R90, 0x10000, RZ ;  /* 0x000100005a2c7824 */ /* 0x000fe200078e00ff */
[C---:B------:R-:W-:Y:S01]  /*3420*/  LOP3.LUT R45, R91.reuse, 0xffff0000, RZ, 0xc0, !PT ;  /* 0xffff00005b2d7812 */ /* 0x040fe200078ec0ff */
[----:B------:R-:W-:Y:S01]  /*3430*/  IMAD.U32 R91, R91, 0x10000, RZ ;  /* 0x000100005b5b7824 */ /* 0x000fe200078e00ff */
[C---:B------:R-:W-:Y:S01]  /*3440*/  LOP3.LUT R43, R89.reuse, 0xffff0000, RZ, 0xc0, !PT ;  /* 0xffff0000592b7812 */ /* 0x040fe200078ec0ff */
[----:B------:R-:W-:Y:S01]  /*3450*/  IMAD.U32 R89, R89, 0x10000, RZ ;  /* 0x0001000059597824 */ /* 0x000fe200078e00ff */
[----:B------:R-:W-:Y:S01]  /*3460*/  LOP3.LUT R40, R10, 0xffff0000, RZ, 0xc0, !PT ;  /* 0xffff00000a287812 */ /* 0x000fe200078ec0ff */
[----:B------:R-:W-:Y:S01]  /*3470*/  IMAD.U32 R10, R9, 0x10000, RZ ;  /* 0x00010000090a7824 */ /* 0x000fe200078e00ff */
[----:B------:R-:W-:Y:S01]  /*3480*/  SHF.L.U32 R46, R92, 0x10, RZ ;  /* 0x000000105c2e7819 */ /* 0x000fe200000006ff */
[----:B------:R-:W-:-:S02]  /*3490*/  IMAD.U32 R9, R8, 0x10000, RZ ;  /* 0x0001000008097824 */ /* 0x000fc400078e00ff */
[C---:B------:R-:W-:Y:S01]  /*34a0*/  FMUL.FTZ R47, R11.reuse, R45 ;  /* 0x0000002d0b2f7220 */ /* 0x040fe20000410000 */
[-C--:B------:R-:W-:Y:S01]  /*34b0*/  FMUL.FTZ R48, R11, R43.reuse ;  /* 0x0000002b0b307220 */ /* 0x080fe20000410000 */
[----:B------:R-:W-:Y:S01]  /*34c0*/  LOP3.LUT R8, R8, 0xffff0000, RZ, 0xc0, !PT ;  /* 0xffff000008087812 */ /* 0x000fe200078ec0ff */
[C---:B------:R-:W-:Y:S01]  /*34d0*/  FMUL.FTZ R50, R40.reuse, R46 ;  /* 0x0000002e28327220 */ /* 0x040fe20000410000 */
[-C--:B------:R-:W-:Y:S01]  /*34e0*/  FMUL.FTZ R40, R40, R44.reuse ;  /* 0x0000002c28287220 */ /* 0x080fe20000410000 */
[----:B------:R-:W-:Y:S01]  /*34f0*/  LOP3.LUT R92, R92, 0xffff0000, RZ, 0xc0, !PT ;  /* 0xffff00005c5c7812 */ /* 0x000fe200078ec0ff */
[----:B------:R-:W-:Y:S01]  /*3500*/  FFMA.FTZ R47, R10, R43, -R47 ;  /* 0x0000002b0a2f7223 */ /* 0x000fe2000001082f */
[----:B------:R-:W-:Y:S01]  /*3510*/  LOP3.LUT R90, R90, 0xffff0000, RZ, 0xc0, !PT ;  /* 0xffff00005a5a7812 */ /* 0x000fe200078ec0ff */
[----:B------:R-:W-:Y:S01]  /*3520*/  FFMA.FTZ R48, R10, R45, R48 ;  /* 0x0000002d0a307223 */ /* 0x000fe20000010030 */
[C---:B------:R-:W-:Y:S01]  /*3530*/  FFMA.FTZ R50, R15.reuse, R44, -R50 ;  /* 0x0000002c0f327223 */ /* 0x040fe20000010832 */
[C---:B------:R-:W-:Y:S01]  /*3540*/  FMUL.FTZ R10, R8.reuse, R91 ;  /* 0x0000005b080a7220 */ /* 0x040fe20000410000 */
[----:B------:R-:W-:Y:S01]  /*3550*/  FFMA.FTZ R15, R15, R46, R40 ;  /* 0x0000002e0f0f7223 */ /* 0x000fe20000010028 */
[-C--:B------:R-:W-:Y:S01]  /*3560*/  FMUL.FTZ R8, R8, R89.reuse ;  /* 0x0000005908087220 */ /* 0x080fe20000410000 */
        /* <DEDUP_REMOVED lines=12> */
.L_x_507:
[----:B------:R-:W-:Y:S05]  /*3630*/  BSYNC B2 ;  /* 0x0000000000027941 */ /* 0x000fea0003800000 */
.L_x_506:
[----:B----4-:R0:W-:Y:S02]  /*3640*/  ST.E.128 desc[UR42][R12.64], R8 ;  /* 0x000000080c007985 */ /* 0x0101e4000c101d2a */
.L_x_505:
[----:B------:R-:W-:Y:S05]  /*3650*/  BSYNC B1 ;  /* 0x0000000000017941 */ /* 0x000fea0003800000 */
.L_x_504:
[----:B------:R-:W-:Y:S05]  /*3660*/  @P2 BRA `(.L_x_503) ;  /* 0x0000001c00882947 */ /* 0x000fea0003800000 */
[----:B0---4-:R0:W4:Y:S01]  /*3670*/  LDS.128 R8, [R72+0x11000] ;  /* 0x0110000048087984 */ /* 0x0111220000000c00 */
[C---:B------:R-:W-:Y:S01]  /*3680*/  LEA R12, P3, R2.reuse, R14, 0x1 ;  /* 0x0000000e020c7211 */ /* 0x040fe200078608ff */
[----:B------:R-:W-:Y:S03]  /*3690*/  BSSY B1, `(.L_x_508) ;  /* 0x0000032000017945 */ /* 0x000fe60003800000 */
[----:B-1----:R-:W-:Y:S02]  /*36a0*/  LEA.HI.X R13, R2, R85, R153, 0x1, P3 ;  /* 0x00000055020d7211 */ /* 0x002fe400018f0c99 */
[----:B------:R-:W-:-:S13]  /*36b0*/  ISETP.GE.AND P3, PT, R156, R80, PT ;  /* 0x000000509c00720c */ /* 0x000fda0003f66270 */
[----:B0-----:R-:W-:Y:S05]  /*36c0*/  @P3 BRA `(.L_x_509) ;  /* 0x0000000000b83947 */ /* 0x001fea0003800000 */
[--C-:B------:R-:W-:Y:S01]  /*36d0*/  SHF.R.U64 R41, R38, 0x10, R39.reuse ;  /* 0x0000001026297819 */ /* 0x100fe20000001227 */
[----:B----4-:R-:W-:Y:S01]  /*36e0*/  IMAD.U32 R14, R10, 0x10000, RZ ;  /* 0x000100000a0e7824 */ /* 0x010fe200078e00ff */
[----:B------:R-:W-:Y:S02]  /*36f0*/  SHF.R.U32.HI R38, RZ, 0x10, R39 ;  /* 0x00000010ff267819 */ /* 0x000fe40000011627 */
[--C-:B------:R-:W-:Y:S02]  /*3700*/  SHF.R.U32.HI R40, RZ, 0x10, R37.reuse ;  /* 0x00000010ff287819 */ /* 0x100fe40000011625 */
[----:B------:R-:W-:Y:S02]  /*3710*/  PRMT R87, R87, 0x5410, R38 ;  /* 0x0000541057577816 */ /* 0x000fe40000000026 */
[----:B------:R-:W-:Y:S02]  /*3720*/  SHF.R.U64 R43, R36, 0x10, R37 ;  /* 0x00000010242b7819 */ /* 0x000fe40000001225 */
[----:B------:R-:W-:-:S02]  /*3730*/  PRMT R83, R83, 0x5410, R40 ;  /* 0x0000541053537816 */ /* 0x000fc40000000028 */
[----:B------:R-:W-:Y:S01]  /*3740*/  PRMT R86, R86, 0x5410, R41 ;  /* 0x0000541056567816 */ /* 0x000fe20000000029 */
[----:B------:R-:W-:Y:S01]  /*3750*/  IMAD.U32 R41, R87, 0x10000, RZ ;  /* 0x0001000057297824 */ /* 0x000fe200078e00ff */
[----:B------:R-:W-:Y:S01]  /*3760*/  LOP3.LUT R15, R10, 0xffff0000, RZ, 0xc0, !PT ;  /* 0xffff00000a0f7812 */ /* 0x000fe200078ec0ff */
[----:B------:R-:W-:Y:S01]  /*3770*/  IMAD.U32 R39, R83, 0x10000, RZ ;  /* 0x0001000053277824 */ /* 0x000fe200078e00ff */
[----:B------:R-:W-:Y:S01]  /*3780*/  LOP3.LUT R37, R11, 0xffff0000, RZ, 0xc0, !PT ;  /* 0xffff00000b257812 */ /* 0x000fe200078ec0ff */
[----:B------:R-:W-:Y:S01]  /*3790*/  IMAD.U32 R10, R9, 0x10000, RZ ;  /* 0x00010000090a7824 */ /* 0x000fe200078e00ff */
[----:B------:R-:W-:Y:S01]  /*37a0*/  SHF.L.U32 R36, R11, 0x10, RZ ;  /* 0x000000100b247819 */ /* 0x000fe200000006ff */
[C---:B------:R-:W-:Y:S01]  /*37b0*/  FMUL.FTZ R45, R15.reuse, R41 ;  /* 0x000000290f2d7220 */ /* 0x040fe20000410000 */
[----:B------:R-:W-:Y:S01]  /*37c0*/  PRMT R82, R82, 0x5410, R43 ;  /* 0x0000541052527816 */ /* 0x000fe2000000002b */
[-C--:B------:R-:W-:Y:S01]  /*37d0*/  FMUL.FTZ R15, R15, R39.reuse ;  /* 0x000000270f0f7220 */ /* 0x080fe20000410000 */
[----:B------:R-:W-:Y:S01]  /*37e0*/  LOP3.LUT R11, R9, 0xffff0000, RZ, 0xc0, !PT ;  /* 0xffff0000090b7812 */ /* 0x000fe200078ec0ff */
[----:B------:R-:W-:Y:S01]  /*37f0*/  IMAD.U32 R9, R8, 0x10000, RZ ;  /* 0x0001000008097824 */ /* 0x000fe200078e00ff */
[----:B------:R-:W-:Y:S01]  /*3800*/  LOP3.LUT R40, R86, 0xffff0000, RZ, 0xc0, !PT ;  /* 0xffff000056287812 */ /* 0x000fe200078ec0ff */
[----:B------:R-:W-:Y:S01]  /*3810*/  FFMA.FTZ R45, R14, R39, -R45 ;  /* 0x000000270e2d7223 */ /* 0x000fe2000001082d */
[----:B------:R-:W-:Y:S01]  /*3820*/  LOP3.LUT R38, R82, 0xffff0000, RZ, 0xc0, !PT ;  /* 0xffff000052267812 */ /* 0x000fe200078ec0ff */
[----:B------:R-:W-:Y:S01]  /*3830*/  FFMA.FTZ R14, R14, R41, R15 ;  /* 0x000000290e0e7223 */ /* 0x000fe2000001000f */
[----:B------:R-:W-:Y:S01]  /*3840*/  LOP3.LUT R87, R87, 0xffff0000, RZ, 0xc0, !PT ;  /* 0xffff000057577812 */ /* 0x000fe200078ec0ff */
[----:B------:R-:W-:Y:S01]  /*3850*/  FMUL.FTZ R43, R11, R40 ;  /* 0x000000280b2b7220 */ /* 0x000fe20000410000 */
[----:B------:R-:W-:Y:S01]  /*3860*/  LOP3.LUT R83, R83, 0xffff0000, RZ, 0xc0, !PT ;  /* 0xffff000053537812 */ /* 0x000fe200078ec0ff */
[-C--:B------:R-:W-:Y:S01]  /*3870*/  FMUL.FTZ R11, R11, R38.reuse ;  /* 0x000000260b0b7220 */ /* 0x080fe20000410000 */
[----:B------:R-:W-:Y:S01]  /*3880*/  LOP3.LUT R8, R8, 0xffff0000, RZ, 0xc0, !PT ;  /* 0xffff000008087812 */ /* 0x000fe200078ec0ff */
[----:B------:R-:W-:Y:S01]  /*3890*/  FFMA.FTZ R43, R10, R38, -R43 ;  /* 0x000000260a2b7223 */ /* 0x000fe2000001082b */
[----:B------:R-:W-:-:S02]  /*38a0*/  IMAD.U32 R86, R86, 0x10000, RZ ;  /* 0x0001000056567824 */ /* 0x000fc400078e00ff */
[C---:B------:R-:W-:Y:S01]  /*38b0*/  FMUL.FTZ R15, R37.reuse, R87 ;  /* 0x00000057250f7220 */ /* 0x040fe20000410000 */
[----:B------:R-:W-:Y:S02]  /*38c0*/  IMAD.U32 R82, R82, 0x10000, RZ ;  /* 0x0001000052527824 */ /* 0x000fe400078e00ff */
        /* <DEDUP_REMOVED lines=11> */
[----:B------:R-:W-:Y:S01]  /*3980*/  F2FP.BF16.F32.PACK_AB R9, R40, R43 ;  /* 0x0000002b2809723e */ /* 0x000fe200000010ff */
[----:B------:R-:W-:Y:S01]  /*3990*/  IMAD.MOV.U32 R11, RZ, RZ, R15 ;  /* 0x000000ffff0b7224 */ /* 0x000fe200078e000f */
[----:B------:R-:W-:-:S07]  /*39a0*/  MOV R10, R14 ;  /* 0x0000000e000a7202 */ /* 0x000fce0000000f00 */
.L_x_509:
[----:B------:R-:W-:Y:S05]  /*39b0*/  BSYNC B1 ;  /* 0x0000000000017941 */ /* 0x000fea0003800000 */
.L_x_508:
[----:B----4-:R0:W-:Y:S01]  /*39c0*/  ST.E.128 desc[UR42][R12.64], R8 ;  /* 0x000000080c007985 */ /* 0x0101e2000c101d2a */
[----:B------:R-:W-:Y:S05]  /*39d0*/  BRA `(.L_x_503) ;  /* 0x0000001800ac7947 */ /* 0x000fea0003800000 */
.L_x_485:
[C---:B------:R-:W-:Y:S01]  /*39e0*/  ISETP.GE.AND P3, PT, R152.reuse, R78, PT ;  /* 0x0000004e9800720c */ /* 0x040fe20003f66270 */
[----:B------:R-:W-:Y:S01]  /*39f0*/  VIADD R44, R152, 0x60 ;  /* 0x00000060982c7836 */ /* 0x000fe20000000000 */
[----:B------:R-:W-:Y:S02]  /*3a00*/  CS2R R38, SRZ ;  /* 0x0000000000267805 */ /* 0x000fe4000001ff00 */
[----:B------:R-:W-:Y:S02]  /*3a10*/  CS2R R42, SRZ ;  /* 0x00000000002a7805 */ /* 0x000fe4000001ff00 */
[----:B------:R-:W-:Y:S02]  /*3a20*/  ISETP.GE.OR P3, PT, R16, R80, P3 ;  /* 0x000000501000720c */ /* 0x000fe40001f66670 */
[----:B------:R-:W-:-:S11]  /*3a30*/  CS2R R40, SRZ ;  /* 0x0000000000287805 */ /* 0x000fd6000001ff00 */
[----:B------:R-:W0:Y:S01]  /*3a40*/  @!P3 LDC.64 R12, c[0x0][0x3e8] ;  /* 0x0000fa00ff0cbb82 */ /* 0x000e220000000a00 */
[----:B------:R-:W-:-:S05]  /*3a50*/  @!P3 IADD3 R14, P4, R52, R10, RZ ;  /* 0x0000000a340eb210 */ /* 0x000fca0007f9e0ff */
[----:B------:R-:W-:Y:S01]  /*3a60*/  @!P3 IMAD.X R15, R79, 0x1, R35, P4 ;  /* 0x000000014f0fb824 */ /* 0x000fe200020e0623 */
[----:B------:R-:W-:-:S05]  /*3a70*/  @!P3 IADD3 R36, P4, R56, R8, RZ ;  /* 0x000000083824b210 */ /* 0x000fca0007f9e0ff */
[----:B------:R-:W-:Y:S01]  /*3a80*/  @!P3 IMAD.X R37, R71, 0x1, R31, P4 ;  /* 0x000000014725b824 */ /* 0x000fe200020e061f */
[----:B0-----:R-:W-:-:S04]  /*3a90*/  @!P3 LEA R12, P4, R14, R12, 0x1 ;  /* 0x0000000c0e0cb211 */ /* 0x001fc800078808ff */
[----:B------:R-:W-:Y:S02]  /*3aa0*/  @!P3 LEA.HI.X R13, R14, R13, R15, 0x1, P4 ;  /* 0x0000000d0e0db211 */ /* 0x000fe400020f0c0f */
[----:B------:R-:W0:Y:S01]  /*3ab0*/  @!P3 LDC.64 R14, c[0x0][0x400] ;  /* 0x00010000ff0ebb82 */ /* 0x000e220000000a00 */
[----:B------:R-:W-:Y:S01]  /*3ac0*/  BSSY B1, `(.L_x_510) ;  /* 0x0000022000017945 */ /* 0x000fe20003800000 */
[----:B0-----:R-:W-:-:S04]  /*3ad0*/  @!P3 LEA R14, P4, R36, R14, 0x1 ;  /* 0x0000000e240eb211 */ /* 0x001fc800078808ff */
[----:B------:R-:W-:Y:S02]  /*3ae0*/  @!P3 LEA.HI.X R15, R36, R15, R37, 0x1, P4 ;  /* 0x0000000f240fb211 */ /* 0x000fe400020f0c25 */
[----:B------:R-:W-:Y:S02]  /*3af0*/  CS2R R36, SRZ ;  /* 0x0000000000247805 */ /* 0x000fe4000001ff00 */
[----:B------:R-:W-:Y:S02]  /*3b00*/  ISETP.GE.AND P4, PT, R44, R78, PT ;  /* 0x0000004e2c00720c */ /* 0x000fe40003f86270 */
[----:B------:R-:W-:Y:S02]  /*3b10*/  CS2R R46, SRZ ;  /* 0x00000000002e7805 */ /* 0x000fe4000001ff00 */
[----:B------:R-:W-:Y:S01]  /*3b20*/  CS2R R50, SRZ ;  /* 0x0000000000327805 */ /* 0x000fe2000001ff00 */
[----:B------:R0:W5:Y:S01]  /*3b30*/  @!P3 LDG.E.128 R40, desc[UR42][R14.64] ;  /* 0x0000002a0e28b981 */ /* 0x000162000c1e1d00 */
[----:B------:R-:W-:-:S02]  /*3b40*/  ISETP.GE.OR P4, PT, R16, R80, P4 ;  /* 0x000000501000720c */ /* 0x000fc40002786670 */
[----:B------:R-:W-:Y:S02]  /*3b50*/  CS2R R44, SRZ ;  /* 0x00000000002c7805 */ /* 0x000fe4000001ff00 */
[----:B------:R-:W-:Y:S01]  /*3b60*/  CS2R R48, SRZ ;  /* 0x0000000000307805 */ /* 0x000fe2000001ff00 */
[----:B------:R0:W5:Y:S01]  /*3b70*/  @!P3 LDG.E.128 R36, desc[UR42][R12.64] ;  /* 0x0000002a0c24b981 */ /* 0x000162000c1e1d00 */
[----:B------:R-:W-:-:S07]  /*3b80*/  ISETP.GE.AND P3, PT, R16, R80, PT ;  /* 0x000000501000720c */ /* 0x000fce0003f66270 */
[----:B------:R-:W-:Y:S06]  /*3b90*/  @P4 BRA `(.L_x_511) ;  /* 0x0000000000504947 */ /* 0x000fec0003800000 */
[----:B0-----:R-:W0:Y:S01]  /*3ba0*/  LDC.64 R12, c[0x0][0x3f8] ;  /* 0x0000fe00ff0c7b82 */ /* 0x001e220000000a00 */
[----:B------:R-:W-:Y:S01]  /*3bb0*/  IMAD.MOV.U32 R11, RZ, RZ, R79 ;  /* 0x000000ffff0b7224 */ /* 0x000fe200078e004f */
[----:B------:R-:W-:Y:S01]  /*3bc0*/  ULDC.64 UR4, c[0x0][0x3e8] ;  /* 0x0000fa0000047ab9 */ /* 0x000fe20000000a00 */
[----:B------:R-:W-:Y:S02]  /*3bd0*/  IMAD.MOV.U32 R9, RZ, RZ, R71 ;  /* 0x000000ffff097224 */ /* 0x000fe400078e0047 */
[----:B0-----:R-:W-:-:S04]  /*3be0*/  IMAD.WIDE.U32 R10, R12, 0x60, R10 ;  /* 0x000000600c0a7825 */ /* 0x001fc800078e000a */
[----:B------:R-:W-:Y:S01]  /*3bf0*/  IMAD R13, R13, 0x60, RZ ;  /* 0x000000600d0d7824 */ /* 0x000fe200078e02ff */
[----:B------:R-:W-:-:S04]  /*3c00*/  IADD3 R12, P4, R52, R10, RZ ;  /* 0x0000000a340c7210 */ /* 0x000fc80007f9e0ff */
[----:B------:R-:W-:Y:S02]  /*3c10*/  IADD3.X R13, R35, R11, R13, P4, !PT ;  /* 0x0000000b230d7210 */ /* 0x000fe400027fe40d */
        /* <DEDUP_REMOVED lines=8> */
[----:B------:R-:W-:-:S03]  /*3ca0*/  LEA R48, P4, R8, UR4, 0x1 ;  /* 0x0000000408307c11 */ /* 0x000fc6000f8808ff */
[----:B------:R-:W5:Y:S01]  /*3cb0*/  LDG.E.128 R44, desc[UR42][R44.64] ;  /* 0x0000002a2c2c7981 */ /* 0x000f62000c1e1d00 */
[----:B------:R-:W-:-:S06]  /*3cc0*/  LEA.HI.X R49, R8, UR5, R9, 0x1, P4 ;  /* 0x0000000508317c11 */ /* 0x000fcc000a0f0c09 */
[----:B------:R-:W5:Y:S03]  /*3cd0*/  LDG.E.128 R48, desc[UR42][R48.64] ;  /* 0x0000002a30307981 */ /* 0x000f66000c1e1d00 */
.L_x_511:
[----:B------:R-:W-:Y:S05]  /*3ce0*/  BSYNC B1 ;  /* 0x0000000000017941 */ /* 0x000fea0003800000 */
.L_x_510:
[----:B-----5:R-:W-:Y:S01]  /*3cf0*/  IMAD.MOV.U32 R9, RZ, RZ, R47 ;  /* 0x000000ffff097224 */ /* 0x020fe200078e002f */
[----:B------:R-:W-:Y:S01]  /*3d00*/  MOV R8, R46 ;  /* 0x0000002e00087202 */ /* 0x000fe20000000f00 */
[----:B------:R-:W-:Y:S01]  /*3d10*/  IMAD.MOV.U32 R10, RZ, RZ, R44 ;  /* 0x000000ffff0a7224 */ /* 0x000fe200078e002c */
[----:B------:R-:W-:Y:S01]  /*3d20*/  UISETP.NE.AND UP0, UPT, UR39, 0x3, UPT ;  /* 0x000000032700788c */ /* 0x000fe2000bf05270 */
        /* <DEDUP_REMOVED lines=8> */
[----:B------:R-:W-:Y:S02]  /*3db0*/  MOV R11, R49 ;  /* 0x00000031000b7202 */ /* 0x000fe40000000f00 */
[----:B------:R-:W-:Y:S02]  /*3dc0*/  PLOP3.LUT P5, PT, PT, PT, UP0, 0x80, 0x0 ;  /* 0x000000000000781c */ /* 0x000fe40003faf008 */
        /* <DEDUP_REMOVED lines=16> */
[----:B------:R-:W-:Y:S02]  /*3ed0*/  PRMT R90, R90, 0x5410, R8 ;  /* 0x000054105a5a7816 */ /* 0x000fe40000000008 */
[----:B------:R-:W-:Y:S02]  /*3ee0*/  PRMT R107, R9, 0x7610, R107 ;  /* 0x00007610096b7816 */ /* 0x000fe4000000006b */
[----:B------:R-:W-:Y:S02]  /*3ef0*/  PRMT R92, R92, 0x5410, R10 ;  /* 0x000054105c5c7816 */ /* 0x000fe4000000000a */
[----:B------:R-:W-:Y:S01]  /*3f00*/  PRMT R109, R11, 0x7610, R109 ;  /* 0x000076100b6d7816 */ /* 0x000fe2000000006d */
[----:B------:R-:W-:Y:S06]  /*3f10*/  @!P5 BRA `(.L_x_512) ;  /* 0x000000000004d947 */ /* 0x000fec0003800000 */
[----:B------:R-:W-:Y:S01]  /*3f20*/  BPT.TRAP 0x1 ;  /* 0x000000040000795c */ /* 0x000fe20000300000 */
.L_x_512:
[----:B------:R-:W-:Y:S01]  /*3f30*/  IMAD R71, R19, 0x8, R18 ;  /* 0x0000000813477824 */ /* 0x000fe200078e0212 */
[----:B------:R-:W-:Y:S01]  /*3f40*/  SHF.L.U32 R79, R154, 0x1f, RZ ;  /* 0x0000001f9a4f7819 */ /* 0x000fe200000006ff */
[----:B------:R-:W1:Y:S01]  /*3f50*/  LDC R87, c[0x0][0x2f4] ;  /* 0x0000bd00ff577b82 */ /* 0x000e620000000800 */
[----:B------:R-:W-:Y:S02]  /*3f60*/  BSSY B1, `(.L_x_513) ;  /* 0x0000003000017945 */ /* 0x000fe40003800000 */
[----:B------:R-:W2:Y:S02]  /*3f70*/  SYNCS.PHASECHK.TRANS64.TRYWAIT P4, [R71+URZ+0x16890], R79 ;  /* 0x0168904f470075a7 */ /* 0x000ea4000808017f */
[----:B--2---:R-:W-:Y:S05]  /*3f80*/  @!P4 BRA `(.L_x_514) ;  /* 0x00000120003cc947 */ /* 0x004fea0003800000 */
.L_x_727:
[----:B------:R-:W-:Y:S05]  /*3f90*/  BSYNC B1 ;  /* 0x0000000000017941 */ /* 0x000fea0003800000 */
.L_x_513:
[----:B------:R-:W-:Y:S01]  /*3fa0*/  UMOV UR4, 0xffffffff ;  /* 0xffffffff00047882 */ /* 0x000fe20000000000 */
[----:B-1----:R-:W-:Y:S02]  /*3fb0*/  IMAD.IADD R89, R87, 0x1, -R60 ;  /* 0x0000000157597824 */ /* 0x002fe400078e0a3c */
[----:B------:R-:W-:Y:S05]  /*3fc0*/  BRA.DIV UR4, `(.L_x_515) ;  /* 0x0000012204407947 */ /* 0x000fea000b800000 */
[----:B------:R1:W3:Y:S04]  /*3fd0*/  SHFL.IDX PT, R83, R85, RZ, 0x1c1f ;  /* 0x001c1fff55537589 */ /* 0x0002e800000e0000 */
[----:B------:R1:W4:Y:S02]  /*3fe0*/  SHFL.IDX PT, R82, R84, RZ, 0x1c1f ;  /* 0x001c1fff54527589 */ /* 0x00032400000e0000 */
.L_x_731:
[----:B------:R-:W-:Y:S01]  /*3ff0*/  ISETP.GE.OR P4, PT, R152, R78, P1 ;  /* 0x0000004e9800720c */ /* 0x000fe20000f86670 */
[----:B------:R-:W-:-:S12]  /*4000*/  BSSY B1, `(.L_x_516) ;  /* 0x000007c000017945 */ /* 0x000fd80003800000 */
[----:B------:R-:W-:Y:S05]  /*4010*/  @P4 BRA `(.L_x_517) ;  /* 0x0000000400e84947 */ /* 0x000fea0003800000 */
[----:B------:R-:W5:Y:S01]  /*4020*/  S2R R9, SR_TID.X ;  /* 0x0000000000097919 */ /* 0x000f620000002100 */
[----:B------:R-:W-:Y:S01]  /*4030*/  SEL R8, R60, R89, !P0 ;  /* 0x000000593c087207 */ /* 0x000fe20004000000 */
[----:B------:R-:W-:Y:S01]  /*4040*/  BSSY B2, `(.L_x_518) ;  /* 0x0000073000027945 */ /* 0x000fe20003800000 */
[----:B----4-:R-:W-:-:S04]  /*4050*/  LEA R80, P4, R6, R82, 0x1 ;  /* 0x0000005206507211 */ /* 0x010fc800078808ff */
[----:B---3--:R-:W-:Y:S01]  /*4060*/  LEA.HI.X R81, R6, R83, R4, 0x1, P4 ;  /* 0x0000005306517211 */ /* 0x008fe200020f0c04 */
[----:B-----5:R-:W-:Y:S01]  /*4070*/  VIADD R11, R9, 0xffffff80 ;  /* 0xffffff80090b7836 */ /* 0x020fe20000000000 */
[----:B------:R-:W-:-:S04]  /*4080*/  SHF.R.S32.HI R9, RZ, 0x1f, R8 ;  /* 0x0000001fff097819 */ /* 0x000fc80000011408 */
[----:B------:R-:W-:Y:S02]  /*4090*/  LEA.HI R8, R9, R8, RZ, 0x4 ;  /* 0x0000000809087211 */ /* 0x000fe400078f20ff */
[----:B------:R-:W-:Y:S02]  /*40a0*/  SHF.R.S32.HI R10, RZ, 0x1f, R11 ;  /* 0x0000001fff0a7819 */ /* 0x000fe4000001140b */
[----:B------:R-:W-:Y:S02]  /*40b0*/  LEA.HI.SX32 R8, R8, R7, 0x1c ;  /* 0x0000000708087211 */ /* 0x000fe400078fe2ff */
[----:B------:R-:W-:Y:S02]  /*40c0*/  LEA.HI R10, R10, R11, RZ, 0x5 ;  /* 0x0000000b0a0a7211 */ /* 0x000fe400078f28ff */
[----:B------:R-:W-:Y:S01]  /*40d0*/  LEA R9, R19, R3, 0xd ;  /* 0x0000000313097211 */ /* 0x000fe200078e68ff */
[----:B------:R-:W-:Y:S01]  /*40e0*/  IMAD.SHL.U32 R86, R8, 0x8, RZ ;  /* 0x0000000808567824 */ /* 0x000fe200078e00ff */
[----:B------:R-:W-:-:S03]  /*40f0*/  SHF.R.S32.HI R10, RZ, 0x5, R10 ;  /* 0x00000005ff0a7819 */ /* 0x000fc6000001140a */
[----:B------:R-:W-:Y:S01]  /*4100*/  IMAD R9, R9, 0x2, R18 ;  /* 0x0000000209097824 */ /* 0x000fe200078e0212 */
[----:B------:R-:W-:-:S04]  /*4110*/  LOP3.LUT R8, R69, 0x38, R86, 0xf8, !PT ;  /* 0x0000003845087812 */ /* 0x000fc800078ef856 */
[----:B------:R-:W-:-:S05]  /*4120*/  LOP3.LUT R8, R8, R65, RZ, 0x3c, !PT ;  /* 0x0000004108087212 */ /* 0x000fca00078e3cff */
[----:B------:R-:W-:-:S04]  /*4130*/  IMAD R8, R10, 0x200, R8 ;  /* 0x000002000a087824 */ /* 0x000fc800078e0208 */
[----:B------:R-:W-:-:S04]  /*4140*/  IMAD R11, R19, 0x2000, R8 ;  /* 0x00002000130b7824 */ /* 0x000fc800078e0208 */
[----:B0-----:R-:W-:Y:S02]  /*4150*/  IMAD R12, R11, 0x2, R18 ;  /* 0x000000020b0c7824 */ /* 0x001fe400078e0212 */
[----:B------:R-:W0:Y:S04]  /*4160*/  LDS.128 R8, [R9+0xe400] ;  /* 0x00e4000009087984 */ /* 0x000e280000000c00 */
[----:B------:R-:W3:Y:S01]  /*4170*/  LDS.128 R12, [R12+0xe400] ;  /* 0x00e400000c0c7984 */ /* 0x000ee20000000c00 */
[----:B------:R-:W-:Y:S05]  /*4180*/  @P3 BRA `(.L_x_519) ;  /* 0x0000000400783947 */ /* 0x000fea0003800000 */
[----:B------:R-:W-:Y:S01]  /*4190*/  SHF.R.U32.HI R103, RZ, 0x10, R41 ;  /* 0x00000010ff677819 */ /* 0x000fe20000011629 */
[----:B---3--:R-:W-:Y:S01]  /*41a0*/  IMAD.U32 R104, R13, 0x10000, RZ ;  /* 0x000100000d687824 */ /* 0x008fe200078e00ff */
[----:B------:R-:W-:Y:S01]  /*41b0*/  SHF.R.U32.HI R100, RZ, 0x10, R37 ;  /* 0x00000010ff647819 */ /* 0x000fe20000011625 */
[----:B------:R-:W-:Y:S01]  /*41c0*/  IMAD.U32 R105, R15, 0x10000, RZ ;  /* 0x000100000f697824 */ /* 0x000fe200078e00ff */
[----:B------:R-:W-:Y:S02]  /*41d0*/  PRMT R109, R109, 0x5410, R103 ;  /* 0x000054106d6d7816 */ /* 0x000fe40000000067 */
[----:B------:R-:W-:Y:S02]  /*41e0*/  SHF.R.U32.HI R99, RZ, 0x10, R39 ;  /* 0x00000010ff637819 */ /* 0x000fe40000011627 */
[----:B------:R-:W-:Y:S01]  /*41f0*/  PRMT R106, R106, 0x5410, R100 ;  /* 0x000054106a6a7816 */ /* 0x000fe20000000064 */
[----:B------:R-:W-:Y:S01]  /*4200*/  IMAD.U32 R103, R109, 0x10000, RZ ;  /* 0x000100006d677824 */ /* 0x000fe200078e00ff */
[----:B------:R-:W-:-:S02]  /*4210*/  SHF.R.U32.HI R101, RZ, 0x10, R43 ;  /* 0x00000010ff657819 */ /* 0x000fc4000001162b */
[----:B------:R-:W-:Y:S01]  /*4220*/  PRMT R100, R108, 0x5410, R99 ;  /* 0x000054106c647816 */ /* 0x000fe20000000063 */
[----:B------:R-:W-:Y:S01]  /*4230*/  IMAD.U32 R99, R106, 0x10000, RZ ;  /* 0x000100006a637824 */ /* 0x000fe200078e00ff */
[----:B------:R-:W-:Y:S01]  /*4240*/  LOP3.LUT R102, R13, 0xffff0000, RZ, 0xc0, !PT ;  /* 0xffff00000d667812 */ /* 0x000fe200078ec0ff */
[----:B------:R-:W-:Y:S01]  /*4250*/  FMUL.FTZ R111, R104, R103 ;  /* 0x00000067686f7220 */ /* 0x000fe20000410000 */
[----:B------:R-:W-:Y:S01]  /*4260*/  LOP3.LUT R109, R109, 0xffff0000, RZ, 0xc0, !PT ;  /* 0xffff00006d6d7812 */ /* 0x000fe200078ec0ff */
[----:B------:R-:W-:Y:S01]  /*4270*/  IMAD.U32 R108, R100, 0x10000, RZ ;  /* 0x00010000646c7824 */ /* 0x000fe200078e00ff */
[----:B------:R-:W-:Y:S01]  /*4280*/  PRMT R107, R107, 0x5410, R101 ;  /* 0x000054106b6b7816 */ /* 0x000fe20000000065 */
[----:B------:R-:W-:Y:S01]  /*4290*/  FMUL.FTZ R101, R104, R99 ;  /* 0x0000006368657220 */ /* 0x000fe20000410000 */
[----:B------:R-:W-:Y:S01]  /*42a0*/  SHF.R.U64 R36, R36, 0x10, R37 ;  /* 0x0000001024247819 */ /* 0x000fe20000001225 */
[----:B------:R-:W-:Y:S01]  /*42b0*/  FMUL.FTZ R104, R102, R109 ;  /* 0x0000006d66687220 */ /* 0x000fe20000410000 */
[----:B------:R-:W-:-:S02]  /*42c0*/  LOP3.LUT R106, R106, 0xffff0000, RZ, 0xc0, !PT ;  /* 0xffff00006a6a7812 */ /* 0x000fc400078ec0ff */
[----:B0-----:R-:W-:Y:S02]  /*42d0*/  LOP3.LUT R37, R9, 0xffff0000, RZ, 0xc0, !PT ;  /* 0xffff000009257812 */ /* 0x001fe400078ec0ff */
[----:B------:R-:W-:Y:S01]  /*42e0*/  SHF.R.U64 R98, R38, 0x10, R39 ;  /* 0x0000001026627819 */ /* 0x000fe20000001227 */
[-C--:B------:R-:W-:Y:S01]  /*42f0*/  FMUL.FTZ R112, R102, R106.reuse ;  /* 0x0000006a66707220 */ /* 0x080fe20000410000 */
[----:B------:R-:W-:Y:S01]  /*4300*/  SHF.L.U32 R110, R107, 0x10, RZ ;  /* 0x000000106b6e7819 */ /* 0x000fe200000006ff */
[----:B------:R-:W-:Y:S01]  /*4310*/  FFMA.FTZ R102, R37, R106, -R104 ;  /* 0x0000006a25667223 */ /* 0x000fe20000010868 */
[----:B------:R-:W-:Y:S01]  /*4320*/  SHF.R.U64 R38, R40, 0x10, R41 ;  /* 0x0000001028267819 */ /* 0x000fe20000001229 */
[----:B------:R-:W-:Y:S01]  /*4330*/  IMAD.U32 R40, R9, 0x10000, RZ ;  /* 0x0001000009287824 */ /* 0x000fe200078e00ff */
[----:B------:R-:W-:Y:S01]  /*4340*/  PRMT R36, R93, 0x5432, R36 ;  /* 0x000054325d247816 */ /* 0x000fe20000000024 */
[----:B------:R-:W-:Y:S01]  /*4350*/  IMAD.U32 R41, R11, 0x10000, RZ ;  /* 0x000100000b297824 */ /* 0x000fe200078e00ff */
[----:B------:R-:W-:Y:S01]  /*4360*/  PRMT R38, R92, 0x5432, R38 ;  /* 0x000054325c267816 */ /* 0x000fe20000000026 */
[----:B------:R-:W-:Y:S01]  /*4370*/  FMUL.FTZ R106, R105, R110 ;  /* 0x0000006e696a7220 */ /* 0x000fe20000410000 */
[C---:B------:R-:W-:Y:S01]  /*4380*/  FFMA.FTZ R99, R40.reuse, R99, -R111 ;  /* 0x0000006328637223 */ /* 0x040fe2000001086f */
[----:B------:R-:W-:Y:S01]  /*4390*/  LOP3.LUT R15, R15, 0xffff0000, RZ, 0xc0, !PT ;  /* 0xffff00000f0f7812 */ /* 0x000fe200078ec0ff */
[----:B------:R-:W-:Y:S01]  /*43a0*/  FFMA.FTZ R40, R40, R103, R101 ;  /* 0x0000006728287223 */ /* 0x000fe20000010065 */
[----:B------:R-:W-:Y:S01]  /*43b0*/  LOP3.LUT R104, R107, 0xffff0000, RZ, 0xc0, !PT ;  /* 0xffff00006b687812 */ /* 0x000fe200078ec0ff */
[-C--:B------:R-:W-:Y:S01]  /*43c0*/  FMUL.FTZ R105, R105, R108.reuse ;  /* 0x0000006c69697220 */ /* 0x080fe20000410000 */
[----:B------:R-:W-:Y:S01]  /*43d0*/  LOP3.LUT R100, R100, 0xffff0000, RZ, 0xc0, !PT ;  /* 0xffff000064647812 */ /* 0x000fe200078ec0ff */
[----:B------:R-:W-:Y:S01]  /*43e0*/  FFMA.FTZ R101, R41, R108, -R106 ;  /* 0x0000006c29657223 */ /* 0x000fe2000001086a */
[----:B------:R-:W-:Y:S01]  /*43f0*/  SHF.L.U32 R13, R12, 0x10, RZ ;  /* 0x000000100c0d7819 */ /* 0x000fe200000006ff */
[----:B------:R-:W-:Y:S01]  /*4400*/  IMAD.U32 R108, R38, 0x10000, RZ ;  /* 0x00010000266c7824 */ /* 0x000fe200078e00ff */
[----:B------:R-:W-:Y:S01]  /*4410*/  SHF.R.U64 R42, R42, 0x10, R43 ;  /* 0x000000102a2a7819 */ /* 0x000fe2000000122b */
[----:B------:R-:W-:Y:S01]  /*4420*/  IMAD.U32 R106, R36, 0x10000, RZ ;  /* 0x00010000246a7824 */ /* 0x000fe200078e00ff */
[----:B------:R-:W-:Y:S01]  /*4430*/  LOP3.LUT R11, R11, 0xffff0000, RZ, 0xc0, !PT ;  /* 0xffff00000b0b7812 */ /* 0x000fe200078ec0ff */
[----:B------:R-:W-:Y:S01]  /*4440*/  FFMA.FTZ R37, R37, R109, R112 ;  /* 0x0000006d25257223 */ /* 0x000fe20000010070 */
[----:B------:R-:W-:Y:S01]  /*4450*/  FFMA.FTZ R41, R41, R110, R105 ;  /* 0x0000006e29297223 */ /* 0x000fe20000010069 */
[C---:B------:R-:W-:Y:S01]  /*4460*/  FMUL.FTZ R110, R15.reuse, R104 ;  /* 0x000000680f6e7220 */ /* 0x040fe20000410000 */
[----:B------:R-:W-:Y:S01]  /*4470*/  FMUL.FTZ R112, R15, R100 ;  /* 0x000000640f707220 */ /* 0x000fe20000410000 */
[----:B------:R-:W-:Y:S01]  /*4480*/  LOP3.LUT R103, R38, 0xffff0000, RZ, 0xc0, !PT ;  /* 0xffff000026677812 */ /* 0x000fe200078ec0ff */
[----:B------:R-:W-:-:S02]  /*4490*/  IMAD.U32 R9, R8, 0x10000, RZ ;  /* 0x0001000008097824 */ /* 0x000fc400078e00ff */
[C---:B------:R-:W-:Y:S01]  /*44a0*/  FMUL.FTZ R38, R13.reuse, R108 ;  /* 0x0000006c0d267220 */ /* 0x040fe20000410000 */
[----:B------:R-:W-:Y:S01]  /*44b0*/  LOP3.LUT R12, R12, 0xffff0000, RZ, 0xc0, !PT ;  /* 0xffff00000c0c7812 */ /* 0x000fe200078ec0ff */
[----:B------:R-:W-:Y:S01]  /*44c0*/  FMUL.FTZ R13, R13, R106 ;  /* 0x0000006a0d0d7220 */ /* 0x000fe20000410000 */
[----:B------:R-:W-:Y:S01]  /*44d0*/  PRMT R42, R90, 0x5432, R42 ;  /* 0x000054325a2a7816 */ /* 0x000fe2000000002a */
[C---:B------:R-:W-:Y:S01]  /*44e0*/  FFMA.FTZ R100, R11.reuse, R100, -R110 ;  /* 0x000000640b647223 */ /* 0x040fe2000001086e */
[----:B------:R-:W-:Y:S01]  /*44f0*/  LOP3.LUT R15, R36, 0xffff0000, RZ, 0xc0, !PT ;  /* 0xffff0000240f7812 */ /* 0x000fe200078ec0ff */
[----:B------:R-:W-:Y:S01]  /*4500*/  FFMA.FTZ R36, R11, R104, R112 ;  /* 0x000000680b247223 */ /* 0x000fe20000010070 */
[----:B------:R-:W-:Y:S01]  /*4510*/  PRMT R98, R91, 0x5432, R98 ;  /* 0x000054325b627816 */ /* 0x000fe20000000062 */
[C---:B------:R-:W-:Y:S01]  /*4520*/  FFMA.FTZ R11, R9.reuse, R106, -R38 ;  /* 0x0000006a090b7223 */ /* 0x040fe20000010826 */
[C---:B------:R-:W-:Y:S01]  /*4530*/  IMAD.U32 R39, R10.reuse, 0x10000, RZ ;  /* 0x000100000a277824 */ /* 0x040fe200078e00ff */
[----:B------:R-:W-:Y:S01]  /*4540*/  LOP3.LUT R43, R10, 0xffff0000, RZ, 0xc0, !PT ;  /* 0xffff00000a2b7812 */ /* 0x000fe200078ec0ff */
[----:B------:R-:W-:Y:S01]  /*4550*/  FFMA.FTZ R9, R9, R108, R13 ;  /* 0x0000006c09097223 */ /* 0x000fe2000001000d */
[----:B------:R-:W-:-:S02]  /*4560*/  IMAD.U32 R10, R14, 0x10000, RZ ;  /* 0x000100000e0a7824 */ /* 0x000fc400078e00ff */
[C---:B------:R-:W-:Y:S01]  /*4570*/  FMUL.FTZ R105, R12.reuse, R103 ;  /* 0x000000670c697220 */ /* 0x040fe20000410000 */
[----:B------:R-:W-:Y:S01]  /*4580*/  FMUL.FTZ R107, R12, R15 ;  /* 0x0000000f0c6b7220 */ /* 0x000fe20000410000 */
[----:B------:R-:W-:Y:S01]  /*4590*/  IMAD.U32 R13, R42, 0x10000, RZ ;  /* 0x000100002a0d7824 */ /* 0x000fe200078e00ff */
[----:B------:R-:W-:Y:S01]  /*45a0*/  LOP3.LUT R14, R14, 0xffff0000, RZ, 0xc0, !PT ;  /* 0xffff00000e0e7812 */ /* 0x000fe200078ec0ff */
[----:B------:R-:W-:Y:S01]  /*45b0*/  IMAD.U32 R12, R98, 0x10000, RZ ;  /* 0x00010000620c7824 */ /* 0x000fe200078e00ff */
[----:B------:R-:W-:Y:S01]  /*45c0*/  LOP3.LUT R42, R42, 0xffff0000, RZ, 0xc0, !PT ;  /* 0xffff00002a2a7812 */ /* 0x000fe200078ec0ff */
[----:B------:R-:W-:Y:S01]  /*45d0*/  FMUL.FTZ R104, R10, R13 ;  /* 0x0000000d0a687220 */ /* 0x000fe20000410000 */
[----:B------:R-:W-:Y:S01]  /*45e0*/  LOP3.LUT R8, R8, 0xffff0000, RZ, 0xc0, !PT ;  /* 0xffff000008087812 */ /* 0x000fe200078ec0ff */
[----:B------:R-:W-:Y:S01]  /*45f0*/  FMUL.FTZ R10, R10, R12 ;  /* 0x0000000c0a0a7220 */ /* 0x000fe20000410000 */
[----:B------:R-:W-:Y:S01]  /*4600*/  LOP3.LUT R98, R98, 0xffff0000, RZ, 0xc0, !PT ;  /* 0xffff000062627812 */ /* 0x000fe200078ec0ff */
[----:B------:R-:W-:Y:S01]  /*4610*/  FMUL.FTZ R106, R14, R42 ;  /* 0x0000002a0e6a7220 */ /* 0x000fe20000410000 */
[C---:B------:R-:W-:Y:S01]  /*4620*/  FFMA.FTZ R104, R39.reuse, R12, -R104 ;  /* 0x0000000c27687223 */ /* 0x040fe20000010868 */
[----:B------:R-:W-:Y:S01]  /*4630*/  FFMA.FTZ R38, R8, R15, -R105 ;  /* 0x0000000f08267223 */ /* 0x000fe20000010869 */
[----:B------:R-:W-:Y:S01]  /*4640*/  FFMA.FTZ R10, R39, R13, R10 ;  /* 0x0000000d270a7223 */ /* 0x000fe2000001000a */
[-C--:B------:R-:W-:Y:S01]  /*4650*/  FMUL.FTZ R15, R14, R98.reuse ;  /* 0x000000620e0f7220 */ /* 0x080fe20000410000 */
[----:B------:R-:W-:Y:S01]  /*4660*/  FFMA.FTZ R13, R43, R98, -R106 ;  /* 0x000000622b0d7223 */ /* 0x000fe2000001086a */
[----:B------:R-:W-:Y:S01]  /*4670*/  FFMA.FTZ R8, R8, R103, R107 ;  /* 0x0000006708087223 */ /* 0x000fe2000001006b */
[----:B------:R-:W-:Y:S01]  /*4680*/  F2FP.BF16.F32.PACK_AB R40, R37, R40 ;  /* 0x000000282528723e */ /* 0x000fe200000010ff */
[----:B------:R-:W-:Y:S01]  /*4690*/  FFMA.FTZ R15, R43, R42, R15 ;  /* 0x0000002a2b0f7223 */ /* 0x000fe2000001000f */
[----:B------:R-:W-:-:S02]  /*46a0*/  F2FP.BF16.F32.PACK_AB R100, R100, R101 ;  /* 0x000000656464723e */ /* 0x000fc400000010ff */
[----:B------:R-:W-:Y:S02]  /*46b0*/  F2FP.BF16.F32.PACK_AB R36, R36, R41 ;  /* 0x000000292424723e */ /* 0x000fe400000010ff */
[----:B------:R-:W-:Y:S01]  /*46c0*/  F2FP.BF16.F32.PACK_AB R98, R38, R11 ;  /* 0x0000000b2662723e */ /* 0x000fe200000010ff */
[----:B------:R-:W-:Y:S01]  /*46d0*/  IMAD.MOV.U32 R11, RZ, RZ, R100 ;  /* 0x000000ffff0b7224 */ /* 0x000fe200078e0064 */
[----:B------:R-:W-:Y:S01]  /*46e0*/  F2FP.BF16.F32.PACK_AB R37, R13, R104 ;  /* 0x000000680d25723e */ /* 0x000fe200000010ff */
[----:B------:R-:W-:Y:S01]  /*46f0*/  IMAD.MOV.U32 R13, RZ, RZ, R40 ;  /* 0x000000ffff0d7224 */ /* 0x000fe200078e0028 */
[----:B------:R-:W-:Y:S02]  /*4700*/  F2FP.BF16.F32.PACK_AB R99, R102, R99 ;  /* 0x000000636663723e */ /* 0x000fe400000010ff */
[----:B------:R-:W-:Y:S01]  /*4710*/  F2FP.BF16.F32.PACK_AB R12, R8, R9 ;  /* 0x00000009080c723e */ /* 0x000fe200000010ff */
[----:B------:R-:W-:Y:S01]  /*4720*/  IMAD.MOV.U32 R8, RZ, RZ, R98 ;  /* 0x000000ffff087224 */ /* 0x000fe200078e0062 */
[----:B------:R-:W-:Y:S01]  /*4730*/  F2FP.BF16.F32.PACK_AB R14, R15, R10 ;  /* 0x0000000a0f0e723e */ /* 0x000fe200000010ff */
[----:B------:R-:W-:Y:S01]  /*4740*/  IMAD.MOV.U32 R10, RZ, RZ, R37 ;  /* 0x000000ffff0a7224 */ /* 0x000fe200078e0025 */
[----:B------:R-:W-:Y:S01]  /*4750*/  MOV R9, R99 ;  /* 0x0000006300097202 */ /* 0x000fe20000000f00 */
[----:B------:R-:W-:-:S07]  /*4760*/  IMAD.MOV.U32 R15, RZ, RZ, R36 ;  /* 0x000000ffff0f7224 */ /* 0x000fce00078e0024 */
.L_x_519:
[----:B------:R-:W-:Y:S05]  /*4770*/  BSYNC B2 ;  /* 0x0000000000027941 */ /* 0x000fea0003800000 */
.L_x_518:
[----:B------:R-:W-:Y:S01]  /*4780*/  ISETP.GE.AND P4, PT, R86, R87, PT ;  /* 0x000000575600720c */ /* 0x000fe20003f86270 */
[----:B0-----:R0:W-:-:S12]  /*4790*/  ST.E.128 desc[UR42][R80.64], R8 ;  /* 0x0000000850007985 */ /* 0x0011d8000c101d2a */
[----:B------:R-:W-:-:S05]  /*47a0*/  @!P4 IMAD.WIDE R82, R86, 0x2, R82 ;  /* 0x000000025652c825 */ /* 0x000fca00078e0252 */
[----:B---3--:R0:W-:Y:S02]  /*47b0*/  @!P4 ST.E.128 desc[UR42][R82.64], R12 ;  /* 0x0000000c5200c985 */ /* 0x0081e4000c101d2a */
.L_x_517:
[----:B------:R-:W-:Y:S05]  /*47c0*/  BSYNC B1 ;  /* 0x0000000000017941 */ /* 0x000fea0003800000 */
.L_x_516:
[----:B------:R-:W-:-:S03]  /*47d0*/  UMOV UR4, 0xffffffff ;  /* 0xffffffff00047882 */ /* 0x000fc60000000000 */
[----:B------:R-:W-:Y:S05]  /*47e0*/  BRA.DIV UR4, `(.L_x_520) ;  /* 0x0000011a04847947 */ /* 0x000fea000b800000 */
[----:B-1----:R-:W1:Y:S04]  /*47f0*/  SHFL.IDX PT, R85, R85, 0x1, 0x1c1f ;  /* 0x003c1f0055557f89 */ /* 0x002e6800000e0000 */
[----:B------:R-:W0:Y:S02]  /*4800*/  SHFL.IDX PT, R84, R84, 0x1, 0x1c1f ;  /* 0x003c1f0054547f89 */ /* 0x000e2400000e0000 */
.L_x_735:
[----:B0-----:R-:W-:-:S05]  /*4810*/  VIADD R8, R152, 0x60 ;  /* 0x0000006098087836 */ /* 0x001fca0000000000 */
[----:B------:R-:W-:-:S13]  /*4820*/  ISETP.GE.OR P4, PT, R8, R78, P1 ;  /* 0x0000004e0800720c */ /* 0x000fda0000f86670 */
[----:B------:R-:W-:Y:S05]  /*4830*/  @P4 BRA `(.L_x_503) ;  /* 0x0000000c00144947 */ /* 0x000fea0003800000 */
[----:B------:R-:W5:Y:S01]  /*4840*/  LDL R9, [R1+0x20] ;  /* 0x0000200001097983 */ /* 0x000f620000100800 */
[----:B------:R-:W-:Y:S01]  /*4850*/  SEL R89, R60, R89, !P0 ;  /* 0x000000593c597207 */ /* 0x000fe20004000000 */
[----:B------:R-:W-:Y:S01]  /*4860*/  VIADD R10, R152, 0x60 ;  /* 0x00000060980a7836 */ /* 0x000fe20000000000 */
[----:B------:R-:W-:Y:S01]  /*4870*/  LEA R36, P4, R6, R84, 0x1 ;  /* 0x0000005406247211 */ /* 0x000fe200078808ff */
[----:B------:R-:W-:Y:S01]  /*4880*/  VIADD R11, R152, 0x60 ;  /* 0x00000060980b7836 */ /* 0x000fe20000000000 */
[----:B------:R-:W-:Y:S01]  /*4890*/  SHF.R.S32.HI R8, RZ, 0x1f, R89 ;  /* 0x0000001fff087819 */ /* 0x000fe20000011459 */
[----:B------:R-:W-:Y:S01]  /*48a0*/  BSSY B1, `(.L_x_521) ;  /* 0x0000071000017945 */ /* 0x000fe20003800000 */
[----:B------:R-:W-:Y:S01]  /*48b0*/  SHF.L.U32 R10, R10, 0x6, RZ ;  /* 0x000000060a0a7819 */ /* 0x000fe200000006ff */
[----:B------:R-:W-:Y:S01]  /*48c0*/  IMAD.SHL.U32 R11, R11, 0x40, RZ ;  /* 0x000000400b0b7824 */ /* 0x000fe200078e00ff */
[----:B------:R-:W-:Y:S02]  /*48d0*/  LEA.HI R8, R8, R89, RZ, 0x4 ;  /* 0x0000005908087211 */ /* 0x000fe400078f20ff */
[----:B------:R-:W-:-:S02]  /*48e0*/  LOP3.LUT R10, R10, 0x1c0, RZ, 0xc0, !PT ;  /* 0x000001c00a0a7812 */ /* 0x000fc400078ec0ff */
[----:B------:R-:W-:Y:S02]  /*48f0*/  LEA.HI.SX32 R8, R8, R7, 0x1c ;  /* 0x0000000708087211 */ /* 0x000fe400078fe2ff */
[----:B------:R-:W-:Y:S02]  /*4900*/  LOP3.LUT R11, R11, 0x1c0, RZ, 0xc0, !PT ;  /* 0x000001c00b0b7812 */ /* 0x000fe400078ec0ff */
[----:B------:R-:W-:Y:S01]  /*4910*/  SHF.R.U32.HI R10, RZ, 0x3, R10 ;  /* 0x00000003ff0a7819 */ /* 0x000fe2000001160a */
[----:B------:R-:W-:Y:S01]  /*4920*/  IMAD.SHL.U32 R38, R8, 0x8, RZ ;  /* 0x0000000808267824 */ /* 0x000fe200078e00ff */
[----:B-1----:R-:W-:-:S04]  /*4930*/  LEA.HI.X R37, R6, R85, R4, 0x1, P4 ;  /* 0x0000005506257211 */ /* 0x002fc800020f0c04 */
[----:B------:R-:W-:-:S04]  /*4940*/  LOP3.LUT R8, R11, 0x38, R38, 0xf8, !PT ;  /* 0x000000380b087812 */ /* 0x000fc800078ef826 */
[----:B------:R-:W-:-:S05]  /*4950*/  LOP3.LUT R8, R8, R10, RZ, 0x3c, !PT ;  /* 0x0000000a08087212 */ /* 0x000fca00078e3cff */
[----:B-----5:R-:W-:Y:S02]  /*4960*/  IMAD.IADD R8, R9, 0x1, R8 ;  /* 0x0000000109087824 */ /* 0x020fe400078e0208 */
[C---:B------:R-:W-:Y:S02]  /*4970*/  IMAD R9, R19.reuse, 0x2000, R0 ;  /* 0x0000200013097824 */ /* 0x040fe400078e0200 */
[----:B------:R-:W-:-:S03]  /*4980*/  IMAD R11, R19, 0x2000, R8 ;  /* 0x00002000130b7824 */ /* 0x000fc600078e0208 */
[----:B------:R-:W-:Y:S01]  /*4990*/  LEA R9, R9, R18, 0x1 ;  /* 0x0000001209097211 */ /* 0x000fe200078e08ff */
[----:B------:R-:W-:-:S05]  /*49a0*/  IMAD R12, R11, 0x2, R18 ;  /* 0x000000020b0c7824 */ /* 0x000fca00078e0212 */
[----:B------:R-:W0:Y:S04]  /*49b0*/  LDS.128 R8, [R9+0xe400] ;  /* 0x00e4000009087984 */ /* 0x000e280000000c00 */
[----:B------:R-:W1:Y:S01]  /*49c0*/  LDS.128 R12, [R12+0xe400] ;  /* 0x00e400000c0c7984 */ /* 0x000e620000000c00 */
[----:B------:R-:W-:Y:S05]  /*49d0*/  @P3 BRA `(.L_x_522) ;  /* 0x0000000400743947 */ /* 0x000fea0003800000 */
[--C-:B------:R-:W-:Y:S01]  /*49e0*/  SHF.R.U64 R81, R48, 0x10, R49.reuse ;  /* 0x0000001030517819 */ /* 0x100fe20000001231 */
[----:B-1----:R-:W-:Y:S01]  /*49f0*/  IMAD.U32 R42, R13, 0x10000, RZ ;  /* 0x000100000d2a7824 */ /* 0x002fe200078e00ff */
[----:B------:R-:W-:Y:S01]  /*4a00*/  SHF.R.U32.HI R48, RZ, 0x10, R49 ;  /* 0x00000010ff307819 */ /* 0x000fe20000011631 */
[----:B0-----:R-:W-:Y:S01]  /*4a10*/  IMAD.U32 R41, R9, 0x10000, RZ ;  /* 0x0001000009297824 */ /* 0x001fe200078e00ff */
[----:B------:R-:W-:Y:S01]  /*4a20*/  SHF.R.U32.HI R86, RZ, 0x10, R45 ;  /* 0x00000010ff567819 */ /* 0x000fe2000001162d */
[----:B------:R-:W-:Y:S01]  /*4a30*/  IMAD.U32 R39, R8, 0x10000, RZ ;  /* 0x0001000008277824 */ /* 0x000fe200078e00ff */
[----:B------:R-:W-:Y:S02]  /*4a40*/  PRMT R97, R97, 0x5410, R48 ;  /* 0x0000541061617816 */ /* 0x000fe40000000030 */
[----:B------:R-:W-:Y:S02]  /*4a50*/  PRMT R93, R93, 0x5410, R86 ;  /* 0x000054105d5d7816 */ /* 0x000fe40000000056 */
[--C-:B---3--:R-:W-:Y:S01]  /*4a60*/  SHF.R.U64 R83, R46, 0x10, R47.reuse ;  /* 0x000000102e537819 */ /* 0x108fe2000000122f */
[----:B------:R-:W-:Y:S01]  /*4a70*/  IMAD.U32 R48, R97, 0x10000, RZ ;  /* 0x0001000061307824 */ /* 0x000fe200078e00ff */
[----:B----4-:R-:W-:Y:S01]  /*4a80*/  SHF.R.U32.HI R82, RZ, 0x10, R47 ;  /* 0x00000010ff527819 */ /* 0x010fe2000001162f */
[----:B------:R-:W-:Y:S01]  /*4a90*/  IMAD.U32 R47, R15, 0x10000, RZ ;  /* 0x000100000f2f7824 */ /* 0x000fe200078e00ff */
[----:B------:R-:W-:-:S02]  /*4aa0*/  SHF.R.U32.HI R80, RZ, 0x10, R51 ;  /* 0x00000010ff507819 */ /* 0x000fc40000011633 */
[----:B------:R-:W-:Y:S01]  /*4ab0*/  LOP3.LUT R43, R15, 0xffff0000, RZ, 0xc0, !PT ;  /* 0xffff00000f2b7812 */ /* 0x000fe200078ec0ff */
[----:B------:R-:W-:Y:S01]  /*4ac0*/  IMAD.U32 R15, R93, 0x10000, RZ ;  /* 0x000100005d0f7824 */ /* 0x000fe200078e00ff */
[----:B------:R-:W-:Y:S01]  /*4ad0*/  SHF.R.U64 R49, R50, 0x10, R51 ;  /* 0x0000001032317819 */ /* 0x000fe20000001233 */
[CC--:B------:R-:W-:Y:S01]  /*4ae0*/  FMUL.FTZ R50, R42.reuse, R48.reuse ;  /* 0x000000302a327220 */ /* 0x0c0fe20000410000 */
[----:B------:R-:W-:Y:S01]  /*4af0*/  PRMT R95, R95, 0x5410, R80 ;  /* 0x000054105f5f7816 */ /* 0x000fe20000000050 */
[-C--:B------:R-:W-:Y:S01]  /*4b00*/  FMUL.FTZ R42, R42, R15.reuse ;  /* 0x0000000f2a2a7220 */ /* 0x080fe20000410000 */
[----:B------:R-:W-:Y:S01]  /*4b10*/  PRMT R91, R91, 0x5410, R82 ;  /* 0x000054105b5b7816 */ /* 0x000fe20000000052 */
[----:B------:R-:W-:Y:S01]  /*4b20*/  FFMA.FTZ R15, R41, R15, -R50 ;  /* 0x0000000f290f7223 */ /* 0x000fe20000010832 */
[----:B------:R-:W-:Y:S01]  /*4b30*/  LOP3.LUT R46, R13, 0xffff0000, RZ, 0xc0, !PT ;  /* 0xffff00000d2e7812 */ /* 0x000fe200078ec0ff */
[----:B------:R-:W-:Y:S01]  /*4b40*/  IMAD.U32 R50, R95, 0x10000, RZ ;  /* 0x000100005f327824 */ /* 0x000fe200078e00ff */
[----:B------:R-:W-:Y:S01]  /*4b50*/  LOP3.LUT R97, R97, 0xffff0000, RZ, 0xc0, !PT ;  /* 0xffff000061617812 */ /* 0x000fe200078ec0ff */
[----:B------:R-:W-:Y:S01]  /*4b60*/  FFMA.FTZ R41, R41, R48, R42 ;  /* 0x0000003029297223 */ /* 0x000fe2000001002a */
[----:B------:R-:W-:Y:S01]  /*4b70*/  LOP3.LUT R93, R93, 0xffff0000, RZ, 0xc0, !PT ;  /* 0xffff00005d5d7812 */ /* 0x000fe200078ec0ff */
[----:B------:R-:W-:Y:S01]  /*4b80*/  IMAD.U32 R48, R91, 0x10000, RZ ;  /* 0x000100005b307824 */ /* 0x000fe200078e00ff */
[----:B------:R-:W-:Y:S01]  /*4b90*/  SHF.R.U64 R89, R44, 0x10, R45 ;  /* 0x000000102c597819 */ /* 0x000fe2000000122d */
[----:B------:R-:W-:Y:S01]  /*4ba0*/  IMAD.U32 R45, R11, 0x10000, RZ ;  /* 0x000100000b2d7824 */ /* 0x000fe200078e00ff */
[----:B------:R-:W-:Y:S01]  /*4bb0*/  PRMT R94, R94, 0x5410, R49 ;  /* 0x000054105e5e7816 */ /* 0x000fe20000000031 */
[C---:B------:R-:W-:Y:S01]  /*4bc0*/  FMUL.FTZ R49, R46.reuse, R97 ;  /* 0x000000612e317220 */ /* 0x040fe20000410000 */
[----:B------:R-:W-:Y:S01]  /*4bd0*/  LOP3.LUT R44, R9, 0xffff0000, RZ, 0xc0, !PT ;  /* 0xffff0000092c7812 */ /* 0x000fe200078ec0ff */
[----:B------:R-:W-:Y:S01]  /*4be0*/  FMUL.FTZ R51, R46, R93 ;  /* 0x0000005d2e337220 */ /* 0x000fe20000410000 */
[C---:B------:R-:W-:Y:S01]  /*4bf0*/  FMUL.FTZ R46, R47.reuse, R50 ;  /* 0x000000322f2e7220 */ /* 0x040fe20000410000 */
[----:B------:R-:W-:Y:S01]  /*4c00*/  PRMT R96, R96, 0x5410, R81 ;  /* 0x0000541060607816 */ /* 0x000fe20000000051 */
[-C--:B------:R-:W-:Y:S01]  /*4c10*/  FMUL.FTZ R47, R47, R48.reuse ;  /* 0x000000302f2f7220 */ /* 0x080fe20000410000 */
[----:B------:R-:W-:Y:S01]  /*4c20*/  LOP3.LUT R95, R95, 0xffff0000, RZ, 0xc0, !PT ;  /* 0xffff00005f5f7812 */ /* 0x000fe200078ec0ff */
[----:B------:R-:W-:Y:S01]  /*4c30*/  FFMA.FTZ R80, R44, R97, R51 ;  /* 0x000000612c507223 */ /* 0x000fe20000010033 */
[----:B------:R-:W-:Y:S01]  /*4c40*/  PRMT R92, R92, 0x5410, R89 ;  /* 0x000054105c5c7816 */ /* 0x000fe20000000059 */
[----:B------:R-:W-:Y:S01]  /*4c50*/  FFMA.FTZ R42, R44, R93, -R49 ;  /* 0x0000005d2c2a7223 */ /* 0x000fe20000010831 */
[----:B------:R-:W-:Y:S01]  /*4c60*/  LOP3.LUT R40, R11, 0xffff0000, RZ, 0xc0, !PT ;  /* 0xffff00000b287812 */ /* 0x000fe200078ec0ff */
[----:B------:R-:W-:Y:S01]  /*4c70*/  FFMA.FTZ R51, R45, R48, -R46 ;  /* 0x000000302d337223 */ /* 0x000fe2000001082e */
[----:B------:R-:W-:Y:S01]  /*4c80*/  LOP3.LUT R91, R91, 0xffff0000, RZ, 0xc0, !PT ;  /* 0xffff00005b5b7812 */ /* 0x000fe200078ec0ff */
[----:B------:R-:W-:Y:S01]  /*4c90*/  FFMA.FTZ R50, R45, R50, R47 ;  /* 0x000000322d327223 */ /* 0x000fe2000001002f */
[----:B------:R-:W-:-:S02]  /*4ca0*/  IMAD.U32 R13, R12, 0x10000, RZ ;  /* 0x000100000c0d7824 */ /* 0x000fc400078e00ff */
[C---:B------:R-:W-:Y:S01]  /*4cb0*/  FMUL.FTZ R45, R43.reuse, R95 ;  /* 0x0000005f2b2d7220 */ /* 0x040fe20000410000 */
[----:B------:R-:W-:Y:S01]  /*4cc0*/  SHF.L.U32 R44, R92, 0x10, RZ ;  /* 0x000000105c2c7819 */ /* 0x000fe200000006ff */
[----:B------:R-:W-:Y:S02]  /*4cd0*/  IMAD.U32 R46, R96, 0x10000, RZ ;  /* 0x00010000602e7824 */ /* 0x000fe400078e00ff */
[-C--:B------:R-:W-:Y:S01]  /*4ce0*/  FMUL.FTZ R47, R43, R91.reuse ;  /* 0x0000005b2b2f7220 */ /* 0x080fe20000410000 */
[----:B------:R-:W-:Y:S01]  /*4cf0*/  FFMA.FTZ R82, R40, R91, -R45 ;  /* 0x0000005b28527223 */ /* 0x000fe2000001082d */
[----:B------:R-:W-:Y:S01]  /*4d00*/  LOP3.LUT R12, R12, 0xffff0000, RZ, 0xc0, !PT ;  /* 0xffff00000c0c7812 */ /* 0x000fe200078ec0ff */
[C---:B------:R-:W-:Y:S01]  /*4d10*/  FMUL.FTZ R48, R13.reuse, R46 ;  /* 0x0000002e0d307220 */ /* 0x040fe20000410000 */
[----:B------:R-:W-:Y:S01]  /*4d20*/  LOP3.LUT R45, R96, 0xffff0000, RZ, 0xc0, !PT ;  /* 0xffff0000602d7812 */ /* 0x000fe200078ec0ff */
[-C--:B------:R-:W-:Y:S01]  /*4d30*/  FMUL.FTZ R13, R13, R44.reuse ;  /* 0x0000002c0d0d7220 */ /* 0x080fe20000410000 */
[----:B------:R-:W-:Y:S01]  /*4d40*/  LOP3.LUT R43, R92, 0xffff0000, RZ, 0xc0, !PT ;  /* 0xffff00005c2b7812 */ /* 0x000fe200078ec0ff */
[C---:B------:R-:W-:Y:S01]  /*4d50*/  FFMA.FTZ R48, R39.reuse, R44, -R48 ;  /* 0x0000002c27307223 */ /* 0x040fe20000010830 */
[----:B------:R-:W-:Y:S01]  /*4d60*/  PRMT R90, R90, 0x5410, R83 ;  /* 0x000054105a5a7816 */ /* 0x000fe20000000053 */
[----:B------:R-:W-:Y:S01]  /*4d70*/  FFMA.FTZ R95, R40, R95, R47 ;  /* 0x0000005f285f7223 */ /* 0x000fe2000001002f */
[C---:B------:R-:W-:Y:S01]  /*4d80*/  SHF.L.U32 R9, R10.reuse, 0x10, RZ ;  /* 0x000000100a097819 */ /* 0x040fe200000006ff */
[----:B------:R-:W-:Y:S01]  /*4d90*/  FFMA.FTZ R39, R39, R46, R13 ;  /* 0x0000002e27277223 */ /* 0x000fe2000001000d */
[----:B------:R-:W-:Y:S01]  /*4da0*/  LOP3.LUT R11, R10, 0xffff0000, RZ, 0xc0, !PT ;  /* 0xffff00000a0b7812 */ /* 0x000fe200078ec0ff */
        /* <DEDUP_REMOVED lines=9> */
[-C--:B------:R-:W-:Y:S01]  /*4e40*/  FMUL.FTZ R10, R10, R12.reuse ;  /* 0x0000000c0a0a7220 */ /* 0x080fe20000410000 */
[----:B------:R-:W-:Y:S01]  /*4e50*/  LOP3.LUT R90, R90, 0xffff0000, RZ, 0xc0, !PT ;  /* 0xffff00005a5a7812 */ /* 0x000fe200078ec0ff */
[----:B------:R-:W-:Y:S01]  /*4e60*/  FFMA.FTZ R47, R8, R43, -R47 ;  /* 0x0000002b082f7223 */ /* 0x000fe2000001082f */
[C---:B------:R-:W-:Y:S01]  /*4e70*/  FFMA.FTZ R40, R9.reuse, R12, -R40 ;  /* 0x0000000c09287223 */ /* 0x040fe20000010828 */
[C---:B------:R-:W-:Y:S01]  /*4e80*/  FMUL.FTZ R44, R14.reuse, R94 ;  /* 0x0000005e0e2c7220 */ /* 0x040fe20000410000 */
[----:B------:R-:W-:Y:S01]  /*4e90*/  FFMA.FTZ R10, R9, R13, R10 ;  /* 0x0000000d090a7223 */ /* 0x000fe2000001000a */
[-C--:B------:R-:W-:Y:S01]  /*4ea0*/  FMUL.FTZ R43, R14, R90.reuse ;  /* 0x0000005a0e2b7220 */ /* 0x080fe20000410000 */
[----:B------:R-:W-:Y:S01]  /*4eb0*/  FFMA.FTZ R8, R8, R45, R49 ;  /* 0x0000002d08087223 */ /* 0x000fe20000010031 */
[C---:B------:R-:W-:Y:S01]  /*4ec0*/  FFMA.FTZ R9, R11.reuse, R90, -R44 ;  /* 0x0000005a0b097223 */ /* 0x040fe2000001082c */
        /* <DEDUP_REMOVED lines=8> */
[----:B------:R-:W-:Y:S01]  /*4f50*/  F2FP.BF16.F32.PACK_AB R12, R8, R39 ;  /* 0x00000027080c723e */ /* 0x000fe200000010ff */
[----:B------:R-:W-:Y:S01]  /*4f60*/  IMAD.MOV.U32 R8, RZ, RZ, R14 ;  /* 0x000000ffff087224 */ /* 0x000fe200078e000e */
[----:B------:R-:W-:Y:S01]  /*4f70*/  F2FP.BF16.F32.PACK_AB R11, R82, R51 ;  /* 0x00000033520b723e */ /* 0x000fe200000010ff */
[----:B------:R-:W-:Y:S01]  /*4f80*/  IMAD.MOV.U32 R10, RZ, RZ, R40 ;  /* 0x000000ffff0a7224 */ /* 0x000fe200078e0028 */
[----:B------:R-:W-:-:S02]  /*4f90*/  F2FP.BF16.F32.PACK_AB R13, R80, R41 ;  /* 0x00000029500d723e */ /* 0x000fc400000010ff */
[----:B------:R-:W-:-:S07]  /*4fa0*/  MOV R14, R43 ;  /* 0x0000002b000e7202 */ /* 0x000fce0000000f00 */
.L_x_522:
[----:B------:R-:W-:Y:S05]  /*4fb0*/  BSYNC B1 ;  /* 0x0000000000017941 */ /* 0x000fea0003800000 */
.L_x_521:
[----:B------:R-:W-:Y:S01]  /*4fc0*/  ISETP.GE.AND P3, PT, R38, R87, PT ;  /* 0x000000572600720c */ /* 0x000fe20003f66270 */
[----:B0-----:R0:W-:Y:S02]  /*4fd0*/  ST.E.128 desc[UR42][R36.64], R8 ;  /* 0x0000000824007985 */ /* 0x0011e4000c101d2a */
[----:B0-----:R-:W-:Y:S02]  /*4fe0*/  IMAD.MOV.U32 R8, RZ, RZ, R84 ;  /* 0x000000ffff087224 */ /* 0x001fe400078e0054 */
[----:B------:R-:W-:-:S08]  /*4ff0*/  IMAD.MOV.U32 R9, RZ, RZ, R85 ;  /* 0x000000ffff097224 */ /* 0x000fd000078e0055 */
[----:B------:R-:W-:Y:S05]  /*5000*/  @P3 BRA `(.L_x_503) ;  /* 0x0000000400203947 */ /* 0x000fea0003800000 */
[----:B------:R-:W-:-:S05]  /*5010*/  IMAD.WIDE R8, R38, 0x2, R8 ;  /* 0x0000000226087825 */ /* 0x000fca00078e0208 */
[----:B-1----:R0:W-:Y:S01]  /*5020*/  ST.E.128 desc[UR42][R8.64], R12 ;  /* 0x0000000c08007985 */ /* 0x0021e2000c101d2a */
[----:B------:R-:W-:Y:S05]  /*5030*/  BRA `(.L_x_503) ;  /* 0x0000000400147947 */ /* 0x000fea0003800000 */
.L_x_484:
[----:B------:R-:W-:-:S06]  /*5040*/  UISETP.NE.AND UP0, UPT, UR39, 0x3, UPT ;  /* 0x000000032700788c */ /* 0x000fcc000bf05270 */
[----:B------:R-:W-:-:S13]  /*5050*/  PLOP3.LUT P5, PT, PT, PT, UP0, 0x80, 0x0 ;  /* 0x000000000000781c */ /* 0x000fda0003faf008 */
[----:B------:R-:W-:Y:S05]  /*5060*/  @!P5 BRA `(.L_x_523) ;  /* 0x000000000004d947 */ /* 0x000fea0003800000 */
[----:B------:R-:W-:Y:S01]  /*5070*/  BPT.TRAP 0x1 ;  /* 0x000000040000795c */ /* 0x000fe20000300000 */
.L_x_523:
[----:B------:R-:W-:Y:S01]  /*5080*/  IMAD R71, R19, 0x8, R18 ;  /* 0x0000000813477824 */ /* 0x000fe200078e0212 */
[----:B------:R-:W-:Y:S01]  /*5090*/  SHF.L.U32 R79, R154, 0x1f, RZ ;  /* 0x0000001f9a4f7819 */ /* 0x000fe200000006ff */
[----:B------:R-:W-:Y:S01]  /*50a0*/  BSSY B1, `(.L_x_524) ;  /* 0x0000004000017945 */ /* 0x000fe20003800000 */
[----:B------:R-:W-:Y:S02]  /*50b0*/  SHF.R.S32.HI R76, RZ, 0x1f, R75 ;  /* 0x0000001fff4c7819 */ /* 0x000fe4000001144b */
[----:B------:R-:W0:Y:S02]  /*50c0*/  SYNCS.PHASECHK.TRANS64.TRYWAIT P3, [R71+URZ+0x16890], R79 ;  /* 0x0168904f470075a7 */ /* 0x000e24000806017f */
[----:B0-----:R-:W-:Y:S05]  /*50d0*/  @!P3 BRA `(.L_x_525) ;  /* 0x000001100094b947 */ /* 0x001fea0003800000 */
.L_x_736:
[----:B------:R-:W-:Y:S05]  /*50e0*/  BSYNC B1 ;  /* 0x0000000000017941 */ /* 0x000fea0003800000 */
.L_x_524:
[----:B------:R-:W-:Y:S01]  /*50f0*/  ULDC.64 UR4, c[0x0][0x300] ;  /* 0x0000c00000047ab9 */ /* 0x000fe20000000a00 */
[----:B-----5:R-:W-:Y:S01]  /*5100*/  SHF.R.S32.HI R77, RZ, 0x1f, R74 ;  /* 0x0000001fff4d7819 */ /* 0x020fe2000001144a */
[----:B------:R-:W-:Y:S02]  /*5110*/  IMAD R10, R76, UR4, RZ ;  /* 0x000000044c0a7c24 */ /* 0x000fe4000f8e02ff */
[----:B------:R-:W-:-:S04]  /*5120*/  IMAD.WIDE.U32 R8, R75, UR4, RZ ;  /* 0x000000044b087c25 */ /* 0x000fc8000f8e00ff */
[----:B------:R-:W-:Y:S01]  /*5130*/  IMAD R11, R75, UR5, R10 ;  /* 0x000000054b0b7c24 */ /* 0x000fe2000f8e020a */
[----:B------:R-:W-:Y:S01]  /*5140*/  ULDC.64 UR4, c[0x0][0x310] ;  /* 0x0000c40000047ab9 */ /* 0x000fe20000000a00 */
[----:B------:R-:W-:Y:S02]  /*5150*/  IMAD R78, R27, -0x80, R30 ;  /* 0xffffff801b4e7824 */ /* 0x000fe400078e021e */
[----:B------:R-:W-:Y:S02]  /*5160*/  IMAD R13, R77, UR4, RZ ;  /* 0x000000044d0d7c24 */ /* 0x000fe4000f8e02ff */
[----:B------:R-:W-:Y:S01]  /*5170*/  IMAD.IADD R9, R9, 0x1, R11 ;  /* 0x0000000109097824 */ /* 0x000fe200078e020b */
[----:B------:R-:W-:Y:S01]  /*5180*/  VIMNMX R78, R78, 0x80, PT ;  /* 0x000000804e4e7848 */ /* 0x000fe20003fe0100 */
[C---:B------:R-:W-:Y:S02]  /*5190*/  IMAD R13, R74.reuse, UR5, R13 ;  /* 0x000000054a0d7c24 */ /* 0x040fe4000f8e020d */
[----:B------:R-:W-:Y:S01]  /*51a0*/  IMAD.WIDE.U32 R8, R74, UR4, R8 ;  /* 0x000000044a087c25 */ /* 0x000fe2000f8e0008 */
[----:B------:R-:W-:-:S03]  /*51b0*/  ULDC.64 UR4, c[0x0][0x308] ;  /* 0x0000c20000047ab9 */ /* 0x000fc60000000a00 */
[----:B------:R-:W-:Y:S02]  /*51c0*/  IMAD R11, R63, UR4, RZ ;  /* 0x000000043f0b7c24 */ /* 0x000fe4000f8e02ff */
[----:B------:R-:W-:Y:S02]  /*51d0*/  IMAD.IADD R9, R9, 0x1, R13 ;  /* 0x0000000109097824 */ /* 0x000fe400078e020d */
[C---:B------:R-:W-:Y:S02]  /*51e0*/  IMAD R11, R34.reuse, UR5, R11 ;  /* 0x00000005220b7c24 */ /* 0x040fe4000f8e020b */
[----:B------:R-:W-:Y:S01]  /*51f0*/  IMAD.WIDE.U32 R8, R34, UR4, R8 ;  /* 0x0000000422087c25 */ /* 0x000fe2000f8e0008 */
[----:B------:R-:W-:-:S03]  /*5200*/  ULDC.64 UR4, c[0x0][0x2e8] ;  /* 0x0000ba0000047ab9 */ /* 0x000fc60000000a00 */
[----:B------:R-:W-:Y:S01]  /*5210*/  IMAD.IADD R39, R78, 0x1, -R152 ;  /* 0x000000014e277824 */ /* 0x000fe200078e0a98 */
[----:B------:R-:W-:Y:S02]  /*5220*/  IADD3 R11, R9, R11, RZ ;  /* 0x0000000b090b7210 */ /* 0x000fe40007ffe0ff */
[----:B------:R-:W-:Y:S01]  /*5230*/  LEA R36, P3, R8, UR4, 0x1 ;  /* 0x0000000408247c11 */ /* 0x000fe2000f8608ff */
[----:B------:R-:W-:-:S03]  /*5240*/  UMOV UR4, 0xffffffff ;  /* 0xffffffff00047882 */ /* 0x000fc60000000000 */
[----:B------:R-:W-:Y:S02]  /*5250*/  LEA.HI.X R38, R8, UR5, R11, 0x1, P3 ;  /* 0x0000000508267c11 */ /* 0x000fe400098f0c0b */
[----:B------:R-:W-:Y:S01]  /*5260*/  ISETP.GE.AND P3, PT, R39, 0x1, PT ;  /* 0x000000012700780c */ /* 0x000fe20003f66270 */
[----:B------:R-:W-:-:S12]  /*5270*/  BRA.DIV UR4, `(.L_x_526) ;  /* 0x0000011204407947 */ /* 0x000fd8000b800000 */
[----:B------:R1:W2:Y:S04]  /*5280*/  SHFL.IDX PT, R9, R38, RZ, 0x1c1f ;  /* 0x001c1fff26097589 */ /* 0x0002a800000e0000 */
[----:B------:R1:W3:Y:S02]  /*5290*/  SHFL.IDX PT, R37, R36, RZ, 0x1c1f ;  /* 0x001c1fff24257589 */ /* 0x0002e400000e0000 */
.L_x_740:
[----:B------:R-:W-:Y:S04]  /*52a0*/  BSSY B1, `(.L_x_527) ;  /* 0x000000d000017945 */ /* 0x000fe80003800000 */
[----:B------:R-:W-:Y:S05]  /*52b0*/  @!P3 BRA `(.L_x_528) ;  /* 0x00000000002cb947 */ /* 0x000fea0003800000 */
[----:B------:R-:W-:Y:S02]  /*52c0*/  ULDC UR4, c[0x0][0x2f4] ;  /* 0x0000bd0000047ab9 */ /* 0x000fe40000000800 */
[----:B------:R-:W-:-:S13]  /*52d0*/  ISETP.GE.AND P3, PT, R16, UR4, PT ;  /* 0x0000000410007c0c */ /* 0x000fda000bf66270 */
[----:B---3--:R-:W-:-:S04]  /*52e0*/  @!P3 LEA R14, P4, R16, R37, 0x1 ;  /* 0x00000025100eb211 */ /* 0x008fc800078808ff */
[----:B--2---:R-:W-:Y:S02]  /*52f0*/  @!P3 LEA.HI.X R15, R16, R9, R17, 0x1, P4 ;  /* 0x00000009100fb211 */ /* 0x004fe400020f0c11 */
[----:B------:R-:W-:-:S13]  /*5300*/  ISETP.GE.AND P4, PT, R2, UR4, PT ;  /* 0x0000000402007c0c */ /* 0x000fda000bf86270 */
[----:B------:R-:W-:-:S04]  /*5310*/  @!P4 LEA R12, P6, R2, R37, 0x1 ;  /* 0x00000025020cc211 */ /* 0x000fc800078c08ff */
[----:B------:R-:W-:Y:S02]  /*5320*/  @!P4 LEA.HI.X R13, R2, R9, R153, 0x1, P6 ;  /* 0x00000009020dc211 */ /* 0x000fe400030f0c99 */
[----:B------:R-:W2:Y:S04]  /*5330*/  @!P3 LDS.128 R8, [R73+0xe000] ;  /* 0x00e000004908b984 */ /* 0x000ea80000000c00 */
[----:B--2---:R-:W-:Y:S04]  /*5340*/  @!P3 ST.E.128 desc[UR42][R14.64], R8 ;  /* 0x000000080e00b985 */ /* 0x004fe8000c101d2a */
[----:B------:R-:W2:Y:S04]  /*5350*/  @!P4 LDS.128 R8, [R72+0xe000] ;  /* 0x00e000004808c984 */ /* 0x000ea80000000c00 */
[----:B--2---:R4:W-:Y:S02]  /*5360*/  @!P4 ST.E.128 desc[UR42][R12.64], R8 ;  /* 0x000000080c00c985 */ /* 0x0049e4000c101d2a */
.L_x_528:
[----:B------:R-:W-:Y:S05]  /*5370*/  BSYNC B1 ;  /* 0x0000000000017941 */ /* 0x000fea0003800000 */
.L_x_527:
[----:B------:R-:W-:-:S03]  /*5380*/  UMOV UR4, 0xffffffff ;  /* 0xffffffff00047882 */ /* 0x000fc60000000000 */
[----:B------:R-:W-:Y:S05]  /*5390*/  BRA.DIV UR4, `(.L_x_529) ;  /* 0x0000011204447947 */ /* 0x000fea000b800000 */
[----:B--2-4-:R2:W4:Y:S04]  /*53a0*/  SHFL.IDX PT, R9, R38, 0x1, 0x1c1f ;  /* 0x003c1f0026097f89 */ /* 0x01452800000e0000 */
[----:B---3--:R2:W3:Y:S02]  /*53b0*/  SHFL.IDX PT, R37, R36, 0x1, 0x1c1f ;  /* 0x003c1f0024257f89 */ /* 0x0084e400000e0000 */
.L_x_744:
[----:B------:R-:W-:-:S13]  /*53c0*/  ISETP.GE.AND P3, PT, R39, 0x61, PT ;  /* 0x000000612700780c */ /* 0x000fda0003f66270 */
[----:B------:R-:W-:Y:S05]  /*53d0*/  @!P3 BRA `(.L_x_503) ;  /* 0x00000000002cb947 */ /* 0x000fea0003800000 */
[----:B------:R-:W-:Y:S02]  /*53e0*/  ULDC UR4, c[0x0][0x2f4] ;  /* 0x0000bd0000047ab9 */ /* 0x000fe40000000800 */
[----:B------:R-:W-:-:S13]  /*53f0*/  ISETP.GE.AND P3, PT, R16, UR4, PT ;  /* 0x0000000410007c0c */ /* 0x000fda000bf66270 */
[----:B---3--:R-:W-:-:S04]  /*5400*/  @!P3 LEA R14, P4, R16, R37, 0x1 ;  /* 0x00000025100eb211 */ /* 0x008fc800078808ff */
[----:B----4-:R-:W-:Y:S02]  /*5410*/  @!P3 LEA.HI.X R15, R16, R9, R17, 0x1, P4 ;  /* 0x00000009100fb211 */ /* 0x010fe400020f0c11 */
[----:B------:R-:W-:-:S13]  /*5420*/  ISETP.GE.AND P4, PT, R2, UR4, PT ;  /* 0x0000000402007c0c */ /* 0x000fda000bf86270 */
[----:B------:R-:W-:-:S04]  /*5430*/  @!P4 LEA R12, P6, R2, R37, 0x1 ;  /* 0x00000025020cc211 */ /* 0x000fc800078c08ff */
[----:B------:R-:W-:Y:S02]  /*5440*/  @!P4 LEA.HI.X R13, R2, R9, R153, 0x1, P6 ;  /* 0x00000009020dc211 */ /* 0x000fe400030f0c99 */
[----:B------:R-:W3:Y:S04]  /*5450*/  @!P3 LDS.128 R8, [R73+0x11000] ;  /* 0x011000004908b984 */ /* 0x000ee80000000c00 */
[----:B---3--:R-:W-:Y:S04]  /*5460*/  @!P3 ST.E.128 desc[UR42][R14.64], R8 ;  /* 0x000000080e00b985 */ /* 0x008fe8000c101d2a */
[----:B------:R-:W3:Y:S04]  /*5470*/  @!P4 LDS.128 R8, [R72+0x11000] ;  /* 0x011000004808c984 */ /* 0x000ee80000000c00 */
[----:B---3--:R3:W-:Y:S02]  /*5480*/  @!P4 ST.E.128 desc[UR42][R12.64], R8 ;  /* 0x000000080c00c985 */ /* 0x0087e4000c101d2a */
.L_x_503:
[----:B------:R-:W-:Y:S05]  /*5490*/  BSYNC B0 ;  /* 0x0000000000007941 */ /* 0x000fea0003800000 */
.L_x_483:
[----:B0--34-:R-:W0:Y:S01]  /*54a0*/  S2R R8, SR_TID.X ;  /* 0x0000000000087919 */ /* 0x019e220000002100 */
[----:B------:R-:W-:Y:S01]  /*54b0*/  @!PT LDS RZ, [RZ] ;  /* 0x00000000fffff984 */ /* 0x000fe20000000800 */
[----:B------:R-:W-:Y:S01]  /*54c0*/  @!PT LDS RZ, [RZ] ;  /* 0x00000000fffff984 */ /* 0x000fe20000000800 */
[----:B------:R-:W-:Y:S01]  /*54d0*/  @!PT LDS RZ, [RZ] ;  /* 0x00000000fffff984 */ /* 0x000fe20000000800 */
[----:B------:R-:W-:Y:S01]  /*54e0*/  @!PT LDS RZ, [RZ] ;  /* 0x00000000fffff984 */ /* 0x000fe20000000800 */
[----:B------:R3:W-:Y:S06]  /*54f0*/  MEMBAR.ALL.CTA ;  /* 0x0000000000007992 */ /* 0x0007ec0000008000 */
[----:B---3--:R-:W3:Y:S01]  /*5500*/  FENCE.VIEW.ASYNC.S ;  /* 0x00000000000073c6 */ /* 0x008ee20000000000 */
[----:B------:R-:W-:Y:S05]  /*5510*/  WARPSYNC.ALL ;  /* 0x0000000000007948 */ /* 0x000fea0003800000 */
[----:B------:R-:W-:Y:S01]  /*5520*/  BSSY B0, `(.L_x_530) ;  /* 0x0000008000007945 */ /* 0x000fe20003800000 */
[----:B---3--:R3:W-:Y:S01]  /*5530*/  BAR.SYNC.DEFER_BLOCKING R62, 0x80 ;  /* 0x0002003e0000751d */ /* 0x0087e20000010000 */
[----:B0-----:R-:W-:-:S13]  /*5540*/  LOP3.LUT P3, RZ, R8, 0x7f, RZ, 0xc0, !PT ;  /* 0x0000007f08ff7812 */ /* 0x001fda000786c0ff */
[----:B------:R-:W-:-:S05]  /*5550*/  @!P3 VIADD R8, R71, 0x168a0 ;  /* 0x000168a04708b836 */ /* 0x000fca0000000000 */
[----:B------:R-:W-:-:S04]  /*5560*/  @!P3 PRMT R8, RZ, 0x654, R8 ;  /* 0x00000654ff08b816 */ /* 0x000fc80000000008 */
[----:B------:R3:W-:Y:S01]  /*5570*/  @!P3 SYNCS.ARRIVE.TRANS64.RED.A1T0 RZ, [R8+URZ], RZ ;  /* 0x000000ff08ffb9a7 */ /* 0x0007e2000810043f */
[----:B------:R-:W-:Y:S05]  /*5580*/  @!P5 BRA `(.L_x_531) ;  /* 0x000000000004d947 */ /* 0x000fea0003800000 */
[----:B------:R-:W-:Y:S01]  /*5590*/  BPT.TRAP 0x1 ;  /* 0x000000040000795c */ /* 0x000fe20000300000 */
.L_x_531:
[----:B------:R-:W-:Y:S05]  /*55a0*/  BSYNC B0 ;  /* 0x0000000000007941 */ /* 0x000fea0003800000 */
.L_x_530:
[----:B------:R-:W0:Y:S01]  /*55b0*/  SYNCS.PHASECHK.TRANS64.TRYWAIT P4, [R71+URZ+0x168b0], R79 ;  /* 0x0168b04f470075a7 */ /* 0x000e22000808017f */
[----:B------:R-:W-:Y:S01]  /*55c0*/  ULDC UR40, c[0x0][0x2f4] ;  /* 0x0000bd0000287ab9 */ /* 0x000fe20000000800 */
[----:B------:R-:W-:Y:S04]  /*55d0*/  BSSY B0, `(.L_x_532) ;  /* 0x0000002000007945 */ /* 0x000fe80003800000 */
[----:B0-----:R-:W-:Y:S05]  /*55e0*/  @!P4 BRA `(.L_x_533) ;  /* 0x0000010c00fcc947 */ /* 0x001fea0003800000 */
.L_x_745:
[----:B------:R-:W-:Y:S05]  /*55f0*/  BSYNC B0 ;  /* 0x0000000000007941 */ /* 0x000fea0003800000 */
.L_x_532:
[----:B------:R-:W-:Y:S01]  /*5600*/  ULDC.64 UR4, c[0x0][0x328] ;  /* 0x0000ca0000047ab9 */ /* 0x000fe20000000a00 */
[----:B------:R-:W-:Y:S01]  /*5610*/  IMAD.IADD R78, R78, 0x1, -R152 ;  /* 0x000000014e4e7824 */ /* 0x000fe200078e0a98 */
[----:B------:R-:W-:Y:S01]  /*5620*/  BSSY B0, `(.L_x_534) ;  /* 0x0000020000007945 */ /* 0x000fe20003800000 */
[----:B------:R-:W-:Y:S02]  /*5630*/  IMAD R76, R76, UR4, RZ ;  /* 0x000000044c4c7c24 */ /* 0x000fe4000f8e02ff */
[----:B---3--:R-:W-:-:S04]  /*5640*/  IMAD.WIDE.U32 R8, R75, UR4, RZ ;  /* 0x000000044b087c25 */ /* 0x008fc8000f8e00ff */
[----:B------:R-:W-:Y:S01]  /*5650*/  IMAD R75, R75, UR5, R76 ;  /* 0x000000054b4b7c24 */ /* 0x000fe2000f8e024c */
[----:B------:R-:W-:Y:S02]  /*5660*/  ULDC.64 UR4, c[0x0][0x338] ;  /* 0x0000ce0000047ab9 */ /* 0x000fe40000000a00 */
[----:B------:R-:W-:Y:S02]  /*5670*/  IMAD R77, R77, UR4, RZ ;  /* 0x000000044d4d7c24 */ /* 0x000fe4000f8e02ff */
[----:B------:R-:W-:Y:S02]  /*5680*/  IMAD.IADD R9, R9, 0x1, R75 ;  /* 0x0000000109097824 */ /* 0x000fe400078e024b */
        /* <DEDUP_REMOVED lines=8> */
[----:B------:R-:W-:Y:S01]  /*5710*/  IMAD.IADD R9, R9, 0x1, R11 ;  /* 0x0000000109097824 */ /* 0x000fe200078e020b */
[----:B-12---:R-:W-:-:S04]  /*5720*/  LEA R36, P4, R8, UR4, 0x1 ;  /* 0x0000000408247c11 */ /* 0x006fc8000f8808ff */
[----:B------:R-:W-:Y:S01]  /*5730*/  LEA.HI.X R37, R8, UR5, R9, 0x1, P4 ;  /* 0x0000000508257c11 */ /* 0x000fe2000a0f0c09 */
[----:B------:R1:W2:Y:S01]  /*5740*/  SHFL.IDX PT, R13, R36, RZ, 0x1c1f ;  /* 0x001c1fff240d7589 */ /* 0x0002a200000e0000 */
[----:B------:R-:W-:-:S03]  /*5750*/  ISETP.GE.AND P4, PT, R78, 0x1, PT ;  /* 0x000000014e00780c */ /* 0x000fc60003f86270 */
[----:B------:R1:W3:Y:S10]  /*5760*/  SHFL.IDX PT, R9, R37, RZ, 0x1c1f ;  /* 0x001c1fff25097589 */ /* 0x0002f400000e0000 */
[----:B-1----:R-:W-:Y:S05]  /*5770*/  @!P4 BRA `(.L_x_535) ;  /* 0x000000000028c947 */ /* 0x002fea0003800000 */
[----:B------:R-:W-:-:S13]  /*5780*/  ISETP.GE.AND P4, PT, R16, UR40, PT ;  /* 0x0000002810007c0c */ /* 0x000fda000bf86270 */
[----:B--2---:R-:W-:-:S04]  /*5790*/  @!P4 LEA R14, P5, R16, R13, 0x1 ;  /* 0x0000000d100ec211 */ /* 0x004fc800078a08ff */
[----:B---3--:R-:W-:Y:S02]  /*57a0*/  @!P4 LEA.HI.X R15, R16, R9, R17, 0x1, P5 ;  /* 0x00000009100fc211 */ /* 0x008fe400028f0c11 */
[----:B------:R-:W-:-:S13]  /*57b0*/  ISETP.GE.AND P5, PT, R2, UR40, PT ;  /* 0x0000002802007c0c */ /* 0x000fda000bfa6270 */
[----:B------:R-:W-:-:S04]  /*57c0*/  @!P5 LEA R12, P6, R2, R13, 0x1 ;  /* 0x0000000d020cd211 */ /* 0x000fc800078c08ff */
[----:B------:R-:W-:Y:S02]  /*57d0*/  @!P5 LEA.HI.X R13, R2, R9, R153, 0x1, P6 ;  /* 0x00000009020dd211 */ /* 0x000fe400030f0c99 */
[----:B------:R-:W1:Y:S04]  /*57e0*/  @!P4 LDS.128 R8, [R73] ;  /* 0x000000004908c984 */ /* 0x000e680000000c00 */
[----:B-1----:R-:W-:Y:S04]  /*57f0*/  @!P4 ST.E.128 desc[UR42][R14.64], R8 ;  /* 0x000000080e00c985 */ /* 0x002fe8000c101d2a */
[----:B------:R-:W1:Y:S04]  /*5800*/  @!P5 LDS.128 R8, [R72] ;  /* 0x000000004808d984 */ /* 0x000e680000000c00 */
[----:B-1----:R1:W-:Y:S02]  /*5810*/  @!P5 ST.E.128 desc[UR42][R12.64], R8 ;  /* 0x000000080c00d985 */ /* 0x0023e4000c101d2a */
.L_x_535:
[----:B------:R-:W-:Y:S05]  /*5820*/  BSYNC B0 ;  /* 0x0000000000007941 */ /* 0x000fea0003800000 */
.L_x_534:
[----:B------:R-:W-:Y:S01]  /*5830*/  ISETP.GE.AND P4, PT, R78, 0x61, PT ;  /* 0x000000614e00780c */ /* 0x000fe20003f86270 */
[----:B------:R-:W4:Y:S01]  /*5840*/  SHFL.IDX PT, R37, R37, 0x1, 0x1c1f ;  /* 0x003c1f0025257f89 */ /* 0x000f2200000e0000 */
[----:B------:R-:W-:Y:S03]  /*5850*/  BSSY B0, `(.L_x_536) ;  /* 0x000000d000007945 */ /* 0x000fe60003800000 */
[----:B-12---:R1:W2:Y:S08]  /*5860*/  SHFL.IDX PT, R13, R36, 0x1, 0x1c1f ;  /* 0x003c1f00240d7f89 */ /* 0x0062b000000e0000 */
[----:B-1----:R-:W-:Y:S05]  /*5870*/  @!P4 BRA `(.L_x_537) ;  /* 0x000000000028c947 */ /* 0x002fea0003800000 */
[----:B------:R-:W-:-:S13]  /*5880*/  ISETP.GE.AND P4, PT, R16, UR40, PT ;  /* 0x0000002810007c0c */ /* 0x000fda000bf86270 */
[----:B---3--:R-:W1:Y:S01]  /*5890*/  @!P4 LDS.128 R8, [R73+0x3000] ;  /* 0x003000004908c984 */ /* 0x008e620000000c00 */
[----:B--2---:R-:W-:-:S04]  /*58a0*/  @!P4 LEA R14, P5, R16, R13, 0x1 ;  /* 0x0000000d100ec211 */ /* 0x004fc800078a08ff */
[----:B----4-:R-:W-:Y:S02]  /*58b0*/  @!P4 LEA.HI.X R15, R16, R37, R17, 0x1, P5 ;  /* 0x00000025100fc211 */ /* 0x010fe400028f0c11 */
[----:B------:R-:W-:-:S13]  /*58c0*/  ISETP.GE.AND P5, PT, R2, UR40, PT ;  /* 0x0000002802007c0c */ /* 0x000fda000bfa6270 */
[----:B------:R-:W-:-:S04]  /*58d0*/  @!P5 LEA R12, P6, R2, R13, 0x1 ;  /* 0x0000000d020cd211 */ /* 0x000fc800078c08ff */
[----:B------:R-:W-:Y:S01]  /*58e0*/  @!P5 LEA.HI.X R13, R2, R37, R153, 0x1, P6 ;  /* 0x00000025020dd211 */ /* 0x000fe200030f0c99 */
[----:B-1----:R-:W-:Y:S04]  /*58f0*/  @!P4 ST.E.128 desc[UR42][R14.64], R8 ;  /* 0x000000080e00c985 */ /* 0x002fe8000c101d2a */
[----:B------:R-:W1:Y:S04]  /*5900*/  @!P5 LDS.128 R8, [R72+0x3000] ;  /* 0x003000004808d984 */ /* 0x000e680000000c00 */
[----:B-1----:R1:W-:Y:S02]  /*5910*/  @!P5 ST.E.128 desc[UR42][R12.64], R8 ;  /* 0x000000080c00d985 */ /* 0x0023e4000c101d2a */
.L_x_537:
[----:B------:R-:W-:Y:S05]  /*5920*/  BSYNC B0 ;  /* 0x0000000000007941 */ /* 0x000fea0003800000 */
.L_x_536:
[----:B-1----:R-:W5:Y:S01]  /*5930*/  LDL R8, [R1] ;  /* 0x0000000001087983 */ /* 0x002f620000100800 */
[----:B0-----:R-:W-:Y:S01]  /*5940*/  @!P3 IADD3 R71, R71, 0x168c0, RZ ;  /* 0x000168c04747b810 */ /* 0x001fe20007ffe0ff */
[----:B------:R-:W-:Y:S01]  /*5950*/  VIADD R19, R19, 0x1 ;  /* 0x0000000113137836 */ /* 0x000fe20000000000 */
[----:B------:R-:W-:Y:S01]  /*5960*/  @!PT LDS RZ, [RZ] ;  /* 0x00000000fffff984 */ /* 0x000fe20000000800 */
[----:B------:R-:W-:Y:S01]  /*5970*/  @!PT LDS RZ, [RZ] ;  /* 0x00000000fffff984 */ /* 0x000fe20000000800 */
[----:B------:R-:W-:Y:S01]  /*5980*/  @!PT LDS RZ, [RZ] ;  /* 0x00000000fffff984 */ /* 0x000fe20000000800 */
[----:B------:R-:W-:Y:S01]  /*5990*/  @!PT LDS RZ, [RZ] ;  /* 0x00000000fffff984 */ /* 0x000fe20000000800 */
[----:B------:R0:W-:Y:S06]  /*59a0*/  MEMBAR.ALL.CTA ;  /* 0x0000000000007992 */ /* 0x0001ec0000008000 */
[----:B0-----:R-:W0:Y:S01]  /*59b0*/  FENCE.VIEW.ASYNC.S ;  /* 0x00000000000073c6 */ /* 0x001e220000000000 */
[----:B------:R-:W-:Y:S01]  /*59c0*/  @!P3 PRMT R71, RZ, 0x654, R71 ;  /* 0x00000654ff47b816 */ /* 0x000fe20000000047 */
[----:B0-----:R0:W-:Y:S06]  /*59d0*/  BAR.SYNC.DEFER_BLOCKING R62, 0x80 ;  /* 0x0002003e0000751d */ /* 0x0011ec0000010000 */
[----:B------:R0:W-:Y:S01]  /*59e0*/  @!P3 SYNCS.ARRIVE.TRANS64.RED.A1T0 RZ, [R71+URZ], RZ ;  /* 0x000000ff47ffb9a7 */ /* 0x0001e2000810043f */
[----:B------:R-:W-:-:S04]  /*59f0*/  ISETP.NE.AND P3, PT, R19, 0x2, PT ;  /* 0x000000021300780c */ /* 0x000fc80003f65270 */
[----:B---3--:R-:W-:Y:S02]  /*5a00*/  SEL R9, RZ, 0x1, P3 ;  /* 0x00000001ff097807 */ /* 0x008fe40001800000 */
[----:B------:R-:W-:Y:S02]  /*5a10*/  SEL R19, R19, RZ, P3 ;  /* 0x000000ff13137207 */ /* 0x000fe40001800000 */
[----:B------:R-:W-:Y:S02]  /*5a20*/  LOP3.LUT R154, R154, R9, RZ, 0x3c, !PT ;  /* 0x000000099a9a7212 */ /* 0x000fe400078e3cff */
[----:B-----5:R-:W-:-:S13]  /*5a30*/  LOP3.LUT P4, RZ, R8, 0x1, RZ, 0xc0, !PT ;  /* 0x0000000108ff7812 */ /* 0x020fda000788c0ff */
[----:B0-----:R-:W-:Y:S05]  /*5a40*/  @P4 BRA `(.L_x_538) ;  /* 0xffffffc4005c4947 */ /* 0x001fea000383ffff */
[----:B------:R-:W0:Y:S01]  /*5a50*/  S2R R8, SR_TID.X ;  /* 0x0000000000087919 */ /* 0x000e220000002100 */
[----:B------:R-:W-:Y:S02]  /*5a60*/  PLOP3.LUT P0, PT, PT, PT, PT, 0x8, 0x0 ;  /* 0x000000000000781c */ /* 0x000fe40003f0e170 */
[----:B0-----:R-:W-:-:S04]  /*5a70*/  SHF.R.U32.HI R8, RZ, 0x7, R8 ;  /* 0x00000007ff087819 */ /* 0x001fc80000011608 */
[----:B------:R-:W-:-:S13]  /*5a80*/  ISETP.NE.AND P4, PT, R8, 0x1, PT ;  /* 0x000000010800780c */ /* 0x000fda0003f85270 */
[----:B------:R-:W-:Y:S06]  /*5a90*/  @!P4 BAR.ARV 0x9, 0x100 ;  /* 0x024400000000cb1d */ /* 0x000fec0000002000 */
.L_x_478:
[----:B------:R-:W-:Y:S01]  /*5aa0*/  ISETP.GE.AND P2, PT, R88, 0x1, PT ;  /* 0x000000015800780c */ /* 0x000fe20003f46270 */
[----:B------:R-:W-:Y:S01]  /*5ab0*/  IMAD.MOV.U32 R0, RZ, RZ, RZ ;  /* 0x000000ffff007224 */ /* 0x000fe200078e00ff */
[----:B------:R-:W-:Y:S01]  /*5ac0*/  PLOP3.LUT P1, PT, PT, PT, PT, 0x80, 0x0 ;  /* 0x000000000000781c */ /* 0x000fe20003f2f070 */
[----:B------:R-:W-:Y:S01]  /*5ad0*/  IMAD.MOV.U32 R3, RZ, RZ, RZ ;  /* 0x000000ffff037224 */ /* 0x000fe200078e00ff */
[----:B------:R-:W-:Y:S01]  /*5ae0*/  CS2R R26, SRZ ;  /* 0x00000000001a7805 */ /* 0x000fe2000001ff00 */
[----:B------:R-:W-:Y:S01]  /*5af0*/  IMAD.MOV.U32 R119, RZ, RZ, RZ ;  /* 0x000000ffff777224 */ /* 0x000fe200078e00ff */
[----:B------:R-:W-:Y:S02]  /*5b00*/  CS2R R28, SRZ ;  /* 0x00000000001c7805 */ /* 0x000fe4000001ff00 */
[----:B------:R-:W-:Y:S02]  /*5b10*/  CS2R R30, SRZ ;  /* 0x00000000001e7805 */ /* 0x000fe4000001ff00 */
[----:B----4-:R-:W-:-:S02]  /*5b20*/  CS2R R36, SRZ ;  /* 0x0000000000247805 */ /* 0x010fc4000001ff00 */
        /* <DEDUP_REMOVED lines=9> */
[----:B------:R-:W-:Y:S01]  /*5bc0*/  IMAD.MOV.U32 R54, RZ, RZ, RZ ;  /* 0x000000ffff367224 */ /* 0x000fe200078e00ff */
[----:B------:R-:W-:Y:S01]  /*5bd0*/  MOV R56, RZ ;  /* 0x000000ff00387202 */ /* 0x000fe20000000f00 */
[----:B--2---:R-:W-:Y:S01]  /*5be0*/  IMAD.MOV.U32 R13, RZ, RZ, RZ ;  /* 0x000000ffff0d7224 */ /* 0x004fe200078e00ff */
[----:B------:R-:W-:Y:S06]  /*5bf0*/  @P0 BRA `(.L_x_539) ;  /* 0x00000000000c0947 */ /* 0x000fec0003800000 */
[----:B------:R-:W0:Y:S01]  /*5c00*/  FENCE.VIEW.ASYNC.G ;  /* 0x00000000000073c6 */ /* 0x000e220000000100 */
[----:B------:R-:W-:Y:S05]  /*5c10*/  WARPSYNC.ALL ;  /* 0x0000000000007948 */ /* 0x000fea0003800000 */
[----:B0-----:R-:W-:Y:S06]  /*5c20*/  BAR.ARV 0xc, 0x200 ;  /* 0x0308000000007b1d */ /* 0x001fec0000002000 */
.L_x_539:
[----:B------:R-:W-:Y:S02]  /*5c30*/  IMAD.MOV.U32 R12, RZ, RZ, RZ ;  /* 0x000000ffff0c7224 */ /* 0x000fe400078e00ff */
[----:B------:R-:W-:Y:S01]  /*5c40*/  IMAD.MOV.U32 R55, RZ, RZ, RZ ;  /* 0x000000ffff377224 */ /* 0x000fe200078e00ff */
[----:B------:R-:W-:Y:S06]  /*5c50*/  @!P2 BRA `(.L_x_540) ;  /* 0x000000800024a947 */ /* 0x000fec0003800000 */
[----:B------:R-:W-:-:S03]  /*5c60*/  UMOV UR4, 0xffffffff ;  /* 0xffffffff00047882 */ /* 0x000fc60000000000 */
[----:B------:R-:W-:Y:S05]  /*5c70*/  BRA.DIV UR4, `(.L_x_541) ;  /* 0x0000010a046c7947 */ /* 0x000fea000b800000 */
[----:B------:R-:W0:Y:S02]  /*5c80*/  S2R R0, SR_TID.X ;  /* 0x0000000000007919 */ /* 0x000e240000002100 */
[----:B0-----:R-:W-:-:S05]  /*5c90*/  VIADD R3, R0, 0xffffff80 ;  /* 0xffffff8000037836 */ /* 0x001fca0000000000 */
[----:B------:R-:W-:-:S04]  /*5ca0*/  SHF.R.S32.HI R0, RZ, 0x1f, R3 ;  /* 0x0000001fff007819 */ /* 0x000fc80000011403 */
[----:B------:R-:W-:-:S04]  /*5cb0*/  LEA.HI R0, R0, R3, RZ, 0x7 ;  /* 0x0000000300007211 */ /* 0x000fc800078f38ff */
[----:B------:R-:W-:-:S06]  /*5cc0*/  SHF.R.S32.HI R0, RZ, 0x7, R0 ;  /* 0x00000007ff007819 */ /* 0x000fcc0000011400 */
[----:B------:R-:W0:Y:S04]  /*5cd0*/  SHFL.IDX PT, R0, R0, RZ, 0x1f ;  /* 0x00001fff00007589 */ /* 0x000e2800000e0000 */
[----:B0-----:R0:W-:Y:S02]  /*5ce0*/  STL [R1+0x18], R0 ;  /* 0x0000180001007387 */ /* 0x0011e40000100800 */
.L_x_748:
[----:B------:R-:W0:Y:S01]  /*5cf0*/  LDL R3, [R1+0x18] ;  /* 0x0000180001037983 */ /* 0x000e220000100800 */
[----:B------:R-:W-:Y:S01]  /*5d00*/  BSSY B6, `(.L_x_542) ;  /* 0x000001b000067945 */ /* 0x000fe20003800000 */
[----:B0-----:R-:W-:-:S05]  /*5d10*/  IMAD.HI R0, R3, 0x55555556, RZ ;  /* 0x5555555603007827 */ /* 0x001fca00078e02ff */
[----:B------:R-:W-:-:S05]  /*5d20*/  LEA.HI R0, R0, R0, RZ, 0x1 ;  /* 0x0000000000007211 */ /* 0x000fca00078f08ff */
[----:B------:R-:W-:Y:S02]  /*5d30*/  IMAD R0, R0, -0x3, R3 ;  /* 0xfffffffd00007824 */ /* 0x000fe400078e0203 */
[----:B------:R-:W-:-:S04]  /*5d40*/  VIADD R3, R18, 0x8400 ;  /* 0x0000840012037836 */ /* 0x000fc80000000000 */
[----:B------:R-:W-:Y:S01]  /*5d50*/  IMAD R0, R0, 0x2000, R3 ;  /* 0x0000200000007824 */ /* 0x000fe200078e0203 */
[----:B------:R-:W-:-:S04]  /*5d60*/  LOP3.LUT P0, RZ, R3, 0x3ff, RZ, 0xc0, !PT ;  /* 0x000003ff03ff7812 */ /* 0x000fc8000780c0ff */
[----:B------:R-:W-:Y:S02]  /*5d70*/  SHF.R.U32.HI R0, RZ, 0x4, R0 ;  /* 0x00000004ff007819 */ /* 0x000fe40000011600 */
[----:B------:R-:W-:Y:S02]  /*5d80*/  P2R R26, PR, RZ, 0x1 ;  /* 0x00000001ff1a7803 */ /* 0x000fe40000000000 */
[----:B------:R-:W-:-:S05]  /*5d90*/  LOP3.LUT R29, R0, 0x3fff, RZ, 0xc0, !PT ;  /* 0x00003fff001d7812 */ /* 0x000fca00078ec0ff */
[----:B------:R-:W-:Y:S05]  /*5da0*/  @!P0 BRA `(.L_x_543) ;  /* 0x0000000000408947 */ /* 0x000fea0003800000 */
[----:B------:R-:W-:Y:S01]  /*5db0*/  MOV R0, 0x0 ;  /* 0x0000000000007802 */ /* 0x000fe20000000f00 */
[----:B------:R-:W-:Y:S01]  /*5dc0*/  ULDC.64 UR4, c[0x4][0x88] ;  /* 0x0100220000047ab9 */ /* 0x000fe20000000a00 */
[----:B------:R-:W-:Y:S01]  /*5dd0*/  ULDC.64 UR6, c[0x4][0x90] ;  /* 0x0100240000067ab9 */ /* 0x000fe20000000a00 */
[----:B------:R-:W-:Y:S01]  /*5de0*/  IMAD.U32 R4, RZ, RZ, UR4 ;  /* 0x00000004ff047e24 */ /* 0x000fe2000f8e00ff */
[----:B-1----:R0:W1:Y:S01]  /*5df0*/  LDC.64 R14, c[0x4][R0] ;  /* 0x01000000000e7b82 */ /* 0x0020620000000a00 */
[----:B------:R-:W-:Y:S01]  /*5e00*/  MOV R5, UR5 ;  /* 0x0000000500057c02 */ /* 0x000fe20008000f00 */
[----:B------:R-:W-:Y:S01]  /*5e10*/  ULDC.64 UR4, c[0x4][0x28] ;  /* 0x01000a0000047ab9 */ /* 0x000fe20000000a00 */
[----:B------:R-:W-:Y:S01]  /*5e20*/  IMAD.U32 R6, RZ, RZ, UR6 ;  /* 0x00000006ff067e24 */ /* 0x000fe2000f8e00ff */
[----:B------:R-:W-:Y:S01]  /*5e30*/  MOV R13, RZ ;  /* 0x000000ff000d7202 */ /* 0x000fe20000000f00 */
[----:B------:R-:W-:Y:S02]  /*5e40*/  IMAD.U32 R7, RZ, RZ, UR7 ;  /* 0x00000007ff077e24 */ /* 0x000fe4000f8e00ff */
[----:B------:R-:W-:-:S02]  /*5e50*/  IMAD.U32 R10, RZ, RZ, UR4 ;  /* 0x00000004ff0a7e24 */ /* 0x000fc4000f8e00ff */
[----:B------:R-:W-:Y:S02]  /*5e60*/  IMAD.U32 R11, RZ, RZ, UR5 ;  /* 0x00000005ff0b7e24 */ /* 0x000fe4000f8e00ff */
[----:B------:R-:W-:Y:S02]  /*5e70*/  IMAD.MOV.U32 R8, RZ, RZ, 0x70 ;  /* 0x00000070ff087424 */ /* 0x000fe400078e00ff */
[----:B0-----:R-:W-:-:S07]  /*5e80*/  IMAD.MOV.U32 R12, RZ, RZ, 0x1 ;  /* 0x00000001ff0c7424 */ /* 0x001fce00078e00ff */
[----:B------:R-:W-:-:S07]  /*5e90*/  LEPC R20, `(.L_x_543) ;  /* 0x000000001014794e */ /* 0x000fce0000000000 */
[----:B-1---5:R-:W-:Y:S05]  /*5ea0*/  CALL.ABS.NOINC R14 ;  /* 0x000000000e007343 */ /* 0x022fea0003c00000 */
.L_x_543:
[----:B------:R-:W-:Y:S05]  /*5eb0*/  BSYNC B6 ;  /* 0x0000000000067941 */ /* 0x000fea0003800000 */
.L_x_542:
[----:B------:R-:W-:Y:S02]  /*5ec0*/  ULDC UR4, c[0x0][0x3f4] ;  /* 0x0000fd0000047ab9 */ /* 0x000fe40000000800 */
[----:B------:R-:W-:-:S13]  /*5ed0*/  ISETP.LT.AND P0, PT, RZ, UR4, PT ;  /* 0x00000004ff007c0c */ /* 0x000fda000bf01270 */
[----:B------:R-:W-:Y:S05]  /*5ee0*/  @P0 BRA `(.L_x_544) ;  /* 0x0000000000400947 */ /* 0x000fea0003800000 */
[----:B------:R-:W-:-:S04]  /*5ef0*/  ULEA.HI UR4, UR37, UR37, URZ, 0x1 ;  /* 0x0000002525047291 */ /* 0x000fc8000f8f083f */
[----:B------:R-:W-:-:S04]  /*5f00*/  ULOP3.LUT UR4, UR4, 0xfffffffe, URZ, 0xc0, !UPT ;  /* 0xfffffffe04047892 */ /* 0x000fc8000f8ec03f */
[----:B------:R-:W-:-:S06]  /*5f10*/  UIADD3 UR4, UR37, -UR4, URZ ;  /* 0x8000000425047290 */ /* 0x000fcc000fffe03f */
[----:B------:R-:W-:-:S05]  /*5f20*/  IMAD.U32 R3, RZ, RZ, UR4 ;  /* 0x00000004ff037e24 */ /* 0x000fca000f8e00ff */
[----:B------:R-:W-:-:S04]  /*5f30*/  SHF.L.U32 R3, R3, 0x1f, RZ ;  /* 0x0000001f03037819 */ /* 0x000fc800000006ff */
[----:B------:R0:W2:Y:S03]  /*5f40*/  SYNCS.PHASECHK.TRANS64.TRYWAIT P0, [R18+URZ+0x16800], R3 ;  /* 0x01680003120075a7 */ /* 0x0000a6000800017f */
[----:B--2---:R-:W-:Y:S05]  /*5f50*/  @!P0 NANOSLEEP.SYNCS 0x989680 ;  /* 0x009896800000895d */ /* 0x004fea0003900000 */
[----:B------:R-:W2:Y:S01]  /*5f60*/  @!P0 SYNCS.PHASECHK.TRANS64 P0, [R18+URZ+0x16800], R3 ;  /* 0x01680003120085a7 */ /* 0x000ea2000800007f */
[----:B------:R-:W-:Y:S04]  /*5f70*/  BSSY B0, `(.L_x_545) ;  /* 0x0000006000007945 */ /* 0x000fe80003800000 */
[----:B--2---:R-:W-:Y:S05]  /*5f80*/  @P0 BRA `(.L_x_546) ;  /* 0x0000000000100947 */ /* 0x004fea0003800000 */
.L_x_547:
[----:B--2---:R2:W3:Y:S02]  /*5f90*/  SYNCS.PHASECHK.TRANS64.TRYWAIT P0, [R18+URZ+0x16800], R3 ;  /* 0x01680003120075a7 */ /* 0x0044e4000800017f */
[----:B---3--:R-:W-:Y:S05]  /*5fa0*/  @!P0 NANOSLEEP.SYNCS 0x989680 ;  /* 0x009896800000895d */ /* 0x008fea0003900000 */
[----:B------:R-:W3:Y:S02]  /*5fb0*/  @!P0 SYNCS.PHASECHK.TRANS64 P0, [R18+URZ+0x16800], R3 ;  /* 0x01680003120085a7 */ /* 0x000ee4000800007f */
[----:B---3--:R-:W-:Y:S05]  /*5fc0*/  @!P0 BRA `(.L_x_547) ;  /* 0xfffffffc00f08947 */ /* 0x008fea000383ffff */
.L_x_546:
[----:B------:R-:W-:Y:S05]  /*5fd0*/  BSYNC B0 ;  /* 0x0000000000007941 */ /* 0x000fea0003800000 */
.L_x_545:
[----:B------:R-:W-:Y:S05]  /*5fe0*/  BRA `(.L_x_548) ;  /* 0x0000002000ec7947 */ /* 0x000fea0003800000 */
.L_x_544:
[----:B-----5:R-:W-:Y:S01]  /*5ff0*/  SHF.R.S32.HI R0, RZ, 0x1f, R24 ;  /* 0x0000001fff007819 */ /* 0x020fe20000011418 */
[----:B------:R-:W-:Y:S01]  /*6000*/  ULDC.64 UR4, c[0x0][0x3f8] ;  /* 0x0000fe0000047ab9 */ /* 0x000fe20000000a00 */
[----:B------:R-:W-:Y:S01]  /*6010*/  ULDC.64 UR6, c[0x0][0x408] ;  /* 0x0001020000067ab9 */ /* 0x000fe20000000a00 */
[----:B------:R-:W-:Y:S01]  /*6020*/  ISETP.NE.AND P2, PT, R26, RZ, PT ;  /* 0x000000ff1a00720c */ /* 0x000fe20003f45270 */
[----:B------:R-:W-:Y:S01]  /*6030*/  IMAD.WIDE.U32 R4, R24, UR4, RZ ;  /* 0x0000000418047c25 */ /* 0x000fe2000f8e00ff */
[----:B------:R-:W-:Y:S03]  /*6040*/  BSSY B6, `(.L_x_549) ;  /* 0x000001f000067945 */ /* 0x000fe60003800000 */
[C---:B------:R-:W-:Y:S02]  /*6050*/  IMAD R3, R0.reuse, UR4, RZ ;  /* 0x0000000400037c24 */ /* 0x040fe4000f8e02ff */
[----:B------:R-:W-:-:S02]  /*6060*/  IMAD R9, R0, UR6, RZ ;  /* 0x0000000600097c24 */ /* 0x000fc4000f8e02ff */
[C---:B------:R-:W-:Y:S01]  /*6070*/  IMAD R3, R24.reuse, UR5, R3 ;  /* 0x0000000518037c24 */ /* 0x040fe2000f8e0203 */
[----:B------:R-:W-:Y:S01]  /*6080*/  ULDC.64 UR4, c[0x0][0x3e8] ;  /* 0x0000fa0000047ab9 */ /* 0x000fe20000000a00 */
[----:B------:R-:W-:-:S04]  /*6090*/  IMAD.WIDE.U32 R6, R24, UR6, RZ ;  /* 0x0000000618067c25 */ /* 0x000fc8000f8e00ff */
[----:B------:R-:W-:Y:S01]  /*60a0*/  IMAD R9, R24, UR7, R9 ;  /* 0x0000000718097c24 */ /* 0x000fe2000f8e0209 */
[----:B------:R-:W-:Y:S01]  /*60b0*/  ULDC.64 UR6, c[0x0][0x400] ;  /* 0x0001000000067ab9 */ /* 0x000fe20000000a00 */
[----:B------:R-:W-:Y:S01]  /*60c0*/  IMAD.IADD R5, R3, 0x1, R5 ;  /* 0x0000000103057824 */ /* 0x000fe200078e0205 */
[----:B------:R-:W-:Y:S01]  /*60d0*/  LEA R24, P0, R4, UR4, 0x1 ;  /* 0x0000000404187c11 */ /* 0x000fe2000f8008ff */
[----:B------:R-:W-:Y:S01]  /*60e0*/  IMAD.IADD R3, R9, 0x1, R7 ;  /* 0x0000000109037824 */ /* 0x000fe200078e0207 */
[----:B------:R-:W-:Y:S02]  /*60f0*/  LEA R27, P1, R6, UR6, 0x1 ;  /* 0x00000006061b7c11 */ /* 0x000fe4000f8208ff */
[----:B------:R-:W-:Y:S02]  /*6100*/  LEA.HI.X R26, R4, UR5, R5, 0x1, P0 ;  /* 0x00000005041a7c11 */ /* 0x000fe400080f0c05 */
[----:B------:R-:W-:Y:S01]  /*6110*/  LEA.HI.X R28, R6, UR7, R3, 0x1, P1 ;  /* 0x00000007061c7c11 */ /* 0x000fe200088f0c03 */
[----:B------:R-:W-:Y:S08]  /*6120*/  @!P2 BRA `(.L_x_550) ;  /* 0x000000000040a947 */ /* 0x000ff00003800000 */
[----:B------:R-:W-:Y:S01]  /*6130*/  MOV R0, 0x0 ;  /* 0x0000000000007802 */ /* 0x000fe20000000f00 */
[----:B------:R-:W-:Y:S01]  /*6140*/  ULDC.64 UR4, c[0x4][0x88] ;  /* 0x0100220000047ab9 */ /* 0x000fe20000000a00 */
[----:B------:R-:W-:Y:S01]  /*6150*/  ULDC.64 UR6, c[0x4][0x90] ;  /* 0x0100240000067ab9 */ /* 0x000fe20000000a00 */
[----:B------:R-:W-:Y:S01]  /*6160*/  IMAD.U32 R4, RZ, RZ, UR4 ;  /* 0x00000004ff047e24 */ /* 0x000fe2000f8e00ff */
[----:B-1----:R0:W1:Y:S01]  /*6170*/  LDC.64 R14, c[0x4][R0] ;  /* 0x01000000000e7b82 */ /* 0x0020620000000a00 */
        /* <DEDUP_REMOVED lines=10> */
[----:B-1----:R-:W-:Y:S05]  /*6220*/  CALL.ABS.NOINC R14 ;  /* 0x000000000e007343 */ /* 0x002fea0003c00000 */
.L_x_550:
[----:B------:R-:W-:Y:S05]  /*6230*/  BSYNC B6 ;  /* 0x0000000000067941 */ /* 0x000fea0003800000 */
.L_x_549:
[----:B------:R-:W-:Y:S01]  /*6240*/  ULDC.U8 UR4, c[0x0][0x410] ;  /* 0x0001040000047ab9 */ /* 0x000fe20000000000 */
[----:B------:R-:W-:Y:S01]  /*6250*/  BSSY B0, `(.L_x_551) ;  /* 0x000020c000007945 */ /* 0x000fe20003800000 */
[----:B------:R-:W-:Y:S01]  /*6260*/  ISETP.NE.AND P0, PT, RZ, UR4, PT ;  /* 0x00000004ff007c0c */ /* 0x000fe2000bf05270 */
[----:B------:R-:W-:-:S12]  /*6270*/  IMAD R4, R33, 0xc0, R152 ;  /* 0x000000c021047824 */ /* 0x000fd800078e0298 */
[----:B------:R-:W-:Y:S05]  /*6280*/  @!P0 BRA `(.L_x_552) ;  /* 0x0000001000208947 */ /* 0x000fea0003800000 */
[----:B------:R-:W-:-:S03]  /*6290*/  UMOV UR4, 0xffffffff ;  /* 0xffffffff00047882 */ /* 0x000fc60000000000 */
[----:B------:R-:W-:Y:S05]  /*62a0*/  BRA.DIV UR4, `(.L_x_553) ;  /* 0x0000010604207947 */ /* 0x000fea000b800000 */
[----:B------:R0:W2:Y:S04]  /*62b0*/  SHFL.IDX PT, R3, R26, RZ, 0x1c1f ;  /* 0x001c1fff1a037589 */ /* 0x0000a800000e0000 */
[----:B------:R0:W3:Y:S04]  /*62c0*/  SHFL.IDX PT, R0, R24, RZ, 0x1c1f ;  /* 0x001c1fff18007589 */ /* 0x0000e800000e0000 */
[----:B------:R0:W4:Y:S04]  /*62d0*/  SHFL.IDX PT, R5, R28, RZ, 0x1c1f ;  /* 0x001c1fff1c057589 */ /* 0x00012800000e0000 */
[----:B-1----:R0:W1:Y:S02]  /*62e0*/  SHFL.IDX PT, R14, R27, RZ, 0x1c1f ;  /* 0x001c1fff1b0e7589 */ /* 0x00206400000e0000 */
.L_x_754:
[----:B------:R-:W-:Y:S01]  /*62f0*/  ULDC UR4, c[0x0][0x448] ;  /* 0x0001120000047ab9 */ /* 0x000fe20000000800 */
[----:B------:R-:W-:Y:S01]  /*6300*/  BSSY B1, `(.L_x_554) ;  /* 0x000001e000017945 */ /* 0x000fe20003800000 */
[----:B0-----:R-:W-:Y:S01]  /*6310*/  IMAD R26, R25, UR4, RZ ;  /* 0x00000004191a7c24 */ /* 0x001fe2000f8e02ff */
[----:B------:R-:W-:Y:S02]  /*6320*/  CS2R R8, SRZ ;  /* 0x0000000000087805 */ /* 0x000fe4000001ff00 */
[----:B------:R-:W-:Y:S02]  /*6330*/  CS2R R6, SRZ ;  /* 0x0000000000067805 */ /* 0x000fe4000001ff00 */
[----:B------:R-:W-:Y:S02]  /*6340*/  CS2R R10, SRZ ;  /* 0x00000000000a7805 */ /* 0x000fe4000001ff00 */
[----:B------:R-:W-:Y:S02]  /*6350*/  CS2R R12, SRZ ;  /* 0x00000000000c7805 */ /* 0x000fe4000001ff00 */
[----:B------:R-:W-:-:S13]  /*6360*/  ISETP.GE.AND P0, PT, R4, R26, PT ;  /* 0x0000001a0400720c */ /* 0x000fda0003f06270 */
[----:B------:R-:W-:Y:S05]  /*6370*/  @P0 BRA `(.L_x_555) ;  /* 0x0000000000580947 */ /* 0x000fea0003800000 */
[----:B------:R-:W2:Y:S01]  /*6380*/  LDL R28, [R1+0x4c] ;  /* 0x00004c00011c7983 */ /* 0x000ea20000100800 */
[----:B------:R-:W-:-:S03]  /*6390*/  ULDC UR4, c[0x0][0x3f4] ;  /* 0x0000fd0000047ab9 */ /* 0x000fc60000000800 */
[----:B------:R-:W2:Y:S01]  /*63a0*/  LDL R27, [R1+0x48] ;  /* 0x00004800011b7983 */ /* 0x000ea20000100800 */
[----:B------:R-:W-:Y:S01]  /*63b0*/  ISETP.GE.AND P3, PT, R156, UR4, PT ;  /* 0x000000049c007c0c */ /* 0x000fe2000bf66270 */
[----:B---3--:R-:W-:Y:S01]  /*63c0*/  IMAD.MOV.U32 R6, RZ, RZ, R0 ;  /* 0x000000ffff067224 */ /* 0x008fe200078e0000 */
[----:B------:R-:W-:Y:S01]  /*63d0*/  ISETP.GE.AND P2, PT, R22, UR4, PT ;  /* 0x0000000416007c0c */ /* 0x000fe2000bf46270 */
[----:B----4-:R-:W-:Y:S01]  /*63e0*/  IMAD.MOV.U32 R15, RZ, RZ, R5 ;  /* 0x000000ffff0f7224 */ /* 0x010fe200078e0005 */
[----:B--2---:R-:W-:Y:S02]  /*63f0*/  MOV R7, R3 ;  /* 0x0000000300077202 */ /* 0x004fe40000000f00 */
[----:B------:R-:W-:Y:S02]  /*6400*/  CS2R R10, SRZ ;  /* 0x00000000000a7805 */ /* 0x000fe4000001ff00 */
[----:B------:R-:W-:Y:S02]  /*6410*/  CS2R R8, SRZ ;  /* 0x0000000000087805 */ /* 0x000fe4000001ff00 */
[----:B------:R-:W-:-:S05]  /*6420*/  CS2R R12, SRZ ;  /* 0x00000000000c7805 */ /* 0x000fca000001ff00 */
[----:B------:R-:W-:Y:S01]  /*6430*/  @!P2 IMAD.WIDE R20, R22, 0x2, R6 ;  /* 0x000000021614a825 */ /* 0x000fe200078e0206 */
[----:B------:R-:W-:-:S04]  /*6440*/  CS2R R6, SRZ ;  /* 0x0000000000067805 */ /* 0x000fc8000001ff00 */
[----:B------:R0:W5:Y:S01]  /*6450*/  @!P2 LD.E.64 R10, desc[UR42][R20.64] ;  /* 0x0000002a140aa980 */ /* 0x000162000c101b00 */
[-C--:B------:R-:W-:Y:S02]  /*6460*/  @!P3 IADD3 R24, P0, R0, R28.reuse, RZ ;  /* 0x0000001c0018b210 */ /* 0x080fe40007f1e0ff */
[----:B-1----:R-:W-:Y:S01]  /*6470*/  @!P3 IADD3 R4, P1, R14, R28, RZ ;  /* 0x0000001c0e04b210 */ /* 0x002fe20007f3e0ff */
[----:B------:R-:W-:-:S04]  /*6480*/  @!P2 IMAD.WIDE R14, R22, 0x2, R14 ;  /* 0x00000002160ea825 */ /* 0x000fc800078e020e */
[--C-:B------:R-:W-:Y:S01]  /*6490*/  @!P3 IMAD.X R25, R3, 0x1, R27.reuse, P0 ;  /* 0x000000010319b824 */ /* 0x100fe200000e061b */
[----:B------:R0:W5:Y:S01]  /*64a0*/  @!P2 LD.E.64 R8, desc[UR42][R14.64] ;  /* 0x0000002a0e08a980 */ /* 0x000162000c101b00 */
[----:B------:R-:W-:-:S03]  /*64b0*/  @!P3 IMAD.X R5, R5, 0x1, R27, P1 ;  /* 0x000000010505b824 */ /* 0x000fc600008e061b */
[----:B------:R0:W5:Y:S04]  /*64c0*/  @!P3 LD.E.64 R12, desc[UR42][R24.64] ;  /* 0x0000002a180cb980 */ /* 0x000168000c101b00 */
[----:B------:R0:W5:Y:S02]  /*64d0*/  @!P3 LD.E.64 R6, desc[UR42][R4.64] ;  /* 0x0000002a0406b980 */ /* 0x000164000c101b00 */
.L_x_555:
[----:B------:R-:W-:Y:S05]  /*64e0*/  BSYNC B1 ;  /* 0x0000000000017941 */ /* 0x000fea0003800000 */
.L_x_554:
[----:B------:R-:W3:Y:S01]  /*64f0*/  LDL R28, [R1+0x14] ;  /* 0x00001400011c7983 */ /* 0x000ee20000100800 */
[----:B------:R-:W-:Y:S01]  /*6500*/  ULEA.HI UR4, UR37, UR37, URZ, 0x1 ;  /* 0x0000002525047291 */ /* 0x000fe2000f8f083f */
[----:B0-----:R-:W-:Y:S01]  /*6510*/  IMAD R15, R33, -0xc0, R26 ;  /* 0xffffff40210f7824 */ /* 0x001fe200078e021a */
[--C-:B-----5:R-:W-:Y:S01]  /*6520*/  SHF.R.U64 R33, R10, 0x10, R11.reuse ;  /* 0x000000100a217819 */ /* 0x120fe2000000120b */
[----:B------:R-:W0:Y:S01]  /*6530*/  S2R R21, SR_TID.X ;  /* 0x0000000000157919 */ /* 0x000e220000002100 */
[----:B------:R-:W-:Y:S01]  /*6540*/  ULOP3.LUT UR4, UR4, 0xfffffffe, URZ, 0xc0, !UPT ;  /* 0xfffffffe04047892 */ /* 0x000fe2000f8ec03f */
[----:B------:R-:W-:Y:S01]  /*6550*/  SHF.R.U32.HI R31, RZ, 0x10, R11 ;  /* 0x00000010ff1f7819 */ /* 0x000fe2000001160b */
[--C-:B------:R-:W-:Y:S01]  /*6560*/  IMAD.MOV.U32 R4, RZ, RZ, R13.reuse ;  /* 0x000000ffff047224 */ /* 0x100fe200078e000d */
[--C-:B------:R-:W-:Y:S01]  /*6570*/  SHF.R.U32.HI R27, RZ, 0x10, R13.reuse ;  /* 0x00000010ff1b7819 */ /* 0x100fe2000001160d */
[----:B------:R-:W-:Y:S01]  /*6580*/  UIADD3 UR4, UR37, -UR4, URZ ;  /* 0x8000000425047290 */ /* 0x000fe2000fffe03f */
[----:B-1----:R-:W-:Y:S01]  /*6590*/  IMAD.MOV.U32 R14, RZ, RZ, R10 ;  /* 0x000000ffff0e7224 */ /* 0x002fe200078e000a */
[----:B------:R-:W-:Y:S01]  /*65a0*/  SHF.R.U64 R24, R12, 0x10, R13 ;  /* 0x000000100c187819 */ /* 0x000fe2000000120d */
[----:B------:R-:W-:Y:S01]  /*65b0*/  IMAD.MOV.U32 R20, RZ, RZ, R8 ;  /* 0x000000ffff147224 */ /* 0x000fe200078e0008 */
[----:B------:R-:W-:Y:S01]  /*65c0*/  SHF.R.U64 R25, R8, 0x10, R9 ;  /* 0x0000001008197819 */ /* 0x000fe20000001209 */
[----:B------:R-:W-:Y:S01]  /*65d0*/  BSSY B1, `(.L_x_556) ;  /* 0x0000022000017945 */ /* 0x000fe20003800000 */
[----:B----4-:R-:W-:Y:S01]  /*65e0*/  IMAD.U32 R5, RZ, RZ, UR4 ;  /* 0x00000004ff057e24 */ /* 0x010fe2000f8e00ff */
[----:B------:R-:W-:-:S02]  /*65f0*/  VIMNMX R15, R15, 0xc0, PT ;  /* 0x000000c00f0f7848 */ /* 0x000fc40003fe0100 */
[----:B------:R-:W-:Y:S02]  /*6600*/  MOV R10, R7 ;  /* 0x00000007000a7202 */ /* 0x000fe40000000f00 */
[----:B------:R-:W-:Y:S02]  /*6610*/  SHF.L.U32 R5, R5, 0x1f, RZ ;  /* 0x0000001f05057819 */ /* 0x000fe400000006ff */
[----:B------:R-:W-:Y:S02]  /*6620*/  PRMT R8, R4, 0x5410, R27 ;  /* 0x0000541004087816 */ /* 0x000fe4000000001b */
[----:B------:R-:W1:Y:S01]  /*6630*/  SYNCS.PHASECHK.TRANS64.TRYWAIT P0, [R18+URZ+0x16800], R5 ;  /* 0x01680005120075a7 */ /* 0x000e62000800017f */
[----:B------:R-:W-:Y:S02]  /*6640*/  PRMT R14, R14, 0x5410, R33 ;  /* 0x000054100e0e7816 */ /* 0x000fe40000000021 */
[----:B------:R-:W-:Y:S02]  /*6650*/  ISETP.GE.AND P1, PT, R152, R15, PT ;  /* 0x0000000f9800720c */ /* 0x000fe40003f26270 */
[----:B------:R-:W-:Y:S01]  /*6660*/  PRMT R20, R20, 0x5410, R25 ;  /* 0x0000541014147816 */ /* 0x000fe20000000019 */
[----:B0-----:R-:W-:Y:S01]  /*6670*/  VIADD R32, R21, 0xffffff80 ;  /* 0xffffff8015207836 */ /* 0x001fe20000000000 */
[----:B------:R-:W-:-:S04]  /*6680*/  SHF.R.U32.HI R21, RZ, 0x10, R9 ;  /* 0x00000010ff157819 */ /* 0x000fc80000011609 */
[----:B------:R-:W-:-:S04]  /*6690*/  SHF.R.S32.HI R30, RZ, 0x1f, R32 ;  /* 0x0000001fff1e7819 */ /* 0x000fc80000011420 */
[----:B------:R-:W-:-:S04]  /*66a0*/  LEA.HI R30, R30, R32, RZ, 0x5 ;  /* 0x000000201e1e7211 */ /* 0x000fc800078f28ff */
[----:B------:R-:W-:Y:S01]  /*66b0*/  SHF.R.S32.HI R30, RZ, 0x5, R30 ;  /* 0x00000005ff1e7819 */ /* 0x000fe2000001141e */
[C---:B---3--:R-:W-:Y:S01]  /*66c0*/  IMAD.SHL.U32 R0, R28.reuse, 0x40, RZ ;  /* 0x000000401c007824 */ /* 0x048fe200078e00ff */
[----:B------:R-:W-:-:S04]  /*66d0*/  LOP3.LUT P2, RZ, R28, 0x4, RZ, 0xc0, !PT ;  /* 0x000000041cff7812 */ /* 0x000fc8000784c0ff */
[----:B--2---:R-:W-:-:S04]  /*66e0*/  LOP3.LUT R3, R0, 0x1c0, RZ, 0xc0, !PT ;  /* 0x000001c000037812 */ /* 0x004fc800078ec0ff */
[----:B------:R-:W-:Y:S02]  /*66f0*/  LOP3.LUT R0, R3, 0x18, R16, 0xf8, !PT ;  /* 0x0000001803007812 */ /* 0x000fe400078ef810 */
[----:B------:R-:W-:-:S04]  /*6700*/  SHF.R.U32.HI R3, RZ, 0x3, R3 ;  /* 0x00000003ff037819 */ /* 0x000fc80000011603 */
[----:B------:R-:W-:Y:S01]  /*6710*/  LOP3.LUT R26, R0, R3, RZ, 0x3c, !PT ;  /* 0x00000003001a7212 */ /* 0x000fe200078e3cff */
[----:B------:R-:W-:Y:S01]  /*6720*/  IMAD.MOV.U32 R3, RZ, RZ, R12 ;  /* 0x000000ffff037224 */ /* 0x000fe200078e000c */
[----:B------:R-:W-:Y:S01]  /*6730*/  MOV R0, R11 ;  /* 0x0000000b00007202 */ /* 0x000fe20000000f00 */
[----:B------:R-:W-:Y:S02]  /*6740*/  IMAD.MOV.U32 R12, RZ, RZ, R9 ;  /* 0x000000ffff0c7224 */ /* 0x000fe400078e0009 */
[----:B------:R-:W-:Y:S01]  /*6750*/  IMAD R11, R30, 0x200, R26 ;  /* 0x000002001e0b7824 */ /* 0x000fe200078e021a */
[----:B------:R-:W-:Y:S01]  /*6760*/  PRMT R13, R0, 0x5410, R31 ;  /* 0x00005410000d7816 */ /* 0x000fe2000000001f */
[----:B------:R-:W-:Y:S01]  /*6770*/  IMAD.MOV.U32 R9, RZ, RZ, R6 ;  /* 0x000000ffff097224 */ /* 0x000fe200078e0006 */
[--C-:B------:R-:W-:Y:S01]  /*6780*/  SHF.R.U64 R6, R6, 0x10, R7.reuse ;  /* 0x0000001006067819 */ /* 0x100fe20000001207 */
[----:B------:R-:W-:Y:S01]  /*6790*/  IMAD R11, R11, 0x2, R18 ;  /* 0x000000020b0b7824 */ /* 0x000fe200078e0212 */
[----:B------:R-:W-:-:S02]  /*67a0*/  SHF.R.U32.HI R7, RZ, 0x10, R7 ;  /* 0x00000010ff077819 */ /* 0x000fc40000011607 */
[----:B------:R-:W-:Y:S01]  /*67b0*/  PRMT R3, R3, 0x5410, R24 ;  /* 0x0000541003037816 */ /* 0x000fe20000000018 */
[C---:B------:R-:W-:Y:S02]  /*67c0*/  VIADD R4, R11.reuse, 0x8400 ;  /* 0x000084000b047836 */ /* 0x040fe40000000000 */
[----:B------:R-:W-:Y:S01]  /*67d0*/  VIADD R0, R11, 0x8440 ;  /* 0x000084400b007836 */ /* 0x000fe20000000000 */
[----:B-1----:R-:W-:Y:S06]  /*67e0*/  @!P0 BRA `(.L_x_557) ;  /* 0x0000010000408947 */ /* 0x002fec0003800000 */
.L_x_755:
[----:B------:R-:W-:Y:S05]  /*67f0*/  BSYNC B1 ;  /* 0x0000000000017941 */ /* 0x000fea0003800000 */
.L_x_556:
[----:B------:R-:W-:Y:S01]  /*6800*/  BSSY B1, `(.L_x_558) ;  /* 0x0000059000017945 */ /* 0x000fe20003800000 */
[----:B------:R-:W-:Y:S01]  /*6810*/  PRMT R12, R12, 0x5410, R21 ;  /* 0x000054100c0c7816 */ /* 0x000fe20000000015 */
[----:B------:R-:W-:Y:S01]  /*6820*/  @P2 VIADD R0, R4, 0xffffffc0 ;  /* 0xffffffc004002836 */ /* 0x000fe20000000000 */
[----:B------:R-:W-:Y:S02]  /*6830*/  PRMT R9, R9, 0x5410, R6 ;  /* 0x0000541009097816 */ /* 0x000fe40000000006 */
[----:B------:R-:W-:Y:S01]  /*6840*/  PRMT R10, R10, 0x5410, R7 ;  /* 0x000054100a0a7816 */ /* 0x000fe20000000007 */
[----:B------:R-:W-:Y:S06]  /*6850*/  @P1 BRA `(.L_x_559) ;  /* 0x00000004004c1947 */ /* 0x000fec0003800000 */
[----:B0-----:R-:W0:Y:S01]  /*6860*/  LDC R5, c[0x0][0x3f4] ;  /* 0x0000fd00ff057b82 */ /* 0x001e220000000800 */
[----:B------:R-:W-:Y:S01]  /*6870*/  BSSY B2, `(.L_x_560) ;  /* 0x000002a000027945 */ /* 0x000fe20003800000 */
[-C--:B0-----:R-:W-:Y:S02]  /*6880*/  ISETP.GE.AND P0, PT, R22, R5.reuse, PT ;  /* 0x000000051600720c */ /* 0x081fe40003f06270 */
[----:B------:R-:W-:-:S11]  /*6890*/  ISETP.GE.AND P1, PT, R156, R5, PT ;  /* 0x000000059c00720c */ /* 0x000fd60003f26270 */
[----:B------:R-:W-:Y:S05]  /*68a0*/  @P0 BRA `(.L_x_561) ;  /* 0x0000000000980947 */ /* 0x000fea0003800000 */
[----:B------:R-:W0:Y:S01]  /*68b0*/  LDS.128 R4, [R11+0x8400] ;  /* 0x008400000b047984 */ /* 0x000e220000000c00 */
[----:B------:R-:W-:Y:S01]  /*68c0*/  IMAD.U32 R30, R20, 0x10000, RZ ;  /* 0x00010000141e7824 */ /* 0x000fe200078e00ff */
[C---:B------:R-:W-:Y:S01]  /*68d0*/  LOP3.LUT R28, R14.reuse, 0xffff0000, RZ, 0xc0, !PT ;  /* 0xffff00000e1c7812 */ /* 0x040fe200078ec0ff */
[----:B------:R-:W-:Y:S01]  /*68e0*/  IMAD.U32 R27, R14, 0x10000, RZ ;  /* 0x000100000e1b7824 */ /* 0x000fe200078e00ff */
[----:B------:R-:W-:Y:S01]  /*68f0*/  LOP3.LUT R31, R20, 0xffff0000, RZ, 0xc0, !PT ;  /* 0xffff0000141f7812 */ /* 0x000fe200078ec0ff */
[C---:B0-----:R-:W-:Y:S01]  /*6900*/  IMAD.U32 R21, R4.reuse, 0x10000, RZ ;  /* 0x0001000004157824 */ /* 0x041fe200078e00ff */
[----:B------:R-:W-:Y:S01]  /*6910*/  LOP3.LUT R4, R4, 0xffff0000, RZ, 0xc0, !PT ;  /* 0xffff000004047812 */ /* 0x000fe200078ec0ff */
[----:B------:R-:W-:Y:S01]  /*6920*/  IMAD.U32 R25, R6, 0x10000, RZ ;  /* 0x0001000006197824 */ /* 0x000fe200078e00ff */
[----:B------:R-:W-:Y:S01]  /*6930*/  SHF.L.U32 R24, R5, 0x10, RZ ;  /* 0x0000001005187819 */ /* 0x000fe200000006ff */
[----:B------:R-:W-:Y:S01]  /*6940*/  IMAD.U32 R26, R7, 0x10000, RZ ;  /* 0x00010000071a7824 */ /* 0x000fe200078e00ff */
[----:B------:R-:W-:Y:S01]  /*6950*/  LOP3.LUT R5, R5, 0xffff0000, RZ, 0xc0, !PT ;  /* 0xffff000005057812 */ /* 0x000fe200078ec0ff */
[C---:B------:R-:W-:Y:S01]  /*6960*/  FMUL.FTZ R32, R4.reuse, R30 ;  /* 0x0000001e04207220 */ /* 0x040fe20000410000 */
[----:B------:R-:W-:Y:S01]  /*6970*/  FMUL.FTZ R33, R4, R27 ;  /* 0x0000001b04217220 */ /* 0x000fe20000410000 */
[----:B------:R-:W-:Y:S01]  /*6980*/  LOP3.LUT R6, R6, 0xffff0000, RZ, 0xc0, !PT ;  /* 0xffff000006067812 */ /* 0x000fe200078ec0ff */
[----:B------:R-:W-:-:S02]  /*6990*/  IMAD.U32 R4, R13, 0x10000, RZ ;  /* 0x000100000d047824 */ /* 0x000fc400078e00ff */
[----:B------:R-:W-:Y:S01]  /*69a0*/  FMUL.FTZ R35, R5, R31 ;  /* 0x0000001f05237220 */ /* 0x000fe20000410000 */
[----:B------:R-:W-:Y:S01]  /*69b0*/  FFMA.FTZ R32, R21, R27, -R32 ;  /* 0x0000001b15207223 */ /* 0x000fe20000010820 */
[----:B------:R-:W-:Y:S01]  /*69c0*/  FMUL.FTZ R37, R5, R28 ;  /* 0x0000001c05257220 */ /* 0x000fe20000410000 */
[----:B------:R-:W-:Y:S01]  /*69d0*/  LOP3.LUT R7, R7, 0xffff0000, RZ, 0xc0, !PT ;  /* 0xffff000007077812 */ /* 0x000fe200078ec0ff */
[----:B------:R-:W-:Y:S01]  /*69e0*/  FFMA.FTZ R33, R21, R30, R33 ;  /* 0x0000001e15217223 */ /* 0x000fe20000010021 */
[C---:B------:R-:W-:Y:S01]  /*69f0*/  LOP3.LUT R27, R12.reuse, 0xffff0000, RZ, 0xc0, !PT ;  /* 0xffff00000c1b7812 */ /* 0x040fe200078ec0ff */
[----:B------:R-:W-:Y:S01]  /*6a00*/  IMAD.U32 R21, R12, 0x10000, RZ ;  /* 0x000100000c157824 */ /* 0x000fe200078e00ff */
[----:B------:R-:W-:Y:S01]  /*6a10*/  LOP3.LUT R5, R13, 0xffff0000, RZ, 0xc0, !PT ;  /* 0xffff00000d057812 */ /* 0x000fe200078ec0ff */
[C---:B------:R-:W-:Y:S01]  /*6a20*/  FFMA.FTZ R35, R24.reuse, R28, -R35 ;  /* 0x0000001c18237223 */ /* 0x040fe20000010823 */
[----:B------:R-:W-:Y:S01]  /*6a30*/  FFMA.FTZ R24, R24, R31, R37 ;  /* 0x0000001f18187223 */ /* 0x000fe20000010025 */
[C---:B------:R-:W-:Y:S01]  /*6a40*/  FMUL.FTZ R28, R6.reuse, R21 ;  /* 0x00000015061c7220 */ /* 0x040fe20000410000 */
[-C--:B------:R-:W-:Y:S01]  /*6a50*/  FMUL.FTZ R30, R6, R4.reuse ;  /* 0x00000004061e7220 */ /* 0x080fe20000410000 */
[C---:B------:R-:W-:Y:S01]  /*6a60*/  FMUL.FTZ R31, R7.reuse, R27 ;  /* 0x0000001b071f7220 */ /* 0x040fe20000410000 */
[----:B------:R-:W-:Y:S01]  /*6a70*/  FMUL.FTZ R34, R7, R5 ;  /* 0x0000000507227220 */ /* 0x000fe20000410000 */
[C---:B------:R-:W-:Y:S01]  /*6a80*/  FFMA.FTZ R6, R25.reuse, R4, -R28 ;  /* 0x0000000419067223 */ /* 0x040fe2000001081c */
[----:B------:R-:W-:Y:S01]  /*6a90*/  FFMA.FTZ R21, R25, R21, R30 ;  /* 0x0000001519157223 */ /* 0x000fe2000001001e */
[C---:B------:R-:W-:Y:S01]  /*6aa0*/  FFMA.FTZ R7, R26.reuse, R5, -R31 ;  /* 0x000000051a077223 */ /* 0x040fe2000001081f */
[----:B------:R-:W-:Y:S01]  /*6ab0*/  FFMA.FTZ R34, R26, R27, R34 ;  /* 0x0000001b1a227223 */ /* 0x000fe20000010022 */
[----:B------:R-:W-:-:S02]  /*6ac0*/  F2FP.BF16.F32.PACK_AB R4, R33, R32 ;  /* 0x000000202104723e */ /* 0x000fc400000010ff */
[----:B------:R-:W-:Y:S02]  /*6ad0*/  F2FP.BF16.F32.PACK_AB R5, R24, R35 ;  /* 0x000000231805723e */ /* 0x000fe400000010ff */
[----:B------:R-:W-:Y:S02]  /*6ae0*/  F2FP.BF16.F32.PACK_AB R6, R21, R6 ;  /* 0x000000061506723e */ /* 0x000fe400000010ff */
[----:B------:R-:W-:-:S05]  /*6af0*/  F2FP.BF16.F32.PACK_AB R7, R34, R7 ;  /* 0x000000072207723e */ /* 0x000fca00000010ff */
[----:B------:R0:W-:Y:S02]  /*6b00*/  STS.128 [R11+0x8400], R4 ;  /* 0x008400040b007388 */ /* 0x0001e40000000c00 */
.L_x_561:
[----:B------:R-:W-:Y:S05]  /*6b10*/  BSYNC B2 ;  /* 0x0000000000027941 */ /* 0x000fea0003800000 */
.L_x_560:
[----:B------:R-:W-:Y:S05]  /*6b20*/  @P1 BRA `(.L_x_559) ;  /* 0x0000000000981947 */ /* 0x000fea0003800000 */
[----:B0-----:R-:W0:Y:S01]  /*6b30*/  LDS.128 R4, [R0] ;  /* 0x0000000000047984 */ /* 0x001e220000000c00 */
[----:B------:R-:W-:Y:S01]  /*6b40*/  IMAD.U32 R30, R9, 0x10000, RZ ;  /* 0x00010000091e7824 */ /* 0x000fe200078e00ff */
[C---:B------:R-:W-:Y:S01]  /*6b50*/  LOP3.LUT R28, R3.reuse, 0xffff0000, RZ, 0xc0, !PT ;  /* 0xffff0000031c7812 */ /* 0x040fe200078ec0ff */
[----:B------:R-:W-:Y:S01]  /*6b60*/  IMAD.U32 R27, R3, 0x10000, RZ ;  /* 0x00010000031b7824 */ /* 0x000fe200078e00ff */
[----:B------:R-:W-:Y:S02]  /*6b70*/  LOP3.LUT R31, R9, 0xffff0000, RZ, 0xc0, !PT ;  /* 0xffff0000091f7812 */ /* 0x000fe400078ec0ff */
[C---:B0-----:R-:W-:Y:S01]  /*6b80*/  SHF.L.U32 R21, R4.reuse, 0x10, RZ ;  /* 0x0000001004157819 */ /* 0x041fe200000006ff */
[C---:B------:R-:W-:Y:S01]  /*6b90*/  IMAD.U32 R24, R5.reuse, 0x10000, RZ ;  /* 0x0001000005187824 */ /* 0x040fe200078e00ff */
[----:B------:R-:W-:Y:S01]  /*6ba0*/  LOP3.LUT R4, R4, 0xffff0000, RZ, 0xc0, !PT ;  /* 0xffff000004047812 */ /* 0x000fe200078ec0ff */
[C---:B------:R-:W-:Y:S01]  /*6bb0*/  IMAD.U32 R25, R6.reuse, 0x10000, RZ ;  /* 0x0001000006197824 */ /* 0x040fe200078e00ff */
[----:B------:R-:W-:Y:S01]  /*6bc0*/  LOP3.LUT R5, R5, 0xffff0000, RZ, 0xc0, !PT ;  /* 0xffff000005057812 */ /* 0x000fe200078ec0ff */
[----:B------:R-:W-:Y:S01]  /*6bd0*/  IMAD.U32 R26, R7, 0x10000, RZ ;  /* 0x00010000071a7824 */ /* 0x000fe200078e00ff */
[----:B------:R-:W-:Y:S01]  /*6be0*/  LOP3.LUT R6, R6, 0xffff0000, RZ, 0xc0, !PT ;  /* 0xffff000006067812 */ /* 0x000fe200078ec0ff */
[C---:B------:R-:W-:Y:S01]  /*6bf0*/  FMUL.FTZ R32, R4.reuse, R30 ;  /* 0x0000001e04207220 */ /* 0x040fe20000410000 */
[----:B------:R-:W-:Y:S01]  /*6c00*/  FMUL.FTZ R33, R4, R27 ;  /* 0x0000001b04217220 */ /* 0x000fe20000410000 */
[C---:B------:R-:W-:Y:S01]  /*6c10*/  FMUL.FTZ R35, R5.reuse, R31 ;  /* 0x0000001f05237220 */ /* 0x040fe20000410000 */
[----:B------:R-:W-:Y:S01]  /*6c20*/  FMUL.FTZ R37, R5, R28 ;  /* 0x0000001c05257220 */ /* 0x000fe20000410000 */
[----:B------:R-:W-:Y:S01]  /*6c30*/  FFMA.FTZ R32, R21, R27, -R32 ;  /* 0x0000001b15207223 */ /* 0x000fe20000010820 */
[----:B------:R-:W-:Y:S01]  /*6c40*/  LOP3.LUT R7, R7, 0xffff0000, RZ, 0xc0, !PT ;  /* 0xffff000007077812 */ /* 0x000fe200078ec0ff */
[----:B------:R-:W-:Y:S01]  /*6c50*/  FFMA.FTZ R33, R21, R30, R33 ;  /* 0x0000001e15217223 */ /* 0x000fe20000010021 */
[----:B------:R-:W-:Y:S01]  /*6c60*/  SHF.L.U32 R4, R8, 0x10, RZ ;  /* 0x0000001008047819 */ /* 0x000fe200000006ff */
[C---:B------:R-:W-:Y:S01]  /*6c70*/  IMAD.U32 R21, R10.reuse, 0x10000, RZ ;  /* 0x000100000a157824 */ /* 0x040fe200078e00ff */
[----:B------:R-:W-:Y:S01]  /*6c80*/  LOP3.LUT R27, R10, 0xffff0000, RZ, 0xc0, !PT ;  /* 0xffff00000a1b7812 */ /* 0x000fe200078ec0ff */
[----:B------:R-:W-:Y:S01]  /*6c90*/  FFMA.FTZ R35, R24, R28, -R35 ;  /* 0x0000001c18237223 */ /* 0x000fe20000010823 */
[----:B------:R-:W-:Y:S01]  /*6ca0*/  LOP3.LUT R5, R8, 0xffff0000, RZ, 0xc0, !PT ;  /* 0xffff000008057812 */ /* 0x000fe200078ec0ff */
        /* <DEDUP_REMOVED lines=13> */
[----:B------:R1:W-:Y:S02]  /*6d80*/  STS.128 [R0], R4 ;  /* 0x0000000400007388 */ /* 0x0003e40000000c00 */
.L_x_559:
[----:B------:R-:W-:Y:S05]  /*6d90*/  BSYNC B1 ;  /* 0x0000000000017941 */ /* 0x000fea0003800000 */
.L_x_558:
[----:B01----:R-:W-:-:S05]  /*6da0*/  VIADD R4, R152, 0x60 ;  /* 0x0000006098047836 */ /* 0x003fca0000000000 */
[----:B------:R-:W-:-:S13]  /*6db0*/  ISETP.GE.AND P0, PT, R4, R15, PT ;  /* 0x0000000f0400720c */ /* 0x000fda0003f06270 */
[----:B------:R-:W-:Y:S05]  /*6dc0*/  @P0 BRA `(.L_x_562) ;  /* 0x0000001400500947 */ /* 0x000fea0003800000 */
[----:B------:R-:W0:Y:S01]  /*6dd0*/  LDC R5, c[0x0][0x3f4] ;  /* 0x0000fd00ff057b82 */ /* 0x000e220000000800 */
[----:B------:R-:W-:Y:S01]  /*6de0*/  BSSY B1, `(.L_x_563) ;  /* 0x000002a000017945 */ /* 0x000fe20003800000 */
[-C--:B0-----:R-:W-:Y:S02]  /*6df0*/  ISETP.GE.AND P0, PT, R22, R5.reuse, PT ;  /* 0x000000051600720c */ /* 0x081fe40003f06270 */
[----:B------:R-:W-:-:S11]  /*6e00*/  ISETP.GE.AND P1, PT, R156, R5, PT ;  /* 0x000000059c00720c */ /* 0x000fd60003f26270 */
[----:B------:R-:W-:Y:S05]  /*6e10*/  @P0 BRA `(.L_x_564) ;  /* 0x0000000000980947 */ /* 0x000fea0003800000 */
[----:B------:R-:W0:Y:S01]  /*6e20*/  LDS.128 R4, [R11+0xb400] ;  /* 0x00b400000b047984 */ /* 0x000e220000000c00 */
[C---:B------:R-:W-:Y:S01]  /*6e30*/  IMAD.U32 R31, R20.reuse, 0x10000, RZ ;  /* 0x00010000141f7824 */ /* 0x040fe200078e00ff */
[----:B------:R-:W-:Y:S01]  /*6e40*/  LOP3.LUT R33, R20, 0xffff0000, RZ, 0xc0, !PT ;  /* 0xffff000014217812 */ /* 0x000fe200078ec0ff */
[C---:B------:R-:W-:Y:S01]  /*6e50*/  IMAD.U32 R25, R14.reuse, 0x10000, RZ ;  /* 0x000100000e197824 */ /* 0x040fe200078e00ff */
[----:B------:R-:W-:Y:S02]  /*6e60*/  LOP3.LUT R27, R14, 0xffff0000, RZ, 0xc0, !PT ;  /* 0xffff00000e1b7812 */ /* 0x000fe400078ec0ff */
[----:B------:R-:W-:Y:S01]  /*6e70*/  LOP3.LUT R30, R12, 0xffff0000, RZ, 0xc0, !PT ;  /* 0xffff00000c1e7812 */ /* 0x000fe200078ec0ff */
[C---:B0-----:R-:W-:Y:S01]  /*6e80*/  IMAD.U32 R15, R4.reuse, 0x10000, RZ ;  /* 0x00010000040f7824 */ /* 0x041fe200078e00ff */
[----:B------:R-:W-:Y:S01]  /*6e90*/  LOP3.LUT R4, R4, 0xffff0000, RZ, 0xc0, !PT ;  /* 0xffff000004047812 */ /* 0x000fe200078ec0ff */
[C---:B------:R-:W-:Y:S01]  /*6ea0*/  IMAD.U32 R21, R5.reuse, 0x10000, RZ ;  /* 0x0001000005157824 */ /* 0x040fe200078e00ff */
[----:B------:R-:W-:Y:S01]  /*6eb0*/  LOP3.LUT R5, R5, 0xffff0000, RZ, 0xc0, !PT ;  /* 0xffff000005057812 */ /* 0x000fe200078ec0ff */
[----:B------:R-:W-:Y:S01]  /*6ec0*/  IMAD.U32 R14, R6, 0x10000, RZ ;  /* 0x00010000060e7824 */ /* 0x000fe200078e00ff */
[----:B------:R-:W-:Y:S01]  /*6ed0*/  SHF.L.U32 R20, R7, 0x10, RZ ;  /* 0x0000001007147819 */ /* 0x000fe200000006ff */
[-C--:B------:R-:W-:Y:S01]  /*6ee0*/  FMUL.FTZ R24, R31, R4.reuse ;  /* 0x000000041f187220 */ /* 0x080fe20000410000 */
[----:B------:R-:W-:Y:S01]  /*6ef0*/  FMUL.FTZ R26, R25, R4 ;  /* 0x00000004191a7220 */ /* 0x000fe20000410000 */
[----:B------:R-:W-:Y:S01]  /*6f00*/  FMUL.FTZ R28, R33, R5 ;  /* 0x00000005211c7220 */ /* 0x000fe20000410000 */
[----:B------:R-:W-:Y:S01]  /*6f10*/  LOP3.LUT R7, R7, 0xffff0000, RZ, 0xc0, !PT ;  /* 0xffff000007077812 */ /* 0x000fe200078ec0ff */
[----:B------:R-:W-:Y:S01]  /*6f20*/  FFMA.FTZ R4, R25, R15, -R24 ;  /* 0x0000000f19047223 */ /* 0x000fe20000010818 */
[C---:B------:R-:W-:Y:S01]  /*6f30*/  FMUL.FTZ R24, R27.reuse, R5 ;  /* 0x000000051b187220 */ /* 0x040fe20000410000 */
[----:B------:R-:W-:Y:S01]  /*6f40*/  FFMA.FTZ R5, R27, R21, -R28 ;  /* 0x000000151b057223 */ /* 0x000fe2000001081c */
[----:B------:R-:W-:Y:S01]  /*6f50*/  IMAD.U32 R28, R12, 0x10000, RZ ;  /* 0x000100000c1c7824 */ /* 0x000fe200078e00ff */
[----:B------:R-:W-:Y:S01]  /*6f60*/  LOP3.LUT R6, R6, 0xffff0000, RZ, 0xc0, !PT ;  /* 0xffff000006067812 */ /* 0x000fe200078ec0ff */
[----:B------:R-:W-:Y:S01]  /*6f70*/  FFMA.FTZ R15, R31, R15, R26 ;  /* 0x0000000f1f0f7223 */ /* 0x000fe2000001001a */
[C---:B------:R-:W-:Y:S01]  /*6f80*/  LOP3.LUT R12, R13.reuse, 0xffff0000, RZ, 0xc0, !PT ;  /* 0xffff00000d0c7812 */ /* 0x040fe200078ec0ff */
[----:B------:R-:W-:-:S02]  /*6f90*/  IMAD.U32 R26, R13, 0x10000, RZ ;  /* 0x000100000d1a7824 */ /* 0x000fc400078e00ff */
[----:B------:R-:W-:Y:S01]  /*6fa0*/  FFMA.FTZ R24, R33, R21, R24 ;  /* 0x0000001521187223 */ /* 0x000fe20000010018 */
[-C--:B------:R-:W-:Y:S01]  /*6fb0*/  FMUL.FTZ R25, R30, R7.reuse ;  /* 0x000000071e197220 */ /* 0x080fe20000410000 */
[-C--:B------:R-:W-:Y:S01]  /*6fc0*/  FMUL.FTZ R13, R28, R6.reuse ;  /* 0x000000061c0d7220 */ /* 0x080fe20000410000 */
[----:B------:R-:W-:Y:S01]  /*6fd0*/  FMUL.FTZ R21, R26, R6 ;  /* 0x000000061a157220 */ /* 0x000fe20000410000 */
[C---:B------:R-:W-:Y:S01]  /*6fe0*/  FMUL.FTZ R27, R12.reuse, R7 ;  /* 0x000000070c1b7220 */ /* 0x040fe20000410000 */
[----:B------:R-:W-:Y:S01]  /*6ff0*/  FFMA.FTZ R7, R12, R20, -R25 ;  /* 0x000000140c077223 */ /* 0x000fe20000010819 */
[-C--:B------:R-:W-:Y:S01]  /*7000*/  FFMA.FTZ R6, R26, R14.reuse, -R13 ;  /* 0x0000000e1a067223 */ /* 0x080fe2000001080d */
[----:B------:R-:W-:Y:S01]  /*7010*/  FFMA.FTZ R21, R28, R14, R21 ;  /* 0x0000000e1c157223 */ /* 0x000fe20000010015 */
[----:B------:R-:W-:Y:S01]  /*7020*/  FFMA.FTZ R20, R30, R20, R27 ;  /* 0x000000141e147223 */ /* 0x000fe2000001001b */
[----:B------:R-:W-:Y:S02]  /*7030*/  F2FP.BF16.F32.PACK_AB R4, R15, R4 ;  /* 0x000000040f04723e */ /* 0x000fe400000010ff */
[----:B------:R-:W-:-:S02]  /*7040*/  F2FP.BF16.F32.PACK_AB R5, R24, R5 ;  /* 0x000000051805723e */ /* 0x000fc400000010ff */
[----:B------:R-:W-:Y:S02]  /*7050*/  F2FP.BF16.F32.PACK_AB R6, R21, R6 ;  /* 0x000000061506723e */ /* 0x000fe400000010ff */
[----:B------:R-:W-:-:S05]  /*7060*/  F2FP.BF16.F32.PACK_AB R7, R20, R7 ;  /* 0x000000071407723e */ /* 0x000fca00000010ff */
[----:B------:R0:W-:Y:S02]  /*7070*/  STS.128 [R11+0xb400], R4 ;  /* 0x00b400040b007388 */ /* 0x0001e40000000c00 */
.L_x_564:
[----:B------:R-:W-:Y:S05]  /*7080*/  BSYNC B1 ;  /* 0x0000000000017941 */ /* 0x000fea0003800000 */
.L_x_563:
[----:B------:R-:W-:Y:S05]  /*7090*/  @P1 BRA `(.L_x_562) ;  /* 0x00000010009c1947 */ /* 0x000fea0003800000 */
[----:B0-----:R-:W0:Y:S01]  /*70a0*/  LDS.128 R4, [R0+0x3000] ;  /* 0x0030000000047984 */ /* 0x001e220000000c00 */
[C---:B------:R-:W-:Y:S01]  /*70b0*/  IMAD.U32 R21, R9.reuse, 0x10000, RZ ;  /* 0x0001000009157824 */ /* 0x040fe200078e00ff */
[----:B------:R-:W-:Y:S01]  /*70c0*/  LOP3.LUT R26, R9, 0xffff0000, RZ, 0xc0, !PT ;  /* 0xffff0000091a7812 */ /* 0x000fe200078ec0ff */
[C---:B------:R-:W-:Y:S01]  /*70d0*/  IMAD.U32 R15, R3.reuse, 0x10000, RZ ;  /* 0x00010000030f7824 */ /* 0x040fe200078e00ff */
[----:B------:R-:W-:Y:S01]  /*70e0*/  LOP3.LUT R24, R3, 0xffff0000, RZ, 0xc0, !PT ;  /* 0xffff000003187812 */ /* 0x000fe200078ec0ff */
[C---:B------:R-:W-:Y:S01]  /*70f0*/  IMAD.U32 R25, R10.reuse, 0x10000, RZ ;  /* 0x000100000a197824 */ /* 0x040fe200078e00ff */
        /* <DEDUP_REMOVED lines=8> */
[C---:B------:R-:W-:Y:S01]  /*7180*/  FMUL.FTZ R20, R15.reuse, R4 ;  /* 0x000000040f147220 */ /* 0x040fe20000410000 */
[----:B------:R-:W-:Y:S01]  /*7190*/  FMUL.FTZ R13, R26, R5 ;  /* 0x000000051a0d7220 */ /* 0x000fe20000410000 */
[----:B------:R-:W-:Y:S01]  /*71a0*/  LOP3.LUT R6, R6, 0xffff0000, RZ, 0xc0, !PT ;  /* 0xffff000006067812 */ /* 0x000fe200078ec0ff */
[-C--:B------:R-:W-:Y:S01]  /*71b0*/  FFMA.FTZ R4, R15, R11.reuse, -R14 ;  /* 0x0000000b0f047223 */ /* 0x080fe2000001080e */
[----:B------:R-:W-:Y:S01]  /*71c0*/  FFMA.FTZ R11, R21, R11, R20 ;  /* 0x0000000b150b7223 */ /* 0x000fe20000010014 */
[C---:B------:R-:W-:Y:S01]  /*71d0*/  FMUL.FTZ R15, R24.reuse, R5 ;  /* 0x00000005180f7220 */ /* 0x040fe20000410000 */
[----:B------:R-:W-:Y:S01]  /*71e0*/  LOP3.LUT R7, R7, 0xffff0000, RZ, 0xc0, !PT ;  /* 0xffff000007077812 */ /* 0x000fe200078ec0ff */
[----:B------:R-:W-:Y:S01]  /*71f0*/  FFMA.FTZ R5, R24, R12, -R13 ;  /* 0x0000000c18057223 */ /* 0x000fe2000001080d */
[C---:B------:R-:W-:Y:S01]  /*7200*/  LOP3.LUT R21, R8.reuse, 0xffff0000, RZ, 0xc0, !PT ;  /* 0xffff000008157812 */ /* 0x040fe200078ec0ff */
[----:B------:R-:W-:-:S02]  /*7210*/  IMAD.U32 R13, R8, 0x10000, RZ ;  /* 0x00010000080d7824 */ /* 0x000fc400078e00ff */
[----:B------:R-:W-:Y:S01]  /*7220*/  FMUL.FTZ R8, R25, R6 ;  /* 0x0000000619087220 */ /* 0x000fe20000410000 */
[-C--:B------:R-:W-:Y:S01]  /*7230*/  FMUL.FTZ R14, R27, R7.reuse ;  /* 0x000000071b0e7220 */ /* 0x080fe20000410000 */
[----:B------:R-:W-:Y:S01]  /*7240*/  FFMA.FTZ R12, R26, R12, R15 ;  /* 0x0000000c1a0c7223 */ /* 0x000fe2000001000f */
[----:B------:R-:W-:Y:S01]  /*7250*/  FMUL.FTZ R10, R13, R6 ;  /* 0x000000060d0a7220 */ /* 0x000fe20000410000 */
[----:B------:R-:W-:Y:S01]  /*7260*/  FMUL.FTZ R20, R21, R7 ;  /* 0x0000000715147220 */ /* 0x000fe20000410000 */
[----:B------:R-:W-:Y:S01]  /*7270*/  FFMA.FTZ R6, R13, R3, -R8 ;  /* 0x000000030d067223 */ /* 0x000fe20000010808 */
[----:B------:R-:W-:Y:S01]  /*7280*/  FFMA.FTZ R7, R21, R9, -R14 ;  /* 0x0000000915077223 */ /* 0x000fe2000001080e */
[----:B------:R-:W-:Y:S01]  /*7290*/  FFMA.FTZ R3, R25, R3, R10 ;  /* 0x0000000319037223 */ /* 0x000fe2000001000a */
[----:B------:R-:W-:Y:S01]  /*72a0*/  FFMA.FTZ R20, R27, R9, R20 ;  /* 0x000000091b147223 */ /* 0x000fe20000010014 */
[----:B------:R-:W-:Y:S02]  /*72b0*/  F2FP.BF16.F32.PACK_AB R4, R11, R4 ;  /* 0x000000040b04723e */ /* 0x000fe400000010ff */
[----:B------:R-:W-:-:S02]  /*72c0*/  F2FP.BF16.F32.PACK_AB R5, R12, R5 ;  /* 0x000000050c05723e */ /* 0x000fc400000010ff */
[----:B------:R-:W-:Y:S02]  /*72d0*/  F2FP.BF16.F32.PACK_AB R6, R3, R6 ;  /* 0x000000060306723e */ /* 0x000fe400000010ff */
[----:B------:R-:W-:-:S05]  /*72e0*/  F2FP.BF16.F32.PACK_AB R7, R20, R7 ;  /* 0x000000071407723e */ /* 0x000fca00000010ff */
[----:B------:R3:W-:Y:S01]  /*72f0*/  STS.128 [R0+0x3000], R4 ;  /* 0x0030000400007388 */ /* 0x0007e20000000c00 */
[----:B------:R-:W-:Y:S05]  /*7300*/  BRA `(.L_x_562) ;  /* 0x0000001000007947 */ /* 0x000fea0003800000 */
.L_x_552:
[----:B------:R-:W-:-:S03]  /*7310*/  UMOV UR4, 0xffffffff ;  /* 0xffffffff00047882 */ /* 0x000fc60000000000 */
[----:B------:R-:W-:Y:S05]  /*7320*/  BRA.DIV UR4, `(.L_x_565) ;  /* 0x000000f604847947 */ /* 0x000fea000b800000 */
[----:B------:R0:W2:Y:S04]  /*7330*/  SHFL.IDX PT, R0, R26, RZ, 0x1c1f ;  /* 0x001c1fff1a007589 */ /* 0x0000a800000e0000 */
[----:B------:R0:W3:Y:S04]  /*7340*/  SHFL.IDX PT, R3, R24, RZ, 0x1c1f ;  /* 0x001c1fff18037589 */ /* 0x0000e800000e0000 */
[----:B------:R0:W4:Y:S04]  /*7350*/  SHFL.IDX PT, R20, R28, RZ, 0x1c1f ;  /* 0x001c1fff1c147589 */ /* 0x00012800000e0000 */
[----:B-1----:R0:W1:Y:S02]  /*7360*/  SHFL.IDX PT, R14, R27, RZ, 0x1c1f ;  /* 0x001c1fff1b0e7589 */ /* 0x00206400000e0000 */
.L_x_761:
[----:B------:R-:W-:Y:S01]  /*7370*/  ULDC UR4, c[0x0][0x448] ;  /* 0x0001120000047ab9 */ /* 0x000fe20000000800 */
[----:B------:R-:W-:Y:S01]  /*7380*/  BSSY B1, `(.L_x_566) ;  /* 0x0000014000017945 */ /* 0x000fe20003800000 */
[----:B------:R-:W-:Y:S01]  /*7390*/  IMAD R21, R25, UR4, RZ ;  /* 0x0000000419157c24 */ /* 0x000fe2000f8e02ff */
[----:B------:R-:W-:Y:S02]  /*73a0*/  CS2R R8, SRZ ;  /* 0x0000000000087805 */ /* 0x000fe4000001ff00 */
[----:B------:R-:W-:Y:S02]  /*73b0*/  CS2R R6, SRZ ;  /* 0x0000000000067805 */ /* 0x000fe4000001ff00 */
[----:B------:R-:W-:Y:S02]  /*73c0*/  CS2R R10, SRZ ;  /* 0x00000000000a7805 */ /* 0x000fe4000001ff00 */
[----:B------:R-:W-:Y:S02]  /*73d0*/  ISETP.GE.AND P0, PT, R4, R21, PT ;  /* 0x000000150400720c */ /* 0x000fe40003f06270 */
[----:B------:R-:W-:-:S11]  /*73e0*/  CS2R R4, SRZ ;  /* 0x0000000000047805 */ /* 0x000fd6000001ff00 */
[----:B------:R-:W-:Y:S05]  /*73f0*/  @P0 BRA `(.L_x_567) ;  /* 0x0000000000300947 */ /* 0x000fea0003800000 */
[----:B------:R-:W-:Y:S01]  /*7400*/  ULDC UR4, c[0x0][0x3f4] ;  /* 0x0000fd0000047ab9 */ /* 0x000fe20000000800 */
[C---:B------:R-:W-:Y:S01]  /*7410*/  IMAD.SHL.U32 R15, R16.reuse, 0x2, RZ ;  /* 0x00000002100f7824 */ /* 0x040fe200078e00ff */
[C---:B------:R-:W-:Y:S02]  /*7420*/  ISETP.GE.AND P2, PT, R16.reuse, UR4, PT ;  /* 0x0000000410007c0c */ /* 0x040fe4000bf46270 */
[----:B------:R-:W-:Y:S02]  /*7430*/  SHF.L.U64.HI R9, R16, 0x1, R17 ;  /* 0x0000000110097819 */ /* 0x000fe40000010211 */
[-C--:B---3--:R-:W-:Y:S02]  /*7440*/  IADD3 R12, P0, R3, R15.reuse, RZ ;  /* 0x0000000f030c7210 */ /* 0x088fe40007f1e0ff */
[----:B-1----:R-:W-:-:S03]  /*7450*/  IADD3 R14, P1, R14, R15, RZ ;  /* 0x0000000f0e0e7210 */ /* 0x002fc60007f3e0ff */
[--C-:B--2---:R-:W-:Y:S02]  /*7460*/  IMAD.X R13, R0, 0x1, R9.reuse, P0 ;  /* 0x00000001000d7824 */ /* 0x104fe400000e0609 */
[----:B----4-:R-:W-:Y:S01]  /*7470*/  IMAD.X R15, R20, 0x1, R9, P1 ;  /* 0x00000001140f7824 */ /* 0x010fe200008e0609 */
[----:B------:R-:W-:Y:S01]  /*7480*/  CS2R R8, SRZ ;  /* 0x0000000000087805 */ /* 0x000fe2000001ff00 */
[----:B------:R-:W-:Y:S06]  /*7490*/  @P2 BRA `(.L_x_567) ;  /* 0x0000000000082947 */ /* 0x000fec0003800000 */
[----:B------:R1:W5:Y:S04]  /*74a0*/  LD.E.128 R4, desc[UR42][R12.64] ;  /* 0x0000002a0c047980 */ /* 0x000368000c101d00 */
[----:B------:R1:W5:Y:S02]  /*74b0*/  LD.E.128 R8, desc[UR42][R14.64] ;  /* 0x0000002a0e087980 */ /* 0x000364000c101d00 */
.L_x_567:
[----:B------:R-:W-:Y:S05]  /*74c0*/  BSYNC B1 ;  /* 0x0000000000017941 */ /* 0x000fea0003800000 */
.L_x_566:
[----:B------:R-:W-:Y:S01]  /*74d0*/  ULEA.HI UR4, UR37, UR37, URZ, 0x1 ;  /* 0x0000002525047291 */ /* 0x000fe2000f8f083f */
[----:B------:R-:W4:Y:S01]  /*74e0*/  LDC R25, c[0x0][0x3f4] ;  /* 0x0000fd00ff197b82 */ /* 0x000f220000000800 */
[----:B--2---:R-:W-:Y:S01]  /*74f0*/  IMAD R0, R33, -0xc0, R21 ;  /* 0xffffff4021007824 */ /* 0x004fe200078e0215 */
[--C-:B0----5:R-:W-:Y:S01]  /*7500*/  SHF.R.U64 R26, R4, 0x10, R5.reuse ;  /* 0x00000010041a7819 */ /* 0x121fe20000001205 */
[----:B------:R-:W-:Y:S01]  /*7510*/  ULOP3.LUT UR4, UR4, 0xfffffffe, URZ, 0xc0, !UPT ;  /* 0xfffffffe04047892 */ /* 0x000fe2000f8ec03f */
[----:B------:R-:W-:Y:S01]  /*7520*/  IMAD.MOV.U32 R21, RZ, RZ, R4 ;  /* 0x000000ffff157224 */ /* 0x000fe200078e0004 */
[--C-:B------:R-:W-:Y:S01]  /*7530*/  SHF.R.U32.HI R24, RZ, 0x10, R5.reuse ;  /* 0x00000010ff187819 */ /* 0x100fe20000011605 */
[----:B---3--:R-:W-:Y:S01]  /*7540*/  IMAD.MOV.U32 R3, RZ, RZ, R6 ;  /* 0x000000ffff037224 */ /* 0x008fe200078e0006 */
[----:B------:R-:W-:Y:S01]  /*7550*/  UIADD3 UR4, UR37, -UR4, URZ ;  /* 0x8000000425047290 */ /* 0x000fe2000fffe03f */
[----:B------:R-:W-:Y:S01]  /*7560*/  VIMNMX R33, R0, 0xc0, PT ;  /* 0x000000c000217848 */ /* 0x000fe20003fe0100 */
[----:B-1----:R-:W-:Y:S01]  /*7570*/  IMAD.MOV.U32 R13, RZ, RZ, R5 ;  /* 0x000000ffff0d7224 */ /* 0x002fe200078e0005 */
[--C-:B------:R-:W-:Y:S01]  /*7580*/  SHF.R.U64 R6, R6, 0x10, R7.reuse ;  /* 0x0000001006067819 */ /* 0x100fe20000001207 */
[--C-:B------:R-:W-:Y:S01]  /*7590*/  IMAD.MOV.U32 R15, RZ, RZ, R7.reuse ;  /* 0x000000ffff0f7224 */ /* 0x100fe200078e0007 */
[----:B------:R-:W-:Y:S01]  /*75a0*/  SHF.R.U32.HI R4, RZ, 0x10, R7 ;  /* 0x00000010ff047819 */ /* 0x000fe20000011607 */
[----:B------:R-:W-:Y:S01]  /*75b0*/  IMAD.MOV.U32 R12, RZ, RZ, R8 ;  /* 0x000000ffff0c7224 */ /* 0x000fe200078e0008 */
[----:B------:R-:W-:Y:S01]  /*75c0*/  MOV R27, UR4 ;  /* 0x00000004001b7c02 */ /* 0x000fe20008000f00 */
[--C-:B------:R-:W-:Y:S01]  /*75d0*/  IMAD.MOV.U32 R14, RZ, RZ, R9.reuse ;  /* 0x000000ffff0e7224 */ /* 0x100fe200078e0009 */
[----:B------:R-:W-:Y:S01]  /*75e0*/  SHF.R.U64 R31, R8, 0x10, R9 ;  /* 0x00000010081f7819 */ /* 0x000fe20000001209 */
[----:B------:R-:W-:Y:S01]  /*75f0*/  IMAD.MOV.U32 R0, RZ, RZ, R11 ;  /* 0x000000ffff007224 */ /* 0x000fe200078e000b */
[----:B------:R-:W-:Y:S01]  /*7600*/  SHF.L.U32 R27, R27, 0x1f, RZ ;  /* 0x0000001f1b1b7819 */ /* 0x000fe200000006ff */
[----:B------:R-:W-:Y:S01]  /*7610*/  VIADD R28, R152, 0x60 ;  /* 0x00000060981c7836 */ /* 0x000fe20000000000 */
[----:B------:R-:W-:Y:S01]  /*7620*/  SHF.R.U32.HI R9, RZ, 0x10, R9 ;  /* 0x00000010ff097819 */ /* 0x000fe20000011609 */
[----:B------:R-:W-:Y:S01]  /*7630*/  BSSY B1, `(.L_x_568) ;  /* 0x0000011000017945 */ /* 0x000fe20003800000 */
[----:B------:R-:W0:Y:S01]  /*7640*/  SYNCS.PHASECHK.TRANS64.TRYWAIT P1, [R18+URZ+0x16800], R27 ;  /* 0x0168001b120075a7 */ /* 0x000e22000802017f */
[----:B----4-:R-:W-:-:S02]  /*7650*/  MOV R20, R10 ;  /* 0x0000000a00147202 */ /* 0x010fc40000000f00 */
[----:B------:R-:W-:Y:S02]  /*7660*/  ISETP.GE.AND P0, PT, R16, R25, PT ;  /* 0x000000191000720c */ /* 0x000fe40003f06270 */
[--C-:B------:R-:W-:Y:S02]  /*7670*/  SHF.R.U64 R7, R10, 0x10, R11.reuse ;  /* 0x000000100a077819 */ /* 0x100fe4000000120b */
[----:B------:R-:W-:Y:S02]  /*7680*/  SHF.R.U32.HI R5, RZ, 0x10, R11 ;  /* 0x00000010ff057819 */ /* 0x000fe4000001160b */
[-C--:B------:R-:W-:Y:S02]  /*7690*/  ISETP.GE.OR P2, PT, R152, R33.reuse, P0 ;  /* 0x000000219800720c */ /* 0x080fe40000746670 */
[----:B------:R-:W-:Y:S02]  /*76a0*/  PRMT R21, R21, 0x5410, R26 ;  /* 0x0000541015157816 */ /* 0x000fe4000000001a */
[----:B------:R-:W-:-:S02]  /*76b0*/  ISETP.GE.OR P0, PT, R28, R33, P0 ;  /* 0x000000211c00720c */ /* 0x000fc40000706670 */
[----:B------:R-:W-:Y:S02]  /*76c0*/  PRMT R13, R13, 0x5410, R24 ;  /* 0x000054100d0d7816 */ /* 0x000fe40000000018 */
[----:B------:R-:W-:Y:S02]  /*76d0*/  PRMT R3, R3, 0x5410, R6 ;  /* 0x0000541003037816 */ /* 0x000fe40000000006 */
[----:B------:R-:W-:Y:S02]  /*76e0*/  PRMT R15, R15, 0x5410, R4 ;  /* 0x000054100f0f7816 */ /* 0x000fe40000000004 */
[----:B------:R-:W-:Y:S02]  /*76f0*/  PRMT R12, R12, 0x5410, R31 ;  /* 0x000054100c0c7816 */ /* 0x000fe4000000001f */
[----:B------:R-:W-:Y:S02]  /*7700*/  PRMT R14, R14, 0x5410, R9 ;  /* 0x000054100e0e7816 */ /* 0x000fe40000000009 */
[----:B------:R-:W-:-:S02]  /*7710*/  PRMT R20, R20, 0x5410, R7 ;  /* 0x0000541014147816 */ /* 0x000fc40000000007 */
[----:B------:R-:W-:Y:S01]  /*7720*/  PRMT R0, R0, 0x5410, R5 ;  /* 0x0000541000007816 */ /* 0x000fe20000000005 */
[----:B0-----:R-:W-:Y:S06]  /*7730*/  @!P1 BRA `(.L_x_569) ;  /* 0x000000f000f09947 */ /* 0x001fec0003800000 */
.L_x_762:
[----:B------:R-:W-:Y:S05]  /*7740*/  BSYNC B1 ;  /* 0x0000000000017941 */ /* 0x000fea0003800000 */
.L_x_568:
[----:B------:R-:W-:Y:S04]  /*7750*/  BSSY B1, `(.L_x_570) ;  /* 0x0000060000017945 */ /* 0x000fe80003800000 */
[----:B------:R-:W-:Y:S05]  /*7760*/  @P2 BRA `(.L_x_571) ;  /* 0x0000000400782947 */ /* 0x000fea0003800000 */
[----:B------:R-:W2:Y:S01]  /*7770*/  LDL R4, [R1+0x14] ;  /* 0x0000140001047983 */ /* 0x000ea20000100800 */
[C---:B------:R-:W-:Y:S01]  /*7780*/  IMAD.U32 R37, R12.reuse, 0x10000, RZ ;  /* 0x000100000c257824 */ /* 0x040fe200078e00ff */
[----:B------:R-:W-:Y:S01]  /*7790*/  LOP3.LUT R39, R12, 0xffff0000, RZ, 0xc0, !PT ;  /* 0xffff00000c277812 */ /* 0x000fe200078ec0ff */
[----:B------:R-:W-:Y:S01]  /*77a0*/  IMAD.U32 R35, R21, 0x10000, RZ ;  /* 0x0001000015237824 */ /* 0x000fe200078e00ff */
[----:B------:R-:W1:Y:S02]  /*77b0*/  S2R R5, SR_TID.X ;  /* 0x0000000000057919 */ /* 0x000e640000002100 */
[----:B-1----:R-:W-:-:S05]  /*77c0*/  VIADD R5, R5, 0xffffff80 ;  /* 0xffffff8005057836 */ /* 0x002fca0000000000 */
[----:B------:R-:W-:-:S04]  /*77d0*/  SHF.R.S32.HI R8, RZ, 0x1f, R5 ;  /* 0x0000001fff087819 */ /* 0x000fc80000011405 */
[----:B------:R-:W-:Y:S01]  /*77e0*/  LEA.HI R8, R8, R5, RZ, 0x5 ;  /* 0x0000000508087211 */ /* 0x000fe200078f28ff */
[----:B------:R-:W-:-:S03]  /*77f0*/  IMAD.IADD R5, R16, 0x1, R25 ;  /* 0x0000000110057824 */ /* 0x000fc600078e0219 */
[----:B------:R-:W-:Y:S01]  /*7800*/  SHF.R.S32.HI R8, RZ, 0x5, R8 ;  /* 0x00000005ff087819 */ /* 0x000fe20000011408 */
[----:B--2---:R-:W-:-:S05]  /*7810*/  IMAD.SHL.U32 R4, R4, 0x40, RZ ;  /* 0x0000004004047824 */ /* 0x004fca00078e00ff */
[----:B------:R-:W-:-:S04]  /*7820*/  LOP3.LUT R6, R4, 0x1c0, RZ, 0xc0, !PT ;  /* 0x000001c004067812 */ /* 0x000fc800078ec0ff */
[C---:B------:R-:W-:Y:S02]  /*7830*/  LOP3.LUT R4, R6.reuse, 0x38, R16, 0xf8, !PT ;  /* 0x0000003806047812 */ /* 0x040fe400078ef810 */
[----:B------:R-:W-:Y:S02]  /*7840*/  SHF.R.U32.HI R7, RZ, 0x3, R6 ;  /* 0x00000003ff077819 */ /* 0x000fe40000011606 */
[----:B------:R-:W-:Y:S02]  /*7850*/  LOP3.LUT R6, R6, 0x38, R5, 0xf8, !PT ;  /* 0x0000003806067812 */ /* 0x000fe400078ef805 */
[-C--:B------:R-:W-:Y:S02]  /*7860*/  LOP3.LUT R4, R4, R7.reuse, RZ, 0x3c, !PT ;  /* 0x0000000704047212 */ /* 0x080fe400078e3cff */
[----:B------:R-:W-:-:S03]  /*7870*/  LOP3.LUT R6, R6, R7, RZ, 0x3c, !PT ;  /* 0x0000000706067212 */ /* 0x000fc600078e3cff */
[C---:B------:R-:W-:Y:S02]  /*7880*/  IMAD R5, R8.reuse, 0x200, R4 ;  /* 0x0000020008057824 */ /* 0x040fe400078e0204 */
[----:B------:R-:W-:-:S03]  /*7890*/  IMAD R9, R8, 0x200, R6 ;  /* 0x0000020008097824 */ /* 0x000fc600078e0206 */
[----:B------:R-:W-:Y:S01]  /*78a0*/  LEA R40, R5, R18, 0x1 ;  /* 0x0000001205287211 */ /* 0x000fe200078e08ff */
[----:B------:R-:W-:-:S04]  /*78b0*/  IMAD R42, R9, 0x2, R18 ;  /* 0x00000002092a7824 */ /* 0x000fc800078e0212 */
[----:B------:R-:W1:Y:S04]  /*78c0*/  LDS.128 R4, [R40+0x8400] ;  /* 0x0084000028047984 */ /* 0x000e680000000c00 */
[----:B------:R-:W2:Y:S01]  /*78d0*/  LDS.128 R8, [R42+0x8400] ;  /* 0x008400002a087984 */ /* 0x000ea20000000c00 */
[C---:B-1----:R-:W-:Y:S01]  /*78e0*/  IMAD.U32 R24, R4.reuse, 0x10000, RZ ;  /* 0x0001000004187824 */ /* 0x042fe200078e00ff */
[----:B------:R-:W-:Y:S01]  /*78f0*/  LOP3.LUT R4, R4, 0xffff0000, RZ, 0xc0, !PT ;  /* 0xffff000004047812 */ /* 0x000fe200078ec0ff */
[C---:B0-----:R-:W-:Y:S01]  /*7900*/  IMAD.U32 R27, R6.reuse, 0x10000, RZ ;  /* 0x00010000061b7824 */ /* 0x041fe200078e00ff */
[----:B------:R-:W-:Y:S01]  /*7910*/  LOP3.LUT R6, R6, 0xffff0000, RZ, 0xc0, !PT ;  /* 0xffff000006067812 */ /* 0x000fe200078ec0ff */
[----:B--2---:R-:W-:Y:S01]  /*7920*/  IMAD.U32 R32, R10, 0x10000, RZ ;  /* 0x000100000a207824 */ /* 0x004fe200078e00ff */
[C---:B------:R-:W-:Y:S01]  /*7930*/  SHF.L.U32 R30, R8.reuse, 0x10, RZ ;  /* 0x00000010081e7819 */ /* 0x040fe200000006ff */
[----:B------:R-:W-:Y:S01]  /*7940*/  IMAD.U32 R31, R9, 0x10000, RZ ;  /* 0x00010000091f7824 */ /* 0x000fe200078e00ff */
[----:B------:R-:W-:Y:S01]  /*7950*/  LOP3.LUT R8, R8, 0xffff0000, RZ, 0xc0, !PT ;  /* 0xffff000008087812 */ /* 0x000fe200078ec0ff */
[----:B------:R-:W-:Y:S01]  /*7960*/  IMAD.U32 R33, R11, 0x10000, RZ ;  /* 0x000100000b217824 */ /* 0x000fe200078e00ff */
[----:B------:R-:W-:Y:S01]  /*7970*/  LOP3.LUT R10, R10, 0xffff0000, RZ, 0xc0, !PT ;  /* 0xffff00000a0a7812 */ /* 0x000fe200078ec0ff */
[C---:B------:R-:W-:Y:S01]  /*7980*/  FMUL.FTZ R41, R30.reuse, R37 ;  /* 0x000000251e297220 */ /* 0x040fe20000410000 */
[----:B------:R-:W-:Y:S01]  /*7990*/  FMUL.FTZ R43, R30, R35 ;  /* 0x000000231e2b7220 */ /* 0x000fe20000410000 */
[----:B------:R-:W-:Y:S01]  /*79a0*/  FMUL.FTZ R45, R8, R39 ;  /* 0x00000027082d7220 */ /* 0x000fe20000410000 */
[----:B------:R-:W-:-:S02]  /*79b0*/  IMAD.U32 R30, R20, 0x10000, RZ ;  /* 0x00010000141e7824 */ /* 0x000fc400078e00ff */
[C---:B------:R-:W-:Y:S01]  /*79c0*/  FFMA.FTZ R41, R24.reuse, R35, -R41 ;  /* 0x0000002318297223 */ /* 0x040fe20000010829 */
[----:B------:R-:W-:Y:S01]  /*79d0*/  LOP3.LUT R35, R21, 0xffff0000, RZ, 0xc0, !PT ;  /* 0xffff000015237812 */ /* 0x000fe200078ec0ff */
[----:B------:R-:W-:Y:S01]  /*79e0*/  FFMA.FTZ R43, R24, R37, R43 ;  /* 0x00000025182b7223 */ /* 0x000fe2000001002b */
[----:B------:R-:W-:Y:S01]  /*79f0*/  SHF.L.U32 R24, R3, 0x10, RZ ;  /* 0x0000001003187819 */ /* 0x000fe200000006ff */
[----:B------:R-:W-:Y:S01]  /*7a00*/  IMAD.U32 R26, R5, 0x10000, RZ ;  /* 0x00010000051a7824 */ /* 0x000fe200078e00ff */
[----:B------:R-:W-:Y:S01]  /*7a10*/  LOP3.LUT R37, R20, 0xffff0000, RZ, 0xc0, !PT ;  /* 0xffff000014257812 */ /* 0x000fe200078ec0ff */
[-C--:B------:R-:W-:Y:S01]  /*7a20*/  FMUL.FTZ R47, R8, R35.reuse ;  /* 0x00000023082f7220 */ /* 0x080fe20000410000 */
[----:B------:R-:W-:Y:S01]  /*7a30*/  FFMA.FTZ R34, R4, R35, -R45 ;  /* 0x0000002304227223 */ /* 0x000fe2000001082d */
[C---:B------:R-:W-:Y:S01]  /*7a40*/  FMUL.FTZ R8, R32.reuse, R30 ;  /* 0x0000001e20087220 */ /* 0x040fe20000410000 */
[-C--:B------:R-:W-:Y:S01]  /*7a50*/  FMUL.FTZ R45, R32, R24.reuse ;  /* 0x00000018202d7220 */ /* 0x080fe20000410000 */
[----:B------:R-:W-:Y:S01]  /*7a60*/  LOP3.LUT R35, R3, 0xffff0000, RZ, 0xc0, !PT ;  /* 0xffff000003237812 */ /* 0x000fe200078ec0ff */
[----:B------:R-:W-:Y:S01]  /*7a70*/  FFMA.FTZ R32, R4, R39, R47 ;  /* 0x0000002704207223 */ /* 0x000fe2000001002f */
[C---:B------:R-:W-:Y:S01]  /*7a80*/  FFMA.FTZ R36, R27.reuse, R24, -R8 ;  /* 0x000000181b247223 */ /* 0x040fe20000010808 */
[----:B------:R-:W-:Y:S01]  /*7a90*/  FFMA.FTZ R45, R27, R30, R45 ;  /* 0x0000001e1b2d7223 */ /* 0x000fe2000001002d */
[----:B------:R-:W-:Y:S01]  /*7aa0*/  FMUL.FTZ R27, R10, R37 ;  /* 0x000000250a1b7220 */ /* 0x000fe20000410000 */
[----:B------:R-:W-:-:S02]  /*7ab0*/  IMAD.U32 R24, R14, 0x10000, RZ ;  /* 0x000100000e187824 */ /* 0x000fc400078e00ff */
[-C--:B------:R-:W-:Y:S01]  /*7ac0*/  FMUL.FTZ R39, R10, R35.reuse ;  /* 0x000000230a277220 */ /* 0x080fe20000410000 */
[----:B------:R-:W-:Y:S02]  /*7ad0*/  IMAD.U32 R4, R13, 0x10000, RZ ;  /* 0x000100000d047824 */ /* 0x000fe400078e00ff */
[----:B------:R-:W-:Y:S01]  /*7ae0*/  FFMA.FTZ R35, R6, R35, -R27 ;  /* 0x0000002306237223 */ /* 0x000fe2000001081b */
[----:B------:R-:W-:Y:S02]  /*7af0*/  IMAD.U32 R10, R0, 0x10000, RZ ;  /* 0x00010000000a7824 */ /* 0x000fe400078e00ff */
[----:B------:R-:W-:Y:S01]  /*7b00*/  FMUL.FTZ R27, R31, R24 ;  /* 0x000000181f1b7220 */ /* 0x000fe20000410000 */
[----:B------:R-:W-:Y:S01]  /*7b10*/  FFMA.FTZ R30, R6, R37, R39 ;  /* 0x00000025061e7223 */ /* 0x000fe20000010027 */
[----:B------:R-:W-:Y:S02]  /*7b20*/  IMAD.U32 R28, R7, 0x10000, RZ ;  /* 0x00010000071c7824 */ /* 0x000fe400078e00ff */
[----:B------:R-:W-:Y:S01]  /*7b30*/  FMUL.FTZ R31, R31, R4 ;  /* 0x000000041f1f7220 */ /* 0x000fe20000410000 */
[----:B------:R-:W-:-:S02]  /*7b40*/  IMAD.U32 R8, R15, 0x10000, RZ ;  /* 0x000100000f087824 */ /* 0x000fc400078e00ff */
[----:B------:R-:W-:Y:S01]  /*7b50*/  FMUL.FTZ R37, R33, R10 ;  /* 0x0000000a21257220 */ /* 0x000fe20000410000 */
[----:B------:R-:W-:Y:S01]  /*7b60*/  LOP3.LUT R9, R9, 0xffff0000, RZ, 0xc0, !PT ;  /* 0xffff000009097812 */ /* 0x000fe200078ec0ff */
[----:B------:R-:W-:Y:S01]  /*7b70*/  FFMA.FTZ R31, R26, R24, R31 ;  /* 0x000000181a1f7223 */ /* 0x000fe2000001001f */
[-C--:B------:R-:W-:Y:S01]  /*7b80*/  FMUL.FTZ R33, R33, R8.reuse ;  /* 0x0000000821217220 */ /* 0x080fe20000410000 */
[----:B------:R-:W-:Y:S01]  /*7b90*/  FFMA.FTZ R37, R28, R8, -R37 ;  /* 0x000000081c257223 */ /* 0x000fe20000010825 */
[----:B------:R-:W-:Y:S01]  /*7ba0*/  LOP3.LUT R11, R11, 0xffff0000, RZ, 0xc0, !PT ;  /* 0xffff00000b0b7812 */ /* 0x000fe200078ec0ff */
[----:B------:R-:W-:Y:S01]  /*7bb0*/  FFMA.FTZ R27, R26, R4, -R27 ;  /* 0x000000041a1b7223 */ /* 0x000fe2000001081b */
[----:B------:R-:W-:Y:S01]  /*7bc0*/  LOP3.LUT R8, R14, 0xffff0000, RZ, 0xc0, !PT ;  /* 0xffff00000e087812 */ /* 0x000fe200078ec0ff */
[----:B------:R-:W-:Y:S01]  /*7bd0*/  FFMA.FTZ R33, R28, R10, R33 ;  /* 0x0000000a1c217223 */ /* 0x000fe20000010021 */
[----:B------:R-:W-:Y:S02]  /*7be0*/  LOP3.LUT R24, R0, 0xffff0000, RZ, 0xc0, !PT ;  /* 0xffff000000187812 */ /* 0x000fe400078ec0ff */
[----:B------:R-:W-:Y:S01]  /*7bf0*/  LOP3.LUT R4, R13, 0xffff0000, RZ, 0xc0, !PT ;  /* 0xffff00000d047812 */ /* 0x000fe200078ec0ff */
[----:B------:R-:W-:Y:S01]  /*7c00*/  FMUL.FTZ R10, R9, R8 ;  /* 0x00000008090a7220 */ /* 0x000fe20000410000 */
[----:B------:R-:W-:Y:S01]  /*7c10*/  LOP3.LUT R6, R15, 0xffff0000, RZ, 0xc0, !PT ;  /* 0xffff00000f067812 */ /* 0x000fe200078ec0ff */
[----:B------:R-:W-:Y:S01]  /*7c20*/  FMUL.FTZ R38, R11, R24 ;  /* 0x000000180b267220 */ /* 0x000fe20000410000 */
[----:B------:R-:W-:Y:S01]  /*7c30*/  LOP3.LUT R5, R5, 0xffff0000, RZ, 0xc0, !PT ;  /* 0xffff000005057812 */ /* 0x000fe200078ec0ff */
[----:B------:R-:W-:Y:S01]  /*7c40*/  FMUL.FTZ R9, R9, R4 ;  /* 0x0000000409097220 */ /* 0x000fe20000410000 */
[----:B------:R-:W-:Y:S01]  /*7c50*/  LOP3.LUT R7, R7, 0xffff0000, RZ, 0xc0, !PT ;  /* 0xffff000007077812 */ /* 0x000fe200078ec0ff */
[----:B------:R-:W-:-:S02]  /*7c60*/  FMUL.FTZ R11, R11, R6 ;  /* 0x000000060b0b7220 */ /* 0x000fc40000410000 */
[C---:B------:R-:W-:Y:S01]  /*7c70*/  FFMA.FTZ R26, R5.reuse, R4, -R10 ;  /* 0x00000004051a7223 */ /* 0x040fe2000001080a */
[----:B------:R-:W-:Y:S01]  /*7c80*/  FFMA.FTZ R28, R5, R8, R9 ;  /* 0x00000008051c7223 */ /* 0x000fe20000010009 */
[C---:B------:R-:W-:Y:S01]  /*7c90*/  FFMA.FTZ R38, R7.reuse, R6, -R38 ;  /* 0x0000000607267223 */ /* 0x040fe20000010826 */
[----:B------:R-:W-:Y:S01]  /*7ca0*/  FFMA.FTZ R24, R7, R24, R11 ;  /* 0x0000001807187223 */ /* 0x000fe2000001000b */
[----:B------:R-:W-:Y:S02]  /*7cb0*/  F2FP.BF16.F32.PACK_AB R4, R34, R41 ;  /* 0x000000292204723e */ /* 0x000fe400000010ff */
[----:B------:R-:W-:Y:S02]  /*7cc0*/  F2FP.BF16.F32.PACK_AB R6, R35, R36 ;  /* 0x000000242306723e */ /* 0x000fe400000010ff */
[----:B------:R-:W-:Y:S02]  /*7cd0*/  F2FP.BF16.F32.PACK_AB R5, R26, R27 ;  /* 0x0000001b1a05723e */ /* 0x000fe400000010ff */
[----:B------:R-:W-:-:S02]  /*7ce0*/  F2FP.BF16.F32.PACK_AB R7, R38, R37 ;  /* 0x000000252607723e */ /* 0x000fc400000010ff */
[----:B------:R-:W-:Y:S02]  /*7cf0*/  F2FP.BF16.F32.PACK_AB R8, R32, R43 ;  /* 0x0000002b2008723e */ /* 0x000fe400000010ff */
[----:B------:R-:W-:Y:S01]  /*7d00*/  F2FP.BF16.F32.PACK_AB R10, R30, R45 ;  /* 0x0000002d1e0a723e */ /* 0x000fe200000010ff */
[----:B------:R1:W-:Y:S01]  /*7d10*/  STS.128 [R40+0x8400], R4 ;  /* 0x0084000428007388 */ /* 0x0003e20000000c00 */
[----:B------:R-:W-:Y:S02]  /*7d20*/  F2FP.BF16.F32.PACK_AB R9, R28, R31 ;  /* 0x0000001f1c09723e */ /* 0x000fe400000010ff */
[----:B------:R-:W-:-:S05]  /*7d30*/  F2FP.BF16.F32.PACK_AB R11, R24, R33 ;  /* 0x00000021180b723e */ /* 0x000fca00000010ff */
[----:B------:R1:W-:Y:S02]  /*7d40*/  STS.128 [R42+0x8400], R8 ;  /* 0x008400082a007388 */ /* 0x0003e40000000c00 */
.L_x_571:
[----:B------:R-:W-:Y:S05]  /*7d50*/  BSYNC B1 ;  /* 0x0000000000017941 */ /* 0x000fea0003800000 */
.L_x_570:
[----:B------:R-:W-:Y:S05]  /*7d60*/  @P0 BRA `(.L_x_562) ;  /* 0x0000000400680947 */ /* 0x000fea0003800000 */
[----:B-1----:R-:W2:Y:S01]  /*7d70*/  LDL R5, [R1+0x20] ;  /* 0x0000200001057983 */ /* 0x002ea20000100800 */
[C---:B------:R-:W-:Y:S01]  /*7d80*/  IADD3 R7, R152.reuse, 0x60, RZ ;  /* 0x0000006098077810 */ /* 0x040fe20007ffe0ff */
[----:B------:R-:W-:Y:S02]  /*7d90*/  VIADD R6, R152, 0x60 ;  /* 0x0000006098067836 */ /* 0x000fe40000000000 */
[----:B------:R-:W3:Y:S02]  /*7da0*/  LDL R42, [R1+0x50] ;  /* 0x00005000012a7983 */ /* 0x000ee40000100800 */
[----:B------:R-:W-:Y:S02]  /*7db0*/  IMAD.SHL.U32 R6, R6, 0x40, RZ ;  /* 0x0000004006067824 */ /* 0x000fe400078e00ff */
[----:B------:R-:W-:Y:S02]  /*7dc0*/  IMAD.SHL.U32 R7, R7, 0x40, RZ ;  /* 0x0000004007077824 */ /* 0x000fe400078e00ff */
[----:B------:R-:W-:Y:S01]  /*7dd0*/  IMAD.IADD R4, R16, 0x1, R25 ;  /* 0x0000000110047824 */ /* 0x000fe200078e0219 */
[----:B------:R-:W-:-:S02]  /*7de0*/  LOP3.LUT R6, R6, 0x1c0, RZ, 0xc0, !PT ;  /* 0x000001c006067812 */ /* 0x000fc400078ec0ff */
[----:B------:R-:W-:Y:S02]  /*7df0*/  LOP3.LUT R7, R7, 0x1c0, RZ, 0xc0, !PT ;  /* 0x000001c007077812 */ /* 0x000fe400078ec0ff */
[----:B------:R-:W-:Y:S02]  /*7e00*/  SHF.R.U32.HI R6, RZ, 0x3, R6 ;  /* 0x00000003ff067819 */ /* 0x000fe40000011606 */
[----:B------:R-:W-:-:S04]  /*7e10*/  LOP3.LUT R4, R7, 0x38, R4, 0xf8, !PT ;  /* 0x0000003807047812 */ /* 0x000fc800078ef804 */
[----:B------:R-:W-:Y:S01]  /*7e20*/  LOP3.LUT R4, R4, R6, RZ, 0x3c, !PT ;  /* 0x0000000604047212 */ /* 0x000fe200078e3cff */
[C---:B------:R-:W-:Y:S01]  /*7e30*/  IMAD.U32 R37, R12.reuse, 0x10000, RZ ;  /* 0x000100000c257824 */ /* 0x040fe200078e00ff */
[C---:B------:R-:W-:Y:S02]  /*7e40*/  SHF.L.U32 R35, R21.reuse, 0x10, RZ ;  /* 0x0000001015237819 */ /* 0x040fe400000006ff */
[----:B------:R-:W-:Y:S02]  /*7e50*/  LOP3.LUT R38, R12, 0xffff0000, RZ, 0xc0, !PT ;  /* 0xffff00000c267812 */ /* 0x000fe400078ec0ff */
[----:B------:R-:W-:Y:S01]  /*7e60*/  LOP3.LUT R12, R21, 0xffff0000, RZ, 0xc0, !PT ;  /* 0xffff0000150c7812 */ /* 0x000fe200078ec0ff */
[C---:B------:R-:W-:Y:S01]  /*7e70*/  IMAD.U32 R41, R20.reuse, 0x10000, RZ ;  /* 0x0001000014297824 */ /* 0x040fe200078e00ff */
[----:B------:R-:W-:Y:S01]  /*7e80*/  LOP3.LUT R20, R20, 0xffff0000, RZ, 0xc0, !PT ;  /* 0xffff000014147812 */ /* 0x000fe200078ec0ff */
[C---:B------:R-:W-:Y:S01]  /*7e90*/  IMAD.U32 R36, R13.reuse, 0x10000, RZ ;  /* 0x000100000d247824 */ /* 0x040fe200078e00ff */
[----:B------:R-:W-:Y:S01]  /*7ea0*/  LOP3.LUT R13, R13, 0xffff0000, RZ, 0xc0, !PT ;  /* 0xffff00000d0d7812 */ /* 0x000fe200078ec0ff */
[----:B------:R-:W-:-:S02]  /*7eb0*/  IMAD.U32 R40, R14, 0x10000, RZ ;  /* 0x000100000e287824 */ /* 0x000fc400078e00ff */
[----:B--2---:R-:W-:-:S04]  /*7ec0*/  IMAD.IADD R9, R5, 0x1, R4 ;  /* 0x0000000105097824 */ /* 0x004fc800078e0204 */
[----:B------:R-:W-:Y:S01]  /*7ed0*/  IMAD R24, R9, 0x2, R18 ;  /* 0x0000000209187824 */ /* 0x000fe200078e0212 */
[----:B---3--:R-:W-:Y:S04]  /*7ee0*/  LDS.128 R4, [R42+0x8400] ;  /* 0x008400002a047984 */ /* 0x008fe80000000c00 */
[----:B------:R-:W1:Y:S02]  /*7ef0*/  LDS.128 R8, [R24+0x8400] ;  /* 0x0084000018087984 */ /* 0x000e640000000c00 */
[C---:B-1----:R-:W-:Y:S01]  /*7f00*/  IMAD.U32 R30, R8.reuse, 0x10000, RZ ;  /* 0x00010000081e7824 */ /* 0x042fe200078e00ff */
[----:B------:R-:W-:Y:S01]  /*7f10*/  LOP3.LUT R8, R8, 0xffff0000, RZ, 0xc0, !PT ;  /* 0xffff000008087812 */ /* 0x000fe200078ec0ff */
[C---:B------:R-:W-:Y:S02]  /*7f20*/  IMAD.U32 R25, R4.reuse, 0x10000, RZ ;  /* 0x0001000004197824 */ /* 0x040fe400078e00ff */
[-C--:B------:R-:W-:Y:S01]  /*7f30*/  FMUL.FTZ R34, R37, R30.reuse ;  /* 0x0000001e25227220 */ /* 0x080fe20000410000 */
[C---:B------:R-:W-:Y:S01]  /*7f40*/  FMUL.FTZ R30, R35.reuse, R30 ;  /* 0x0000001e231e7220 */ /* 0x040fe20000410000 */
[----:B------:R-:W-:Y:S01]  /*7f50*/  LOP3.LUT R4, R4, 0xffff0000, RZ, 0xc0, !PT ;  /* 0xffff000004047812 */ /* 0x000fe200078ec0ff */
[-C--:B------:R-:W-:Y:S01]  /*7f60*/  FMUL.FTZ R21, R38, R8.reuse ;  /* 0x0000000826157220 */ /* 0x080fe20000410000 */
[-C--:B------:R-:W-:Y:S01]  /*7f70*/  FFMA.FTZ R34, R35, R25.reuse, -R34 ;  /* 0x0000001923227223 */ /* 0x080fe20000010822 */
[----:B------:R-:W-:Y:S01]  /*7f80*/  FFMA.FTZ R30, R37, R25, R30 ;  /* 0x00000019251e7223 */ /* 0x000fe2000001001e */
[----:B------:R-:W-:Y:S01]  /*7f90*/  FMUL.FTZ R25, R12, R8 ;  /* 0x000000080c197220 */ /* 0x000fe20000410000 */
[----:B------:R-:W-:-:S02]  /*7fa0*/  IMAD.U32 R32, R10, 0x10000, RZ ;  /* 0x000100000a207824 */ /* 0x000fc400078e00ff */
[-C--:B------:R-:W-:Y:S01]  /*7fb0*/  FFMA.FTZ R21, R12, R4.reuse, -R21 ;  /* 0x000000040c157223 */ /* 0x080fe20000010815 */
[----:B------:R-:W-:Y:S01]  /*7fc0*/  SHF.L.U32 R37, R3, 0x10, RZ ;  /* 0x0000001003257819 */ /* 0x000fe200000006ff */
[----:B------:R-:W-:Y:S01]  /*7fd0*/  FFMA.FTZ R25, R38, R4, R25 ;  /* 0x0000000426197223 */ /* 0x000fe20000010019 */
[----:B0-----:R-:W-:Y:S01]  /*7fe0*/  IMAD.U32 R27, R6, 0x10000, RZ ;  /* 0x00010000061b7824 */ /* 0x001fe200078e00ff */
[----:B------:R-:W-:Y:S01]  /*7ff0*/  LOP3.LUT R10, R10, 0xffff0000, RZ, 0xc0, !PT ;  /* 0xffff00000a0a7812 */ /* 0x000fe200078ec0ff */
[-C--:B------:R-:W-:Y:S01]  /*8000*/  FMUL.FTZ R4, R41, R32.reuse ;  /* 0x0000002029047220 */ /* 0x080fe20000410000 */
[----:B------:R-:W-:Y:S01]  /*8010*/  LOP3.LUT R8, R3, 0xffff0000, RZ, 0xc0, !PT ;  /* 0xffff000003087812 */ /* 0x000fe200078ec0ff */
[C---:B------:R-:W-:Y:S01]  /*8020*/  FMUL.FTZ R32, R37.reuse, R32 ;  /* 0x0000002025207220 */ /* 0x040fe20000410000 */
[----:B------:R-:W-:Y:S01]  /*8030*/  LOP3.LUT R6, R6, 0xffff0000, RZ, 0xc0, !PT ;  /* 0xffff000006067812 */ /* 0x000fe200078ec0ff */
[----:B------:R-:W-:Y:S01]  /*8040*/  FFMA.FTZ R3, R37, R27, -R4 ;  /* 0x0000001b25037223 */ /* 0x000fe20000010804 */
[----:B------:R-:W-:Y:S01]  /*8050*/  FMUL.FTZ R37, R20, R10 ;  /* 0x0000000a14257220 */ /* 0x000fe20000410000 */
[----:B------:R-:W-:-:S02]  /*8060*/  IMAD.U32 R33, R11, 0x10000, RZ ;  /* 0x000100000b217824 */ /* 0x000fc400078e00ff */
[----:B------:R-:W-:Y:S01]  /*8070*/  FMUL.FTZ R39, R8, R10 ;  /* 0x0000000a08277220 */ /* 0x000fe20000410000 */
[----:B------:R-:W-:Y:S02]  /*8080*/  IMAD.U32 R12, R0, 0x10000, RZ ;  /* 0x00010000000c7824 */ /* 0x000fe400078e00ff */
[----:B------:R-:W-:Y:S01]  /*8090*/  FFMA.FTZ R10, R41, R27, R32 ;  /* 0x0000001b290a7223 */ /* 0x000fe20000010020 */
[C---:B------:R-:W-:Y:S02]  /*80a0*/  IMAD.U32 R31, R9.reuse, 0x10000, RZ ;  /* 0x00010000091f7824 */ /* 0x040fe400078e00ff */
[----:B------:R-:W-:Y:S01]  /*80b0*/  FFMA.FTZ R8, R8, R6, -R37 ;  /* 0x0000000608087223 */ /* 0x000fe20000010825 */
[----:B------:R-:W-:Y:S01]  /*80c0*/  LOP3.LUT R9, R9, 0xffff0000, RZ, 0xc0, !PT ;  /* 0xffff000009097812 */ /* 0x000fe200078ec0ff */
[----:B------:R-:W-:Y:S01]  /*80d0*/  IMAD.U32 R4, R15, 0x10000, RZ ;  /* 0x000100000f047824 */ /* 0x000fe200078e00ff */
[----:B------:R-:W-:Y:S01]  /*80e0*/  LOP3.LUT R11, R11, 0xffff0000, RZ, 0xc0, !PT ;  /* 0xffff00000b0b7812 */ /* 0x000fe200078ec0ff */
[----:B------:R-:W-:Y:S01]  /*80f0*/  IMAD.U32 R28, R7, 0x10000, RZ ;  /* 0x00010000071c7824 */ /* 0x000fe200078e00ff */
[----:B------:R-:W-:Y:S01]  /*8100*/  LOP3.LUT R37, R14, 0xffff0000, RZ, 0xc0, !PT ;  /* 0xffff00000e257812 */ /* 0x000fe200078ec0ff */
[----:B------:R-:W-:Y:S01]  /*8110*/  FMUL.FTZ R27, R12, R33 ;  /* 0x000000210c1b7220 */ /* 0x000fe20000410000 */
[----:B------:R-:W-:-:S02]  /*8120*/  LOP3.LUT R41, R0, 0xffff0000, RZ, 0xc0, !PT ;  /* 0xffff000000297812 */ /* 0x000fc400078ec0ff */
[----:B------:R-:W-:Y:S01]  /*8130*/  LOP3.LUT R15, R15, 0xffff0000, RZ, 0xc0, !PT ;  /* 0xffff00000f0f7812 */ /* 0x000fe200078ec0ff */
[----:B------:R-:W-:Y:S01]  /*8140*/  FFMA.FTZ R39, R20, R6, R39 ;  /* 0x0000000614277223 */ /* 0x000fe20000010027 */
[C---:B------:R-:W-:Y:S01]  /*8150*/  SHF.L.U32 R26, R5.reuse, 0x10, RZ ;  /* 0x00000010051a7819 */ /* 0x040fe200000006ff */
[----:B------:R-:W-:Y:S01]  /*8160*/  FMUL.FTZ R35, R40, R31 ;  /* 0x0000001f28237220 */ /* 0x000fe20000410000 */
[----:B------:R-:W-:Y:S01]  /*8170*/  LOP3.LUT R5, R5, 0xffff0000, RZ, 0xc0, !PT ;  /* 0xffff000005057812 */ /* 0x000fe200078ec0ff */
[C---:B------:R-:W-:Y:S01]  /*8180*/  FMUL.FTZ R33, R4.reuse, R33 ;  /* 0x0000002104217220 */ /* 0x040fe20000410000 */
[----:B------:R-:W-:Y:S01]  /*8190*/  LOP3.LUT R7, R7, 0xffff0000, RZ, 0xc0, !PT ;  /* 0xffff000007077812 */ /* 0x000fe200078ec0ff */
[----:B------:R-:W-:Y:S01]  /*81a0*/  FFMA.FTZ R27, R4, R28, -R27 ;  /* 0x0000001c041b7223 */ /* 0x000fe2000001081b */
[----:B------:R-:W-:Y:S01]  /*81b0*/  FMUL.FTZ R0, R37, R9 ;  /* 0x0000000925007220 */ /* 0x000fe20000410000 */
[----:B------:R-:W-:Y:S01]  /*81c0*/  FMUL.FTZ R6, R41, R11 ;  /* 0x0000000b29067220 */ /* 0x000fe20000410000 */
[C---:B------:R-:W-:Y:S01]  /*81d0*/  FMUL.FTZ R31, R36.reuse, R31 ;  /* 0x0000001f241f7220 */ /* 0x040fe20000410000 */
[----:B------:R-:W-:Y:S01]  /*81e0*/  FMUL.FTZ R4, R13, R9 ;  /* 0x000000090d047220 */ /* 0x000fe20000410000 */
[----:B------:R-:W-:Y:S01]  /*81f0*/  FMUL.FTZ R20, R15, R11 ;  /* 0x0000000b0f147220 */ /* 0x000fe20000410000 */
[----:B------:R-:W-:Y:S01]  /*8200*/  FFMA.FTZ R35, R36, R26, -R35 ;  /* 0x0000001a24237223 */ /* 0x000fe20000010823 */
[----:B------:R-:W-:Y:S01]  /*8210*/  FFMA.FTZ R33, R12, R28, R33 ;  /* 0x0000001c0c217223 */ /* 0x000fe20000010021 */
[----:B------:R-:W-:Y:S01]  /*8220*/  FFMA.FTZ R0, R13, R5, -R0 ;  /* 0x000000050d007223 */ /* 0x000fe20000010800 */
[----:B------:R-:W-:Y:S01]  /*8230*/  FFMA.FTZ R14, R15, R7, -R6 ;  /* 0x000000070f0e7223 */ /* 0x000fe20000010806 */
[----:B------:R-:W-:Y:S01]  /*8240*/  FFMA.FTZ R31, R40, R26, R31 ;  /* 0x0000001a281f7223 */ /* 0x000fe2000001001f */
[----:B------:R-:W-:Y:S01]  /*8250*/  FFMA.FTZ R12, R37, R5, R4 ;  /* 0x00000005250c7223 */ /* 0x000fe20000010004 */
[----:B------:R-:W-:Y:S01]  /*8260*/  FFMA.FTZ R20, R41, R7, R20 ;  /* 0x0000000729147223 */ /* 0x000fe20000010014 */
        /* <DEDUP_REMOVED lines=8> */
[----:B------:R2:W-:Y:S04]  /*82f0*/  STS.128 [R42+0x8400], R4 ;  /* 0x008400042a007388 */ /* 0x0005e80000000c00 */
[----:B------:R2:W-:Y:S02]  /*8300*/  STS.128 [R24+0x8400], R8 ;  /* 0x0084000818007388 */ /* 0x0005e40000000c00 */
.L_x_562:
[----:B------:R-:W-:Y:S05]  /*8310*/  BSYNC B0 ;  /* 0x0000000000007941 */ /* 0x000fea0003800000 */
.L_x_551:
[----:B------:R-:W-:Y:S01]  /*8320*/  @!PT LDS RZ, [RZ] ;  /* 0x00000000fffff984 */ /* 0x000fe20000000800 */
[----:B------:R-:W-:Y:S01]  /*8330*/  @!PT LDS RZ, [RZ] ;  /* 0x00000000fffff984 */ /* 0x000fe20000000800 */
[----:B------:R-:W-:Y:S01]  /*8340*/  @!PT LDS RZ, [RZ] ;  /* 0x00000000fffff984 */ /* 0x000fe20000000800 */
[----:B------:R-:W-:Y:S01]  /*8350*/  @!PT LDS RZ, [RZ] ;  /* 0x00000000fffff984 */ /* 0x000fe20000000800 */
[----:B------:R4:W-:Y:S06]  /*8360*/  MEMBAR.ALL.CTA ;  /* 0x0000000000007992 */ /* 0x0009ec0000008000 */
[----:B----4-:R-:W4:Y:S01]  /*8370*/  FENCE.VIEW.ASYNC.S ;  /* 0x00000000000073c6 */ /* 0x010f220000000000 */
[----:B------:R-:W-:Y:S05]  /*8380*/  WARPSYNC.ALL ;  /* 0x0000000000007948 */ /* 0x000fea0003800000 */
[----:B----4-:R-:W-:Y:S06]  /*8390*/  BAR.SYNC.DEFER_BLOCKING 0xd, 0x180 ;  /* 0x0346000000007b1d */ /* 0x010fec0000010000 */
.L_x_548:
[----:B---3--:R-:W-:-:S05]  /*83a0*/  IMAD.U32 R0, RZ, RZ, UR39 ;  /* 0x00000027ff007e24 */ /* 0x008fca000f8e00ff */
[----:B------:R-:W-:-:S13]  /*83b0*/  ISETP.NE.AND P0, PT, R0, 0x3, PT ;  /* 0x000000030000780c */ /* 0x000fda0003f05270 */
[----:B------:R-:W-:Y:S05]  /*83c0*/  @!P0 BRA `(.L_x_572) ;  /* 0x0000000000048947 */ /* 0x000fea0003800000 */
[----:B------:R-:W-:Y:S01]  /*83d0*/  BPT.TRAP 0x1 ;  /* 0x000000040000795c */ /* 0x000fe20000300000 */
.L_x_572:
[----:B------:R-:W-:Y:S01]  /*83e0*/  IMAD R0, R155, 0x8, R18 ;  /* 0x000000089b007824 */ /* 0x000fe200078e0212 */
[----:B012---:R-:W-:-:S04]  /*83f0*/  SHF.L.U32 R5, R157, 0x1f, RZ ;  /* 0x0000001f9d057819 */ /* 0x007fc800000006ff */
[----:B------:R0:W1:Y:S01]  /*8400*/  SYNCS.PHASECHK.TRANS64.TRYWAIT P1, [R0+URZ+0x16830], R5 ;  /* 0x01683005000075a7 */ /* 0x000062000802017f */
[----:B------:R-:W-:Y:S05]  /*8410*/  @!P0 BRA `(.L_x_573) ;  /* 0x0000000000048947 */ /* 0x000fea0003800000 */
[----:B------:R-:W-:Y:S01]  /*8420*/  BPT.TRAP 0x1 ;  /* 0x000000040000795c */ /* 0x000fe20000300000 */
.L_x_573:
[----:B------:R-:W-:Y:S01]  /*8430*/  VIADD R3, R18, 0xe400 ;  /* 0x0000e40012037836 */ /* 0x000fe20000000000 */
[----:B------:R-:W-:Y:S02]  /*8440*/  LOP3.LUT R12, R29, 0x10000, RZ, 0xfc, !PT ;  /* 0x000100001d0c7812 */ /* 0x000fe400078efcff */
[----:B------:R-:W-:Y:S02]  /*8450*/  MOV R13, 0x40000040 ;  /* 0x40000040000d7802 */ /* 0x000fe40000000f00 */
[----:B------:R-:W-:-:S04]  /*8460*/  SHF.R.U32.HI R3, RZ, 0x4, R3 ;  /* 0x00000004ff037819 */ /* 0x000fc80000011603 */
[----:B------:R-:W-:-:S04]  /*8470*/  LOP3.LUT R3, R3, 0x3fff, RZ, 0xc0, !PT ;  /* 0x00003fff03037812 */ /* 0x000fc800078ec0ff */
[----:B------:R-:W-:-:S05]  /*8480*/  LOP3.LUT R3, R3, 0x10000, RZ, 0xfc, !PT ;  /* 0x0001000003037812 */ /* 0x000fca00078efcff */
[----:B------:R2:W-:Y:S01]  /*8490*/  STL [R1+0x1c], R3 ;  /* 0x00001c0301007387 */ /* 0x0005e20000100800 */
[----:B-1----:R-:W-:Y:S05]  /*84a0*/  @P1 BRA `(.L_x_574) ;  /* 0x0000000000081947 */ /* 0x002fea0003800000 */
[----:B------:R-:W1:Y:S02]  /*84b0*/  SYNCS.PHASECHK.TRANS64.TRYWAIT P1, [R0+URZ+0x16830], R5 ;  /* 0x01683005000075a7 */ /* 0x000e64000802017f */
[----:B-1----:R-:W-:Y:S05]  /*84c0*/  @!P1 BRA `(.L_x_575) ;  /* 0x000000e400a09947 */ /* 0x002fea0003800000 */
.L_x_574:
[----:B--2---:R-:W2:Y:S01]  /*84d0*/  LDL R3, [R1+0x1c] ;  /* 0x00001c0001037983 */ /* 0x004ea20000100800 */
[----:B01----:R-:W-:Y:S01]  /*84e0*/  IMAD.MOV.U32 R5, RZ, RZ, 0x40000040 ;  /* 0x40000040ff057424 */ /* 0x003fe200078e00ff */
[----:B------:R-:W-:Y:S05]  /*84f0*/  WARPSYNC.ALL ;  /* 0x0000000000007948 */ /* 0x000fea0003800000 */
[C---:B------:R-:W-:Y:S01]  /*8500*/  R2UR UR4, R12.reuse ;  /* 0x000000000c0472ca */ /* 0x040fe200000e0000 */
[----:B-----5:R-:W-:Y:S01]  /*8510*/  WARPGROUP.ARRIVE ;  /* 0x00000000000079c5 */ /* 0x020fe20000000000 */
[----:B------:R-:W-:Y:S01]  /*8520*/  R2UR UR5, R13 ;  /* 0x000000000d0572ca */ /* 0x000fe200000e0000 */
[C---:B------:R-:W-:Y:S01]  /*8530*/  VIADD R8, R12.reuse, 0x2 ;  /* 0x000000020c087836 */ /* 0x040fe20000000000 */
[----:B------:R-:W-:Y:S01]  /*8540*/  R2UR UR7, R5 ;  /* 0x00000000050772ca */ /* 0x000fe200000e0000 */
[----:B------:R-:W-:Y:S01]  /*8550*/  IMAD.MOV.U32 R9, RZ, RZ, 0x40000040 ;  /* 0x40000040ff097424 */ /* 0x000fe200078e00ff */
[----:B------:R-:W-:Y:S01]  /*8560*/  MOV R7, 0x40000040 ;  /* 0x4000004000077802 */ /* 0x000fe20000000f00 */
[----:B------:R-:W-:-:S02]  /*8570*/  VIADD R20, R12, 0x4 ;  /* 0x000000040c147836 */ /* 0x000fc40000000000 */
[----:B------:R-:W-:Y:S01]  /*8580*/  IMAD.MOV.U32 R21, RZ, RZ, 0x40000040 ;  /* 0x40000040ff157424 */ /* 0x000fe200078e00ff */
[----:B------:R0:W-:Y:S01]  /*8590*/  STL.64 [R1+0x8], R8 ;  /* 0x0000080801007387 */ /* 0x0001e20000100a00 */
[----:B------:R-:W-:Y:S02]  /*85a0*/  VIADD R14, R12, 0x6 ;  /* 0x000000060c0e7836 */ /* 0x000fe40000000000 */
[----:B------:R-:W-:Y:S02]  /*85b0*/  IMAD.MOV.U32 R15, RZ, RZ, 0x40000040 ;  /* 0x40000040ff0f7424 */ /* 0x000fe400078e00ff */
[----:B------:R-:W-:Y:S02]  /*85c0*/  IMAD.MOV.U32 R5, RZ, RZ, 0x40000040 ;  /* 0x40000040ff057424 */ /* 0x000fe400078e00ff */
[----:B------:R-:W-:Y:S02]  /*85d0*/  IMAD.MOV.U32 R119, RZ, RZ, RZ ;  /* 0x000000ffff777224 */ /* 0x000fe400078e00ff */
[----:B--2---:R-:W-:-:S04]  /*85e0*/  IMAD R4, R155, 0x400, R3 ;  /* 0x000004009b047824 */ /* 0x004fc800078e0203 */
[C---:B------:R-:W-:Y:S01]  /*85f0*/  VIADD R6, R4.reuse, 0x2 ;  /* 0x0000000204067836 */ /* 0x040fe20000000000 */
[----:B------:R-:W-:-:S13]  /*8600*/  R2UR UR6, R4 ;  /* 0x00000000040672ca */ /* 0x000fda00000e0000 */
[----:B------:R-:W-:Y:S01]  /*8610*/  HGMMA.64x128x16.F32.BF16 R24, gdesc[UR4], RZ, !UPT, gsb0 ;  /* 0x01e00000041879f0 */ /* 0x000fe2000c0018ff */
[----:B------:R-:W-:Y:S02]  /*8620*/  R2UR UR4, R8 ;  /* 0x00000000080472ca */ /* 0x000fe400000e0000 */
[----:B------:R-:W-:Y:S02]  /*8630*/  R2UR UR5, R9 ;  /* 0x00000000090572ca */ /* 0x000fe400000e0000 */
[----:B------:R-:W-:Y:S01]  /*8640*/  R2UR UR6, R6 ;  /* 0x00000000060672ca */ /* 0x000fe200000e0000 */
[C---:B------:R-:W-:Y:S01]  /*8650*/  VIADD R6, R4.reuse, 0x4 ;  /* 0x0000000404067836 */ /* 0x040fe20000000000 */
[----:B------:R-:W-:Y:S01]  /*8660*/  R2UR UR7, R7 ;  /* 0x00000000070772ca */ /* 0x000fe200000e0000 */
[----:B------:R-:W-:Y:S01]  /*8670*/  IMAD.MOV.U32 R7, RZ, RZ, 0x40000040 ;  /* 0x40000040ff077424 */ /* 0x000fe200078e00ff */
[----:B------:R-:W-:Y:S01]  /*8680*/  IADD3 R4, R4, 0x6, RZ ;  /* 0x0000000604047810 */ /* 0x000fe20007ffe0ff */
[----:B------:R-:W-:-:S02]  /*8690*/  WARPGROUP.DEPBAR.LE gsb0, 0x0 ;  /* 0x00008000000079c5 */ /* 0x000fc40000010000 */
[----:B------:R-:W-:-:S08]  /*86a0*/  WARPGROUP.ARRIVE ;  /* 0x00000000000079c5 */ /* 0x000fd00000000000 */
[----:B------:R-:W-:Y:S01]  /*86b0*/  HGMMA.64x128x16.F32.BF16 R24, gdesc[UR4], R24, gsb0 ;  /* 0x01e00000041879f0 */ /* 0x000fe20008001818 */
[----:B------:R-:W-:Y:S02]  /*86c0*/  R2UR UR4, R20 ;  /* 0x00000000140472ca */ /* 0x000fe400000e0000 */
[----:B------:R-:W-:Y:S02]  /*86d0*/  R2UR UR5, R21 ;  /* 0x00000000150572ca */ /* 0x000fe400000e0000 */
[----:B------:R-:W-:Y:S02]  /*86e0*/  R2UR UR6, R6 ;  /* 0x00000000060672ca */ /* 0x000fe400000e0000 */
[----:B------:R-:W-:Y:S01]  /*86f0*/  R2UR UR7, R7 ;  /* 0x00000000070772ca */ /* 0x000fe200000e0000 */
[----:B------:R-:W-:Y:S02]  /*8700*/  WARPGROUP.DEPBAR.LE gsb0, 0x0 ;  /* 0x00008000000079c5 */ /* 0x000fe40000010000 */
[----:B------:R-:W-:-:S10]  /*8710*/  WARPGROUP.ARRIVE ;  /* 0x00000000000079c5 */ /* 0x000fd40000000000 */
[----:B------:R-:W-:Y:S01]  /*8720*/  HGMMA.64x128x16.F32.BF16 R24, gdesc[UR4], R24, gsb0 ;  /* 0x01e00000041879f0 */ /* 0x000fe20008001818 */
[----:B------:R-:W-:Y:S02]  /*8730*/  R2UR UR4, R14 ;  /* 0x000000000e0472ca */ /* 0x000fe400000e0000 */
[----:B------:R-:W-:Y:S02]  /*8740*/  R2UR UR5, R15 ;  /* 0x000000000f0572ca */ /* 0x000fe400000e0000 */
[----:B------:R-:W-:Y:S02]  /*8750*/  R2UR UR6, R4 ;  /* 0x00000000040672ca */ /* 0x000fe400000e0000 */
[----:B------:R-:W-:Y:S01]  /*8760*/  R2UR UR7, R5 ;  /* 0x00000000050772ca */ /* 0x000fe200000e0000 */
[----:B------:R-:W-:Y:S02]  /*8770*/  WARPGROUP.DEPBAR.LE gsb0, 0x0 ;  /* 0x00008000000079c5 */ /* 0x000fe40000010000 */
[----:B------:R-:W-:-:S10]  /*8780*/  WARPGROUP.ARRIVE ;  /* 0x00000000000079c5 */ /* 0x000fd40000000000 */
[----:B------:R-:W-:Y:S03]  /*8790*/  HGMMA.64x128x16.F32.BF16 R24, gdesc[UR4], R24, gsb0 ;  /* 0x01e00000041879f0 */ /* 0x000fe60008001818 */
[----:B------:R-:W-:Y:S02]  /*87a0*/  WARPGROUP.DEPBAR.LE gsb0, 0x0 ;  /* 0x00008000000079c5 */ /* 0x000fe40000010000 */
[----:B0-----:R-:W-:Y:S05]  /*87b0*/  @!P0 BRA `(.L_x_576) ;  /* 0x0000000000048947 */ /* 0x001fea0003800000 */
[----:B------:R-:W-:Y:S01]  /*87c0*/  BPT.TRAP 0x1 ;  /* 0x000000040000795c */ /* 0x000fe20000300000 */
.L_x_576:
[----:B------:R-:W2:Y:S01]  /*87d0*/  LDL R90, [R1+0x58] ;  /* 0x00005800015a7983 */ /* 0x000ea20000100800 */
[----:B------:R-:W-:Y:S01]  /*87e0*/  ULDC UR5, c[0x0][0x9d8] ;  /* 0x0002760000057ab9 */ /* 0x000fe20000000800 */
[----:B------:R-:W-:Y:S02]  /*87f0*/  ULDC UR4, c[0x0][0x988] ;  /* 0x0002620000047ab9 */ /* 0x000fe40000000800 */
[----:B------:R-:W3:Y:S01]  /*8800*/  LDL R89, [R1+0x40] ;  /* 0x0000400001597983 */ /* 0x000ee20000100800 */
[----:B------:R-:W-:Y:S01]  /*8810*/  FMUL.FTZ R3, R24, UR5 ;  /* 0x0000000518037c20 */ /* 0x000fe20008410000 */
[----:B------:R-:W-:Y:S01]  /*8820*/  FMUL.FTZ R4, R25, UR5 ;  /* 0x0000000519047c20 */ /* 0x000fe20008410000 */
        /* <DEDUP_REMOVED lines=20> */
[----:B------:R-:W4:Y:S01]  /*8970*/  MUFU.TANH R7, R7 ;  /* 0x0000000700077308 */ /* 0x000f220000002400 */
[----:B------:R-:W-:Y:S01]  /*8980*/  FMUL.FTZ R30, R39, UR5 ;  /* 0x00000005271e7c20 */ /* 0x000fe20008410000 */
[----:B------:R-:W-:Y:S01]  /*8990*/  FMUL.FTZ R67, R76, UR5 ;  /* 0x000000054c437c20 */ /* 0x000fe20008410000 */
[----:B------:R-:W-:Y:S01]  /*89a0*/  FMUL.FTZ R25, R34, UR5 ;  /* 0x0000000522197c20 */ /* 0x000fe20008410000 */
[----:B------:R-:W-:Y:S01]  /*89b0*/  FMUL.FTZ R39, R48, UR5 ;  /* 0x0000000530277c20 */ /* 0x000fe20008410000 */
[----:B------:R-:W-:Y:S01]  /*89c0*/  FMUL.FTZ R48, R57, UR5 ;  /* 0x0000000539307c20 */ /* 0x000fe20008410000 */
[----:B------:R-:W-:Y:S01]  /*89d0*/  FMUL.FTZ R57, R66, UR5 ;  /* 0x0000000542397c20 */ /* 0x000fe20008410000 */
[----:B------:R-:W-:Y:S01]  /*89e0*/  FMUL.FTZ R66, R75, UR5 ;  /* 0x000000054b427c20 */ /* 0x000fe20008410000 */
[----:B------:R-:W5:Y:S01]  /*89f0*/  MUFU.TANH R8, R8 ;  /* 0x0000000800087308 */ /* 0x000f620000002400 */
        /* <DEDUP_REMOVED lines=37> */
[----:B------:R-:W-:Y:S01]  /*8c50*/  VIADD R0, R0, 0x16840 ;  /* 0x0001684000007836 */ /* 0x000fe20000000000 */
[----:B------:R-:W-:Y:S01]  /*8c60*/  ULDC UR6, c[0x0][0x9d8] ;  /* 0x0002760000067ab9 */ /* 0x000fe20000000800 */
[----:B------:R-:W5:Y:S01]  /*8c70*/  MUFU.TANH R9, R9 ;  /* 0x0000000900097308 */ /* 0x000f620000002400 */
[--C-:B------:R-:W-:Y:S01]  /*8c80*/  IMAD.MOV.U32 R118, RZ, RZ, R119.reuse ;  /* 0x000000ffff767224 */ /* 0x100fe200078e0077 */
[-C--:B------:R-:W-:Y:S01]  /*8c90*/  MOV R113, R119.reuse ;  /* 0x0000007700717202 */ /* 0x080fe20000000f00 */
[--C-:B------:R-:W-:Y:S01]  /*8ca0*/  IMAD.MOV.U32 R117, RZ, RZ, R119.reuse ;  /* 0x000000ffff757224 */ /* 0x100fe200078e0077 */
[-C--:B------:R-:W-:Y:S01]  /*8cb0*/  MOV R107, R119.reuse ;  /* 0x00000077006b7202 */ /* 0x080fe20000000f00 */
[--C-:B------:R-:W-:Y:S01]  /*8cc0*/  IMAD.MOV.U32 R116, RZ, RZ, R119.reuse ;  /* 0x000000ffff747224 */ /* 0x100fe200078e0077 */
[-C--:B------:R-:W-:Y:S01]  /*8cd0*/  MOV R101, R119.reuse ;  /* 0x0000007700657202 */ /* 0x080fe20000000f00 */
[--C-:B------:R-:W-:Y:S01]  /*8ce0*/  IMAD.MOV.U32 R115, RZ, RZ, R119.reuse ;  /* 0x000000ffff737224 */ /* 0x100fe200078e0077 */
[----:B------:R-:W5:Y:S01]  /*8cf0*/  MUFU.TANH R27, R27 ;  /* 0x0000001b001b7308 */ /* 0x000f620000002400 */
[--C-:B------:R-:W-:Y:S01]  /*8d00*/  IMAD.MOV.U32 R114, RZ, RZ, R119.reuse ;  /* 0x000000ffff727224 */ /* 0x100fe200078e0077 */
[----:B------:R-:W-:Y:S01]  /*8d10*/  MOV R95, R119 ;  /* 0x00000077005f7202 */ /* 0x000fe20000000f00 */
[----:B------:R-:W-:-:S02]  /*8d20*/  IMAD.MOV.U32 R112, RZ, RZ, R119 ;  /* 0x000000ffff707224 */ /* 0x000fc400078e0077 */
[--C-:B------:R-:W-:Y:S02]  /*8d30*/  IMAD.MOV.U32 R111, RZ, RZ, R119.reuse ;  /* 0x000000ffff6f7224 */ /* 0x100fe400078e0077 */
[--C-:B------:R-:W-:Y:S01]  /*8d40*/  IMAD.MOV.U32 R110, RZ, RZ, R119.reuse ;  /* 0x000000ffff6e7224 */ /* 0x100fe200078e0077 */
[----:B------:R-:W5:Y:S01]  /*8d50*/  MUFU.TANH R10, R10 ;  /* 0x0000000a000a7308 */ /* 0x000f620000002400 */
[--C-:B------:R-:W-:Y:S02]  /*8d60*/  IMAD.MOV.U32 R109, RZ, RZ, R119.reuse ;  /* 0x000000ffff6d7224 */ /* 0x100fe400078e0077 */
[--C-:B------:R-:W-:Y:S02]  /*8d70*/  IMAD.MOV.U32 R108, RZ, RZ, R119.reuse ;  /* 0x000000ffff6c7224 */ /* 0x100fe400078e0077 */
[--C-:B------:R-:W-:Y:S02]  /*8d80*/  IMAD.MOV.U32 R106, RZ, RZ, R119.reuse ;  /* 0x000000ffff6a7224 */ /* 0x100fe400078e0077 */
[--C-:B------:R-:W-:Y:S01]  /*8d90*/  IMAD.MOV.U32 R105, RZ, RZ, R119.reuse ;  /* 0x000000ffff697224 */ /* 0x100fe200078e0077 */
[----:B------:R-:W5:Y:S01]  /*8da0*/  MUFU.TANH R28, R28 ;  /* 0x0000001c001c7308 */ /* 0x000f620000002400 */
[----:B------:R-:W-:-:S02]  /*8db0*/  IMAD.MOV.U32 R104, RZ, RZ, R119 ;  /* 0x000000ffff687224 */ /* 0x000fc400078e0077 */
[--C-:B------:R-:W-:Y:S02]  /*8dc0*/  IMAD.MOV.U32 R103, RZ, RZ, R119.reuse ;  /* 0x000000ffff677224 */ /* 0x100fe400078e0077 */
[--C-:B------:R-:W-:Y:S02]  /*8dd0*/  IMAD.MOV.U32 R102, RZ, RZ, R119.reuse ;  /* 0x000000ffff667224 */ /* 0x100fe400078e0077 */
[--C-:B------:R-:W-:Y:S01]  /*8de0*/  IMAD.MOV.U32 R100, RZ, RZ, R119.reuse ;  /* 0x000000ffff647224 */ /* 0x100fe200078e0077 */
[----:B------:R-:W5:Y:S01]  /*8df0*/  MUFU.TANH R25, R25 ;  /* 0x0000001900197308 */ /* 0x000f620000002400 */
[--C-:B------:R-:W-:Y:S02]  /*8e00*/  IMAD.MOV.U32 R99, RZ, RZ, R119.reuse ;  /* 0x000000ffff637224 */ /* 0x100fe400078e0077 */
[--C-:B------:R-:W-:Y:S02]  /*8e10*/  IMAD.MOV.U32 R98, RZ, RZ, R119.reuse ;  /* 0x000000ffff627224 */ /* 0x100fe400078e0077 */
[----:B------:R-:W-:-:S02]  /*8e20*/  IMAD.MOV.U32 R97, RZ, RZ, R119 ;  /* 0x000000ffff617224 */ /* 0x000fc400078e0077 */
[--C-:B------:R-:W-:Y:S01]  /*8e30*/  IMAD.MOV.U32 R96, RZ, RZ, R119.reuse ;  /* 0x000000ffff607224 */ /* 0x100fe200078e0077 */
[----:B------:R-:W5:Y:S01]  /*8e40*/  MUFU.TANH R31, R31 ;  /* 0x0000001f001f7308 */ /* 0x000f620000002400 */
[--C-:B------:R-:W-:Y:S02]  /*8e50*/  IMAD.MOV.U32 R94, RZ, RZ, R119.reuse ;  /* 0x000000ffff5e7224 */ /* 0x100fe400078e0077 */
[--C-:B------:R-:W-:Y:S02]  /*8e60*/  IMAD.MOV.U32 R93, RZ, RZ, R119.reuse ;  /* 0x000000ffff5d7224 */ /* 0x100fe400078e0077 */
[--C-:B------:R-:W-:Y:S02]  /*8e70*/  IMAD.MOV.U32 R92, RZ, RZ, R119.reuse ;  /* 0x000000ffff5c7224 */ /* 0x100fe400078e0077 */
[----:B------:R-:W-:Y:S01]  /*8e80*/  IMAD.MOV.U32 R91, RZ, RZ, R119 ;  /* 0x000000ffff5b7224 */ /* 0x000fe200078e0077 */
[----:B------:R-:W5:Y:S08]  /*8e90*/  MUFU.TANH R26, R26 ;  /* 0x0000001a001a7308 */ /* 0x000f700000002400 */
        /* <DEDUP_REMOVED lines=21> */
[----:B------:R-:W5:Y:S01]  /*8ff0*/  MUFU.TANH R49, R49 ;  /* 0x0000003100317308 */ /* 0x000f620000002400 */
[----:B--2---:R-:W-:-:S02]  /*9000*/  IMAD.IADD R72, R90, 0x1, R88 ;  /* 0x000000015a487824 */ /* 0x004fc400078e0258 */
[----:B------:R-:W-:Y:S02]  /*9010*/  IMAD.MOV.U32 R90, RZ, RZ, R119 ;  /* 0x000000ffff5a7224 */ /* 0x000fe400078e0077 */
[----:B---3--:R-:W-:Y:S01]  /*9020*/  IMAD R72, R89, -0x80, R72 ;  /* 0xffffff8059487824 */ /* 0x008fe200078e0248 */
[----:B------:R-:W-:Y:S02]  /*9030*/  MOV R89, R119 ;  /* 0x0000007700597202 */ /* 0x000fe40000000f00 */
[----:B------:R-:W2:Y:S02]  /*9040*/  MUFU.TANH R55, R55 ;  /* 0x0000003700377308 */ /* 0x000ea40000002400 */
[C---:B------:R-:W-:Y:S02]  /*9050*/  ISETP.GT.AND P4, PT, R72.reuse, RZ, PT ;  /* 0x000000ff4800720c */ /* 0x040fe40003f84270 */
[C---:B------:R-:W-:Y:S02]  /*9060*/  ISETP.GT.AND P5, PT, R72.reuse, 0x1, PT ;  /* 0x000000014800780c */ /* 0x040fe40003fa4270 */
[----:B------:R-:W-:-:S02]  /*9070*/  ISETP.GT.AND P1, PT, R72, 0x8, PT ;  /* 0x000000084800780c */ /* 0x000fc40003f24270 */
[----:B0-----:R-:W-:Y:S01]  /*9080*/  FSEL R3, R3, -INF , P4 ;  /* 0xff80000003037808 */ /* 0x001fe20002000000 */
[----:B------:R-:W0:Y:S01]  /*9090*/  MUFU.TANH R50, R50 ;  /* 0x0000003200327308 */ /* 0x000e220000002400 */
[----:B-1----:R-:W-:Y:S02]  /*90a0*/  FSEL R4, R4, -INF , P5 ;  /* 0xff80000004047808 */ /* 0x002fe40002800000 */
[C---:B------:R-:W-:Y:S02]  /*90b0*/  ISETP.GT.AND P2, PT, R72.reuse, 0x9, PT ;  /* 0x000000094800780c */ /* 0x040fe40003f44270 */
[----:B----4-:R-:W-:Y:S02]  /*90c0*/  FSEL R7, R7, -INF , P1 ;  /* 0xff80000007077808 */ /* 0x010fe40000800000 */
[----:B------:R-:W-:Y:S01]  /*90d0*/  FMNMX.FTZ R76, R3, R4, !PT ;  /* 0x00000004034c7209 */ /* 0x000fe20007810000 */
[----:B------:R-:W1:Y:S01]  /*90e0*/  MUFU.TANH R56, R56 ;  /* 0x0000003800387308 */ /* 0x000e620000002400 */
[----:B------:R-:W-:-:S02]  /*90f0*/  ISETP.GT.AND P3, PT, R72, 0x10, PT ;  /* 0x000000104800780c */ /* 0x000fc40003f64270 */
[----:B-----5:R-:W-:Y:S02]  /*9100*/  FSEL R8, R8, -INF , P2 ;  /* 0xff80000008087808 */ /* 0x020fe40001000000 */
[----:B------:R-:W-:Y:S02]  /*9110*/  FMNMX.FTZ R75, R7, R76, !PT ;  /* 0x0000004c074b7209 */ /* 0x000fe40007810000 */
[----:B------:R-:W-:Y:S01]  /*9120*/  FSEL R5, R5, -INF , P4 ;  /* 0xff80000005057808 */ /* 0x000fe20002000000 */
[----:B------:R-:W3:Y:S01]  /*9130*/  MUFU.TANH R53, R53 ;  /* 0x0000003500357308 */ /* 0x000ee20000002400 */
[----:B------:R-:W-:Y:S02]  /*9140*/  ISETP.GT.AND P4, PT, R72, 0x11, PT ;  /* 0x000000114800780c */ /* 0x000fe40003f84270 */
[----:B------:R-:W-:Y:S02]  /*9150*/  FSEL R11, R11, -INF , P3 ;  /* 0xff8000000b0b7808 */ /* 0x000fe40001800000 */
[----:B------:R-:W-:-:S02]  /*9160*/  FMNMX.FTZ R76, R8, R75, !PT ;  /* 0x0000004b084c7209 */ /* 0x000fc40007810000 */
[----:B------:R-:W-:Y:S01]  /*9170*/  FSEL R6, R6, -INF , P5 ;  /* 0xff80000006067808 */ /* 0x000fe20002800000 */
[----:B------:R-:W4:Y:S01]  /*9180*/  MUFU.TANH R59, R59 ;  /* 0x0000003b003b7308 */ /* 0x000f220000002400 */
[----:B------:R-:W-:Y:S02]  /*9190*/  ISETP.GT.AND P5, PT, R72, 0x18, PT ;  /* 0x000000184800780c */ /* 0x000fe40003fa4270 */
[----:B------:R-:W-:Y:S02]  /*91a0*/  FSEL R24, R24, -INF , P4 ;  /* 0xff80000018187808 */ /* 0x000fe40002000000 */
[----:B------:R-:W-:Y:S02]  /*91b0*/  FMNMX.FTZ R75, R11, R76, !PT ;  /* 0x0000004c0b4b7209 */ /* 0x000fe40007810000 */
[----:B------:R-:W-:Y:S01]  /*91c0*/  FSEL R9, R9, -INF , P1 ;  /* 0xff80000009097808 */ /* 0x000fe20000800000 */
[----:B------:R-:W5:Y:S01]  /*91d0*/  MUFU.TANH R54, R54 ;  /* 0x0000003600367308 */ /* 0x000f620000002400 */
[----:B------:R-:W-:-:S02]  /*91e0*/  ISETP.GT.AND P1, PT, R72, 0x19, PT ;  /* 0x000000194800780c */ /* 0x000fc40003f24270 */
[----:B------:R-:W-:Y:S02]  /*91f0*/  FSEL R27, R27, -INF , P5 ;  /* 0xff8000001b1b7808 */ /* 0x000fe40002800000 */
[----:B------:R-:W-:Y:S02]  /*9200*/  FMNMX.FTZ R76, R24, R75, !PT ;  /* 0x0000004b184c7209 */ /* 0x000fe40007810000 */
[----:B------:R-:W-:Y:S01]  /*9210*/  FSEL R10, R10, -INF , P2 ;  /* 0xff8000000a0a7808 */ /* 0x000fe20001000000 */
[----:B------:R-:W5:Y:S01]  /*9220*/  MUFU.TANH R60, R60 ;  /* 0x0000003c003c7308 */ /* 0x000f620000002400 */
[----:B------:R-:W-:Y:S02]  /*9230*/  ISETP.GT.AND P2, PT, R72, 0x20, PT ;  /* 0x000000204800780c */ /* 0x000fe40003f44270 */
[----:B------:R-:W-:Y:S02]  /*9240*/  FSEL R28, R28, -INF , P1 ;  /* 0xff8000001c1c7808 */ /* 0x000fe40000800000 */
[----:B------:R-:W-:-:S02]  /*9250*/  FMNMX.FTZ R77, R27, R76, !PT ;  /* 0x0000004c1b4d7209 */ /* 0x000fc40007810000 */
[----:B------:R-:W-:Y:S01]  /*9260*/  FSEL R25, R25, -INF , P3 ;  /* 0xff80000019197808 */ /* 0x000fe20001800000 */
[----:B------:R-:W5:Y:S01]  /*9270*/  MUFU.TANH R57, R57 ;  /* 0x0000003900397308 */ /* 0x000f620000002400 */
        /* <DEDUP_REMOVED lines=61> */
[----:B--2---:R-:W-:Y:S02]  /*9650*/  FSEL R55, R55, -INF , P4 ;  /* 0xff80000037377808 */ /* 0x004fe40002000000 */
[----:B------:R-:W-:Y:S02]  /*9660*/  FMNMX.FTZ R38, R52, R31, !PT ;  /* 0x0000001f34267209 */ /* 0x000fe40007810000 */
[----:B0-----:R-:W-:Y:S01]  /*9670*/  FSEL R50, R50, -INF , P1 ;  /* 0xff80000032327808 */ /* 0x001fe20000800000 */
[----:B------:R-:W0:Y:S01]  /*9680*/  MUFU.TANH R73, R73 ;  /* 0x0000004900497308 */ /* 0x000e220000002400 */
[----:B------:R-:W-:-:S02]  /*9690*/  ISETP.GT.AND P1, PT, R72, 0x58, PT ;  /* 0x000000584800780c */ /* 0x000fc40003f24270 */
[----:B-1----:R-:W-:Y:S02]  /*96a0*/  FSEL R56, R56, -INF , P5 ;  /* 0xff80000038387808 */ /* 0x002fe40002800000 */
[----:B------:R-:W-:Y:S02]  /*96b0*/  FMNMX.FTZ R31, R55, R38, !PT ;  /* 0x00000026371f7209 */ /* 0x000fe40007810000 */
[----:B---3--:R-:W-:Y:S01]  /*96c0*/  FSEL R53, R53, -INF , P2 ;  /* 0xff80000035357808 */ /* 0x008fe20001000000 */
[----:B------:R-:W1:Y:S01]  /*96d0*/  MUFU.TANH R74, R74 ;  /* 0x0000004a004a7308 */ /* 0x000e620000002400 */
[----:B------:R-:W-:Y:S02]  /*96e0*/  ISETP.GT.AND P2, PT, R72, 0x59, PT ;  /* 0x000000594800780c */ /* 0x000fe40003f44270 */
[----:B----4-:R-:W-:Y:S02]  /*96f0*/  FSEL R59, R59, -INF , P1 ;  /* 0xff8000003b3b7808 */ /* 0x010fe40000800000 */
[----:B------:R-:W-:-:S02]  /*9700*/  FMNMX.FTZ R38, R56, R31, !PT ;  /* 0x0000001f38267209 */ /* 0x000fc40007810000 */
[----:B-----5:R-:W-:Y:S01]  /*9710*/  FSEL R54, R54, -INF , P3 ;  /* 0xff80000036367808 */ /* 0x020fe20001800000 */
[----:B------:R-:W-:Y:S01]  /*9720*/  MUFU.TANH R81, R81 ;  /* 0x0000005100517308 */ /* 0x000fe20000002400 */
[----:B------:R-:W-:Y:S02]  /*9730*/  ISETP.GT.AND P3, PT, R72, 0x60, PT ;  /* 0x000000604800780c */ /* 0x000fe40003f64270 */
[----:B------:R-:W-:Y:S02]  /*9740*/  FSEL R60, R60, -INF , P2 ;  /* 0xff8000003c3c7808 */ /* 0x000fe40001000000 */
[----:B------:R-:W-:Y:S02]  /*9750*/  FMNMX.FTZ R31, R59, R38, !PT ;  /* 0x000000263b1f7209 */ /* 0x000fe40007810000 */
[----:B------:R-:W-:Y:S02]  /*9760*/  FSEL R57, R57, -INF , P4 ;  /* 0xff80000039397808 */ /* 0x000fe40002000000 */
[----:B------:R-:W-:-:S02]  /*9770*/  ISETP.GT.AND P4, PT, R72, 0x61, PT ;  /* 0x000000614800780c */ /* 0x000fc40003f84270 */
[----:B------:R-:W-:Y:S02]  /*9780*/  FSEL R63, R63, -INF , P3 ;  /* 0xff8000003f3f7808 */ /* 0x000fe40001800000 */
[----:B------:R-:W-:Y:S02]  /*9790*/  FMNMX.FTZ R38, R60, R31, !PT ;  /* 0x0000001f3c267209 */ /* 0x000fe40007810000 */
[----:B------:R-:W-:Y:S02]  /*97a0*/  FSEL R58, R58, -INF , P5 ;  /* 0xff8000003a3a7808 */ /* 0x000fe40002800000 */
[----:B------:R-:W-:Y:S02]  /*97b0*/  ISETP.GT.AND P5, PT, R72, 0x68, PT ;  /* 0x000000684800780c */ /* 0x000fe40003fa4270 */
[----:B------:R-:W-:Y:S02]  /*97c0*/  FSEL R64, R64, -INF , P4 ;  /* 0xff80000040407808 */ /* 0x000fe40002000000 */
[----:B------:R-:W-:-:S02]  /*97d0*/  FMNMX.FTZ R31, R63, R38, !PT ;  /* 0x000000263f1f7209 */ /* 0x000fc40007810000 */
[----:B------:R-:W-:Y:S02]  /*97e0*/  FSEL R61, R61, -INF , P1 ;  /* 0xff8000003d3d7808 */ /* 0x000fe40000800000 */
        /* <DEDUP_REMOVED lines=16> */
[----:B------:R-:W-:Y:S01]  /*98f0*/  ISETP.GT.AND P5, PT, R72, 0x79, PT ;  /* 0x000000794800780c */ /* 0x000fe20003fa4270 */
[----:B------:R-:W-:Y:S01]  /*9900*/  FMUL.FTZ R72, R82, UR5 ;  /* 0x0000000552487c20 */ /* 0x000fe20008410000 */
[----:B0-----:R-:W-:-:S02]  /*9910*/  FSEL R73, R73, -INF , P4 ;  /* 0xff80000049497808 */ /* 0x001fc40002000000 */
[----:B------:R-:W-:Y:S02]  /*9920*/  FMNMX.FTZ R38, R71, R38, !PT ;  /* 0x0000002647267209 */ /* 0x000fe40007810000 */
[----:B-1----:R-:W-:Y:S01]  /*9930*/  FSEL R74, R74, -INF , P5 ;  /* 0xff8000004a4a7808 */ /* 0x002fe20002800000 */
[----:B------:R-:W-:Y:S01]  /*9940*/  MUFU.TANH R72, R72 ;  /* 0x0000004800487308 */ /* 0x000fe20000002400 */
[----:B------:R-:W-:Y:S01]  /*9950*/  FMNMX.FTZ R31, R73, R38, !PT ;  /* 0x00000026491f7209 */ /* 0x000fe20007810000 */
[----:B------:R-:W-:-:S03]  /*9960*/  FMUL.FTZ R38, R79, UR5 ;  /* 0x000000054f267c20 */ /* 0x000fc60008410000 */
[----:B------:R-:W-:-:S03]  /*9970*/  FMNMX.FTZ R78, R74, R31, !PT ;  /* 0x0000001f4a4e7209 */ /* 0x000fc60007810000 */
[----:B------:R-:W-:Y:S02]  /*9980*/  MUFU.TANH R38, R38 ;  /* 0x0000002600267308 */ /* 0x000fe40000002400 */
[----:B------:R-:W0:Y:S02]  /*9990*/  SHFL.BFLY PT, R31, R78, 0x2, 0x1f ;  /* 0x0c401f004e1f7f89 */ /* 0x000e2400000e0000 */
[----:B0-----:R-:W-:Y:S01]  /*99a0*/  FMNMX.FTZ R80, R78, R31, !PT ;  /* 0x0000001f4e507209 */ /* 0x001fe20007810000 */
[----:B------:R-:W-:-:S04]  /*99b0*/  FMUL.FTZ R78, R83, UR5 ;  /* 0x00000005534e7c20 */ /* 0x000fc80008410000 */
[----:B------:R-:W0:Y:S02]  /*99c0*/  SHFL.BFLY PT, R31, R80, 0x1, 0x1f ;  /* 0x0c201f00501f7f89 */ /* 0x000e2400000e0000 */
[----:B------:R-:W-:Y:S01]  /*99d0*/  MUFU.TANH R78, R78 ;  /* 0x0000004e004e7308 */ /* 0x000fe20000002400 */
[----:B0-----:R-:W-:Y:S01]  /*99e0*/  FMNMX.FTZ R31, R80, R31, !PT ;  /* 0x0000001f501f7209 */ /* 0x001fe20007810000 */
[----:B------:R-:W-:Y:S01]  /*99f0*/  FMUL.FTZ R80, R86, UR5 ;  /* 0x0000000556507c20 */ /* 0x000fe20008410000 */
[----:B------:R-:W-:Y:S02]  /*9a00*/  ULDC UR5, c[0x0][0x988] ;  /* 0x0002620000057ab9 */ /* 0x000fe40000000800 */
[C---:B------:R-:W-:Y:S01]  /*9a10*/  FSETP.NEU.FTZ.AND P6, PT, R31.reuse, -INF , PT ;  /* 0xff8000001f00780b */ /* 0x040fe20003fdd000 */
[----:B------:R-:W-:Y:S02]  /*9a20*/  FMUL.FTZ R77, R31, UR4 ;  /* 0x000000041f4d7c20 */ /* 0x000fe40008410000 */
[----:B------:R-:W0:Y:S03]  /*9a30*/  MUFU.TANH R80, R80 ;  /* 0x0000005000507308 */ /* 0x000e260000002400 */
[----:B------:R-:W-:-:S05]  /*9a40*/  FSEL R77, R77, RZ, P6 ;  /* 0x000000ff4d4d7208 */ /* 0x000fca0003000000 */
[--C-:B------:R-:W-:Y:S01]  /*9a50*/  FFMA.FTZ R148, R3, UR4, -R77.reuse ;  /* 0x0000000403947c23 */ /* 0x100fe2000801084d */
[--C-:B------:R-:W-:Y:S01]  /*9a60*/  FFMA.FTZ R3, R4, UR4, -R77.reuse ;  /* 0x0000000404037c23 */ /* 0x100fe2000801084d */
[----:B------:R-:W-:Y:S01]  /*9a70*/  FMNMX.FTZ R4, R5, R6, !PT ;  /* 0x0000000605047209 */ /* 0x000fe20007810000 */
[--C-:B------:R-:W-:Y:S01]  /*9a80*/  FFMA.FTZ R120, R11, UR4, -R77.reuse ;  /* 0x000000040b787c23 */ /* 0x100fe2000801084d */
        /* <DEDUP_REMOVED lines=13> */
[----:B------:R-:W-:Y:S01]  /*9b60*/  MUFU.EX2 R148, R148 ;  /* 0x0000009400947308 */ /* 0x000fe20000000800 */
[----:B------:R-:W-:Y:S01]  /*9b70*/  FMNMX.FTZ R4, R26, R11, !PT ;  /* 0x0000000b1a047209 */ /* 0x000fe20007810000 */
[--C-:B------:R-:W-:Y:S01]  /*9b80*/  FFMA.FTZ R132, R47, UR4, -R77.reuse ;  /* 0x000000042f847c23 */ /* 0x100fe2000801084d */
[--C-:B------:R-:W-:Y:S01]  /*9b90*/  FFMA.FTZ R134, R51, UR4, -R77.reuse ;  /* 0x0000000433867c23 */ /* 0x100fe2000801084d */
[--C-:B------:R-:W-:Y:S01]  /*9ba0*/  FFMA.FTZ R136, R55, UR4, -R77.reuse ;  /* 0x0000000437887c23 */ /* 0x100fe2000801084d */
[----:B------:R-:W-:Y:S01]  /*9bb0*/  FMNMX.FTZ R79, R29, R4, !PT ;  /* 0x000000041d4f7209 */ /* 0x000fe20007810000 */
[--C-:B------:R-:W-:Y:S01]  /*9bc0*/  FFMA.FTZ R138, R59, UR4, -R77.reuse ;  /* 0x000000043b8a7c23 */ /* 0x100fe2000801084d */
[--C-:B------:R-:W-:Y:S01]  /*9bd0*/  FFMA.FTZ R140, R63, UR4, -R77.reuse ;  /* 0x000000043f8c7c23 */ /* 0x100fe2000801084d */
[----:B------:R0:W-:Y:S01]  /*9be0*/  MUFU.EX2 R11, R24 ;  /* 0x00000018000b7308 */ /* 0x0001e20000000800 */
[----:B------:R-:W-:Y:S01]  /*9bf0*/  FMNMX.FTZ R4, R30, R79, !PT ;  /* 0x0000004f1e047209 */ /* 0x000fe20007810000 */
[--C-:B------:R-:W-:Y:S01]  /*9c00*/  FFMA.FTZ R142, R67, UR4, -R77.reuse ;  /* 0x00000004438e7c23 */ /* 0x100fe2000801084d */
[--C-:B------:R-:W-:Y:S01]  /*9c10*/  FFMA.FTZ R146, R73, UR4, -R77.reuse ;  /* 0x0000000449927c23 */ /* 0x100fe2000801084d */
[--C-:B------:R-:W-:Y:S01]  /*9c20*/  FFMA.FTZ R40, R40, UR4, -R77.reuse ;  /* 0x0000000428287c23 */ /* 0x100fe2000801084d */
[----:B------:R-:W-:Y:S01]  /*9c30*/  FMNMX.FTZ R27, R33, R4, !PT ;  /* 0x00000004211b7209 */ /* 0x000fe20007810000 */
[--C-:B------:R-:W-:Y:S01]  /*9c40*/  FFMA.FTZ R130, R76, UR4, -R77.reuse ;  /* 0x000000044c827c23 */ /* 0x100fe2000801084d */
[--C-:B------:R-:W-:Y:S01]  /*9c50*/  FFMA.FTZ R44, R44, UR4, -R77.reuse ;  /* 0x000000042c2c7c23 */ /* 0x100fe2000801084d */
[----:B------:R-:W1:Y:S01]  /*9c60*/  MUFU.EX2 R3, R3 ;  /* 0x0000000300037308 */ /* 0x000e620000000800 */
[----:B------:R-:W-:Y:S01]  /*9c70*/  FMNMX.FTZ R4, R34, R27, !PT ;  /* 0x0000001b22047209 */ /* 0x000fe20007810000 */
[--C-:B------:R-:W-:Y:S01]  /*9c80*/  FFMA.FTZ R47, R48, UR4, -R77.reuse ;  /* 0x00000004302f7c23 */ /* 0x100fe2000801084d */
[----:B0-----:R-:W-:Y:S01]  /*9c90*/  FSEL R24, R80, -INF , P4 ;  /* 0xff80000050187808 */ /* 0x001fe20002000000 */
        /* <DEDUP_REMOVED lines=11> */
[----:B------:R-:W-:Y:S01]  /*9d50*/  FFMA.FTZ R73, R74, UR4, -R77 ;  /* 0x000000044a497c23 */ /* 0x000fe2000801084d */
[----:B------:R-:W2:Y:S01]  /*9d60*/  MUFU.EX2 R150, R150 ;  /* 0x0000009600967308 */ /* 0x000ea20000000800 */
[----:B------:R-:W-:-:S02]  /*9d70*/  FMNMX.FTZ R4, R42, R75, !PT ;  /* 0x0000004b2a047209 */ /* 0x000fc40007810000 */
[----:B0-----:R-:W-:Y:S02]  /*9d80*/  FSEL R28, R78, -INF , P3 ;  /* 0xff8000004e1c7808 */ /* 0x001fe40001800000 */
[----:B------:R-:W-:-:S03]  /*9d90*/  FMNMX.FTZ R79, R45, R4, !PT ;  /* 0x000000042d4f7209 */ /* 0x000fc60007810000 */
[----:B------:R0:W-:Y:S01]  /*9da0*/  MUFU.EX2 R75, R32 ;  /* 0x00000020004b7308 */ /* 0x0001e20000000800 */
[----:B------:R-:W-:-:S04]  /*9db0*/  FMNMX.FTZ R4, R46, R79, !PT ;  /* 0x0000004f2e047209 */ /* 0x000fc80007810000 */
[----:B------:R-:W-:-:S03]  /*9dc0*/  FMNMX.FTZ R35, R49, R4, !PT ;  /* 0x0000000431237209 */ /* 0x000fc60007810000 */
[----:B------:R-:W3:Y:S01]  /*9dd0*/  MUFU.EX2 R7, R7 ;  /* 0x0000000700077308 */ /* 0x000ee20000000800 */
[----:B------:R-:W-:Y:S02]  /*9de0*/  FMNMX.FTZ R4, R50, R35, !PT ;  /* 0x0000002332047209 */ /* 0x000fe40007810000 */
[----:B0-----:R-:W-:Y:S02]  /*9df0*/  FSEL R32, R81, -INF , P5 ;  /* 0xff80000051207808 */ /* 0x001fe40002800000 */
[----:B------:R-:W-:-:S03]  /*9e00*/  FMNMX.FTZ R79, R53, R4, !PT ;  /* 0x00000004354f7209 */ /* 0x000fc60007810000 */
[----:B------:R0:W-:Y:S01]  /*9e10*/  MUFU.EX2 R35, R36 ;  /* 0x0000002400237308 */ /* 0x0001e20000000800 */
[----:B------:R-:W-:-:S04]  /*9e20*/  FMNMX.FTZ R4, R54, R79, !PT ;  /* 0x0000004f36047209 */ /* 0x000fc80007810000 */
[----:B------:R-:W-:-:S03]  /*9e30*/  FMNMX.FTZ R39, R57, R4, !PT ;  /* 0x0000000439277209 */ /* 0x000fc60007810000 */
[----:B------:R-:W4:Y:S01]  /*9e40*/  MUFU.EX2 R120, R120 ;  /* 0x0000007800787308 */ /* 0x000f220000000800 */
[----:B------:R-:W-:-:S04]  /*9e50*/  FMNMX.FTZ R4, R58, R39, !PT ;  /* 0x000000273a047209 */ /* 0x000fc80007810000 */
[----:B------:R-:W-:-:S03]  /*9e60*/  FMNMX.FTZ R79, R61, R4, !PT ;  /* 0x000000043d4f7209 */ /* 0x000fc60007810000 */
[----:B------:R-:W5:Y:S01]  /*9e70*/  MUFU.EX2 R122, R122 ;  /* 0x0000007a007a7308 */ /* 0x000f620000000800 */
[----:B------:R-:W-:-:S04]  /*9e80*/  FMNMX.FTZ R4, R62, R79, !PT ;  /* 0x0000004f3e047209 */ /* 0x000fc80007810000 */
[----:B------:R-:W-:Y:S02]  /*9e90*/  FMNMX.FTZ R79, R65, R4, !PT ;  /* 0x00000004414f7209 */ /* 0x000fe40007810000 */
[----:B------:R-:W-:Y:S01]  /*9ea0*/  FSEL R4, R38, -INF , P1 ;  /* 0xff80000026047808 */ /* 0x000fe20000800000 */
[----:B------:R2:W-:Y:S01]  /*9eb0*/  MUFU.EX2 R39, R40 ;  /* 0x0000002800277308 */ /* 0x0005e20000000800 */
[----:B------:R-:W-:-:S04]  /*9ec0*/  FMNMX.FTZ R8, R66, R79, !PT ;  /* 0x0000004f42087209 */ /* 0x000fc80007810000 */
[----:B------:R-:W-:Y:S02]  /*9ed0*/  FMNMX.FTZ R83, R69, R8, !PT ;  /* 0x0000000845537209 */ /* 0x000fe40007810000 */
[----:B------:R-:W-:Y:S01]  /*9ee0*/  FSEL R8, R72, -INF , P2 ;  /* 0xff80000048087808 */ /* 0x000fe20001000000 */
[----:B------:R3:W-:Y:S01]  /*9ef0*/  MUFU.EX2 R79, R44 ;  /* 0x0000002c004f7308 */ /* 0x0007e20000000800 */
[----:B------:R-:W-:-:S04]  /*9f00*/  FMNMX.FTZ R83, R4, R83, !PT ;  /* 0x0000005304537209 */ /* 0x000fc80007810000 */
[----:B------:R-:W-:-:S03]  /*9f10*/  FMNMX.FTZ R83, R8, R83, !PT ;  /* 0x0000005308537209 */ /* 0x000fc60007810000 */
[----:B------:R-:W-:Y:S01]  /*9f20*/  MUFU.EX2 R124, R124 ;  /* 0x0000007c007c7308 */ /* 0x000fe20000000800 */
[----:B------:R-:W-:-:S04]  /*9f30*/  FMNMX.FTZ R83, R28, R83, !PT ;  /* 0x000000531c537209 */ /* 0x000fc80007810000 */
[----:B------:R-:W-:-:S03]  /*9f40*/  FMNMX.FTZ R83, R24, R83, !PT ;  /* 0x0000005318537209 */ /* 0x000fc60007810000 */
[----:B------:R-:W-:Y:S01]  /*9f50*/  MUFU.EX2 R126, R126 ;  /* 0x0000007e007e7308 */ /* 0x000fe20000000800 */
[----:B------:R-:W-:-:S05]  /*9f60*/  FMNMX.FTZ R83, R32, R83, !PT ;  /* 0x0000005320537209 */ /* 0x000fca0007810000 */
[----:B0-----:R-:W0:Y:S02]  /*9f70*/  SHFL.BFLY PT, R36, R83, 0x2, 0x1f ;  /* 0x0c401f0053247f89 */ /* 0x001e2400000e0000 */
[----:B------:R-:W-:Y:S08]  /*9f80*/  MUFU.EX2 R128, R128 ;  /* 0x0000008000807308 */ /* 0x000ff00000000800 */
[----:B------:R-:W-:Y:S08]  /*9f90*/  MUFU.EX2 R130, R130 ;  /* 0x0000008200827308 */ /* 0x000ff00000000800 */
[----:B------:R-:W-:Y:S01]  /*9fa0*/  MUFU.EX2 R132, R132 ;  /* 0x0000008400847308 */ /* 0x000fe20000000800 */
[----:B0-----:R-:W-:-:S07]  /*9fb0*/  FMNMX.FTZ R36, R83, R36, !PT ;  /* 0x0000002453247209 */ /* 0x001fce0007810000 */
[----:B------:R-:W-:Y:S01]  /*9fc0*/  MUFU.EX2 R47, R47 ;  /* 0x0000002f002f7308 */ /* 0x000fe20000000800 */
[----:B------:R-:W0:Y:S07]  /*9fd0*/  SHFL.BFLY PT, R81, R36, 0x1, 0x1f ;  /* 0x0c201f0024517f89 */ /* 0x000e2e00000e0000 */
[----:B------:R-:W-:Y:S08]  /*9fe0*/  MUFU.EX2 R134, R134 ;  /* 0x0000008600867308 */ /* 0x000ff00000000800 */
[----:B------:R-:W-:Y:S08]  /*9ff0*/  MUFU.EX2 R51, R51 ;  /* 0x0000003300337308 */ /* 0x000ff00000000800 */
[----:B------:R-:W-:Y:S01]  /*a000*/  MUFU.EX2 R136, R136 ;  /* 0x0000008800887308 */ /* 0x000fe20000000800 */
[----:B0-----:R-:W-:-:S04]  /*a010*/  FMNMX.FTZ R38, R36, R81, !PT ;  /* 0x0000005124267209 */ /* 0x001fc80007810000 */
[C---:B------:R-:W-:Y:S01]  /*a020*/  FSETP.NEU.FTZ.AND P1, PT, R38.reuse, -INF , PT ;  /* 0xff8000002600780b */ /* 0x040fe20003f3d000 */
[----:B------:R-:W-:Y:S02]  /*a030*/  FMUL.FTZ R36, R38, UR4 ;  /* 0x0000000426247c20 */ /* 0x000fe40008410000 */
[----:B------:R-:W-:Y:S03]  /*a040*/  MUFU.EX2 R55, R55 ;  /* 0x0000003700377308 */ /* 0x000fe60000000800 */
[----:B------:R-:W-:Y:S02]  /*a050*/  FSEL R77, R36, RZ, P1 ;  /* 0x000000ff244d7208 */ /* 0x000fe40000800000 */
[----:B------:R-:W-:Y:S01]  /*a060*/  ISETP.GE.AND P1, PT, R88, 0x81, PT ;  /* 0x000000815800780c */ /* 0x000fe20003f26270 */
[----:B------:R-:W-:Y:S02]  /*a070*/  IMAD.MOV.U32 R88, RZ, RZ, R119 ;  /* 0x000000ffff587224 */ /* 0x000fe400078e0077 */
[----:B------:R-:W-:Y:S01]  /*a080*/  MUFU.EX2 R138, R138 ;  /* 0x0000008a008a7308 */ /* 0x000fe20000000800 */
[--C-:B------:R-:W-:Y:S01]  /*a090*/  FFMA.FTZ R149, R5, UR4, -R77.reuse ;  /* 0x0000000405957c23 */ /* 0x100fe2000801084d */
[--C-:B------:R-:W-:Y:S01]  /*a0a0*/  FFMA.FTZ R6, R6, UR4, -R77.reuse ;  /* 0x0000000406067c23 */ /* 0x100fe2000801084d */
[----:B------:R-:W-:Y:S01]  /*a0b0*/  FFMA.FTZ R151, R9, UR4, -R77 ;  /* 0x0000000409977c23 */ /* 0x000fe2000801084d */
[----:B-1----:R-:W-:Y:S01]  /*a0c0*/  FADD.FTZ R5, R148, R3 ;  /* 0x0000000394057221 */ /* 0x002fe20000010000 */
[--C-:B------:R-:W-:Y:S01]  /*a0d0*/  FFMA.FTZ R10, R10, UR4, -R77.reuse ;  /* 0x000000040a0a7c23 */ /* 0x100fe2000801084d */
[--C-:B------:R-:W-:Y:S01]  /*a0e0*/  FFMA.FTZ R121, R25, UR4, -R77.reuse ;  /* 0x0000000419797c23 */ /* 0x100fe2000801084d */
[----:B--2---:R-:W-:Y:S01]  /*a0f0*/  FFMA.FTZ R40, R42, UR4, -R77 ;  /* 0x000000042a287c23 */ /* 0x004fe2000801084d */
[----:B------:R-:W-:Y:S01]  /*a100*/  MUFU.EX2 R149, R149 ;  /* 0x0000009500957308 */ /* 0x000fe20000000800 */
[----:B---3--:R-:W-:Y:S01]  /*a110*/  FADD.FTZ R44, R150, R5 ;  /* 0x00000005962c7221 */ /* 0x008fe20000010000 */
[--C-:B------:R-:W-:Y:S01]  /*a120*/  FFMA.FTZ R26, R26, UR4, -R77.reuse ;  /* 0x000000041a1a7c23 */ /* 0x100fe2000801084d */
[--C-:B------:R-:W-:Y:S01]  /*a130*/  FFMA.FTZ R42, R46, UR4, -R77.reuse ;  /* 0x000000042e2a7c23 */ /* 0x100fe2000801084d */
[--C-:B------:R-:W-:Y:S01]  /*a140*/  FFMA.FTZ R123, R29, UR4, -R77.reuse ;  /* 0x000000041d7b7c23 */ /* 0x100fe2000801084d */
[----:B------:R-:W-:Y:S01]  /*a150*/  FADD.FTZ R5, R7, R44 ;  /* 0x0000002c07057221 */ /* 0x000fe20000010000 */
[--C-:B------:R-:W-:Y:S01]  /*a160*/  FFMA.FTZ R30, R30, UR4, -R77.reuse ;  /* 0x000000041e1e7c23 */ /* 0x100fe2000801084d */
[----:B------:R-:W-:Y:S01]  /*a170*/  FFMA.FTZ R125, R33, UR4, -R77 ;  /* 0x00000004217d7c23 */ /* 0x000fe2000801084d */
[----:B------:R-:W0:Y:S01]  /*a180*/  MUFU.EX2 R6, R6 ;  /* 0x0000000600067308 */ /* 0x000e220000000800 */
[----:B----4-:R-:W-:Y:S01]  /*a190*/  FADD.FTZ R46, R120, R5 ;  /* 0x00000005782e7221 */ /* 0x010fe20000010000 */
[--C-:B------:R-:W-:Y:S01]  /*a1a0*/  FFMA.FTZ R34, R34, UR4, -R77.reuse ;  /* 0x0000000422227c23 */ /* 0x100fe2000801084d */
[--C-:B------:R-:W-:Y:S01]  /*a1b0*/  FFMA.FTZ R44, R50, UR4, -R77.reuse ;  /* 0x00000004322c7c23 */ /* 0x100fe2000801084d */
[--C-:B------:R-:W-:Y:S01]  /*a1c0*/  FFMA.FTZ R127, R37, UR4, -R77.reuse ;  /* 0x00000004257f7c23 */ /* 0x100fe2000801084d */
[----:B------:R-:W-:Y:S01]  /*a1d0*/  FADD.FTZ R5, R11, R46 ;  /* 0x0000002e0b057221 */ /* 0x000fe20000010000 */
[--C-:B------:R-:W-:Y:S01]  /*a1e0*/  FFMA.FTZ R36, R43, UR4, -R77.reuse ;  /* 0x000000042b247c23 */ /* 0x100fe2000801084d */
[----:B------:R-:W-:Y:S01]  /*a1f0*/  FFMA.FTZ R129, R41, UR4, -R77 ;  /* 0x0000000429817c23 */ /* 0x000fe2000801084d */
[----:B------:R-:W1:Y:S01]  /*a200*/  MUFU.EX2 R151, R151 ;  /* 0x0000009700977308 */ /* 0x000e620000000800 */
[----:B-----5:R-:W-:Y:S01]  /*a210*/  FADD.FTZ R46, R122, R5 ;  /* 0x000000057a2e7221 */ /* 0x020fe20000010000 */
[----:B------:R-:W-:Y:S01]  /*a220*/  MOV R25, UR38 ;  /* 0x0000002600197c02 */ /* 0x000fe20008000f00 */
[--C-:B------:R-:W-:Y:S01]  /*a230*/  FFMA.FTZ R131, R45, UR4, -R77.reuse ;  /* 0x000000042d837c23 */ /* 0x100fe2000801084d */
[--C-:B------:R-:W-:Y:S01]  /*a240*/  FFMA.FTZ R133, R49, UR4, -R77.reuse ;  /* 0x0000000431857c23 */ /* 0x100fe2000801084d */
[----:B------:R-:W-:Y:S01]  /*a250*/  FADD.FTZ R9, R27, R46 ;  /* 0x0000002e1b097221 */ /* 0x000fe20000010000 */
[----:B------:R-:W-:Y:S01]  /*a260*/  PRMT R0, R25, 0x654, R0 ;  /* 0x0000065419007816 */ /* 0x000fe20000000000 */
[----:B------:R-:W-:Y:S01]  /*a270*/  FFMA.FTZ R135, R53, UR4, -R77 ;  /* 0x0000000435877c23 */ /* 0x000fe2000801084d */
[----:B------:R-:W2:Y:S01]  /*a280*/  MUFU.EX2 R10, R10 ;  /* 0x0000000a000a7308 */ /* 0x000ea20000000800 */
[----:B0-----:R-:W-:Y:S01]  /*a290*/  FADD.FTZ R48, R149, R6 ;  /* 0x0000000695307221 */ /* 0x001fe20000010000 */
[----:B------:R-:W-:Y:S01]  /*a2a0*/  FADD.FTZ R50, R124, R9 ;  /* 0x000000097c327221 */ /* 0x000fe20000010000 */
[----:B------:R0:W-:Y:S01]  /*a2b0*/  SYNCS.ARRIVE.TRANS64.RED.A1T0 RZ, [R0+URZ], RZ ;  /* 0x000000ff00ff79a7 */ /* 0x0001e2000810043f */
[--C-:B------:R-:W-:Y:S01]  /*a2c0*/  FFMA.FTZ R46, R54, UR4, -R77.reuse ;  /* 0x00000004362e7c23 */ /* 0x100fe2000801084d */
[--C-:B------:R-:W-:Y:S01]  /*a2d0*/  FFMA.FTZ R137, R57, UR4, -R77.reuse ;  /* 0x0000000439897c23 */ /* 0x100fe2000801084d */
[----:B------:R-:W-:Y:S01]  /*a2e0*/  FADD.FTZ R9, R75, R50 ;  /* 0x000000324b097221 */ /* 0x000fe20000010000 */
[----:B------:R-:W-:Y:S01]  /*a2f0*/  F2FP.BF16.F32.PACK_AB R148, R3, R148 ;  /* 0x000000940394723e */ /* 0x000fe200000010ff */
[----:B------:R-:W3:Y:S01]  /*a300*/  MUFU.EX2 R121, R121 ;  /* 0x0000007900797308 */ /* 0x000ee20000000800 */
[----:B-1----:R-:W-:Y:S01]  /*a310*/  FADD.FTZ R5, R151, R48 ;  /* 0x0000003097057221 */ /* 0x002fe20000010000 */
[--C-:B------:R-:W-:Y:S01]  /*a320*/  FFMA.FTZ R139, R61, UR4, -R77.reuse ;  /* 0x000000043d8b7c23 */ /* 0x100fe2000801084d */
[--C-:B------:R-:W-:Y:S01]  /*a330*/  FFMA.FTZ R141, R65, UR4, -R77.reuse ;  /* 0x00000004418d7c23 */ /* 0x100fe2000801084d */
[----:B------:R-:W-:Y:S01]  /*a340*/  F2FP.BF16.F32.PACK_AB R150, R7, R150 ;  /* 0x000000960796723e */ /* 0x000fe200000010ff */
[--C-:B------:R-:W-:Y:S01]  /*a350*/  FFMA.FTZ R66, R66, UR4, -R77.reuse ;  /* 0x0000000442427c23 */ /* 0x100fe2000801084d */
[--C-:B------:R-:W-:Y:S01]  /*a360*/  FFMA.FTZ R143, R69, UR4, -R77.reuse ;  /* 0x00000004458f7c23 */ /* 0x100fe2000801084d */
[----:B------:R-:W-:Y:S01]  /*a370*/  FFMA.FTZ R28, R28, UR4, -R77 ;  /* 0x000000041c1c7c23 */ /* 0x000fe2000801084d */
[----:B------:R-:W1:Y:S01]  /*a380*/  MUFU.EX2 R26, R26 ;  /* 0x0000001a001a7308 */ /* 0x000e620000000800 */
[----:B--2---:R-:W-:Y:S01]  /*a390*/  FADD.FTZ R48, R10, R5 ;  /* 0x000000050a307221 */ /* 0x004fe20000010000 */
[--C-:B------:R-:W-:Y:S01]  /*a3a0*/  FFMA.FTZ R24, R24, UR4, -R77.reuse ;  /* 0x0000000418187c23 */ /* 0x100fe2000801084d */
[----:B------:R-:W-:Y:S01]  /*a3b0*/  FFMA.FTZ R32, R32, UR4, -R77 ;  /* 0x0000000420207c23 */ /* 0x000fe2000801084d */
[----:B------:R-:W-:-:S02]  /*a3c0*/  F2FP.BF16.F32.PACK_AB R149, R6, R149 ;  /* 0x000000950695723e */ /* 0x000fc400000010ff */
[----:B------:R-:W-:Y:S02]  /*a3d0*/  F2FP.BF16.F32.PACK_AB R120, R11, R120 ;  /* 0x000000780b78723e */ /* 0x000fe400000010ff */
[----:B------:R-:W2:Y:S01]  /*a3e0*/  MUFU.EX2 R123, R123 ;  /* 0x0000007b007b7308 */ /* 0x000ea20000000800 */
[----:B---3--:R-:W-:Y:S01]  /*a3f0*/  FADD.FTZ R5, R121, R48 ;  /* 0x0000003079057221 */ /* 0x008fe20000010000 */
[----:B------:R-:W-:Y:S01]  /*a400*/  FADD.FTZ R48, R126, R9 ;  /* 0x000000097e307221 */ /* 0x000fe20000010000 */
[----:B------:R-:W-:Y:S02]  /*a410*/  F2FP.BF16.F32.PACK_AB R122, R27, R122 ;  /* 0x0000007a1b7a723e */ /* 0x000fe400000010ff */
[----:B------:R-:W-:Y:S01]  /*a420*/  F2FP.BF16.F32.PACK_AB R124, R75, R124 ;  /* 0x0000007c4b7c723e */ /* 0x000fe200000010ff */
[C---:B------:R-:W-:Y:S01]  /*a430*/  FADD.FTZ R9, R35.reuse, R48 ;  /* 0x0000003023097221 */ /* 0x040fe20000010000 */
[----:B------:R-:W-:Y:S01]  /*a440*/  FFMA.FTZ R48, R58, UR4, -R77 ;  /* 0x000000043a307c23 */ /* 0x000fe2000801084d */
[----:B------:R-:W3:Y:S01]  /*a450*/  MUFU.EX2 R30, R30 ;  /* 0x0000001e001e7308 */ /* 0x000ee20000000800 */
[----:B-1----:R-:W-:Y:S01]  /*a460*/  FADD.FTZ R50, R26, R5 ;  /* 0x000000051a327221 */ /* 0x002fe20000010000 */
[----:B------:R-:W-:Y:S01]  /*a470*/  FADD.FTZ R52, R128, R9 ;  /* 0x0000000980347221 */ /* 0x000fe20000010000 */
[----:B------:R-:W-:-:S02]  /*a480*/  F2FP.BF16.F32.PACK_AB R126, R35, R126 ;  /* 0x0000007e237e723e */ /* 0x000fc400000010ff */
[C---:B------:R-:W-:Y:S01]  /*a490*/  F2FP.BF16.F32.PACK_AB R128, R39.reuse, R128 ;  /* 0x000000802780723e */ /* 0x040fe200000010ff */
[----:B------:R-:W-:Y:S01]  /*a4a0*/  FADD.FTZ R9, R39, R52 ;  /* 0x0000003427097221 */ /* 0x000fe20000010000 */
[----:B------:R-:W-:Y:S01]  /*a4b0*/  F2FP.BF16.F32.PACK_AB R151, R10, R151 ;  /* 0x000000970a97723e */ /* 0x000fe200000010ff */
[----:B------:R-:W1:Y:S01]  /*a4c0*/  MUFU.EX2 R125, R125 ;  /* 0x0000007d007d7308 */ /* 0x000e620000000800 */
[----:B--2---:R-:W-:Y:S01]  /*a4d0*/  FADD.FTZ R5, R123, R50 ;  /* 0x000000327b057221 */ /* 0x004fe20000010000 */
[----:B------:R-:W-:-:S06]  /*a4e0*/  F2FP.BF16.F32.PACK_AB R121, R26, R121 ;  /* 0x000000791a79723e */ /* 0x000fcc00000010ff */
[----:B------:R-:W0:Y:S01]  /*a4f0*/  MUFU.EX2 R34, R34 ;  /* 0x0000002200227308 */ /* 0x000e220000000800 */
[C---:B---3--:R-:W-:Y:S01]  /*a500*/  FADD.FTZ R50, R30.reuse, R5 ;  /* 0x000000051e327221 */ /* 0x048fe20000010000 */
[----:B------:R-:W-:-:S06]  /*a510*/  F2FP.BF16.F32.PACK_AB R123, R30, R123 ;  /* 0x0000007b1e7b723e */ /* 0x000fcc00000010ff */
[----:B------:R-:W2:Y:S01]  /*a520*/  MUFU.EX2 R127, R127 ;  /* 0x0000007f007f7308 */ /* 0x000ea20000000800 */
[----:B-1----:R-:W-:Y:S01]  /*a530*/  FADD.FTZ R5, R125, R50 ;  /* 0x000000327d057221 */ /* 0x002fe20000010000 */
[----:B------:R-:W-:Y:S01]  /*a540*/  FADD.FTZ R50, R130, R9 ;  /* 0x0000000982327221 */ /* 0x000fe20000010000 */
[----:B------:R-:W-:-:S03]  /*a550*/  F2FP.BF16.F32.PACK_AB R130, R79, R130 ;  /* 0x000000824f82723e */ /* 0x000fc600000010ff */
[----:B------:R-:W-:Y:S01]  /*a560*/  FADD.FTZ R9, R79, R50 ;  /* 0x000000324f097221 */ /* 0x000fe20000010000 */
[----:B------:R-:W-:Y:S01]  /*a570*/  FFMA.FTZ R50, R62, UR4, -R77 ;  /* 0x000000043e327c23 */ /* 0x000fe2000801084d */
[----:B------:R-:W1:Y:S01]  /*a580*/  MUFU.EX2 R36, R36 ;  /* 0x0000002400247308 */ /* 0x000e620000000800 */
[C---:B0-----:R-:W-:Y:S01]  /*a590*/  FADD.FTZ R0, R34.reuse, R5 ;  /* 0x0000000522007221 */ /* 0x041fe20000010000 */
[----:B------:R-:W-:-:S06]  /*a5a0*/  F2FP.BF16.F32.PACK_AB R125, R34, R125 ;  /* 0x0000007d227d723e */ /* 0x000fcc00000010ff */
[----:B------:R-:W0:Y:S01]  /*a5b0*/  MUFU.EX2 R129, R129 ;  /* 0x0000008100817308 */ /* 0x000e220000000800 */
[----:B--2---:R-:W-:Y:S01]  /*a5c0*/  FADD.FTZ R5, R127, R0 ;  /* 0x000000007f057221 */ /* 0x004fe20000010000 */
[----:B------:R-:W-:Y:S01]  /*a5d0*/  FADD.FTZ R0, R132, R9 ;  /* 0x0000000984007221 */ /* 0x000fe20000010000 */
[----:B------:R-:W-:-:S05]  /*a5e0*/  F2FP.BF16.F32.PACK_AB R132, R47, R132 ;  /* 0x000000842f84723e */ /* 0x000fca00000010ff */
[----:B------:R-:W2:Y:S01]  /*a5f0*/  MUFU.EX2 R40, R40 ;  /* 0x0000002800287308 */ /* 0x000ea20000000800 */
[----:B-1----:R-:W-:Y:S01]  /*a600*/  FADD.FTZ R52, R36, R5 ;  /* 0x0000000524347221 */ /* 0x002fe20000010000 */
[----:B------:R-:W-:Y:S01]  /*a610*/  FADD.FTZ R5, R47, R0 ;  /* 0x000000002f057221 */ /* 0x000fe20000010000 */
[----:B------:R-:W-:Y:S01]  /*a620*/  FFMA.FTZ R0, R4, UR4, -R77 ;  /* 0x0000000404007c23 */ /* 0x000fe2000801084d */
[----:B------:R-:W-:-:S04]  /*a630*/  F2FP.BF16.F32.PACK_AB R127, R36, R127 ;  /* 0x0000007f247f723e */ /* 0x000fc800000010ff */
[----:B------:R-:W1:Y:S01]  /*a640*/  MUFU.EX2 R131, R131 ;  /* 0x0000008300837308 */ /* 0x000e620000000800 */
[----:B0-----:R-:W-:Y:S01]  /*a650*/  FADD.FTZ R9, R129, R52 ;  /* 0x0000003481097221 */ /* 0x001fe20000010000 */
[----:B------:R-:W-:Y:S01]  /*a660*/  FADD.FTZ R52, R134, R5 ;  /* 0x0000000586347221 */ /* 0x000fe20000010000 */
[----:B------:R-:W-:Y:S01]  /*a670*/  FFMA.FTZ R5, R8, UR4, -R77 ;  /* 0x0000000408057c23 */ /* 0x000fe2000801084d */
[C---:B------:R-:W-:Y:S02]  /*a680*/  F2FP.BF16.F32.PACK_AB R134, R51.reuse, R134 ;  /* 0x000000863386723e */ /* 0x040fe400000010ff */
[----:B------:R-:W-:Y:S02]  /*a690*/  FADD.FTZ R25, R51, R52 ;  /* 0x0000003433197221 */ /* 0x000fe40000010000 */
[----:B------:R-:W0:Y:S01]  /*a6a0*/  MUFU.EX2 R42, R42 ;  /* 0x0000002a002a7308 */ /* 0x000e220000000800 */
[----:B--2---:R-:W-:Y:S01]  /*a6b0*/  FADD.FTZ R4, R40, R9 ;  /* 0x0000000928047221 */ /* 0x004fe20000010000 */
[----:B------:R-:W-:Y:S01]  /*a6c0*/  FADD.FTZ R52, R136, R25 ;  /* 0x0000001988347221 */ /* 0x000fe20000010000 */
[----:B------:R-:W-:-:S02]  /*a6d0*/  F2FP.BF16.F32.PACK_AB R136, R55, R136 ;  /* 0x000000883788723e */ /* 0x000fc400000010ff */
[----:B------:R-:W-:-:S03]  /*a6e0*/  F2FP.BF16.F32.PACK_AB R129, R40, R129 ;  /* 0x000000812881723e */ /* 0x000fc600000010ff */
[----:B------:R-:W2:Y:S01]  /*a6f0*/  MUFU.EX2 R133, R133 ;  /* 0x0000008500857308 */ /* 0x000ea20000000800 */
[----:B-1----:R-:W-:-:S07]  /*a700*/  FADD.FTZ R9, R131, R4 ;  /* 0x0000000483097221 */ /* 0x002fce0000010000 */
[----:B------:R-:W1:Y:S01]  /*a710*/  MUFU.EX2 R44, R44 ;  /* 0x0000002c002c7308 */ /* 0x000e620000000800 */
[C---:B0-----:R-:W-:Y:S01]  /*a720*/  FADD.FTZ R8, R42.reuse, R9 ;  /* 0x000000092a087221 */ /* 0x041fe20000010000 */
[----:B------:R-:W-:Y:S01]  /*a730*/  FADD.FTZ R9, R55, R52 ;  /* 0x0000003437097221 */ /* 0x000fe20000010000 */
[----:B------:R-:W-:-:S03]  /*a740*/  F2FP.BF16.F32.PACK_AB R131, R42, R131 ;  /* 0x000000832a83723e */ /* 0x000fc600000010ff */
[----:B------:R-:W-:Y:S02]  /*a750*/  FADD.FTZ R52, R138, R9 ;  /* 0x000000098a347221 */ /* 0x000fe40000010000 */
[----:B------:R-:W0:Y:S01]  /*a760*/  MUFU.EX2 R135, R135 ;  /* 0x0000008700877308 */ /* 0x000e220000000800 */
[----:B--2---:R-:W-:-:S07]  /*a770*/  FADD.FTZ R3, R133, R8 ;  /* 0x0000000885037221 */ /* 0x004fce0000010000 */
[----:B------:R-:W2:Y:S01]  /*a780*/  MUFU.EX2 R59, R59 ;  /* 0x0000003b003b7308 */ /* 0x000ea20000000800 */
[C---:B-1----:R-:W-:Y:S01]  /*a790*/  FADD.FTZ R8, R44.reuse, R3 ;  /* 0x000000032c087221 */ /* 0x042fe20000010000 */
[----:B------:R-:W-:-:S06]  /*a7a0*/  F2FP.BF16.F32.PACK_AB R133, R44, R133 ;  /* 0x000000852c85723e */ /* 0x000fcc00000010ff */
[----:B------:R-:W1:Y:S01]  /*a7b0*/  MUFU.EX2 R46, R46 ;  /* 0x0000002e002e7308 */ /* 0x000e620000000800 */
[----:B0-----:R-:W-:-:S07]  /*a7c0*/  FADD.FTZ R3, R135, R8 ;  /* 0x0000000887037221 */ /* 0x001fce0000010000 */
[----:B------:R-:W0:Y:S01]  /*a7d0*/  MUFU.EX2 R140, R140 ;  /* 0x0000008c008c7308 */ /* 0x000e220000000800 */
[C---:B--2---:R-:W-:Y:S01]  /*a7e0*/  FADD.FTZ R7, R59.reuse, R52 ;  /* 0x000000343b077221 */ /* 0x044fe20000010000 */
[----:B------:R-:W-:-:S06]  /*a7f0*/  F2FP.BF16.F32.PACK_AB R138, R59, R138 ;  /* 0x0000008a3b8a723e */ /* 0x000fcc00000010ff */
[----:B------:R-:W2:Y:S01]  /*a800*/  MUFU.EX2 R137, R137 ;  /* 0x0000008900897308 */ /* 0x000ea20000000800 */
[C---:B-1----:R-:W-:Y:S01]  /*a810*/  FADD.FTZ R52, R46.reuse, R3 ;  /* 0x000000032e347221 */ /* 0x042fe20000010000 */
[----:B------:R-:W-:-:S06]  /*a820*/  F2FP.BF16.F32.PACK_AB R135, R46, R135 ;  /* 0x000000872e87723e */ /* 0x000fcc00000010ff */
[----:B------:R-:W1:Y:S01]  /*a830*/  MUFU.EX2 R63, R63 ;  /* 0x0000003f003f7308 */ /* 0x000e620000000800 */
[----:B0-----:R-:W-:-:S07]  /*a840*/  FADD.FTZ R54, R140, R7 ;  /* 0x000000078c367221 */ /* 0x001fce0000010000 */
[----:B------:R-:W0:Y:S01]  /*a850*/  MUFU.EX2 R48, R48 ;  /* 0x0000003000307308 */ /* 0x000e220000000800 */
[----:B--2---:R-:W-:-:S07]  /*a860*/  FADD.FTZ R3, R137, R52 ;  /* 0x0000003489037221 */ /* 0x004fce0000010000 */
[----:B------:R-:W2:Y:S01]  /*a870*/  MUFU.EX2 R142, R142 ;  /* 0x0000008e008e7308 */ /* 0x000ea20000000800 */
[C---:B-1----:R-:W-:Y:S01]  /*a880*/  FADD.FTZ R7, R63.reuse, R54 ;  /* 0x000000363f077221 */ /* 0x042fe20000010000 */
[----:B------:R-:W-:-:S06]  /*a890*/  F2FP.BF16.F32.PACK_AB R140, R63, R140 ;  /* 0x0000008c3f8c723e */ /* 0x000fcc00000010ff */
[----:B------:R-:W1:Y:S01]  /*a8a0*/  MUFU.EX2 R139, R139 ;  /* 0x0000008b008b7308 */ /* 0x000e620000000800 */
[C---:B0-----:R-:W-:Y:S01]  /*a8b0*/  FADD.FTZ R52, R48.reuse, R3 ;  /* 0x0000000330347221 */ /* 0x041fe20000010000 */
[----:B------:R-:W-:-:S06]  /*a8c0*/  F2FP.BF16.F32.PACK_AB R137, R48, R137 ;  /* 0x000000893089723e */ /* 0x000fcc00000010ff */
[----:B------:R-:W0:Y:S01]  /*a8d0*/  MUFU.EX2 R67, R67 ;  /* 0x0000004300437308 */ /* 0x000e220000000800 */
[----:B--2---:R-:W-:-:S07]  /*a8e0*/  FADD.FTZ R54, R142, R7 ;  /* 0x000000078e367221 */ /* 0x004fce0000010000 */
[----:B------:R-:W2:Y:S01]  /*a8f0*/  MUFU.EX2 R50, R50 ;  /* 0x0000003200327308 */ /* 0x000ea20000000800 */
[----:B-1----:R-:W-:-:S07]  /*a900*/  FADD.FTZ R3, R139, R52 ;  /* 0x000000348b037221 */ /* 0x002fce0000010000 */
[----:B------:R-:W1:Y:S01]  /*a910*/  MUFU.EX2 R144, R144 ;  /* 0x0000009000907308 */ /* 0x000e620000000800 */
[C---:B0-----:R-:W-:Y:S01]  /*a920*/  FADD.FTZ R7, R67.reuse, R54 ;  /* 0x0000003643077221 */ /* 0x041fe20000010000 */
[----:B------:R-:W-:-:S06]  /*a930*/  F2FP.BF16.F32.PACK_AB R142, R67, R142 ;  /* 0x0000008e438e723e */ /* 0x000fcc00000010ff */
[----:B------:R-:W-:Y:S01]  /*a940*/  MUFU.EX2 R141, R141 ;  /* 0x0000008d008d7308 */ /* 0x000fe20000000800 */
[----:B--2---:R-:W-:-:S07]  /*a950*/  F2FP.BF16.F32.PACK_AB R139, R50, R139 ;  /* 0x0000008b328b723e */ /* 0x004fce00000010ff */
[----:B------:R-:W0:Y:S01]  /*a960*/  MUFU.EX2 R71, R71 ;  /* 0x0000004700477308 */ /* 0x000e220000000800 */
[----:B-1----:R-:W-:-:S07]  /*a970*/  FADD.FTZ R52, R144, R7 ;  /* 0x0000000790347221 */ /* 0x002fce0000010000 */
[----:B------:R-:W1:Y:S08]  /*a980*/  MUFU.EX2 R4, R66 ;  /* 0x0000004200047308 */ /* 0x000e700000000800 */
[----:B------:R-:W2:Y:S01]  /*a990*/  MUFU.EX2 R143, R143 ;  /* 0x0000008f008f7308 */ /* 0x000ea20000000800 */
[C---:B0-----:R-:W-:Y:S01]  /*a9a0*/  FADD.FTZ R7, R71.reuse, R52 ;  /* 0x0000003447077221 */ /* 0x041fe20000010000 */
[----:B------:R-:W-:-:S06]  /*a9b0*/  F2FP.BF16.F32.PACK_AB R144, R71, R144 ;  /* 0x000000904790723e */ /* 0x000fcc00000010ff */
[----:B------:R0:W3:Y:S08]  /*a9c0*/  MUFU.EX2 R8, R0 ;  /* 0x0000000000087308 */ /* 0x0000f00000000800 */
[----:B------:R-:W4:Y:S01]  /*a9d0*/  MUFU.EX2 R5, R5 ;  /* 0x0000000500057308 */ /* 0x000f220000000800 */
[----:B0-----:R-:W-:-:S04]  /*a9e0*/  FADD.FTZ R0, R50, R3 ;  /* 0x0000000332007221 */ /* 0x001fc80000010000 */
[----:B------:R-:W-:Y:S01]  /*a9f0*/  FADD.FTZ R3, R141, R0 ;  /* 0x000000008d037221 */ /* 0x000fe20000010000 */
[C---:B-1----:R-:W-:Y:S02]  /*aa00*/  F2FP.BF16.F32.PACK_AB R141, R4.reuse, R141 ;  /* 0x0000008d048d723e */ /* 0x042fe400000010ff */
[----:B------:R-:W0:Y:S01]  /*aa10*/  MUFU.EX2 R28, R28 ;  /* 0x0000001c001c7308 */ /* 0x000e220000000800 */
[----:B------:R-:W-:-:S04]  /*aa20*/  FADD.FTZ R52, R4, R3 ;  /* 0x0000000304347221 */ /* 0x000fc80000010000 */
[----:B--2---:R-:W-:Y:S01]  /*aa30*/  FADD.FTZ R3, R143, R52 ;  /* 0x000000348f037221 */ /* 0x004fe20000010000 */
[C---:B---3--:R-:W-:Y:S02]  /*aa40*/  F2FP.BF16.F32.PACK_AB R143, R8.reuse, R143 ;  /* 0x0000008f088f723e */ /* 0x048fe400000010ff */
[----:B------:R-:W1:Y:S01]  /*aa50*/  MUFU.EX2 R24, R24 ;  /* 0x0000001800187308 */ /* 0x000e620000000800 */
[----:B------:R-:W-:-:S04]  /*aa60*/  FADD.FTZ R6, R8, R3 ;  /* 0x0000000308067221 */ /* 0x000fc80000010000 */
[----:B----4-:R-:W-:-:S03]  /*aa70*/  FADD.FTZ R3, R5, R6 ;  /* 0x0000000605037221 */ /* 0x010fc60000010000 */
[----:B------:R-:W2:Y:S01]  /*aa80*/  MUFU.EX2 R146, R146 ;  /* 0x0000009200927308 */ /* 0x000ea20000000800 */
[C---:B0-----:R-:W-:Y:S01]  /*aa90*/  FADD.FTZ R3, R28.reuse, R3 ;  /* 0x000000031c037221 */ /* 0x041fe20000010000 */
[----:B------:R-:W-:-:S06]  /*aaa0*/  F2FP.BF16.F32.PACK_AB R145, R28, R5 ;  /* 0x000000051c91723e */ /* 0x000fcc00000010ff */
[----:B------:R-:W0:Y:S01]  /*aab0*/  MUFU.EX2 R147, R32 ;  /* 0x0000002000937308 */ /* 0x000e220000000800 */
[----:B-1----:R-:W-:-:S07]  /*aac0*/  FADD.FTZ R6, R24, R3 ;  /* 0x0000000318067221 */ /* 0x002fce0000010000 */
[----:B------:R-:W1:Y:S01]  /*aad0*/  MUFU.EX2 R73, R73 ;  /* 0x0000004900497308 */ /* 0x000e620000000800 */
[----:B--2---:R-:W-:Y:S01]  /*aae0*/  FADD.FTZ R0, R146, R7 ;  /* 0x0000000792007221 */ /* 0x004fe20000010000 */
[C---:B0-----:R-:W-:Y:S01]  /*aaf0*/  FADD.FTZ R3, R147.reuse, R6 ;  /* 0x0000000693037221 */ /* 0x041fe20000010000 */
[----:B------:R-:W-:Y:S02]  /*ab00*/  F2FP.BF16.F32.PACK_AB R147, R147, R24 ;  /* 0x000000189393723e */ /* 0x000fe400000010ff */
[C---:B-1----:R-:W-:Y:S01]  /*ab10*/  FADD.FTZ R0, R73.reuse, R0 ;  /* 0x0000000049007221 */ /* 0x042fe20000010000 */
[----:B------:R-:W-:Y:S01]  /*ab20*/  F2FP.BF16.F32.PACK_AB R146, R73, R146 ;  /* 0x000000924992723e */ /* 0x000fe200000010ff */
[----:B------:R-:W-:Y:S06]  /*ab30*/  @!P1 BRA `(.L_x_577) ;  /* 0x0000002800309947 */ /* 0x000fec0003800000 */
[----:B------:R-:W2:Y:S01]  /*ab40*/  LDL.LU R84, [R1+0x40] ;  /* 0x0000400001547983 */ /* 0x000ea20000300800 */
[----:B------:R-:W-:Y:S01]  /*ab50*/  IMAD.MOV.U32 R9, RZ, RZ, R38 ;  /* 0x000000ffff097224 */ /* 0x000fe200078e0026 */
[----:B------:R-:W-:Y:S01]  /*ab60*/  MOV R11, R155 ;  /* 0x0000009b000b7202 */ /* 0x000fe20000000f00 */
[----:B------:R-:W-:Y:S01]  /*ab70*/  IMAD.MOV.U32 R10, RZ, RZ, R31 ;  /* 0x000000ffff0a7224 */ /* 0x000fe200078e001f */
[----:B------:R-:W-:Y:S01]  /*ab80*/  CS2R R118, SRZ ;  /* 0x0000000000767805 */ /* 0x000fe2000001ff00 */
[----:B------:R-:W-:Y:S01]  /*ab90*/  IMAD.MOV.U32 R4, RZ, RZ, R157 ;  /* 0x000000ffff047224 */ /* 0x000fe200078e009d */
        /* <DEDUP_REMOVED lines=14> */
[----:B------:R-:W-:Y:S01]  /*ac80*/  CS2R R88, SRZ ;  /* 0x0000000000587805 */ /* 0x000fe2000001ff00 */
[----:B--2---:R-:W-:-:S07]  /*ac90*/  VIADD R8, R84, 0xfffffffe ;  /* 0xfffffffe54087836 */ /* 0x004fce0000000000 */
.L_x_589:
[----:B------:R-:W2:Y:S01]  /*aca0*/  LDL R5, [R1+0x18] ;  /* 0x0000180001057983 */ /* 0x000ea20000100800 */
[----:B------:R-:W-:Y:S01]  /*acb0*/  ISETP.NE.AND P1, PT, R11, 0x1, PT ;  /* 0x000000010b00780c */ /* 0x000fe20003f25270 */
[----:B------:R-:W-:Y:S05]  /*acc0*/  YIELD ;  /* 0x0000000000007946 */ /* 0x000fea0003800000 */
[----:B------:R-:W-:-:S04]  /*acd0*/  SEL R157, RZ, 0x1, P1 ;  /* 0x00000001ff9d7807 */ /* 0x000fc80000800000 */
[----:B------:R-:W-:Y:S02]  /*ace0*/  LOP3.LUT R157, R4, R157, RZ, 0x3c, !PT ;  /* 0x0000009d049d7212 */ /* 0x000fe400078e3cff */
[----:B--2---:R-:W-:-:S13]  /*acf0*/  ISETP.NE.AND P1, PT, R5, RZ, PT ;  /* 0x000000ff0500720c */ /* 0x004fda0003f25270 */
[----:B------:R-:W-:Y:S05]  /*ad00*/  @P1 BRA `(.L_x_578) ;  /* 0x00000000003c1947 */ /* 0x000fea0003800000 */
[----:B------:R-:W-:Y:S05]  /*ad10*/  @!P0 BRA `(.L_x_579) ;  /* 0x0000000000048947 */ /* 0x000fea0003800000 */
[----:B------:R-:W-:Y:S01]  /*ad20*/  BPT.TRAP 0x1 ;  /* 0x000000040000795c */ /* 0x000fe20000300000 */
.L_x_579:
[----:B------:R-:W-:Y:S01]  /*ad30*/  VIADD R5, R11, 0x1 ;  /* 0x000000010b057836 */ /* 0x000fe20000000000 */
[----:B------:R-:W-:-:S04]  /*ad40*/  SHF.L.U32 R6, R157, 0x1f, RZ ;  /* 0x0000001f9d067819 */ /* 0x000fc800000006ff */
[----:B------:R-:W-:-:S04]  /*ad50*/  ISETP.NE.AND P2, PT, R5, 0x2, PT ;  /* 0x000000020500780c */ /* 0x000fc80003f45270 */
[----:B------:R-:W-:-:S05]  /*ad60*/  SEL R5, R5, RZ, P2 ;  /* 0x000000ff05057207 */ /* 0x000fca0001000000 */
[----:B------:R-:W-:-:S04]  /*ad70*/  IMAD R5, R5, 0x8, R18 ;  /* 0x0000000805057824 */ /* 0x000fc800078e0212 */
[----:B------:R0:W1:Y:S01]  /*ad80*/  SYNCS.PHASECHK.TRANS64.TRYWAIT P2, [R5+URZ+0x16830], R6 ;  /* 0x01683006050075a7 */ /* 0x000062000804017f */
[----:B------:R-:W-:Y:S05]  /*ad90*/  @!P0 BRA `(.L_x_580) ;  /* 0x0000000000048947 */ /* 0x000fea0003800000 */
[----:B------:R-:W-:Y:S01]  /*ada0*/  BPT.TRAP 0x1 ;  /* 0x000000040000795c */ /* 0x000fe20000300000 */
.L_x_580:
[----:B------:R-:W-:Y:S04]  /*adb0*/  BSSY B0, `(.L_x_578) ;  /* 0x0000004000007945 */ /* 0x000fe80003800000 */
[----:B-1----:R-:W-:Y:S05]  /*adc0*/  @P2 BRA `(.L_x_581) ;  /* 0x0000000000082947 */ /* 0x002fea0003800000 */
[----:B------:R-:W1:Y:S02]  /*add0*/  SYNCS.PHASECHK.TRANS64.TRYWAIT P2, [R5+URZ+0x16830], R6 ;  /* 0x01683006050075a7 */ /* 0x000e64000804017f */
[----:B-1----:R-:W-:Y:S05]  /*ade0*/  @!P2 BRA `(.L_x_582) ;  /* 0x000000bc006ca947 */ /* 0x002fea0003800000 */
.L_x_581:
[----:B------:R-:W-:Y:S05]  /*adf0*/  BSYNC B0 ;  /* 0x0000000000007941 */ /* 0x000fea0003800000 */
.L_x_578:
[----:B01----:R-:W2:Y:S01]  /*ae00*/  LDL R6, [R1+0x1c] ;  /* 0x00001c0001067983 */ /* 0x003ea20000100800 */
[----:B------:R-:W-:Y:S01]  /*ae10*/  VIADD R155, R11, 0x1 ;  /* 0x000000010b9b7836 */ /* 0x000fe20000000000 */
[----:B------:R-:W0:Y:S04]  /*ae20*/  S2R R5, SR_TID.X ;  /* 0x0000000000057919 */ /* 0x000e280000002100 */
[----:B------:R-:W-:-:S04]  /*ae30*/  ISETP.NE.AND P2, PT, R155, 0x2, PT ;  /* 0x000000029b00780c */ /* 0x000fc80003f45270 */
[----:B------:R-:W-:Y:S01]  /*ae40*/  SEL R155, R155, RZ, P2 ;  /* 0x000000ff9b9b7207 */ /* 0x000fe20001000000 */
[----:B------:R-:W-:Y:S01]  /*ae50*/  IMAD.MOV.U32 R7, RZ, RZ, 0x40000040 ;  /* 0x40000040ff077424 */ /* 0x000fe200078e00ff */
[----:B------:R-:W-:Y:S05]  /*ae60*/  WARPSYNC.ALL ;  /* 0x0000000000007948 */ /* 0x000fea0003800000 */
[----:B------:R-:W-:Y:S02]  /*ae70*/  R2UR UR19, R7 ;  /* 0x00000000071372ca */ /* 0x000fe400000e0000 */
[----:B0-----:R-:W-:-:S05]  /*ae80*/  SHF.R.U32.HI R5, RZ, 0x7, R5 ;  /* 0x00000007ff057819 */ /* 0x001fca0000011605 */
[----:B------:R-:W-:Y:S01]  /*ae90*/  VIADD R5, R5, 0x8 ;  /* 0x0000000805057836 */ /* 0x000fe20000000000 */
[----:B------:R-:W-:Y:S01]  /*aea0*/  MOV R27, 0x40000040 ;  /* 0x40000040001b7802 */ /* 0x000fe20000000f00 */
[----:B------:R-:W-:Y:S01]  /*aeb0*/  IMAD.MOV.U32 R25, RZ, RZ, 0x40000040 ;  /* 0x40000040ff197424 */ /* 0x000fe200078e00ff */
[----:B------:R-:W-:Y:S02]  /*aec0*/  R2UR UR8, R12 ;  /* 0x000000000c0872ca */ /* 0x000fe400000e0000 */
[----:B------:R-:W-:Y:S02]  /*aed0*/  R2UR UR9, R13 ;  /* 0x000000000d0972ca */ /* 0x000fe400000e0000 */
[----:B------:R-:W-:Y:S02]  /*aee0*/  R2UR UR11, R27 ;  /* 0x000000001b0b72ca */ /* 0x000fe400000e0000 */
[----:B------:R-:W-:Y:S02]  /*aef0*/  R2UR UR15, R25 ;  /* 0x00000000190f72ca */ /* 0x000fe400000e0000 */
[----:B------:R-:W-:Y:S01]  /*af00*/  R2UR UR23, R27 ;  /* 0x000000001b1772ca */ /* 0x000fe200000e0000 */
[----:B------:R0:W-:Y:S01]  /*af10*/  BAR.SYNC.DEFER_BLOCKING R5, 0x100 ;  /* 0x000400050000751d */ /* 0x0001e20000010000 */
[----:B--2---:R-:W-:-:S04]  /*af20*/  IMAD R26, R155, 0x400, R6 ;  /* 0x000004009b1a7824 */ /* 0x004fc800078e0206 */
[----:B------:R-:W-:-:S05]  /*af30*/  VIADD R6, R26, 0x4 ;  /* 0x000000041a067836 */ /* 0x000fca0000000000 */
[----:B------:R-:W-:Y:S02]  /*af40*/  R2UR UR18, R6 ;  /* 0x00000000061272ca */ /* 0x000fe400000e0000 */
[----:B------:R-:W2:Y:S01]  /*af50*/  LDL.64 R6, [R1+0x8] ;  /* 0x0000080001067983 */ /* 0x000ea20000100a00 */
[C---:B------:R-:W-:Y:S01]  /*af60*/  R2UR UR10, R26.reuse ;  /* 0x000000001a0a72ca */ /* 0x040fe200000e0000 */
[C---:B------:R-:W-:Y:S02]  /*af70*/  VIADD R24, R26.reuse, 0x2 ;  /* 0x000000021a187836 */ /* 0x040fe40000000000 */
[----:B------:R-:W-:-:S03]  /*af80*/  VIADD R26, R26, 0x6 ;  /* 0x000000061a1a7836 */ /* 0x000fc60000000000 */
[----:B------:R-:W-:Y:S02]  /*af90*/  R2UR UR14, R24 ;  /* 0x00000000180e72ca */ /* 0x000fe400000e0000 */
[----:B------:R-:W-:Y:S02]  /*afa0*/  R2UR UR22, R26 ;  /* 0x000000001a1672ca */ /* 0x000fe400000e0000 */
[----:B------:R-:W-:-:S06]  /*afb0*/  WARPGROUP.ARRIVE ;  /* 0x00000000000079c5 */ /* 0x000fcc0000000000 */
[----:B------:R-:W-:Y:S01]  /*afc0*/  HGMMA.64x128x16.F32.BF16 R24, gdesc[UR8], RZ, !UPT, gsb0 ;  /* 0x01e00000081879f0 */ /* 0x000fe2000c0018ff */
[----:B------:R-:W-:Y:S02]  /*afd0*/  R2UR UR16, R20 ;  /* 0x00000000141072ca */ /* 0x000fe400000e0000 */
[----:B------:R-:W-:Y:S01]  /*afe0*/  R2UR UR17, R21 ;  /* 0x00000000151172ca */ /* 0x000fe200000e0000 */
[----:B------:R-:W-:Y:S02]  /*aff0*/  WARPGROUP.DEPBAR.LE gsb0, 0x0 ;  /* 0x00008000000079c5 */ /* 0x000fe40000010000 */
[----:B------:R-:W-:Y:S01]  /*b000*/  WARPGROUP.ARRIVE ;  /* 0x00000000000079c5 */ /* 0x000fe20000000000 */
[----:B--2---:R-:W-:Y:S02]  /*b010*/  R2UR UR12, R6 ;  /* 0x00000000060c72ca */ /* 0x004fe400000e0000 */
[----:B------:R-:W-:-:S13]  /*b020*/  R2UR UR13, R7 ;  /* 0x00000000070d72ca */ /* 0x000fda00000e0000 */
[----:B------:R-:W-:Y:S01]  /*b030*/  HGMMA.64x128x16.F32.BF16 R24, gdesc[UR12], R24, gsb0 ;  /* 0x01e000000c1879f0 */ /* 0x000fe20008001818 */
[----:B------:R-:W-:Y:S02]  /*b040*/  R2UR UR20, R14 ;  /* 0x000000000e1472ca */ /* 0x000fe400000e0000 */
[----:B------:R-:W-:Y:S01]  /*b050*/  R2UR UR21, R15 ;  /* 0x000000000f1572ca */ /* 0x000fe200000e0000 */
[----:B------:R-:W-:Y:S02]  /*b060*/  WARPGROUP.DEPBAR.LE gsb0, 0x0 ;  /* 0x00008000000079c5 */ /* 0x000fe40000010000 */
[----:B------:R-:W-:-:S06]  /*b070*/  WARPGROUP.ARRIVE ;  /* 0x00000000000079c5 */ /* 0x000fcc0000000000 */
        /* <DEDUP_REMOVED lines=8> */
.L_x_584:
[----:B------:R-:W-:Y:S02]  /*b100*/  SHF.L.U32 R4, R4, 0x1f, RZ ;  /* 0x0000001f04047819 */ /* 0x000fe400000006ff */
[----:B------:R-:W-:-:S04]  /*b110*/  LEA R5, R11, R18, 0x3 ;  /* 0x000000120b057211 */ /* 0x000fc800078e18ff */
[----:B------:R0:W1:Y:S01]  /*b120*/  SYNCS.PHASECHK.TRANS64.TRYWAIT P1, [R5+URZ+0x16850], R4 ;  /* 0x01685004050075a7 */ /* 0x000062000802017f */
[----:B------:R-:W-:Y:S05]  /*b130*/  @!P0 BRA `(.L_x_585) ;  /* 0x0000000000048947 */ /* 0x000fea0003800000 */
[----:B------:R-:W-:Y:S01]  /*b140*/  BPT.TRAP 0x1 ;  /* 0x000000040000795c */ /* 0x000fe20000300000 */
.L_x_585:
[----:B-1----:R-:W-:Y:S05]  /*b150*/  @P1 BRA `(.L_x_583) ;  /* 0x0000000000081947 */ /* 0x002fea0003800000 */
[----:B------:R-:W1:Y:S02]  /*b160*/  SYNCS.PHASECHK.TRANS64.TRYWAIT P1, [R5+URZ+0x16850], R4 ;  /* 0x01685004050075a7 */ /* 0x000e64000802017f */
[----:B-1----:R-:W-:Y:S05]  /*b170*/  @!P1 BRA `(.L_x_586) ;  /* 0x000000b8009c9947 */ /* 0x002fea0003800000 */
.L_x_583:
[----:B01----:R-:W-:Y:S01]  /*b180*/  VIADD R4, R18, 0x400 ;  /* 0x0000040012047836 */ /* 0x003fe20000000000 */
[----:B------:R-:W-:Y:S05]  /*b190*/  WARPSYNC.ALL ;  /* 0x0000000000007948 */ /* 0x000fea0003800000 */
[----:B------:R-:W-:Y:S01]  /*b1a0*/  SHF.R.U32.HI R4, RZ, 0x4, R4 ;  /* 0x00000004ff047819 */ /* 0x000fe20000011604 */
[----:B------:R-:W-:Y:S01]  /*b1b0*/  IMAD.MOV.U32 R5, RZ, RZ, 0x40000040 ;  /* 0x40000040ff057424 */ /* 0x000fe200078e00ff */
[----:B------:R-:W-:Y:S01]  /*b1c0*/  WARPGROUP.ARRIVE ;  /* 0x00000000000079c5 */ /* 0x000fe20000000000 */
[----:B------:R-:W-:Y:S01]  /*b1d0*/  IMAD.MOV.U32 R7, RZ, RZ, 0x40000040 ;  /* 0x40000040ff077424 */ /* 0x000fe200078e00ff */
[----:B------:R-:W-:-:S02]  /*b1e0*/  LOP3.LUT R4, R4, 0x3fff, RZ, 0xc0, !PT ;  /* 0x00003fff04047812 */ /* 0x000fc400078ec0ff */
[----:B------:R-:W-:Y:S01]  /*b1f0*/  R2UR UR11, R5 ;  /* 0x00000000050b72ca */ /* 0x000fe200000e0000 */
[----:B------:R-:W-:Y:S02]  /*b200*/  IMAD.MOV.U32 R5, RZ, RZ, 0x40000040 ;  /* 0x40000040ff057424 */ /* 0x000fe400078e00ff */
[----:B------:R-:W-:-:S04]  /*b210*/  IMAD R4, R11, 0x400, R4 ;  /* 0x000004000b047824 */ /* 0x000fc800078e0204 */
[C---:B------:R-:W-:Y:S01]  /*b220*/  VIADD R6, R4.reuse, 0x80 ;  /* 0x0000008004067836 */ /* 0x040fe20000000000 */
[----:B------:R-:W-:-:S13]  /*b230*/  R2UR UR10, R4 ;  /* 0x00000000040a72ca */ /* 0x000fda00000e0000 */
[----:B------:R-:W-:Y:S01]  /*b240*/  HGMMA.64x64x16.F32.BF16 R88, R148, gdesc[UR8].tnspB, R88, gsb0 ;  /* 0x40e0000894587df0 */ /* 0x000fe20008001858 */
[----:B------:R-:W-:Y:S02]  /*b250*/  R2UR UR10, R6 ;  /* 0x00000000060a72ca */ /* 0x000fe400000e0000 */
[----:B------:R-:W-:Y:S01]  /*b260*/  R2UR UR11, R7 ;  /* 0x00000000070b72ca */ /* 0x000fe200000e0000 */
[----:B------:R-:W-:Y:S01]  /*b270*/  IMAD.MOV.U32 R7, RZ, RZ, 0x40000040 ;  /* 0x40000040ff077424 */ /* 0x000fe200078e00ff */
[----:B------:R-:W-:Y:S01]  /*b280*/  IADD3 R6, R4, 0x100, RZ ;  /* 0x0000010004067810 */ /* 0x000fe20007ffe0ff */
[----:B------:R-:W-:Y:S02]  /*b290*/  WARPGROUP.DEPBAR.LE gsb0, 0x0 ;  /* 0x00008000000079c5 */ /* 0x000fe40000010000 */
[----:B------:R-:W-:-:S06]  /*b2a0*/  WARPGROUP.ARRIVE ;  /* 0x00000000000079c5 */ /* 0x000fcc0000000000 */
[----:B------:R-:W0:Y:S02]  /*b2b0*/  S2R R150, SR_TID.X ;  /* 0x0000000000967919 */ /* 0x000e240000002100 */
[----:B------:R-:W-:Y:S01]  /*b2c0*/  HGMMA.64x64x16.F32.BF16 R88, R120, gdesc[UR8].tnspB, R88, gsb0 ;  /* 0x40e0000878587df0 */ /* 0x000fe20008001858 */
[----:B------:R-:W-:Y:S01]  /*b2d0*/  R2UR UR10, R6 ;  /* 0x00000000060a72ca */ /* 0x000fe200000e0000 */
[----:B------:R-:W-:Y:S01]  /*b2e0*/  VIADD R6, R4, 0x180 ;  /* 0x0000018004067836 */ /* 0x000fe20000000000 */
[----:B------:R-:W-:Y:S01]  /*b2f0*/  R2UR UR11, R7 ;  /* 0x00000000070b72ca */ /* 0x000fe200000e0000 */
[----:B------:R-:W-:Y:S01]  /*b300*/  IMAD.MOV.U32 R7, RZ, RZ, 0x40000040 ;  /* 0x40000040ff077424 */ /* 0x000fe200078e00ff */
[----:B0-----:R-:W-:Y:S02]  /*b310*/  SHF.R.U32.HI R151, RZ, 0x7, R150 ;  /* 0x00000007ff977819 */ /* 0x001fe40000011696 */
[----:B------:R-:W-:Y:S01]  /*b320*/  ISETP.GE.U32.AND P1, PT, R150, 0x180, PT ;  /* 0x000001809600780c */ /* 0x000fe20003f26070 */
[----:B------:R-:W-:-:S02]  /*b330*/  WARPGROUP.DEPBAR.LE gsb0, 0x0 ;  /* 0x00008000000079c5 */ /* 0x000fc40000010000 */
[----:B------:R-:W-:-:S06]  /*b340*/  WARPGROUP.ARRIVE ;  /* 0x00000000000079c5 */ /* 0x000fcc0000000000 */
[----:B------:R-:W-:Y:S01]  /*b350*/  HGMMA.64x64x16.F32.BF16 R88, R124, gdesc[UR8].tnspB, R88, gsb0 ;  /* 0x40e000087c587df0 */ /* 0x000fe20008001858 */
[----:B------:R-:W-:Y:S01]  /*b360*/  R2UR UR10, R6 ;  /* 0x00000000060a72ca */ /* 0x000fe200000e0000 */
[----:B------:R-:W-:Y:S01]  /*b370*/  VIADD R6, R4, 0x200 ;  /* 0x0000020004067836 */ /* 0x000fe20000000000 */
[----:B------:R-:W-:Y:S01]  /*b380*/  R2UR UR11, R7 ;  /* 0x00000000070b72ca */ /* 0x000fe200000e0000 */
[----:B------:R-:W-:Y:S01]  /*b390*/  IMAD.MOV.U32 R7, RZ, RZ, 0x40000040 ;  /* 0x40000040ff077424 */ /* 0x000fe200078e00ff */
[----:B------:R-:W-:Y:S02]  /*b3a0*/  WARPGROUP.DEPBAR.LE gsb0, 0x0 ;  /* 0x00008000000079c5 */ /* 0x000fe40000010000 */
[----:B------:R-:W-:-:S09]  /*b3b0*/  WARPGROUP.ARRIVE ;  /* 0x00000000000079c5 */ /* 0x000fd20000000000 */
[----:B------:R-:W-:Y:S01]  /*b3c0*/  HGMMA.64x64x16.F32.BF16 R88, R128, gdesc[UR8].tnspB, R88, gsb0 ;  /* 0x40e0000880587df0 */ /* 0x000fe20008001858 */
[----:B------:R-:W-:Y:S02]  /*b3d0*/  R2UR UR10, R6 ;  /* 0x00000000060a72ca */ /* 0x000fe400000e0000 */
[----:B------:R-:W-:Y:S01]  /*b3e0*/  R2UR UR11, R7 ;  /* 0x00000000070b72ca */ /* 0x000fe200000e0000 */
[----:B------:R-:W-:Y:S01]  /*b3f0*/  IMAD.MOV.U32 R7, RZ, RZ, 0x40000040 ;  /* 0x40000040ff077424 */ /* 0x000fe200078e00ff */
[----:B------:R-:W-:Y:S01]  /*b400*/  IADD3 R6, R4, 0x280, RZ ;  /* 0x0000028004067810 */ /* 0x000fe20007ffe0ff */
[----:B------:R-:W-:Y:S02]  /*b410*/  WARPGROUP.DEPBAR.LE gsb0, 0x0 ;  /* 0x00008000000079c5 */ /* 0x000fe40000010000 */
[----:B------:R-:W-:-:S08]  /*b420*/  WARPGROUP.ARRIVE ;  /* 0x00000000000079c5 */ /* 0x000fd00000000000 */
[----:B------:R-:W-:Y:S01]  /*b430*/  HGMMA.64x64x16.F32.BF16 R88, R132, gdesc[UR8].tnspB, R88, gsb0 ;  /* 0x40e0000884587df0 */ /* 0x000fe20008001858 */
[----:B------:R-:W-:Y:S01]  /*b440*/  R2UR UR10, R6 ;  /* 0x00000000060a72ca */ /* 0x000fe200000e0000 */
[C---:B------:R-:W-:Y:S01]  /*b450*/  VIADD R6, R4.reuse, 0x300 ;  /* 0x0000030004067836 */ /* 0x040fe20000000000 */
[----:B------:R-:W-:Y:S01]  /*b460*/  R2UR UR11, R7 ;  /* 0x00000000070b72ca */ /* 0x000fe200000e0000 */
[----:B------:R-:W-:Y:S02]  /*b470*/  IMAD.MOV.U32 R7, RZ, RZ, 0x40000040 ;  /* 0x40000040ff077424 */ /* 0x000fe400078e00ff */
[----:B------:R-:W-:Y:S01]  /*b480*/  VIADD R4, R4, 0x380 ;  /* 0x0000038004047836 */ /* 0x000fe20000000000 */
[----:B------:R-:W-:Y:S02]  /*b490*/  WARPGROUP.DEPBAR.LE gsb0, 0x0 ;  /* 0x00008000000079c5 */ /* 0x000fe40000010000 */
[----:B------:R-:W-:-:S07]  /*b4a0*/  WARPGROUP.ARRIVE ;  /* 0x00000000000079c5 */ /* 0x000fce0000000000 */
[----:B------:R-:W-:Y:S01]  /*b4b0*/  HGMMA.64x64x16.F32.BF16 R88, R136, gdesc[UR8].tnspB, R88, gsb0 ;  /* 0x40e0000888587df0 */ /* 0x000fe20008001858 */
[----:B------:R-:W-:Y:S02]  /*b4c0*/  R2UR UR10, R6 ;  /* 0x00000000060a72ca */ /* 0x000fe400000e0000 */
[----:B------:R-:W-:Y:S01]  /*b4d0*/  R2UR UR11, R7 ;  /* 0x00000000070b72ca */ /* 0x000fe200000e0000 */
[----:B------:R-:W-:Y:S02]  /*b4e0*/  WARPGROUP.DEPBAR.LE gsb0, 0x0 ;  /* 0x00008000000079c5 */ /* 0x000fe40000010000 */
[----:B------:R-:W-:-:S10]  /*b4f0*/  WARPGROUP.ARRIVE ;  /* 0x00000000000079c5 */ /* 0x000fd40000000000 */
[----:B------:R-:W-:Y:S01]  /*b500*/  HGMMA.64x64x16.F32.BF16 R88, R140, gdesc[UR8].tnspB, R88, gsb0 ;  /* 0x40e000088c587df0 */ /* 0x000fe20008001858 */
[----:B------:R-:W-:Y:S02]  /*b510*/  R2UR UR10, R4 ;  /* 0x00000000040a72ca */ /* 0x000fe400000e0000 */
[----:B------:R-:W-:Y:S02]  /*b520*/  R2UR UR11, R5 ;  /* 0x00000000050b72ca */ /* 0x000fe400000e0000 */
[----:B------:R-:W-:-:S04]  /*b530*/  IADD3 R4, R151, 0x9, RZ ;  /* 0x0000000997047810 */ /* 0x000fc80007ffe0ff */
[----:B------:R-:W-:Y:S01]  /*b540*/  SEL R4, R4, 0x9, !P1 ;  /* 0x0000000904047807 */ /* 0x000fe20004800000 */
[----:B------:R-:W-:Y:S02]  /*b550*/  WARPGROUP.DEPBAR.LE gsb0, 0x0 ;  /* 0x00008000000079c5 */ /* 0x000fe40000010000 */
[----:B------:R-:W-:-:S06]  /*b560*/  WARPGROUP.ARRIVE ;  /* 0x00000000000079c5 */ /* 0x000fcc0000000000 */
[----:B------:R-:W-:Y:S03]  /*b570*/  HGMMA.64x64x16.F32.BF16 R88, R144, gdesc[UR8].tnspB, R88, gsb0 ;  /* 0x40e0000890587df0 */ /* 0x000fe60008001858 */
[----:B------:R-:W-:Y:S02]  /*b580*/  WARPGROUP.DEPBAR.LE gsb0, 0x0 ;  /* 0x00008000000079c5 */ /* 0x000fe40000010000 */
[----:B------:R0:W-:Y:S06]  /*b590*/  BAR.ARV R4, 0x100 ;  /* 0x000400040000751d */ /* 0x0001ec0000002000 */
[----:B------:R-:W-:Y:S05]  /*b5a0*/  @!P0 BRA `(.L_x_587) ;  /* 0x0000000000048947 */ /* 0x000fea0003800000 */
[----:B------:R-:W-:Y:S01]  /*b5b0*/  BPT.TRAP 0x1 ;  /* 0x000000040000795c */ /* 0x000fe20000300000 */
.L_x_587:
[----:B0-----:R-:W-:Y:S01]  /*b5c0*/  FMUL.FTZ R4, R24, UR6 ;  /* 0x0000000618047c20 */ /* 0x001fe20008410000 */
        /* <DEDUP_REMOVED lines=10> */
[----:B------:R-:W-:-:S02]  /*b670*/  IMAD R31, R155, 0x8, R18 ;  /* 0x000000089b1f7824 */ /* 0x000fc400078e0212 */
[----:B------:R-:W-:Y:S01]  /*b680*/  FMUL.FTZ R37, R44, UR6 ;  /* 0x000000062c257c20 */ /* 0x000fe20008410000 */
[----:B------:R-:W-:Y:S01]  /*b690*/  FMUL.FTZ R44, R49, UR6 ;  /* 0x00000006312c7c20 */ /* 0x000fe20008410000 */
[----:B------:R-:W1:Y:S01]  /*b6a0*/  MUFU.TANH R5, R5 ;  /* 0x0000000500057308 */ /* 0x000e620000002400 */
[----:B------:R-:W-:Y:S01]  /*b6b0*/  FMUL.FTZ R28, R32, UR6 ;  /* 0x00000006201c7c20 */ /* 0x000fe20008410000 */
[----:B------:R-:W-:Y:S01]  /*b6c0*/  FMUL.FTZ R49, R56, UR6 ;  /* 0x0000000638317c20 */ /* 0x000fe20008410000 */
[----:B------:R-:W-:Y:S01]  /*b6d0*/  FMUL.FTZ R29, R33, UR6 ;  /* 0x00000006211d7c20 */ /* 0x000fe20008410000 */
[----:B------:R-:W-:Y:S02]  /*b6e0*/  VIADD R31, R31, 0x16840 ;  /* 0x000168401f1f7836 */ /* 0x000fe40000000000 */
[----:B------:R-:W-:Y:S01]  /*b6f0*/  FMUL.FTZ R33, R36, UR6 ;  /* 0x0000000624217c20 */ /* 0x000fe20008410000 */
[----:B------:R-:W-:Y:S02]  /*b700*/  IMAD.U32 R56, RZ, RZ, UR38 ;  /* 0x00000026ff387e24 */ /* 0x000fe4000f8e00ff */
[----:B------:R-:W-:Y:S01]  /*b710*/  FMUL.FTZ R36, R41, UR6 ;  /* 0x0000000629247c20 */ /* 0x000fe20008410000 */
[----:B------:R-:W2:Y:S01]  /*b720*/  MUFU.TANH R24, R24 ;  /* 0x0000001800187308 */ /* 0x000ea20000002400 */
[----:B------:R-:W-:Y:S01]  /*b730*/  FMUL.FTZ R41, R48, UR6 ;  /* 0x0000000630297c20 */ /* 0x000fe20008410000 */
[----:B------:R-:W-:Y:S01]  /*b740*/  FMUL.FTZ R48, R53, UR6 ;  /* 0x0000000635307c20 */ /* 0x000fe20008410000 */
[----:B------:R-:W-:Y:S01]  /*b750*/  PRMT R31, R56, 0x654, R31 ;  /* 0x00000654381f7816 */ /* 0x000fe2000000001f */
[----:B------:R-:W-:Y:S01]  /*b760*/  FMUL.FTZ R53, R60, UR6 ;  /* 0x000000063c357c20 */ /* 0x000fe20008410000 */
[----:B0-----:R-:W-:Y:S01]  /*b770*/  FMNMX.FTZ R60, R4, R10, !PT ;  /* 0x0000000a043c7209 */ /* 0x001fe20007810000 */
[----:B------:R-:W-:Y:S01]  /*b780*/  FMUL.FTZ R32, R35, UR6 ;  /* 0x0000000623207c20 */ /* 0x000fe20008410000 */
[----:B------:R1:W-:Y:S01]  /*b790*/  SYNCS.ARRIVE.TRANS64.RED.A1T0 RZ, [R31+URZ], RZ ;  /* 0x000000ff1fff79a7 */ /* 0x0003e2000810043f */
[----:B------:R-:W0:Y:S01]  /*b7a0*/  MUFU.TANH R25, R25 ;  /* 0x0000001900197308 */ /* 0x000e220000002400 */
[----:B------:R-:W-:Y:S01]  /*b7b0*/  FMUL.FTZ R35, R40, UR6 ;  /* 0x0000000628237c20 */ /* 0x000fe20008410000 */
[----:B------:R-:W-:Y:S01]  /*b7c0*/  FMUL.FTZ R40, R45, UR6 ;  /* 0x000000062d287c20 */ /* 0x000fe20008410000 */
[----:B------:R-:W-:Y:S01]  /*b7d0*/  FMUL.FTZ R45, R52, UR6 ;  /* 0x00000006342d7c20 */ /* 0x000fe20008410000 */
[----:B------:R-:W-:Y:S01]  /*b7e0*/  FMUL.FTZ R52, R57, UR6 ;  /* 0x0000000639347c20 */ /* 0x000fe20008410000 */
[----:B------:R-:W-:Y:S01]  /*b7f0*/  FMUL.FTZ R57, R64, UR6 ;  /* 0x0000000640397c20 */ /* 0x000fe20008410000 */
[----:B------:R-:W-:Y:S01]  /*b800*/  FMUL.FTZ R56, R61, UR6 ;  /* 0x000000063d387c20 */ /* 0x000fe20008410000 */
[----:B-1----:R-:W-:Y:S01]  /*b810*/  FMNMX.FTZ R31, R5, R60, !PT ;  /* 0x0000003c051f7209 */ /* 0x002fe20007810000 */
[----:B------:R-:W1:Y:S01]  /*b820*/  MUFU.TANH R28, R28 ;  /* 0x0000001c001c7308 */ /* 0x000e620000002400 */
[----:B------:R-:W-:Y:S01]  /*b830*/  FMUL.FTZ R61, R68, UR6 ;  /* 0x00000006443d7c20 */ /* 0x000fe20008410000 */
[----:B------:R-:W-:Y:S01]  /*b840*/  FMUL.FTZ R39, R39, UR6 ;  /* 0x0000000627277c20 */ /* 0x000fe20008410000 */
[----:B--2---:R-:W-:Y:S01]  /*b850*/  FMNMX.FTZ R60, R24, R31, !PT ;  /* 0x0000001f183c7209 */ /* 0x004fe20007810000 */
        /* <DEDUP_REMOVED lines=32> */
[----:B------:R-:W-:-:S04]  /*ba60*/  UMOV UR4, UR5 ;  /* 0x0000000500047c82 */ /* 0x000fc80008000000 */
[----:B------:R-:W0:Y:S01]  /*ba70*/  MUFU.TANH R36, R36 ;  /* 0x0000002400247308 */ /* 0x000e220000002400 */
[----:B-1----:R-:W-:-:S07]  /*ba80*/  FMNMX.FTZ R64, R34, R31, !PT ;  /* 0x0000001f22407209 */ /* 0x002fce0007810000 */
[----:B------:R-:W1:Y:S01]  /*ba90*/  MUFU.TANH R37, R37 ;  /* 0x0000002500257308 */ /* 0x000e620000002400 */
[----:B--2---:R-:W-:Y:S01]  /*baa0*/  FMNMX.FTZ R31, R35, R64, !PT ;  /* 0x00000040231f7209 */ /* 0x004fe20007810000 */
[----:B------:R-:W-:Y:S01]  /*bab0*/  FMUL.FTZ R64, R69, UR6 ;  /* 0x0000000645407c20 */ /* 0x000fe20008410000 */
[----:B------:R-:W-:-:S05]  /*bac0*/  FMUL.FTZ R69, R76, UR6 ;  /* 0x000000064c457c20 */ /* 0x000fca0008410000 */
        /* <DEDUP_REMOVED lines=55> */
[----:B------:R-:W1:Y:S02]  /*be40*/  SHFL.BFLY PT, R38, R31, 0x2, 0x1f ;  /* 0x0c401f001f267f89 */ /* 0x000e6400000e0000 */
[----:B------:R-:W3:Y:S08]  /*be50*/  MUFU.TANH R26, R26 ;  /* 0x0000001a001a7308 */ /* 0x000ef00000002400 */
[----:B------:R-:W4:Y:S08]  /*be60*/  MUFU.TANH R27, R27 ;  /* 0x0000001b001b7308 */ /* 0x000f300000002400 */
[----:B------:R-:W5:Y:S01]  /*be70*/  MUFU.TANH R30, R30 ;  /* 0x0000001e001e7308 */ /* 0x000f620000002400 */
[----:B-1----:R-:W-:-:S07]  /*be80*/  FMNMX.FTZ R31, R31, R38, !PT ;  /* 0x000000261f1f7209 */ /* 0x002fce0007810000 */
[----:B------:R-:W1:Y:S01]  /*be90*/  MUFU.TANH R32, R32 ;  /* 0x0000002000207308 */ /* 0x000e620000002400 */
[----:B------:R-:W2:Y:S07]  /*bea0*/  SHFL.BFLY PT, R38, R31, 0x1, 0x1f ;  /* 0x0c201f001f267f89 */ /* 0x000eae00000e0000 */
[----:B------:R-:W1:Y:S08]  /*beb0*/  MUFU.TANH R81, R81 ;  /* 0x0000005100517308 */ /* 0x000e700000002400 */
[----:B------:R-:W1:Y:S08]  /*bec0*/  MUFU.TANH R39, R39 ;  /* 0x0000002700277308 */ /* 0x000e700000002400 */
[----:B------:R-:W1:Y:S01]  /*bed0*/  MUFU.TANH R42, R42 ;  /* 0x0000002a002a7308 */ /* 0x000e620000002400 */
[----:B--2---:R-:W-:-:S02]  /*bee0*/  FMNMX.FTZ R31, R31, R38, !PT ;  /* 0x000000261f1f7209 */ /* 0x004fc40007810000 */
[----:B------:R-:W-:-:S05]  /*bef0*/  FMNMX.FTZ R38, R6, R9, !PT ;  /* 0x0000000906267209 */ /* 0x000fca0007810000 */
[----:B------:R-:W2:Y:S01]  /*bf00*/  MUFU.TANH R43, R43 ;  /* 0x0000002b002b7308 */ /* 0x000ea20000002400 */
[----:B0-----:R-:W-:Y:S01]  /*bf10*/  FMNMX.FTZ R38, R7, R38, !PT ;  /* 0x0000002607267209 */ /* 0x001fe20007810000 */
[----:B------:R-:W-:-:S03]  /*bf20*/  FADD.FTZ R120, -R31, R10 ;  /* 0x0000000a1f787221 */ /* 0x000fc60000010100 */
[----:B---3--:R-:W-:Y:S01]  /*bf30*/  FMNMX.FTZ R38, R26, R38, !PT ;  /* 0x000000261a267209 */ /* 0x008fe20007810000 */
[----:B------:R-:W-:Y:S02]  /*bf40*/  FMUL.FTZ R120, R120, UR4 ;  /* 0x0000000478787c20 */ /* 0x000fe40008410000 */
[----:B------:R-:W0:Y:S01]  /*bf50*/  MUFU.TANH R46, R46 ;  /* 0x0000002e002e7308 */ /* 0x000e220000002400 */
[----:B----4-:R-:W-:-:S04]  /*bf60*/  FMNMX.FTZ R38, R27, R38, !PT ;  /* 0x000000261b267209 */ /* 0x010fc80007810000 */
[----:B-----5:R-:W-:-:S03]  /*bf70*/  FMNMX.FTZ R38, R30, R38, !PT ;  /* 0x000000261e267209 */ /* 0x020fc60007810000 */
[----:B------:R-:W3:Y:S01]  /*bf80*/  MUFU.TANH R47, R47 ;  /* 0x0000002f002f7308 */ /* 0x000ee20000002400 */
[----:B-1----:R-:W-:-:S04]  /*bf90*/  FMNMX.FTZ R38, R32, R38, !PT ;  /* 0x0000002620267209 */ /* 0x002fc80007810000 */
[----:B------:R-:W-:-:S03]  /*bfa0*/  FMNMX.FTZ R38, R81, R38, !PT ;  /* 0x0000002651267209 */ /* 0x000fc60007810000 */
[----:B------:R-:W1:Y:S01]  /*bfb0*/  MUFU.TANH R50, R50 ;  /* 0x0000003200327308 */ /* 0x000e620000002400 */
[----:B------:R-:W-:-:S04]  /*bfc0*/  FMNMX.FTZ R38, R39, R38, !PT ;  /* 0x0000002627267209 */ /* 0x000fc80007810000 */
[----:B------:R-:W-:-:S03]  /*bfd0*/  FMNMX.FTZ R38, R42, R38, !PT ;  /* 0x000000262a267209 */ /* 0x000fc60007810000 */
[----:B------:R-:W4:Y:S01]  /*bfe0*/  MUFU.TANH R51, R51 ;  /* 0x0000003300337308 */ /* 0x000f220000002400 */
[----:B--2---:R-:W-:-:S04]  /*bff0*/  FMNMX.FTZ R38, R43, R38, !PT ;  /* 0x000000262b267209 */ /* 0x004fc80007810000 */
[----:B0-----:R-:W-:-:S03]  /*c000*/  FMNMX.FTZ R38, R46, R38, !PT ;  /* 0x000000262e267209 */ /* 0x001fc60007810000 */
[----:B------:R-:W0:Y:S01]  /*c010*/  MUFU.TANH R54, R54 ;  /* 0x0000003600367308 */ /* 0x000e220000002400 */
[----:B---3--:R-:W-:-:S04]  /*c020*/  FMNMX.FTZ R38, R47, R38, !PT ;  /* 0x000000262f267209 */ /* 0x008fc80007810000 */
[----:B-1----:R-:W-:-:S03]  /*c030*/  FMNMX.FTZ R38, R50, R38, !PT ;  /* 0x0000002632267209 */ /* 0x002fc60007810000 */
[----:B------:R-:W1:Y:S01]  /*c040*/  MUFU.TANH R55, R55 ;  /* 0x0000003700377308 */ /* 0x000e620000002400 */
[----:B----4-:R-:W-:-:S07]  /*c050*/  FMNMX.FTZ R38, R51, R38, !PT ;  /* 0x0000002633267209 */ /* 0x010fce0007810000 */
        /* <DEDUP_REMOVED lines=31> */
[----:B0-----:R-:W-:-:S04]  /*c250*/  FMNMX.FTZ R87, R83, R38, !PT ;  /* 0x0000002653577209 */ /* 0x001fc80007810000 */
[----:B-1----:R-:W-:-:S04]  /*c260*/  FMNMX.FTZ R38, R84, R87, !PT ;  /* 0x0000005754267209 */ /* 0x002fc80007810000 */
[----:B--2---:R-:W-:-:S05]  /*c270*/  FMNMX.FTZ R38, R85, R38, !PT ;  /* 0x0000002655267209 */ /* 0x004fca0007810000 */
[----:B------:R-:W0:Y:S02]  /*c280*/  SHFL.BFLY PT, R86, R38, 0x2, 0x1f ;  /* 0x0c401f0026567f89 */ /* 0x000e2400000e0000 */
[----:B0-----:R-:W-:-:S05]  /*c290*/  FMNMX.FTZ R38, R38, R86, !PT ;  /* 0x0000005626267209 */ /* 0x001fca0007810000 */
[----:B------:R-:W0:Y:S02]  /*c2a0*/  SHFL.BFLY PT, R86, R38, 0x1, 0x1f ;  /* 0x0c201f0026567f89 */ /* 0x000e2400000e0000 */
[----:B0-----:R-:W-:-:S05]  /*c2b0*/  FMNMX.FTZ R38, R38, R86, !PT ;  /* 0x0000005626267209 */ /* 0x001fca0007810000 */
[----:B------:R-:W-:Y:S01]  /*c2c0*/  FADD.FTZ R87, -R38, R9 ;  /* 0x0000000926577221 */ /* 0x000fe20000010100 */
[----:B------:R-:W-:-:S03]  /*c2d0*/  FMUL.FTZ R9, R31, UR4 ;  /* 0x000000041f097c20 */ /* 0x000fc60008410000 */
[----:B------:R-:W-:Y:S01]  /*c2e0*/  FMUL.FTZ R87, R87, UR4 ;  /* 0x0000000457577c20 */ /* 0x000fe20008410000 */
[--C-:B------:R-:W-:Y:S01]  /*c2f0*/  FFMA.FTZ R10, R4, UR4, -R9.reuse ;  /* 0x00000004040a7c23 */ /* 0x100fe20008010809 */
        /* <DEDUP_REMOVED lines=30> */
[----:B------:R-:W-:Y:S01]  /*c4e0*/  FFMA.FTZ R9, R80, UR4, -R9 ;  /* 0x0000000450097c23 */ /* 0x000fe20008010809 */
[----:B------:R-:W-:Y:S01]  /*c4f0*/  FMUL.FTZ R80, R38, UR4 ;  /* 0x0000000426507c20 */ /* 0x000fe20008410000 */
[----:B------:R-:W-:Y:S03]  /*c500*/  MUFU.EX2 R4, R120 ;  /* 0x0000007800047308 */ /* 0x000fe60000000800 */
[--C-:B------:R-:W-:Y:S01]  /*c510*/  FFMA.FTZ R6, R6, UR4, -R80.reuse ;  /* 0x0000000406067c23 */ /* 0x100fe20008010850 */
[--C-:B------:R-:W-:Y:S01]  /*c520*/  FFMA.FTZ R7, R7, UR4, -R80.reuse ;  /* 0x0000000407077c23 */ /* 0x100fe20008010850 */
[--C-:B------:R-:W-:Y:S01]  /*c530*/  FFMA.FTZ R26, R26, UR4, -R80.reuse ;  /* 0x000000041a1a7c23 */ /* 0x100fe20008010850 */
[--C-:B------:R-:W-:Y:S01]  /*c540*/  FFMA.FTZ R27, R27, UR4, -R80.reuse ;  /* 0x000000041b1b7c23 */ /* 0x100fe20008010850 */
[--C-:B------:R-:W-:Y:S01]  /*c550*/  FFMA.FTZ R30, R30, UR4, -R80.reuse ;  /* 0x000000041e1e7c23 */ /* 0x100fe20008010850 */
[----:B------:R-:W-:Y:S01]  /*c560*/  MUFU.EX2 R5, R87 ;  /* 0x0000005700057308 */ /* 0x000fe20000000800 */
[--C-:B------:R-:W-:Y:S01]  /*c570*/  FFMA.FTZ R32, R32, UR4, -R80.reuse ;  /* 0x0000000420207c23 */ /* 0x100fe20008010850 */
[--C-:B------:R-:W-:Y:S01]  /*c580*/  FFMA.FTZ R81, R81, UR4, -R80.reuse ;  /* 0x0000000451517c23 */ /* 0x100fe20008010850 */
[--C-:B------:R-:W-:Y:S01]  /*c590*/  FFMA.FTZ R39, R39, UR4, -R80.reuse ;  /* 0x0000000427277c23 */ /* 0x100fe20008010850 */
[--C-:B------:R-:W-:Y:S01]  /*c5a0*/  FFMA.FTZ R42, R42, UR4, -R80.reuse ;  /* 0x000000042a2a7c23 */ /* 0x100fe20008010850 */
[--C-:B------:R-:W-:Y:S01]  /*c5b0*/  FFMA.FTZ R43, R43, UR4, -R80.reuse ;  /* 0x000000042b2b7c23 */ /* 0x100fe20008010850 */
[--C-:B------:R-:W-:Y:S01]  /*c5c0*/  FFMA.FTZ R46, R46, UR4, -R80.reuse ;  /* 0x000000042e2e7c23 */ /* 0x100fe20008010850 */
[--C-:B------:R-:W-:Y:S01]  /*c5d0*/  FFMA.FTZ R47, R47, UR4, -R80.reuse ;  /* 0x000000042f2f7c23 */ /* 0x100fe20008010850 */
[----:B------:R-:W0:Y:S01]  /*c5e0*/  MUFU.EX2 R10, R10 ;  /* 0x0000000a000a7308 */ /* 0x000e220000000800 */
[--C-:B------:R-:W-:Y:S01]  /*c5f0*/  FFMA.FTZ R50, R50, UR4, -R80.reuse ;  /* 0x0000000432327c23 */ /* 0x100fe20008010850 */
[--C-:B------:R-:W-:Y:S01]  /*c600*/  FFMA.FTZ R51, R51, UR4, -R80.reuse ;  /* 0x0000000433337c23 */ /* 0x100fe20008010850 */
[--C-:B------:R-:W-:Y:S01]  /*c610*/  FFMA.FTZ R54, R54, UR4, -R80.reuse ;  /* 0x0000000436367c23 */ /* 0x100fe20008010850 */
[--C-:B------:R-:W-:Y:S01]  /*c620*/  FFMA.FTZ R55, R55, UR4, -R80.reuse ;  /* 0x0000000437377c23 */ /* 0x100fe20008010850 */
[--C-:B------:R-:W-:Y:S01]  /*c630*/  FFMA.FTZ R58, R58, UR4, -R80.reuse ;  /* 0x000000043a3a7c23 */ /* 0x100fe20008010850 */
[--C-:B------:R-:W-:Y:S01]  /*c640*/  FFMA.FTZ R59, R59, UR4, -R80.reuse ;  /* 0x000000043b3b7c23 */ /* 0x100fe20008010850 */
[--C-:B------:R-:W-:Y:S01]  /*c650*/  FFMA.FTZ R62, R62, UR4, -R80.reuse ;  /* 0x000000043e3e7c23 */ /* 0x100fe20008010850 */
[----:B------:R-:W1:Y:S01]  /*c660*/  MUFU.EX2 R6, R6 ;  /* 0x0000000600067308 */ /* 0x000e620000000800 */
[--C-:B------:R-:W-:Y:S01]  /*c670*/  FFMA.FTZ R63, R63, UR4, -R80.reuse ;  /* 0x000000043f3f7c23 */ /* 0x100fe20008010850 */
[--C-:B------:R-:W-:Y:S01]  /*c680*/  FFMA.FTZ R66, R66, UR4, -R80.reuse ;  /* 0x0000000442427c23 */ /* 0x100fe20008010850 */
[--C-:B------:R-:W-:Y:S01]  /*c690*/  FFMA.FTZ R67, R67, UR4, -R80.reuse ;  /* 0x0000000443437c23 */ /* 0x100fe20008010850 */
[--C-:B------:R-:W-:Y:S01]  /*c6a0*/  FFMA.FTZ R70, R70, UR4, -R80.reuse ;  /* 0x0000000446467c23 */ /* 0x100fe20008010850 */
[--C-:B------:R-:W-:Y:S01]  /*c6b0*/  FFMA.FTZ R71, R71, UR4, -R80.reuse ;  /* 0x0000000447477c23 */ /* 0x100fe20008010850 */
[--C-:B------:R-:W-:Y:S01]  /*c6c0*/  FFMA.FTZ R74, R74, UR4, -R80.reuse ;  /* 0x000000044a4a7c23 */ /* 0x100fe20008010850 */
[----:B------:R-:W-:Y:S01]  /*c6d0*/  FFMA.FTZ R75, R75, UR4, -R80 ;  /* 0x000000044b4b7c23 */ /* 0x000fe20008010850 */
[----:B------:R-:W2:Y:S01]  /*c6e0*/  MUFU.EX2 R86, R86 ;  /* 0x0000005600567308 */ /* 0x000ea20000000800 */
[----:B0-----:R-:W-:Y:S01]  /*c6f0*/  FFMA.FTZ R0, R4, R0, R10 ;  /* 0x0000000004007223 */ /* 0x001fe2000001000a */
[--C-:B------:R-:W-:Y:S01]  /*c700*/  FFMA.FTZ R78, R78, UR4, -R80.reuse ;  /* 0x000000044e4e7c23 */ /* 0x100fe20008010850 */
[--C-:B------:R-:W-:Y:S01]  /*c710*/  FFMA.FTZ R79, R79, UR4, -R80.reuse ;  /* 0x000000044f4f7c23 */ /* 0x100fe20008010850 */
[--C-:B------:R-:W-:Y:S01]  /*c720*/  FFMA.FTZ R82, R82, UR4, -R80.reuse ;  /* 0x0000000452527c23 */ /* 0x100fe20008010850 */
[--C-:B------:R-:W-:Y:S01]  /*c730*/  FFMA.FTZ R83, R83, UR4, -R80.reuse ;  /* 0x0000000453537c23 */ /* 0x100fe20008010850 */
[--C-:B------:R-:W-:Y:S01]  /*c740*/  FFMA.FTZ R84, R84, UR4, -R80.reuse ;  /* 0x0000000454547c23 */ /* 0x100fe20008010850 */
[----:B------:R-:W-:Y:S01]  /*c750*/  FFMA.FTZ R147, R85, UR4, -R80 ;  /* 0x0000000455937c23 */ /* 0x000fe20008010850 */
[----:B------:R-:W0:Y:S01]  /*c760*/  MUFU.EX2 R7, R7 ;  /* 0x0000000700077308 */ /* 0x000e220000000800 */
[----:B-1----:R-:W-:-:S07]  /*c770*/  FFMA.FTZ R3, R5, R3, R6 ;  /* 0x0000000305037223 */ /* 0x002fce0000010006 */
        /* <DEDUP_REMOVED lines=120> */
[----:B--2---:R-:W-:-:S03]  /*cf00*/  FADD.FTZ R0, R9, R0 ;  /* 0x0000000009007221 */ /* 0x004fc60000010000 */
[----:B0-----:R-:W-:Y:S01]  /*cf10*/  FADD.FTZ R3, R147, R3 ;  /* 0x0000000393037221 */ /* 0x001fe20000010000 */
[----:B------:R-:W-:Y:S06]  /*cf20*/  @!P0 BRA `(.L_x_588) ;  /* 0x0000000000048947 */ /* 0x000fec0003800000 */
[----:B------:R-:W-:Y:S01]  /*cf30*/  BPT.TRAP 0x1 ;  /* 0x000000040000795c */ /* 0x000fe20000300000 */
.L_x_588:
[----:B------:R-:W-:Y:S01]  /*cf40*/  IMAD R11, R11, 0x8, R18 ;  /* 0x000000080b0b7824 */ /* 0x000fe200078e0212 */
[----:B------:R-:W-:Y:S01]  /*cf50*/  ISETP.GT.AND P1, PT, R8, RZ, PT ;  /* 0x000000ff0800720c */ /* 0x000fe20003f24270 */
[----:B------:R-:W-:Y:S01]  /*cf60*/  FMUL.FTZ R88, R88, R4 ;  /* 0x0000000458587220 */ /* 0x000fe20000410000 */
[----:B------:R-:W-:Y:S01]  /*cf70*/  MOV R80, UR38 ;  /* 0x0000002600507c02 */ /* 0x000fe20008000f00 */
[----:B------:R-:W-:Y:S01]  /*cf80*/  VIADD R11, R11, 0x16860 ;  /* 0x000168600b0b7836 */ /* 0x000fe20000000000 */
[----:B------:R-:W-:Y:S01]  /*cf90*/  F2FP.BF16.F32.PACK_AB R148, R86, R10 ;  /* 0x0000000a5694723e */ /* 0x000fe200000010ff */
[-C--:B------:R-:W-:Y:S01]  /*cfa0*/  FMUL.FTZ R89, R89, R4.reuse ;  /* 0x0000000459597220 */ /* 0x080fe20000410000 */
[----:B------:R-:W-:Y:S01]  /*cfb0*/  F2FP.BF16.F32.PACK_AB R146, R9, R77 ;  /* 0x0000004d0992723e */ /* 0x000fe200000010ff */
[-C--:B------:R-:W-:Y:S01]  /*cfc0*/  FMUL.FTZ R92, R92, R4.reuse ;  /* 0x000000045c5c7220 */ /* 0x080fe20000410000 */
[----:B------:R-:W-:Y:S01]  /*cfd0*/  PRMT R11, R80, 0x654, R11 ;  /* 0x00000654500b7816 */ /* 0x000fe2000000000b */
[-C--:B------:R-:W-:Y:S01]  /*cfe0*/  FMUL.FTZ R93, R93, R4.reuse ;  /* 0x000000045d5d7220 */ /* 0x080fe20000410000 */
[-C--:B------:R-:W-:Y:S01]  /*cff0*/  FMUL.FTZ R96, R96, R4.reuse ;  /* 0x0000000460607220 */ /* 0x080fe20000410000 */
[-C--:B------:R-:W-:Y:S01]  /*d000*/  FMUL.FTZ R97, R97, R4.reuse ;  /* 0x0000000461617220 */ /* 0x080fe20000410000 */
[----:B------:R0:W-:Y:S01]  /*d010*/  SYNCS.ARRIVE.TRANS64.RED.A1T0 RZ, [R11+URZ], RZ ;  /* 0x000000ff0bff79a7 */ /* 0x0001e2000810043f */
        /* <DEDUP_REMOVED lines=11> */
[-C--:B------:R-:W-:Y:S01]  /*d0d0*/  FMUL.FTZ R90, R90, R5.reuse ;  /* 0x000000055a5a7220 */ /* 0x080fe20000410000 */
[----:B------:R-:W-:Y:S01]  /*d0e0*/  F2FP.BF16.F32.PACK_AB R150, R25, R24 ;  /* 0x000000181996723e */ /* 0x000fe200000010ff */
[-C--:B------:R-:W-:Y:S01]  /*d0f0*/  FMUL.FTZ R91, R91, R5.reuse ;  /* 0x000000055b5b7220 */ /* 0x080fe20000410000 */
[----:B------:R-:W-:Y:S01]  /*d100*/  F2FP.BF16.F32.PACK_AB R151, R27, R26 ;  /* 0x0000001a1b97723e */ /* 0x000fe200000010ff */
[-C--:B------:R-:W-:Y:S01]  /*d110*/  FMUL.FTZ R94, R94, R5.reuse ;  /* 0x000000055e5e7220 */ /* 0x080fe20000410000 */
[----:B------:R-:W-:Y:S01]  /*d120*/  F2FP.BF16.F32.PACK_AB R120, R29, R28 ;  /* 0x0000001c1d78723e */ /* 0x000fe200000010ff */
[-C--:B------:R-:W-:Y:S01]  /*d130*/  FMUL.FTZ R95, R95, R5.reuse ;  /* 0x000000055f5f7220 */ /* 0x080fe20000410000 */
[----:B------:R-:W-:Y:S01]  /*d140*/  F2FP.BF16.F32.PACK_AB R121, R32, R30 ;  /* 0x0000001e2079723e */ /* 0x000fe200000010ff */
[----:B------:R-:W-:Y:S01]  /*d150*/  FMUL.FTZ R98, R98, R5 ;  /* 0x0000000562627220 */ /* 0x000fe20000410000 */
[----:B------:R-:W-:Y:S01]  /*d160*/  F2FP.BF16.F32.PACK_AB R122, R34, R33 ;  /* 0x00000021227a723e */ /* 0x000fe200000010ff */
[----:B------:R-:W-:Y:S01]  /*d170*/  FMUL.FTZ R99, R99, R5 ;  /* 0x0000000563637220 */ /* 0x000fe20000410000 */
[----:B------:R-:W-:Y:S01]  /*d180*/  F2FP.BF16.F32.PACK_AB R123, R39, R81 ;  /* 0x00000051277b723e */ /* 0x000fe200000010ff */
[----:B------:R-:W-:Y:S01]  /*d190*/  FMUL.FTZ R102, R102, R5 ;  /* 0x0000000566667220 */ /* 0x000fe20000410000 */
[----:B------:R-:W-:Y:S01]  /*d1a0*/  F2FP.BF16.F32.PACK_AB R124, R36, R35 ;  /* 0x00000023247c723e */ /* 0x000fe200000010ff */
[-C--:B------:R-:W-:Y:S01]  /*d1b0*/  FMUL.FTZ R103, R103, R5.reuse ;  /* 0x0000000567677220 */ /* 0x080fe20000410000 */
        /* <DEDUP_REMOVED lines=15> */
[----:B------:R-:W-:Y:S01]  /*d2b0*/  FMUL.FTZ R119, R119, R5 ;  /* 0x0000000577777220 */ /* 0x000fe20000410000 */
[----:B------:R-:W-:Y:S01]  /*d2c0*/  F2FP.BF16.F32.PACK_AB R133, R59, R58 ;  /* 0x0000003a3b85723e */ /* 0x000fe200000010ff */
[----:B------:R-:W-:Y:S01]  /*d2d0*/  VIADD R8, R8, 0xffffffff ;  /* 0xffffffff08087836 */ /* 0x000fe20000000000 */
[----:B------:R-:W-:Y:S01]  /*d2e0*/  F2FP.BF16.F32.PACK_AB R134, R56, R53 ;  /* 0x000000353886723e */ /* 0x000fe200000010ff */
[----:B------:R-:W-:Y:S01]  /*d2f0*/  IMAD.MOV.U32 R9, RZ, RZ, R38 ;  /* 0x000000ffff097224 */ /* 0x000fe200078e0026 */
[----:B------:R-:W-:Y:S01]  /*d300*/  F2FP.BF16.F32.PACK_AB R135, R63, R62 ;  /* 0x0000003e3f87723e */ /* 0x000fe200000010ff */
[----:B------:R-:W-:Y:S01]  /*d310*/  IMAD.MOV.U32 R10, RZ, RZ, R31 ;  /* 0x000000ffff0a7224 */ /* 0x000fe200078e001f */
[----:B------:R-:W-:Y:S01]  /*d320*/  F2FP.BF16.F32.PACK_AB R136, R60, R57 ;  /* 0x000000393c88723e */ /* 0x000fe200000010ff */
[----:B------:R-:W-:Y:S01]  /*d330*/  IMAD.MOV.U32 R4, RZ, RZ, R157 ;  /* 0x000000ffff047224 */ /* 0x000fe200078e009d */
[----:B------:R-:W-:Y:S01]  /*d340*/  F2FP.BF16.F32.PACK_AB R137, R67, R66 ;  /* 0x000000424389723e */ /* 0x000fe200000010ff */
[----:B0-----:R-:W-:Y:S01]  /*d350*/  IMAD.MOV.U32 R11, RZ, RZ, R155 ;  /* 0x000000ffff0b7224 */ /* 0x001fe200078e009b */
        /* <DEDUP_REMOVED lines=8> */
[----:B------:R-:W-:Y:S01]  /*d3e0*/  F2FP.BF16.F32.PACK_AB R147, R147, R84 ;  /* 0x000000549393723e */ /* 0x000fe200000010ff */
[----:B------:R-:W-:Y:S06]  /*d3f0*/  @P1 BRA `(.L_x_589) ;  /* 0xffffffd800281947 */ /* 0x000fec000383ffff */
.L_x_577:
[----:B------:R-:W-:Y:S05]  /*d400*/  WARPSYNC.ALL ;  /* 0x0000000000007948 */ /* 0x000fea0003800000 */
[----:B------:R-:W-:Y:S06]  /*d410*/  BAR.ARV 0x8, 0x200 ;  /* 0x0208000000007b1d */ /* 0x000fec0000002000 */
[----:B------:R-:W-:Y:S05]  /*d420*/  @!P0 BRA `(.L_x_590) ;  /* 0x0000000000048947 */ /* 0x000fea0003800000 */
[----:B------:R-:W-:Y:S01]  /*d430*/  BPT.TRAP 0x1 ;  /* 0x000000040000795c */ /* 0x000fe20000300000 */
.L_x_590:
[----:B------:R-:W-:Y:S02]  /*d440*/  LEA R11, R155, R18, 0x3 ;  /* 0x000000129b0b7211 */ /* 0x000fe400078e18ff */
[----:B------:R-:W-:-:S04]  /*d450*/  SHF.L.U32 R4, R157, 0x1f, RZ ;  /* 0x0000001f9d047819 */ /* 0x000fc800000006ff */
[----:B------:R0:W1:Y:S01]  /*d460*/  SYNCS.PHASECHK.TRANS64.TRYWAIT P1, [R11+URZ+0x16850], R4 ;  /* 0x016850040b0075a7 */ /* 0x000062000802017f */
[----:B------:R-:W-:Y:S05]  /*d470*/  @!P0 BRA `(.L_x_591) ;  /* 0x0000000000048947 */ /* 0x000fea0003800000 */
[----:B------:R-:W-:Y:S01]  /*d480*/  BPT.TRAP 0x1 ;  /* 0x000000040000795c */ /* 0x000fe20000300000 */
.L_x_591:
[----:B------:R-:W-:-:S05]  /*d490*/  VIADD R18, R18, 0x400 ;  /* 0x0000040012127836 */ /* 0x000fca0000000000 */
[----:B------:R-:W-:-:S04]  /*d4a0*/  SHF.R.U32.HI R18, RZ, 0x4, R18 ;  /* 0x00000004ff127819 */ /* 0x000fc80000011612 */
[----:B------:R-:W-:Y:S01]  /*d4b0*/  LOP3.LUT R18, R18, 0x3fff, RZ, 0xc0, !PT ;  /* 0x00003fff12127812 */ /* 0x000fe200078ec0ff */
[----:B-1----:R-:W-:Y:S06]  /*d4c0*/  @P1 BRA `(.L_x_592) ;  /* 0x0000000000081947 */ /* 0x002fec0003800000 */
[----:B------:R-:W1:Y:S02]  /*d4d0*/  SYNCS.PHASECHK.TRANS64.TRYWAIT P1, [R11+URZ+0x16850], R4 ;  /* 0x016850040b0075a7 */ /* 0x000e64000802017f */
[----:B-1----:R-:W-:Y:S05]  /*d4e0*/  @!P1 BRA `(.L_x_593) ;  /* 0x0000009400d49947 */ /* 0x002fea0003800000 */
.L_x_592:
[----:B01----:R-:W-:Y:S01]  /*d4f0*/  IMAD R4, R155, 0x400, R18 ;  /* 0x000004009b047824 */ /* 0x003fe200078e0212 */
[----:B------:R-:W-:Y:S05]  /*d500*/  WARPSYNC.ALL ;  /* 0x0000000000007948 */ /* 0x000fea0003800000 */
[----:B------:R-:W-:Y:S01]  /*d510*/  IMAD.MOV.U32 R5, RZ, RZ, 0x40000040 ;  /* 0x40000040ff057424 */ /* 0x000fe200078e00ff */
[C---:B------:R-:W-:Y:S01]  /*d520*/  R2UR UR6, R4.reuse ;  /* 0x00000000040672ca */ /* 0x040fe200000e0000 */
[----:B------:R-:W-:Y:S01]  /*d530*/  WARPGROUP.ARRIVE ;  /* 0x00000000000079c5 */ /* 0x000fe20000000000 */
[----:B------:R-:W-:Y:S01]  /*d540*/  VIADD R6, R4, 0x80 ;  /* 0x0000008004067836 */ /* 0x000fe20000000000 */
[----:B------:R-:W-:Y:S01]  /*d550*/  MOV R27, RZ ;  /* 0x000000ff001b7202 */ /* 0x000fe20000000f00 */
[----:B------:R-:W-:Y:S01]  /*d560*/  IMAD.MOV.U32 R7, RZ, RZ, 0x40000040 ;  /* 0x40000040ff077424 */ /* 0x000fe200078e00ff */
[----:B------:R-:W-:Y:S01]  /*d570*/  R2UR UR7, R5 ;  /* 0x00000000050772ca */ /* 0x000fe200000e0000 */
[----:B------:R-:W-:-:S12]  /*d580*/  IMAD.MOV.U32 R5, RZ, RZ, 0x40000040 ;  /* 0x40000040ff057424 */ /* 0x000fd800078e00ff */
        /* <DEDUP_REMOVED lines=39> */
[----:B------:R-:W0:Y:S04]  /*d800*/  SHFL.BFLY PT, R6, R3, 0x2, 0x1f ;  /* 0x0c401f0003067f89 */ /* 0x000e2800000e0000 */
[----:B------:R-:W1:Y:S01]  /*d810*/  SHFL.BFLY PT, R7, R0, 0x2, 0x1f ;  /* 0x0c401f0000077f89 */ /* 0x000e6200000e0000 */
[----:B0-----:R-:W-:Y:S01]  /*d820*/  FADD.FTZ R6, R6, R3 ;  /* 0x0000000306067221 */ /* 0x001fe20000010000 */
[----:B------:R-:W-:-:S02]  /*d830*/  IMAD.MOV.U32 R3, RZ, RZ, -0x800000 ;  /* 0xff800000ff037424 */ /* 0x000fc400078e00ff */
[----:B-1----:R-:W-:Y:S01]  /*d840*/  FADD.FTZ R7, R7, R0 ;  /* 0x0000000007077221 */ /* 0x002fe20000010000 */
[----:B------:R-:W-:Y:S01]  /*d850*/  IMAD.MOV.U32 R0, RZ, RZ, -0x800000 ;  /* 0xff800000ff007424 */ /* 0x000fe200078e00ff */
[----:B------:R-:W-:Y:S02]  /*d860*/  WARPGROUP.DEPBAR.LE gsb0, 0x0 ;  /* 0x00008000000079c5 */ /* 0x000fe40000010000 */
[----:B------:R-:W-:-:S06]  /*d870*/  WARPGROUP.ARRIVE ;  /* 0x00000000000079c5 */ /* 0x000fcc0000000000 */
[----:B------:R-:W-:Y:S01]  /*d880*/  HGMMA.64x64x16.F32.BF16 R88, R140, gdesc[UR4].tnspB, R88, gsb0 ;  /* 0x40e000048c587df0 */ /* 0x000fe20008001858 */
[----:B------:R-:W-:Y:S02]  /*d890*/  R2UR UR6, R4 ;  /* 0x00000000040672ca */ /* 0x000fe400000e0000 */
[----:B------:R-:W-:Y:S01]  /*d8a0*/  R2UR UR7, R5 ;  /* 0x00000000050772ca */ /* 0x000fe200000e0000 */
[----:B------:R-:W0:Y:S04]  /*d8b0*/  SHFL.BFLY PT, R4, R7, 0x1, 0x1f ;  /* 0x0c201f0007047f89 */ /* 0x000e2800000e0000 */
[----:B------:R-:W1:Y:S01]  /*d8c0*/  SHFL.BFLY PT, R5, R6, 0x1, 0x1f ;  /* 0x0c201f0006057f89 */ /* 0x000e6200000e0000 */
[----:B0-----:R-:W-:Y:S01]  /*d8d0*/  FADD.FTZ R10, R7, R4 ;  /* 0x00000004070a7221 */ /* 0x001fe20000010000 */
[----:B------:R-:W-:-:S02]  /*d8e0*/  IMAD.MOV.U32 R7, RZ, RZ, RZ ;  /* 0x000000ffff077224 */ /* 0x000fc400078e00ff */
[----:B------:R-:W-:Y:S02]  /*d8f0*/  IMAD.U32 R4, RZ, RZ, UR4 ;  /* 0x00000004ff047e24 */ /* 0x000fe4000f8e00ff */
[----:B-1----:R-:W-:Y:S01]  /*d900*/  FADD.FTZ R12, R6, R5 ;  /* 0x00000005060c7221 */ /* 0x002fe20000010000 */
[----:B------:R-:W-:Y:S01]  /*d910*/  FSETP.NE.FTZ.AND P1, PT, R10, RZ, PT ;  /* 0x000000ff0a00720b */ /* 0x000fe20003f35000 */
[----:B------:R-:W-:-:S03]  /*d920*/  IMAD.U32 R6, RZ, RZ, UR4 ;  /* 0x00000004ff067e24 */ /* 0x000fc6000f8e00ff */
[----:B------:R-:W-:-:S09]  /*d930*/  FSETP.NE.FTZ.AND P2, PT, R12, RZ, PT ;  /* 0x000000ff0c00720b */ /* 0x000fd20003f55000 */
[----:B------:R-:W0:Y:S01]  /*d940*/  @P1 MUFU.LG2 R5, R10 ;  /* 0x0000000a00051308 */ /* 0x000e220000000c00 */
[----:B------:R-:W-:-:S03]  /*d950*/  @P1 FMUL.FTZ R4, R4, 0.69314718246459960938 ;  /* 0x3f31721804041820 */ /* 0x000fc60000410000 */
[----:B------:R-:W-:-:S04]  /*d960*/  @P2 FMUL.FTZ R6, R6, 0.69314718246459960938 ;  /* 0x3f31721806062820 */ /* 0x000fc80000410000 */
[----:B------:R-:W1:Y:S08]  /*d970*/  @P2 MUFU.LG2 R8, R12 ;  /* 0x0000000c00082308 */ /* 0x000e700000000c00 */
[----:B------:R2:W3:Y:S01]  /*d980*/  @P1 MUFU.RCP R27, R10 ;  /* 0x0000000a001b1308 */ /* 0x0004e20000001000 */
[----:B0-----:R-:W-:-:S04]  /*d990*/  @P1 FMUL.FTZ R5, R5, 0.69314718246459960938 ;  /* 0x3f31721805051820 */ /* 0x001fc80000410000 */
[----:B------:R-:W-:-:S03]  /*d9a0*/  @P1 FFMA.FTZ R3, R4, R31, R5 ;  /* 0x0000001f04031223 */ /* 0x000fc60000010005 */
[----:B------:R2:W0:Y:S01]  /*d9b0*/  @P2 MUFU.RCP R7, R12 ;  /* 0x0000000c00072308 */ /* 0x0004220000001000 */
[----:B-1----:R-:W-:-:S04]  /*d9c0*/  @P2 FMUL.FTZ R9, R8, 0.69314718246459960938 ;  /* 0x3f31721808092820 */ /* 0x002fc80000410000 */
[----:B------:R-:W-:Y:S01]  /*d9d0*/  @P2 FFMA.FTZ R0, R6, R38, R9 ;  /* 0x0000002606002223 */ /* 0x000fe20000010009 */
[----:B------:R-:W-:Y:S02]  /*d9e0*/  WARPGROUP.DEPBAR.LE gsb0, 0x0 ;  /* 0x00008000000079c5 */ /* 0x000fe40000010000 */
[----:B------:R-:W-:-:S06]  /*d9f0*/  WARPGROUP.ARRIVE ;  /* 0x00000000000079c5 */ /* 0x000fcc0000000000 */
[----:B------:R-:W-:Y:S03]  /*da00*/  HGMMA.64x64x16.F32.BF16 R88, R144, gdesc[UR4].tnspB, R88, gsb0 ;  /* 0x40e0000490587df0 */ /* 0x000fe60008001858 */
[----:B------:R-:W-:Y:S02]  /*da10*/  WARPGROUP.DEPBAR.LE gsb0, 0x0 ;  /* 0x00008000000079c5 */ /* 0x000fe40000010000 */
[----:B--23--:R-:W-:Y:S05]  /*da20*/  @!P0 BRA `(.L_x_594) ;  /* 0x0000000000048947 */ /* 0x00cfea0003800000 */
[----:B------:R-:W-:Y:S01]  /*da30*/  BPT.TRAP 0x1 ;  /* 0x000000040000795c */ /* 0x000fe20000300000 */
.L_x_594:
[----:B------:R-:W-:Y:S01]  /*da40*/  IMAD.U32 R5, RZ, RZ, UR38 ;  /* 0x00000026ff057e24 */ /* 0x000fe2000f8e00ff */
[----:B------:R-:W-:Y:S01]  /*da50*/  IADD3 R4, R11, 0x16860, RZ ;  /* 0x000168600b047810 */ /* 0x000fe20007ffe0ff */
[----:B------:R-:W-:Y:S02]  /*da60*/  VIADD R155, R155, 0x1 ;  /* 0x000000019b9b7836 */ /* 0x000fe40000000000 */
[-C--:B------:R-:W-:Y:S01]  /*da70*/  FMUL.FTZ R55, R88, R27.reuse ;  /* 0x0000001b58377220 */ /* 0x080fe20000410000 */
[-C--:B------:R-:W-:Y:S01]  /*da80*/  FMUL.FTZ R12, R89, R27.reuse ;  /* 0x0000001b590c7220 */ /* 0x080fe20000410000 */
[----:B------:R-:W-:Y:S01]  /*da90*/  PRMT R4, R5, 0x654, R4 ;  /* 0x0000065405047816 */ /* 0x000fe20000000004 */
[-C--:B------:R-:W-:Y:S01]  /*daa0*/  FMUL.FTZ R53, R92, R27.reuse ;  /* 0x0000001b5c357220 */ /* 0x080fe20000410000 */
[----:B------:R-:W-:Y:S01]  /*dab0*/  ISETP.NE.AND P0, PT, R155, 0x2, PT ;  /* 0x000000029b00780c */ /* 0x000fe20003f05270 */
        /* <DEDUP_REMOVED lines=9> */
[----:B-1----:R-:W-:Y:S01]  /*db50*/  SEL R4, RZ, 0x1, P0 ;  /* 0x00000001ff047807 */ /* 0x002fe20000000000 */
[-C--:B------:R-:W-:Y:S01]  /*db60*/  FMUL.FTZ R39, R109, R27.reuse ;  /* 0x0000001b6d277220 */ /* 0x080fe20000410000 */
[-C--:B------:R-:W-:Y:S01]  /*db70*/  FMUL.FTZ R36, R112, R27.reuse ;  /* 0x0000001b70247220 */ /* 0x080fe20000410000 */
[-C--:B------:R-:W-:Y:S01]  /*db80*/  FMUL.FTZ R31, R113, R27.reuse ;  /* 0x0000001b711f7220 */ /* 0x080fe20000410000 */
[-C--:B------:R-:W-:Y:S01]  /*db90*/  FMUL.FTZ R28, R116, R27.reuse ;  /* 0x0000001b741c7220 */ /* 0x080fe20000410000 */
[----:B------:R-:W-:Y:S01]  /*dba0*/  FMUL.FTZ R27, R117, R27 ;  /* 0x0000001b751b7220 */ /* 0x000fe20000410000 */
[-C--:B0-----:R-:W-:Y:S01]  /*dbb0*/  FMUL.FTZ R56, R90, R7.reuse ;  /* 0x000000075a387220 */ /* 0x081fe20000410000 */
        /* <DEDUP_REMOVED lines=15> */
[----:B------:R-:W-:Y:S01]  /*dcb0*/  FMUL.FTZ R119, R119, R7 ;  /* 0x0000000777777220 */ /* 0x000fe20000410000 */
[----:B------:R-:W-:Y:S01]  /*dcc0*/  LOP3.LUT R157, R157, R4, RZ, 0x3c, !PT ;  /* 0x000000049d9d7212 */ /* 0x000fe200078e3cff */
[----:B------:R-:W-:Y:S01]  /*dcd0*/  UIADD3 UR37, UR37, 0x1, URZ ;  /* 0x0000000125257890 */ /* 0x000fe2000fffe03f */
[----:B------:R-:W-:-:S11]  /*dce0*/  SEL R155, R155, RZ, P0 ;  /* 0x000000ff9b9b7207 */ /* 0x000fd60000000000 */
.L_x_540:
[----:B------:R-:W-:Y:S05]  /*dcf0*/  WARPSYNC.ALL ;  /* 0x0000000000007948 */ /* 0x000fea0003800000 */
[----:B------:R-:W0:Y:S08]  /*dd00*/  S2UR UR38, SR_CgaCtaId ;  /* 0x00000000002679c3 */ /* 0x000e300000008800 */
[----:B------:R-:W-:Y:S06]  /*dd10*/  BAR.SYNC.DEFER_BLOCKING 0x5, 0x200 ;  /* 0x0148000000007b1d */ /* 0x000fec0000010000 */
[----:B------:R-:W-:Y:S01]  /*dd20*/  UMOV UR4, 0x400 ;  /* 0x0000040000047882 */ /* 0x000fe20000000000 */
[----:B------:R-:W-:Y:S01]  /*dd30*/  BSSY B0, `(.L_x_595) ;  /* 0x000019e000007945 */ /* 0x000fe20003800000 */
[----:B0-----:R-:W-:-:S06]  /*dd40*/  ULEA UR4, UR38, UR4, 0x18 ;  /* 0x0000000426047291 */ /* 0x001fcc000f8ec03f */
[----:B------:R-:W-:-:S05]  /*dd50*/  IMAD.U32 R18, RZ, RZ, UR4 ;  /* 0x00000004ff127e24 */ /* 0x000fca000f8e00ff */
[----:B------:R0:W1:Y:S01]  /*dd60*/  LDS.128 R32, [R18+0x168d0] ;  /* 0x0168d00012207984 */ /* 0x0000620000000c00 */
[----:B------:R-:W-:Y:S06]  /*dd70*/  BAR.ARV 0x4, 0x200 ;  /* 0x0108000000007b1d */ /* 0x000fec0000002000 */
[----:B------:R-:W-:Y:S05]  /*dd80*/  @P1 BRA `(.L_x_596) ;  /* 0x0000000c00d81947 */ /* 0x000fea0003800000 */
[----:B------:R-:W2:Y:S04]  /*dd90*/  LDL R4, [R1+0x60] ;  /* 0x0000600001047983 */ /* 0x000ea80000100800 */
[----:B------:R-:W3:Y:S04]  /*dda0*/  LDL.LU R62, [R1+0x28] ;  /* 0x00002800013e7983 */ /* 0x000ee80000300800 */
[----:B------:R-:W4:Y:S01]  /*ddb0*/  LDL.LU R61, [R1+0x2c] ;  /* 0x00002c00013d7983 */ /* 0x000f220000300800 */
[----:B------:R-:W0:Y:S01]  /*ddc0*/  S2R R5, SR_SWINHI ;  /* 0x0000000000057919 */ /* 0x000e220000002f00 */
[----:B------:R-:W-:Y:S05]  /*ddd0*/  WARPSYNC.ALL ;  /* 0x0000000000007948 */ /* 0x000fea0003800000 */
[----:B------:R-:W-:Y:S01]  /*dde0*/  F2FP.BF16.F32.PACK_AB R12, R12, R55 ;  /* 0x000000370c0c723e */ /* 0x000fe200000010ff */
[----:B------:R-:W-:Y:S01]  /*ddf0*/  ULDC.64 UR4, c[0x0][0xc00] ;  /* 0x0003000000047ab9 */ /* 0x000fe20000000a00 */
[----:B------:R-:W-:Y:S01]  /*de00*/  F2FP.BF16.F32.PACK_AB R13, R13, R56 ;  /* 0x000000380d0d723e */ /* 0x000fe200000010ff */
[----:B------:R-:W4:Y:S01]  /*de10*/  LDL R60, [R1+0x5c] ;  /* 0x00005c00013c7983 */ /* 0x000f220000100800 */
[----:B------:R-:W-:-:S02]  /*de20*/  F2FP.BF16.F32.PACK_AB R14, R14, R53 ;  /* 0x000000350e0e723e */ /* 0x000fc400000010ff */
[----:B------:R-:W-:Y:S01]  /*de30*/  F2FP.BF16.F32.PACK_AB R15, R15, R54 ;  /* 0x000000360f0f723e */ /* 0x000fe200000010ff */
[----:B------:R-:W4:Y:S01]  /*de40*/  LDL R58, [R1+0x38] ;  /* 0x00003800013a7983 */ /* 0x000f220000100800 */
[----:B------:R-:W-:Y:S02]  /*de50*/  MOV R20, R18 ;  /* 0x0000001200147202 */ /* 0x000fe40000000f00 */
[----:B0-----:R-:W-:Y:S01]  /*de60*/  MOV R21, R5 ;  /* 0x0000000500157202 */ /* 0x001fe20000000f00 */
[----:B------:R-:W-:Y:S02]  /*de70*/  BAR.SYNC.DEFER_BLOCKING 0x1, 0x180 ;  /* 0x0046000000007b1d */ /* 0x000fe40000010000 */
[----:B--2---:R-:W-:-:S03]  /*de80*/  IMAD.WIDE R10, R4, 0x2, R20 ;  /* 0x00000002040a7825 */ /* 0x004fc600078e0214 */
[C---:B------:R-:W-:Y:S02]  /*de90*/  IADD3 R25, P2, R10.reuse, 0x20, RZ ;  /* 0x000000200a197810 */ /* 0x040fe40007f5e0ff */
[C---:B------:R-:W-:Y:S02]  /*dea0*/  LOP3.LUT R9, R10.reuse, 0x380, RZ, 0xc0, !PT ;  /* 0x000003800a097812 */ /* 0x040fe400078ec0ff */
[C---:B------:R-:W-:Y:S02]  /*deb0*/  IADD3 R59, P0, R10.reuse, 0x60, RZ ;  /* 0x000000600a3b7810 */ /* 0x040fe40007f1e0ff */
[----:B------:R-:W-:Y:S02]  /*dec0*/  IADD3 R57, P1, R10, 0x40, RZ ;  /* 0x000000400a397810 */ /* 0x000fe40007f3e0ff */
[----:B------:R-:W-:Y:S02]  /*ded0*/  LOP3.LUT R4, R25, 0x380, RZ, 0xc0, !PT ;  /* 0x0000038019047812 */ /* 0x000fe400078ec0ff */
[----:B------:R-:W-:-:S02]  /*dee0*/  SHF.R.U64 R9, R9, 0x3, RZ ;  /* 0x0000000309097819 */ /* 0x000fc400000012ff */
[----:B------:R-:W-:Y:S02]  /*def0*/  LOP3.LUT R6, R57, 0x380, RZ, 0xc0, !PT ;  /* 0x0000038039067812 */ /* 0x000fe400078ec0ff */
[----:B-----5:R-:W-:Y:S02]  /*df00*/  LOP3.LUT R24, R59, 0x380, RZ, 0xc0, !PT ;  /* 0x000003803b187812 */ /* 0x020fe400078ec0ff */
[----:B------:R-:W-:Y:S02]  /*df10*/  SHF.R.U64 R4, R4, 0x3, RZ ;  /* 0x0000000304047819 */ /* 0x000fe400000012ff */
[----:B------:R-:W-:Y:S02]  /*df20*/  LOP3.LUT R10, R9, R10, RZ, 0x3c, !PT ;  /* 0x0000000a090a7212 */ /* 0x000fe400078e3cff */
[----:B------:R-:W-:Y:S02]  /*df30*/  SHF.R.U64 R6, R6, 0x3, RZ ;  /* 0x0000000306067819 */ /* 0x000fe400000012ff */
[----:B------:R-:W-:Y:S01]  /*df40*/  SHF.R.U64 R24, R24, 0x3, RZ ;  /* 0x0000000318187819 */ /* 0x000fe200000012ff */
[--C-:B------:R-:W-:Y:S01]  /*df50*/  IMAD.X R5, RZ, RZ, R11.reuse, P0 ;  /* 0x000000ffff057224 */ /* 0x100fe200000e060b */
[----:B------:R-:W-:Y:S01]  /*df60*/  LOP3.LUT R8, R4, R25, RZ, 0x3c, !PT ;  /* 0x0000001904087212 */ /* 0x000fe200078e3cff */
[----:B------:R-:W-:Y:S01]  /*df70*/  IMAD.X R7, RZ, RZ, R11, P1 ;  /* 0x000000ffff077224 */ /* 0x000fe200008e060b */
[----:B------:R-:W-:-:S02]  /*df80*/  LOP3.LUT R6, R6, R57, RZ, 0x3c, !PT ;  /* 0x0000003906067212 */ /* 0x000fc400078e3cff */
[----:B------:R-:W-:Y:S02]  /*df90*/  LOP3.LUT R4, R24, R59, RZ, 0x3c, !PT ;  /* 0x0000003b18047212 */ /* 0x000fe400078e3cff */
[----:B------:R-:W-:Y:S02]  /*dfa0*/  MOV R10, R10 ;  /* 0x0000000a000a7202 */ /* 0x000fe40000000f00 */
[----:B------:R-:W-:Y:S02]  /*dfb0*/  IADD3.X R9, RZ, R11, RZ, P2, !PT ;  /* 0x0000000bff097210 */ /* 0x000fe400017fe4ff */
[----:B------:R-:W-:Y:S01]  /*dfc0*/  MOV R53, R6 ;  /* 0x0000000600357202 */ /* 0x000fe20000000f00 */
[----:B------:R0:W-:Y:S01]  /*dfd0*/  STSM.16.M88.4 [R10], R12 ;  /* 0x0000000c0a007844 */ /* 0x0001e20000000200 */
[----:B-1----:R-:W-:Y:S02]  /*dfe0*/  MOV R32, R4 ;  /* 0x0000000400207202 */ /* 0x002fe40000000f00 */
[----:B------:R-:W-:-:S02]  /*dff0*/  ISETP.NE.U32.AND P0, PT, RZ, UR4, PT ;  /* 0x00000004ff007c0c */ /* 0x000fc4000bf05070 */
[----:B---3--:R-:W-:Y:S02]  /*e000*/  IADD3 R24, P1, R62, UR4, RZ ;  /* 0x000000043e187c10 */ /* 0x008fe4000ff3e0ff */
[----:B------:R-:W-:Y:S02]  /*e010*/  MOV R54, R8 ;  /* 0x0000000800367202 */ /* 0x000fe40000000f00 */
[----:B------:R-:W-:Y:S02]  /*e020*/  F2FP.BF16.F32.PACK_AB R4, R51, R52 ;  /* 0x000000343304723e */ /* 0x000fe400000010ff */
[----:B------:R-:W-:Y:S02]  /*e030*/  F2FP.BF16.F32.PACK_AB R5, R49, R50 ;  /* 0x000000323105723e */ /* 0x000fe400000010ff */
[----:B------:R-:W-:Y:S02]  /*e040*/  F2FP.BF16.F32.PACK_AB R6, R47, R48 ;  /* 0x000000302f06723e */ /* 0x000fe400000010ff */
[----:B------:R-:W-:-:S02]  /*e050*/  F2FP.BF16.F32.PACK_AB R7, R45, R46 ;  /* 0x0000002e2d07723e */ /* 0x000fc400000010ff */
[----:B------:R-:W-:Y:S02]  /*e060*/  F2FP.BF16.F32.PACK_AB R8, R43, R44 ;  /* 0x0000002c2b08723e */ /* 0x000fe400000010ff */
[----:B------:R-:W-:Y:S02]  /*e070*/  F2FP.BF16.F32.PACK_AB R9, R41, R42 ;  /* 0x0000002a2909723e */ /* 0x000fe400000010ff */
[----:B0-----:R-:W-:Y:S02]  /*e080*/  F2FP.BF16.F32.PACK_AB R10, R39, R40 ;  /* 0x00000028270a723e */ /* 0x001fe400000010ff */
[----:B------:R-:W-:Y:S02]  /*e090*/  F2FP.BF16.F32.PACK_AB R11, R37, R38 ;  /* 0x00000026250b723e */ /* 0x000fe400000010ff */
[----:B------:R-:W-:Y:S02]  /*e0a0*/  F2FP.BF16.F32.PACK_AB R12, R31, R36 ;  /* 0x000000241f0c723e */ /* 0x000fe400000010ff */
[----:B------:R-:W-:-:S02]  /*e0b0*/  F2FP.BF16.F32.PACK_AB R13, R29, R30 ;  /* 0x0000001e1d0d723e */ /* 0x000fc400000010ff */
[----:B------:R-:W-:Y:S02]  /*e0c0*/  F2FP.BF16.F32.PACK_AB R14, R27, R28 ;  /* 0x0000001c1b0e723e */ /* 0x000fe400000010ff */
[----:B------:R-:W-:Y:S02]  /*e0d0*/  F2FP.BF16.F32.PACK_AB R15, R119, R26 ;  /* 0x0000001a770f723e */ /* 0x000fe400000010ff */
[----:B------:R-:W-:Y:S02]  /*e0e0*/  ISETP.NE.AND.EX P0, PT, RZ, UR5, PT, P0 ;  /* 0x00000005ff007c0c */ /* 0x000fe4000bf05300 */
[----:B----4-:R-:W-:Y:S01]  /*e0f0*/  IADD3.X R25, R61, UR5, RZ, P1, !PT ;  /* 0x000000053d197c10 */ /* 0x010fe20008ffe4ff */
[----:B------:R-:W-:Y:S01]  /*e100*/  ULDC.64 UR4, c[0x0][0xc08] ;  /* 0x0003020000047ab9 */ /* 0x000fe20000000a00 */
[----:B------:R0:W-:Y:S01]  /*e110*/  STSM.16.M88.4 [R54], R4 ;  /* 0x0000000436007844 */ /* 0x0001e20000000200 */
[----:B------:R-:W-:Y:S01]  /*e120*/  ISETP.NE.U32.AND P1, PT, RZ, UR4, PT ;  /* 0x00000004ff007c0c */ /* 0x000fe2000bf25070 */
[----:B------:R-:W1:Y:S02]  /*e130*/  LDC R30, c[0x0][0xbe8] ;  /* 0x0002fa00ff1e7b82 */ /* 0x000e640000000800 */
[----:B------:R2:W-:Y:S01]  /*e140*/  STSM.16.M88.4 [R53], R8 ;  /* 0x0000000835007844 */ /* 0x0005e20000000200 */
[----:B------:R-:W-:-:S03]  /*e150*/  ISETP.NE.AND.EX P1, PT, RZ, UR5, PT, P1 ;  /* 0x00000005ff007c0c */ /* 0x000fc6000bf25310 */
[----:B------:R3:W-:Y:S01]  /*e160*/  STSM.16.M88.4 [R32], R12 ;  /* 0x0000000c20007844 */ /* 0x0007e20000000200 */
[----:B------:R-:W-:Y:S01]  /*e170*/  IMAD.MOV.U32 R28, RZ, RZ, RZ ;  /* 0x000000ffff1c7224 */ /* 0x000fe200078e00ff */
[----:B------:R-:W-:Y:S08]  /*e180*/  BAR.SYNC.DEFER_BLOCKING 0x1, 0x180 ;  /* 0x0046000000007b1d */ /* 0x000ff00000010000 */
[----:B0-----:R-:W-:Y:S01]  /*e190*/  @P1 IADD3 R4, P3, R62, UR4, RZ ;  /* 0x000000043e041c10 */ /* 0x001fe2000ff7e0ff */
[----:B------:R-:W-:-:S02]  /*e1a0*/  ULDC UR4, c[0x0][0xa88] ;  /* 0x0002a20000047ab9 */ /* 0x000fc40000000800 */
[----:B--2---:R-:W-:Y:S01]  /*e1b0*/  IMAD.U32 R9, RZ, RZ, UR4 ;  /* 0x00000004ff097e24 */ /* 0x004fe2000f8e00ff */
[----:B------:R-:W-:Y:S01]  /*e1c0*/  @P1 IADD3.X R5, R61, UR5, RZ, P3, !PT ;  /* 0x000000053d051c10 */ /* 0x000fe20009ffe4ff */
[----:B------:R0:W5:Y:S04]  /*e1d0*/  @P0 LDG.E R28, desc[UR42][R24.64] ;  /* 0x0000002a181c0981 */ /* 0x000168000c1e1900 */
[----:B------:R0:W5:Y:S01]  /*e1e0*/  @P1 LDG.E R9, desc[UR42][R4.64] ;  /* 0x0000002a04091981 */ /* 0x000162000c1e1900 */
[----:B-1----:R-:W-:-:S13]  /*e1f0*/  ISETP.NE.AND P2, PT, R30, 0x1, PT ;  /* 0x000000011e00780c */ /* 0x002fda0003f45270 */
[----:B------:R-:W1:Y:S08]  /*e200*/  @P2 LDC R6, c[0x0][0xbec] ;  /* 0x0002fb00ff062b82 */ /* 0x000e700000000800 */
[----:B------:R-:W2:Y:S01]  /*e210*/  @P2 LDC R27, c[0x0][0xbf0] ;  /* 0x0002fc00ff1b2b82 */ /* 0x000ea20000000800 */
[----:B---3--:R-:W-:Y:S01]  /*e220*/  IMAD R15, R58, 0xc0, R60 ;  /* 0x000000c03a0f7824 */ /* 0x008fe200078e023c */
[----:B0-----:R-:W-:Y:S06]  /*e230*/  @P1 BRA `(.L_x_597) ;  /* 0x0000000000101947 */ /* 0x001fec0003800000 */
[----:B------:R-:W-:Y:S05]  /*e240*/  @!P0 BRA `(.L_x_597) ;  /* 0x00000000000c8947 */ /* 0x000fea0003800000 */
[----:B------:R-:W3:Y:S04]  /*e250*/  LDG.E R4, desc[UR42][R24.64] ;  /* 0x0000002a18047981 */ /* 0x000ee8000c1e1900 */
[----:B-----5:R-:W3:Y:S02]  /*e260*/  LDG.E R9, desc[UR42][R24.64+0x4] ;  /* 0x0000042a18097981 */ /* 0x020ee4000c1e1900 */
[----:B---3--:R-:W-:-:S07]  /*e270*/  IMAD.IADD R9, R9, 0x1, -R4 ;  /* 0x0000000109097824 */ /* 0x008fce00078e0a04 */
.L_x_597:
[----:B------:R-:W3:Y:S01]  /*e280*/  LDL.LU R10, [R1+0x44] ;  /* 0x00004400010a7983 */ /* 0x000ee20000300800 */
[----:B-1----:R-:W-:Y:S01]  /*e290*/  @P2 IMAD.HI.U32 R4, R15, R6, RZ ;  /* 0x000000060f042227 */ /* 0x002fe200078e00ff */
[----:B------:R-:W-:Y:S01]  /*e2a0*/  ULDC.64 UR4, c[0x0][0xb90] ;  /* 0x0002e40000047ab9 */ /* 0x000fe20000000a00 */
[----:B-----5:R-:W-:Y:S01]  /*e2b0*/  SHF.R.S32.HI R29, RZ, 0x1f, R28 ;  /* 0x0000001fff1d7819 */ /* 0x020fe2000001141c */
[----:B------:R-:W4:Y:S01]  /*e2c0*/  LDL.LU R8, [R1+0x34] ;  /* 0x0000340001087983 */ /* 0x000f220000300800 */
[----:B------:R-:W0:Y:S01]  /*e2d0*/  S2R R24, SR_TID.X ;  /* 0x0000000000187919 */ /* 0x000e220000002100 */
[----:B------:R-:W-:Y:S01]  /*e2e0*/  IMAD.MOV.U32 R7, RZ, RZ, R15 ;  /* 0x000000ffff077224 */ /* 0x000fe200078e000f */
[----:B------:R-:W1:Y:S01]  /*e2f0*/  @P2 LDC R39, c[0x0][0xbec] ;  /* 0x0002fb00ff272b82 */ /* 0x000e620000000800 */
[----:B------:R-:W4:Y:S04]  /*e300*/  LDL.LU R41, [R1+0x24] ;  /* 0x0000240001297983 */ /* 0x000f280000300800 */
[----:B------:R-:W4:Y:S04]  /*e310*/  LDL R12, [R1+0x54] ;  /* 0x00005400010c7983 */ /* 0x000f280000100800 */
[----:B------:R-:W4:Y:S01]  /*e320*/  LDL R40, [R1+0x3c] ;  /* 0x00003c0001287983 */ /* 0x000f220000100800 */
[----:B--2---:R-:W-:-:S05]  /*e330*/  @P2 SHF.R.U32.HI R7, RZ, R27, R4 ;  /* 0x0000001bff072219 */ /* 0x004fca0000011604 */
[----:B------:R-:W-:Y:S02]  /*e340*/  IMAD.MOV R13, RZ, RZ, -R7 ;  /* 0x000000ffff0d7224 */ /* 0x000fe400078e0a07 */
[C---:B0-----:R-:W-:Y:S02]  /*e350*/  VIADD R25, R24.reuse, 0xffffff80 ;  /* 0xffffff8018197836 */ /* 0x041fe40000000000 */
[----:B------:R-:W-:-:S03]  /*e360*/  VIADD R44, R24, 0xffffff80 ;  /* 0xffffff80182c7836 */ /* 0x000fc60000000000 */
[----:B------:R-:W-:-:S04]  /*e370*/  SHF.R.S32.HI R24, RZ, 0x1f, R25 ;  /* 0x0000001fff187819 */ /* 0x000fc80000011419 */
[----:B------:R-:W-:Y:S02]  /*e380*/  LEA.HI R24, R24, R25, RZ, 0x7 ;  /* 0x0000001918187211 */ /* 0x000fe400078f38ff */
[----:B------:R-:W-:Y:S02]  /*e390*/  SHF.R.S32.HI R42, RZ, 0x1f, R44 ;  /* 0x0000001fff2a7819 */ /* 0x000fe4000001142c */
[----:B------:R-:W-:Y:S02]  /*e3a0*/  LOP3.LUT R24, R24, 0xffffff80, RZ, 0xc0, !PT ;  /* 0xffffff8018187812 */ /* 0x000fe400078ec0ff */
[----:B------:R-:W-:-:S03]  /*e3b0*/  LEA.HI R42, R42, R44, RZ, 0x3 ;  /* 0x0000002c2a2a7211 */ /* 0x000fc600078f18ff */
[----:B------:R-:W-:Y:S01]  /*e3c0*/  IMAD.IADD R24, R25, 0x1, -R24 ;  /* 0x0000000119187824 */ /* 0x000fe200078e0a18 */
[----:B------:R-:W-:Y:S01]  /*e3d0*/  SHF.R.S32.HI R42, RZ, 0x3, R42 ;  /* 0x00000003ff2a7819 */ /* 0x000fe2000001142a */
[----:B------:R-:W-:Y:S01]  /*e3e0*/  IMAD R37, R9, R30, RZ ;  /* 0x0000001e09257224 */ /* 0x000fe200078e02ff */
[----:B---3--:R-:W-:Y:S02]  /*e3f0*/  SEL R36, R10, RZ, !P0 ;  /* 0x000000ff0a247207 */ /* 0x008fe40004000000 */
[----:B----4-:R-:W-:Y:S02]  /*e400*/  SEL R31, R8, RZ, !P0 ;  /* 0x000000ff081f7207 */ /* 0x010fe40004000000 */
[----:B------:R-:W-:Y:S01]  /*e410*/  SHF.R.S32.HI R38, RZ, 0x1f, R41 ;  /* 0x0000001fff267819 */ /* 0x000fe20000011429 */
[----:B------:R-:W-:-:S04]  /*e420*/  IMAD.WIDE.U32 R4, R41, UR4, R28 ;  /* 0x0000000429047c25 */ /* 0x000fc8000f8e001c */
[----:B------:R-:W-:-:S04]  /*e430*/  IMAD R6, R38, UR4, RZ ;  /* 0x0000000426067c24 */ /* 0x000fc8000f8e02ff */
[----:B------:R-:W-:Y:S01]  /*e440*/  IMAD R11, R41, UR5, R6 ;  /* 0x00000005290b7c24 */ /* 0x000fe2000f8e0206 */
[----:B------:R-:W-:-:S04]  /*e450*/  ULDC.64 UR4, c[0x0][0xb98] ;  /* 0x0002e60000047ab9 */ /* 0x000fc80000000a00 */
[----:B------:R-:W-:Y:S01]  /*e460*/  IADD3 R5, R5, R11, RZ ;  /* 0x0000000b05057210 */ /* 0x000fe20007ffe0ff */
[----:B------:R-:W-:Y:S02]  /*e470*/  IMAD R11, R30, R13, R15 ;  /* 0x0000000d1e0b7224 */ /* 0x000fe400078e020f */
[----:B------:R-:W-:Y:S02]  /*e480*/  IMAD R8, R36, UR4, RZ ;  /* 0x0000000424087c24 */ /* 0x000fe4000f8e02ff */
[C---:B------:R-:W-:Y:S01]  /*e490*/  IMAD.WIDE.U32 R4, R31.reuse, UR4, R4 ;  /* 0x000000041f047c25 */ /* 0x040fe2000f8e0004 */
[----:B------:R-:W-:Y:S02]  /*e4a0*/  SHF.R.S32.HI R6, RZ, 0x1f, R11 ;  /* 0x0000001fff067819 */ /* 0x000fe4000001140b */
[----:B------:R-:W-:Y:S01]  /*e4b0*/  SHF.R.S32.HI R13, RZ, 0x1f, R7 ;  /* 0x0000001fff0d7819 */ /* 0x000fe20000011407 */
[----:B------:R-:W-:Y:S01]  /*e4c0*/  IMAD R8, R31, UR5, R8 ;  /* 0x000000051f087c24 */ /* 0x000fe2000f8e0208 */
[----:B------:R-:W-:Y:S01]  /*e4d0*/  IADD3 R4, P0, R7, R4, RZ ;  /* 0x0000000407047210 */ /* 0x000fe20007f1e0ff */
[----:B------:R-:W-:-:S02]  /*e4e0*/  ULDC.64 UR4, c[0x0][0xb88] ;  /* 0x0002e20000047ab9 */ /* 0x000fc40000000a00 */
[----:B------:R-:W-:Y:S01]  /*e4f0*/  IMAD R6, R6, UR4, RZ ;  /* 0x0000000406067c24 */ /* 0x000fe2000f8e02ff */
[----:B------:R-:W-:-:S03]  /*e500*/  IADD3.X R5, R13, R5, R8, P0, !PT ;  /* 0x000000050d057210 */ /* 0x000fc600007fe408 */
[C---:B------:R-:W-:Y:S02]  /*e510*/  IMAD R7, R11.reuse, UR5, R6 ;  /* 0x000000050b077c24 */ /* 0x040fe4000f8e0206 */
[----:B------:R-:W-:Y:S01]  /*e520*/  IMAD.WIDE.U32 R4, R11, UR4, R4 ;  /* 0x000000040b047c25 */ /* 0x000fe2000f8e0004 */
[----:B------:R-:W-:-:S03]  /*e530*/  ULDC.64 UR4, c[0x0][0xb50] ;  /* 0x0002d40000047ab9 */ /* 0x000fc60000000a00 */
[----:B------:R-:W-:Y:S01]  /*e540*/  IMAD.IADD R5, R5, 0x1, R7 ;  /* 0x0000000105057824 */ /* 0x000fe200078e0207 */
[----:B------:R-:W-:-:S04]  /*e550*/  LEA R10, P0, R4, UR4, 0x2 ;  /* 0x00000004040a7c11 */ /* 0x000fc8000f8010ff */
[----:B------:R-:W-:Y:S01]  /*e560*/  LEA.HI.X R14, R4, UR5, R5, 0x2, P0 ;  /* 0x00000005040e7c11 */ /* 0x000fe200080f1405 */
[----:B------:R-:W-:Y:S01]  /*e570*/  SHFL.IDX PT, R6, R10, 0x1, 0x1c1f ;  /* 0x003c1f000a067f89 */ /* 0x000fe200000e0000 */
[----:B------:R-:W-:Y:S01]  /*e580*/  IMAD R12, R58, 0xc0, R12 ;  /* 0x000000c03a0c7824 */ /* 0x000fe200078e020c */
[----:B------:R-:W-:Y:S02]  /*e590*/  ULDC.64 UR4, c[0x0][0xaa0] ;  /* 0x0002a80000047ab9 */ /* 0x000fe40000000a00 */
[----:B------:R-:W-:Y:S04]  /*e5a0*/  SHFL.IDX PT, R4, R10, RZ, 0x1c1f ;  /* 0x001c1fff0a047589 */ /* 0x000fe800000e0000 */
[----:B------:R-:W0:Y:S04]  /*e5b0*/  SHFL.IDX PT, R5, R14, RZ, 0x1c1f ;  /* 0x001c1fff0e057589 */ /* 0x000e2800000e0000 */
[----:B------:R-:W2:Y:S01]  /*e5c0*/  SHFL.IDX PT, R7, R14, 0x1, 0x1c1f ;  /* 0x003c1f000e077f89 */ /* 0x000ea200000e0000 */
[----:B------:R-:W-:-:S02]  /*e5d0*/  LOP3.LUT P0, RZ, R24, 0x3, RZ, 0xc0, !PT ;  /* 0x0000000318ff7812 */ /* 0x000fc4000780c0ff */
[----:B------:R-:W-:Y:S01]  /*e5e0*/  IADD3 R8, R12, 0x8, RZ ;  /* 0x000000080c087810 */ /* 0x000fe20007ffe0ff */
[----:B------:R-:W-:Y:S01]  /*e5f0*/  IMAD R11, R42, 0x40, R40 ;  /* 0x000000402a0b7824 */ /* 0x000fe200078e0228 */
[-C--:B------:R-:W-:Y:S02]  /*e600*/  ISETP.GE.OR P1, PT, R12, R37.reuse, P0 ;  /* 0x000000250c00720c */ /* 0x080fe40000726670 */
[----:B------:R-:W-:Y:S01]  /*e610*/  ISETP.GE.OR P0, PT, R8, R37, P0 ;  /* 0x000000250800720c */ /* 0x000fe20000706670 */
[----:B------:R-:W-:-:S03]  /*e620*/  IMAD.WIDE R20, R11, 0x2, R20 ;  /* 0x000000020b147825 */ /* 0x000fc600078e0214 */
[----:B------:R-:W-:-:S04]  /*e630*/  LOP3.LUT R9, R20, 0x380, RZ, 0xc0, !PT ;  /* 0x0000038014097812 */ /* 0x000fc800078ec0ff */
[----:B------:R-:W-:-:S03]  /*e640*/  SHF.R.U64 R9, R9, 0x3, RZ ;  /* 0x0000000309097819 */ /* 0x000fc600000012ff */
[----:B0-----:R0:W-:Y:S04]  /*e650*/  @!P1 ST.E desc[UR42][R4.64], R3 ;  /* 0x0000000304009985 */ /* 0x0011e8000c10192a */
[----:B--2---:R2:W-:Y:S01]  /*e660*/  @!P0 ST.E desc[UR42][R6.64], R0 ;  /* 0x0000000006008985 */ /* 0x0045e2000c10192a */
[C---:B------:R-:W-:Y:S02]  /*e670*/  IADD3 R32, P0, R20.reuse, 0x4800, RZ ;  /* 0x0000480014207810 */ /* 0x040fe40007f1e0ff */
[C---:B------:R-:W-:Y:S02]  /*e680*/  IADD3 R13, P3, R20.reuse, 0x1800, RZ ;  /* 0x00001800140d7810 */ /* 0x040fe40007f7e0ff */
[----:B------:R-:W-:Y:S02]  /*e690*/  IADD3 R25, P4, R20, 0x3000, RZ ;  /* 0x0000300014197810 */ /* 0x000fe40007f9e0ff */
[----:B------:R-:W-:-:S02]  /*e6a0*/  LOP3.LUT R8, R9, R20, RZ, 0x3c, !PT ;  /* 0x0000001409087212 */ /* 0x000fc400078e3cff */
[----:B------:R-:W-:Y:S02]  /*e6b0*/  LOP3.LUT R20, R32, 0x380, RZ, 0xc0, !PT ;  /* 0x0000038020147812 */ /* 0x000fe400078ec0ff */
[----:B------:R-:W-:Y:S02]  /*e6c0*/  LOP3.LUT R12, R13, 0x380, RZ, 0xc0, !PT ;  /* 0x000003800d0c7812 */ /* 0x000fe400078ec0ff */
[----:B------:R-:W-:Y:S02]  /*e6d0*/  LOP3.LUT R24, R25, 0x380, RZ, 0xc0, !PT ;  /* 0x0000038019187812 */ /* 0x000fe400078ec0ff */
[----:B0-----:R-:W-:Y:S02]  /*e6e0*/  SHF.R.U64 R3, R20, 0x3, RZ ;  /* 0x0000000314037819 */ /* 0x001fe400000012ff */
[----:B------:R-:W-:Y:S02]  /*e6f0*/  SHF.R.U64 R12, R12, 0x3, RZ ;  /* 0x000000030c0c7819 */ /* 0x000fe400000012ff */
[----:B------:R-:W-:-:S02]  /*e700*/  SHF.R.U64 R24, R24, 0x3, RZ ;  /* 0x0000000318187819 */ /* 0x000fc400000012ff */
[----:B------:R-:W-:Y:S01]  /*e710*/  LOP3.LUT R4, R3, R32, RZ, 0x3c, !PT ;  /* 0x0000002003047212 */ /* 0x000fe200078e3cff */
[----:B------:R-:W-:Y:S01]  /*e720*/  IMAD R3, R29, UR4, RZ ;  /* 0x000000041d037c24 */ /* 0x000fe2000f8e02ff */
[----:B------:R-:W-:Y:S01]  /*e730*/  LOP3.LUT R12, R12, R13, RZ, 0x3c, !PT ;  /* 0x0000000d0c0c7212 */ /* 0x000fe200078e3cff */
[--C-:B------:R-:W-:Y:S01]  /*e740*/  IMAD.X R13, RZ, RZ, R21.reuse, P3 ;  /* 0x000000ffff0d7224 */ /* 0x100fe200018e0615 */
[----:B------:R-:W-:Y:S01]  /*e750*/  LOP3.LUT R24, R24, R25, RZ, 0x3c, !PT ;  /* 0x0000001918187212 */ /* 0x000fe200078e3cff */
[--C-:B------:R-:W-:Y:S01]  /*e760*/  IMAD.X R25, RZ, RZ, R21.reuse, P4 ;  /* 0x000000ffff197224 */ /* 0x100fe200020e0615 */
[----:B------:R-:W-:Y:S01]  /*e770*/  SHF.R.S32.HI R43, RZ, 0x1f, R44 ;  /* 0x0000001fff2b7819 */ /* 0x000fe2000001142c */
[--C-:B------:R-:W-:Y:S01]  /*e780*/  IMAD.MOV.U32 R9, RZ, RZ, R21.reuse ;  /* 0x000000ffff097224 */ /* 0x100fe200078e0015 */
[----:B------:R-:W0:Y:S01]  /*e790*/  @P2 LDC R29, c[0x0][0xbf0] ;  /* 0x0002fc00ff1d2b82 */ /* 0x000e220000000800 */
[----:B------:R-:W-:Y:S01]  /*e7a0*/  IMAD.X R5, RZ, RZ, R21, P0 ;  /* 0x000000ffff057224 */ /* 0x000fe200000e0615 */
[----:B------:R-:W3:Y:S01]  /*e7b0*/  LD.E.128 R12, desc[UR42][R12.64] ;  /* 0x0000002a0c0c7980 */ /* 0x000ee2000c101d00 */
[----:B------:R-:W-:-:S02]  /*e7c0*/  IMAD R3, R28, UR5, R3 ;  /* 0x000000051c037c24 */ /* 0x000fc4000f8e0203 */
[----:B------:R-:W-:Y:S01]  /*e7d0*/  IMAD.WIDE.U32 R20, R28, UR4, RZ ;  /* 0x000000041c147c25 */ /* 0x000fe2000f8e00ff */
[----:B------:R-:W-:Y:S01]  /*e7e0*/  ULDC.64 UR4, c[0x0][0xae8] ;  /* 0x0002ba0000047ab9 */ /* 0x000fe20000000a00 */
[----:B------:R-:W4:Y:S03]  /*e7f0*/  LD.E.128 R8, desc[UR42][R8.64] ;  /* 0x0000002a08087980 */ /* 0x000f26000c101d00 */
[----:B------:R-:W-:Y:S01]  /*e800*/  IADD3 R21, R21, R3, RZ ;  /* 0x0000000315157210 */ /* 0x000fe20007ffe0ff */
[----:B------:R-:W-:Y:S01]  /*e810*/  IMAD R3, R38, UR4, RZ ;  /* 0x0000000426037c24 */ /* 0x000fe2000f8e02ff */
[----:B------:R-:W3:Y:S03]  /*e820*/  LD.E.128 R24, desc[UR42][R24.64] ;  /* 0x0000002a18187980 */ /* 0x000ee6000c101d00 */
[----:B------:R-:W-:Y:S01]  /*e830*/  IMAD R3, R41, UR5, R3 ;  /* 0x0000000529037c24 */ /* 0x000fe2000f8e0203 */
[----:B------:R-:W-:Y:S01]  /*e840*/  LEA.HI R43, R43, R44, RZ, 0x3 ;  /* 0x0000002c2b2b7211 */ /* 0x000fe200078f18ff */
[----:B------:R-:W-:Y:S01]  /*e850*/  IMAD.WIDE.U32 R20, R41, UR4, R20 ;  /* 0x0000000429147c25 */ /* 0x000fe2000f8e0014 */
[----:B------:R-:W-:Y:S01]  /*e860*/  ULDC.64 UR4, c[0x0][0xaf0] ;  /* 0x0002bc0000047ab9 */ /* 0x000fe20000000a00 */
[----:B------:R-:W4:Y:S01]  /*e870*/  LDL R41, [R1+0x64] ;  /* 0x0000640001297983 */ /* 0x000f220000100800 */
[----:B------:R-:W-:-:S03]  /*e880*/  LOP3.LUT R43, R43, 0xfffffff8, RZ, 0xc0, !PT ;  /* 0xfffffff82b2b7812 */ /* 0x000fc600078ec0ff */
[----:B--2---:R-:W5:Y:S02]  /*e890*/  LD.E.128 R4, desc[UR42][R4.64] ;  /* 0x0000002a04047980 */ /* 0x004f64000c101d00 */
[----:B------:R-:W-:Y:S02]  /*e8a0*/  IMAD.IADD R43, R44, 0x1, -R43 ;  /* 0x000000012c2b7824 */ /* 0x000fe400078e0a2b */
[----:B------:R-:W-:Y:S01]  /*e8b0*/  IMAD.IADD R21, R21, 0x1, R3 ;  /* 0x0000000115157824 */ /* 0x000fe200078e0203 */
[----:B------:R-:W-:Y:S01]  /*e8c0*/  @!PT LDS RZ, [RZ] ;  /* 0x00000000fffff984 */ /* 0x000fe20000000800 */
[----:B------:R-:W-:Y:S01]  /*e8d0*/  @!PT LDS RZ, [RZ] ;  /* 0x00000000fffff984 */ /* 0x000fe20000000800 */
[----:B------:R-:W-:Y:S01]  /*e8e0*/  @!PT LDS RZ, [RZ] ;  /* 0x00000000fffff984 */ /* 0x000fe20000000800 */
[----:B------:R-:W-:Y:S01]  /*e8f0*/  @!PT LDS RZ, [RZ] ;  /* 0x00000000fffff984 */ /* 0x000fe20000000800 */
[----:B------:R2:W-:Y:S06]  /*e900*/  MEMBAR.ALL.CTA ;  /* 0x0000000000007992 */ /* 0x0005ec0000008000 */
[----:B--2---:R-:W2:Y:S01]  /*e910*/  FENCE.VIEW.ASYNC.S ;  /* 0x00000000000073c6 */ /* 0x004ea20000000000 */
[----:B------:R-:W-:-:S04]  /*e920*/  IMAD R0, R43, 0x30, R42 ;  /* 0x000000302b007824 */ /* 0x000fc800078e022a */
[----:B------:R-:W-:-:S04]  /*e930*/  IMAD R32, R58, 0xc0, R0 ;  /* 0x000000c03a207824 */ /* 0x000fc800078e0200 */
[----:B-1----:R-:W-:-:S04]  /*e940*/  @P2 IMAD.HI.U32 R0, R32, R39, RZ ;  /* 0x0000002720002227 */ /* 0x002fc800078e00ff */
[----:B------:R-:W-:Y:S01]  /*e950*/  IMAD.MOV.U32 R3, RZ, RZ, R32 ;  /* 0x000000ffff037224 */ /* 0x000fe200078e0020 */
[----:B0-----:R-:W-:Y:S01]  /*e960*/  @P2 SHF.R.U32.HI R3, RZ, R29, R0 ;  /* 0x0000001dff032219 */ /* 0x001fe20000011600 */
[----:B------:R-:W-:Y:S02]  /*e970*/  IMAD R28, R36, UR4, RZ ;  /* 0x00000004241c7c24 */ /* 0x000fe4000f8e02ff */
[----:B------:R-:W-:Y:S01]  /*e980*/  IMAD.WIDE.U32 R20, R31, UR4, R20 ;  /* 0x000000041f147c25 */ /* 0x000fe2000f8e0014 */
[----:B------:R-:W-:-:S03]  /*e990*/  SHF.R.S32.HI R0, RZ, 0x1f, R3 ;  /* 0x0000001fff007819 */ /* 0x000fc60000011403 */
[----:B------:R-:W-:Y:S01]  /*e9a0*/  IMAD R29, R31, UR5, R28 ;  /* 0x000000051f1d7c24 */ /* 0x000fe2000f8e021c */
[----:B------:R-:W-:Y:S01]  /*e9b0*/  ULDC.64 UR4, c[0x0][0xae0] ;  /* 0x0002b80000047ab9 */ /* 0x000fe20000000a00 */
[----:B------:R-:W-:Y:S02]  /*e9c0*/  IMAD.MOV R31, RZ, RZ, -R3 ;  /* 0x000000ffff1f7224 */ /* 0x000fe400078e0a03 */
[----:B------:R-:W-:Y:S02]  /*e9d0*/  IMAD.IADD R21, R21, 0x1, R29 ;  /* 0x0000000115157824 */ /* 0x000fe400078e021d */
[----:B------:R-:W-:Y:S02]  /*e9e0*/  IMAD R0, R0, UR4, RZ ;  /* 0x0000000400007c24 */ /* 0x000fe4000f8e02ff */
[----:B------:R-:W-:Y:S02]  /*e9f0*/  IMAD R29, R30, R31, R32 ;  /* 0x0000001f1e1d7224 */ /* 0x000fe400078e0220 */
[----:B------:R-:W-:-:S02]  /*ea00*/  IMAD R31, R3, UR5, R0 ;  /* 0x00000005031f7c24 */ /* 0x000fc4000f8e0200 */
[----:B------:R-:W-:Y:S01]  /*ea10*/  IMAD.WIDE.U32 R20, R3, UR4, R20 ;  /* 0x0000000403147c25 */ /* 0x000fe2000f8e0014 */
[----:B------:R-:W-:Y:S01]  /*ea20*/  SHF.R.S32.HI R0, RZ, 0x1f, R29 ;  /* 0x0000001fff007819 */ /* 0x000fe2000001141d */
[----:B------:R-:W-:Y:S02]  /*ea30*/  ULDC.64 UR4, c[0x0][0xad8] ;  /* 0x0002b60000047ab9 */ /* 0x000fe40000000a00 */
[----:B------:R-:W-:Y:S02]  /*ea40*/  IMAD.IADD R21, R21, 0x1, R31 ;  /* 0x0000000115157824 */ /* 0x000fe400078e021f */
[----:B------:R-:W-:Y:S02]  /*ea50*/  IMAD R0, R0, UR4, RZ ;  /* 0x0000000400007c24 */ /* 0x000fe4000f8e02ff */
[----:B------:R-:W-:-:S04]  /*ea60*/  IMAD.WIDE.U32 R20, R29, UR4, R20 ;  /* 0x000000041d147c25 */ /* 0x000fc8000f8e0014 */
[----:B------:R-:W-:Y:S01]  /*ea70*/  IMAD R3, R29, UR5, R0 ;  /* 0x000000051d037c24 */ /* 0x000fe2000f8e0200 */
[----:B------:R-:W-:Y:S02]  /*ea80*/  ULDC.64 UR4, c[0x0][0xa80] ;  /* 0x0002a00000047ab9 */ /* 0x000fe40000000a00 */
[----:B------:R-:W-:Y:S01]  /*ea90*/  LEA R32, P0, R20, UR4, 0x1 ;  /* 0x0000000414207c11 */ /* 0x000fe2000f8008ff */
[----:B------:R-:W-:Y:S01]  /*eaa0*/  ULDC UR4, c[0x0][0xac8] ;  /* 0x0002b20000047ab9 */ /* 0x000fe20000000800 */
[----:B------:R-:W-:-:S04]  /*eab0*/  IADD3 R3, R21, R3, RZ ;  /* 0x0000000315037210 */ /* 0x000fc80007ffe0ff */
[----:B------:R-:W-:Y:S02]  /*eac0*/  LEA.HI.X R36, R20, UR5, R3, 0x1, P0 ;  /* 0x0000000514247c11 */ /* 0x000fe400080f0c03 */
[----:B--2---:R-:W0:Y:S01]  /*ead0*/  SHFL.IDX PT, R20, R32, RZ, 0x181f ;  /* 0x00181fff20147589 */ /* 0x004e2200000e0000 */
[----:B------:R-:W-:-:S03]  /*eae0*/  IMAD R38, R58, 0xc0, R42 ;  /* 0x000000c03a267824 */ /* 0x000fc600078e022a */
[----:B------:R-:W1:Y:S01]  /*eaf0*/  SHFL.IDX PT, R28, R32, 0x1, 0x181f ;  /* 0x00381f00201c7f89 */ /* 0x000e6200000e0000 */
[----:B------:R-:W-:-:S03]  /*eb00*/  ISETP.GE.AND P0, PT, R40, UR4, PT ;  /* 0x0000000428007c0c */ /* 0x000fc6000bf06270 */
[----:B------:R-:W4:Y:S04]  /*eb10*/  SHFL.IDX PT, R21, R36, RZ, 0x181f ;  /* 0x00181fff24157589 */ /* 0x000f2800000e0000 */
[----:B------:R-:W2:Y:S01]  /*eb20*/  SHFL.IDX PT, R30, R32, 0x2, 0x181f ;  /* 0x00581f00201e7f89 */ /* 0x000ea200000e0000 */
[----:B------:R-:W-:-:S03]  /*eb30*/  VIADD R0, R38, 0x30 ;  /* 0x0000003026007836 */ /* 0x000fc60000000000 */
[----:B------:R-:W2:Y:S01]  /*eb40*/  SHFL.IDX PT, R29, R36, 0x1, 0x181f ;  /* 0x00381f00241d7f89 */ /* 0x000ea200000e0000 */
[CC--:B------:R-:W-:Y:S01]  /*eb50*/  ISETP.GE.OR P3, PT, R38.reuse, R37.reuse, P0 ;  /* 0x000000252600720c */ /* 0x0c0fe20000766670 */
[----:B------:R-:W-:Y:S02]  /*eb60*/  VIADD R3, R38, 0x60 ;  /* 0x0000006026037836 */ /* 0x000fe40000000000 */
[----:B------:R-:W2:Y:S01]  /*eb70*/  SHFL.IDX PT, R31, R36, 0x2, 0x181f ;  /* 0x00581f00241f7f89 */ /* 0x000ea200000e0000 */
[-C--:B------:R-:W-:Y:S02]  /*eb80*/  ISETP.GE.OR P2, PT, R0, R37.reuse, P0 ;  /* 0x000000250000720c */ /* 0x080fe40000746670 */
[----:B------:R-:W-:Y:S01]  /*eb90*/  ISETP.GE.OR P1, PT, R3, R37, P0 ;  /* 0x000000250300720c */ /* 0x000fe20000726670 */
[----:B------:R-:W-:-:S06]  /*eba0*/  VIADD R0, R18, 0x16820 ;  /* 0x0001682012007836 */ /* 0x000fcc0000000000 */
[----:B0-----:R-:W-:-:S04]  /*ebb0*/  @!P3 LEA R20, P5, R40, R20, 0x1 ;  /* 0x000000142814b211 */ /* 0x001fc800078a08ff */
[----:B-1----:R-:W-:Y:S02]  /*ebc0*/  @!P2 LEA R28, P4, R40, R28, 0x1 ;  /* 0x0000001c281ca211 */ /* 0x002fe400078808ff */
[----:B------:R-:W-:-:S04]  /*ebd0*/  PRMT R0, RZ, 0x654, R0 ;  /* 0x00000654ff007816 */ /* 0x000fc80000000000 */
[----:B------:R0:W-:Y:S02]  /*ebe0*/  SYNCS.ARRIVE.TRANS64.RED.A1T0 RZ, [R0+URZ], RZ ;  /* 0x000000ff00ff79a7 */ /* 0x0001e4000810043f */
[----:B0-----:R-:W-:-:S05]  /*ebf0*/  VIADD R0, R38, 0x90 ;  /* 0x0000009026007836 */ /* 0x001fca0000000000 */
[----:B------:R-:W-:Y:S01]  /*ec00*/  ISETP.GE.OR P0, PT, R0, R37, P0 ;  /* 0x000000250000720c */ /* 0x000fe20000706670 */
[----:B------:R-:W0:Y:S04]  /*ec10*/  SHFL.IDX PT, R32, R32, 0x3, 0x181f ;  /* 0x00781f0020207f89 */ /* 0x000e2800000e0000 */
[----:B------:R-:W1:Y:S01]  /*ec20*/  SHFL.IDX PT, R36, R36, 0x3, 0x181f ;  /* 0x00781f0024247f89 */ /* 0x000e6200000e0000 */
[C-C-:B----4-:R-:W-:Y:S02]  /*ec30*/  @!P3 LEA.HI.X R21, R40.reuse, R21, R41.reuse, 0x1, P5 ;  /* 0x000000152815b211 */ /* 0x150fe400028f0c29 */
[C---:B--2---:R-:W-:Y:S02]  /*ec40*/  @!P1 LEA R30, P5, R40.reuse, R30, 0x1 ;  /* 0x0000001e281e9211 */ /* 0x044fe400078a08ff */
[----:B------:R-:W-:-:S02]  /*ec50*/  @!P2 LEA.HI.X R29, R40, R29, R41, 0x1, P4 ;  /* 0x0000001d281da211 */ /* 0x000fc400020f0c29 */
[----:B------:R-:W-:Y:S01]  /*ec60*/  @!P1 LEA.HI.X R31, R40, R31, R41, 0x1, P5 ;  /* 0x0000001f281f9211 */ /* 0x000fe200028f0c29 */
[----:B------:R2:W-:Y:S04]  /*ec70*/  @!P3 ST.E.128 desc[UR42][R20.64], R8 ;  /* 0x000000081400b985 */ /* 0x0005e8000c101d2a */
[----:B---3--:R2:W-:Y:S04]  /*ec80*/  @!P2 ST.E.128 desc[UR42][R28.64], R12 ;  /* 0x0000000c1c00a985 */ /* 0x0085e8000c101d2a */
[----:B------:R2:W-:Y:S01]  /*ec90*/  @!P1 ST.E.128 desc[UR42][R30.64], R24 ;  /* 0x000000181e009985 */ /* 0x0005e2000c101d2a */
[----:B01----:R-:W-:Y:S05]  /*eca0*/  @P0 BRA `(.L_x_598) ;  /* 0x0000000800980947 */ /* 0x003fea0003800000 */
[----:B--2---:R-:W-:-:S04]  /*ecb0*/  LEA R8, P0, R40, R32, 0x1 ;  /* 0x0000002028087211 */ /* 0x004fc800078008ff */
[----:B------:R-:W-:-:S05]  /*ecc0*/  LEA.HI.X R9, R40, R36, R41, 0x1, P0 ;  /* 0x0000002428097211 */ /* 0x000fca00000f0c29 */
[----:B-----5:R0:W-:Y:S01]  /*ecd0*/  ST.E.128 desc[UR42][R8.64], R4 ;  /* 0x0000000408007985 */ /* 0x0201e2000c101d2a */
[----:B------:R-:W-:Y:S05]  /*ece0*/  BRA `(.L_x_598) ;  /* 0x0000000800887947 */ /* 0x000fea0003800000 */
.L_x_596:
[----:B------:R-:W2:Y:S01]  /*ecf0*/  LDL.LU R6, [R1+0x28] ;  /* 0x0000280001067983 */ /* 0x000ea20000300800 */
[----:B------:R-:W-:Y:S01]  /*ed00*/  ULDC.64 UR4, c[0x0][0xc00] ;  /* 0x0003000000047ab9 */ /* 0x000fe20000000a00 */
[----:B------:R-:W-:Y:S01]  /*ed10*/  IMAD.MOV.U32 R0, RZ, RZ, RZ ;  /* 0x000000ffff007224 */ /* 0x000fe200078e00ff */
[----:B------:R-:W3:Y:S01]  /*ed20*/  LDC R25, c[0x0][0xbe8] ;  /* 0x0002fa00ff197b82 */ /* 0x000ee20000000800 */
[----:B------:R-:W4:Y:S01]  /*ed30*/  LDL.LU R3, [R1+0x2c] ;  /* 0x00002c0001037983 */ /* 0x000f220000300800 */
[----:B------:R-:W-:-:S04]  /*ed40*/  ISETP.NE.U32.AND P0, PT, RZ, UR4, PT ;  /* 0x00000004ff007c0c */ /* 0x000fc8000bf05070 */
[----:B------:R-:W-:Y:S02]  /*ed50*/  ISETP.NE.AND.EX P0, PT, RZ, UR5, PT, P0 ;  /* 0x00000005ff007c0c */ /* 0x000fe4000bf05300 */
[----:B--2---:R-:W-:-:S04]  /*ed60*/  IADD3 R4, P1, R6, UR4, RZ ;  /* 0x0000000406047c10 */ /* 0x004fc8000ff3e0ff */
[----:B----4-:R-:W-:Y:S01]  /*ed70*/  IADD3.X R5, R3, UR5, RZ, P1, !PT ;  /* 0x0000000503057c10 */ /* 0x010fe20008ffe4ff */
[----:B------:R-:W-:Y:S02]  /*ed80*/  ULDC.64 UR4, c[0x0][0xc08] ;  /* 0x0003020000047ab9 */ /* 0x000fe40000000a00 */
[----:B------:R-:W-:-:S04]  /*ed90*/  ISETP.NE.U32.AND P1, PT, RZ, UR4, PT ;  /* 0x00000004ff007c0c */ /* 0x000fc8000bf25070 */
[----:B------:R2:W5:Y:S01]  /*eda0*/  @P0 LDG.E R0, desc[UR42][R4.64] ;  /* 0x0000002a04000981 */ /* 0x000562000c1e1900 */
[----:B------:R-:W-:Y:S01]  /*edb0*/  ISETP.NE.AND.EX P1, PT, RZ, UR5, PT, P1 ;  /* 0x00000005ff007c0c */ /* 0x000fe2000bf25310 */
[----:B------:R-:W4:-:S12]  /*edc0*/  S2R R9, SR_TID.X ;  /* 0x0000000000097919 */ /* 0x000f180000002100 */
[----:B------:R-:W-:Y:S01]  /*edd0*/  @P1 IADD3 R6, P2, R6, UR4, RZ ;  /* 0x0000000406061c10 */ /* 0x000fe2000ff5e0ff */
[----:B------:R-:W-:Y:S02]  /*ede0*/  ULDC UR4, c[0x0][0xa88] ;  /* 0x0002a20000047ab9 */ /* 0x000fe40000000800 */
[----:B------:R-:W-:Y:S02]  /*edf0*/  MOV R8, UR4 ;  /* 0x0000000400087c02 */ /* 0x000fe40008000f00 */
[----:B------:R-:W-:-:S05]  /*ee00*/  @P1 IADD3.X R7, R3, UR5, RZ, P2, !PT ;  /* 0x0000000503071c10 */ /* 0x000fca00097fe4ff */
[----:B------:R2:W5:Y:S01]  /*ee10*/  @P1 LDG.E R8, desc[UR42][R6.64] ;  /* 0x0000002a06081981 */ /* 0x000562000c1e1900 */
[----:B---3--:R-:W-:Y:S01]  /*ee20*/  ISETP.NE.AND P2, PT, R25, 0x1, PT ;  /* 0x000000011900780c */ /* 0x008fe20003f45270 */
[----:B----4-:R-:W-:-:S12]  /*ee30*/  VIADD R26, R9, 0xffffff80 ;  /* 0xffffff80091a7836 */ /* 0x010fd80000000000 */
[----:B------:R-:W3:Y:S01]  /*ee40*/  @P2 LDC R20, c[0x0][0xbec] ;  /* 0x0002fb00ff142b82 */ /* 0x000ee20000000800 */
[----:B------:R-:W-:-:S07]  /*ee50*/  ISETP.GE.AND P3, PT, R26, 0xc0, PT ;  /* 0x000000c01a00780c */ /* 0x000fce0003f66270 */
[----:B------:R-:W4:Y:S01]  /*ee60*/  @P2 LDC R21, c[0x0][0xbf0] ;  /* 0x0002fc00ff152b82 */ /* 0x000f220000000800 */
[----:B--2---:R-:W-:Y:S05]  /*ee70*/  @P1 BRA `(.L_x_599) ;  /* 0x0000000000101947 */ /* 0x004fea0003800000 */
[----:B------:R-:W-:Y:S05]  /*ee80*/  @!P0 BRA `(.L_x_599) ;  /* 0x00000000000c8947 */ /* 0x000fea0003800000 */
[----:B------:R-:W2:Y:S04]  /*ee90*/  LDG.E R3, desc[UR42][R4.64] ;  /* 0x0000002a04037981 */ /* 0x000ea8000c1e1900 */
[----:B-----5:R-:W2:Y:S02]  /*eea0*/  LDG.E R8, desc[UR42][R4.64+0x4] ;  /* 0x0000042a04087981 */ /* 0x020ea4000c1e1900 */
[----:B--2---:R-:W-:-:S07]  /*eeb0*/  IMAD.IADD R8, R8, 0x1, -R3 ;  /* 0x0000000108087824 */ /* 0x004fce00078e0a03 */
.L_x_599:
[----:B------:R-:W2:Y:S04]  /*eec0*/  LDL.LU R4, [R1+0x34] ;  /* 0x0000340001047983 */ /* 0x000ea80000300800 */
[----:B------:R-:W3:Y:S04]  /*eed0*/  LDL.LU R3, [R1+0x44] ;  /* 0x0000440001037983 */ /* 0x000ee80000300800 */
[----:B-----5:R-:W4:Y:S04]  /*eee0*/  LDL R24, [R1+0x24] ;  /* 0x0000240001187983 */ /* 0x020f280000100800 */
[----:B------:R0:W5:Y:S01]  /*eef0*/  LDL R28, [R1+0x38] ;  /* 0x00003800011c7983 */ /* 0x0001620000100800 */
[----:B------:R-:W-:Y:S01]  /*ef00*/  BSSY B1, `(.L_x_600) ;  /* 0x000002d000017945 */ /* 0x000fe20003800000 */
[----:B------:R-:W-:-:S02]  /*ef10*/  SHF.R.S32.HI R11, RZ, 0x1f, R0 ;  /* 0x0000001fff0b7819 */ /* 0x000fc40000011400 */
[----:B--2---:R-:W-:Y:S02]  /*ef20*/  SEL R13, R4, RZ, !P0 ;  /* 0x000000ff040d7207 */ /* 0x004fe40004000000 */
[----:B---3--:R-:W-:Y:S02]  /*ef30*/  SEL R12, R3, RZ, !P0 ;  /* 0x000000ff030c7207 */ /* 0x008fe40004000000 */
[----:B----4-:R-:W-:Y:S01]  /*ef40*/  SHF.R.S32.HI R10, RZ, 0x1f, R24 ;  /* 0x0000001fff0a7819 */ /* 0x010fe20000011418 */
[----:B0-----:R-:W-:Y:S06]  /*ef50*/  @P3 BRA `(.L_x_601) ;  /* 0x00000000009c3947 */ /* 0x001fec0003800000 */
[----:B------:R-:W0:Y:S01]  /*ef60*/  LDC R14, c[0x0][0xbe8] ;  /* 0x0002fa00ff0e7b82 */ /* 0x000e220000000800 */
[----:B-----5:R-:W-:-:S04]  /*ef70*/  IMAD R3, R28, 0xc0, R9 ;  /* 0x000000c01c037824 */ /* 0x020fc800078e0209 */
[----:B------:R-:W-:Y:S02]  /*ef80*/  VIADD R9, R3, 0xffffff80 ;  /* 0xffffff8003097836 */ /* 0x000fe40000000000 */
[----:B0-----:R-:W-:-:S05]  /*ef90*/  IMAD R4, R8, R14, RZ ;  /* 0x0000000e08047224 */ /* 0x001fca00078e02ff */
[----:B------:R-:W-:-:S13]  /*efa0*/  ISETP.GE.AND P0, PT, R9, R4, PT ;  /* 0x000000040900720c */ /* 0x000fda0003f06270 */
[----:B------:R-:W-:Y:S05]  /*efb0*/  @P0 BRA `(.L_x_601) ;  /* 0x0000000000840947 */ /* 0x000fea0003800000 */
[----:B------:R-:W-:Y:S01]  /*efc0*/  ISETP.NE.AND P0, PT, R14, 0x1, PT ;  /* 0x000000010e00780c */ /* 0x000fe20003f05270 */
[----:B------:R-:W-:Y:S01]  /*efd0*/  ULDC.64 UR4, c[0x0][0xb90] ;  /* 0x0002e40000047ab9 */ /* 0x000fe20000000a00 */
[----:B------:R-:W-:Y:S01]  /*efe0*/  MOV R5, R11 ;  /* 0x0000000b00057202 */ /* 0x000fe20000000f00 */
[----:B------:R-:W-:Y:S02]  /*eff0*/  IMAD R7, R10, UR4, RZ ;  /* 0x000000040a077c24 */ /* 0x000fe4000f8e02ff */
[----:B------:R-:W-:Y:S02]  /*f000*/  IMAD.MOV.U32 R4, RZ, RZ, R0 ;  /* 0x000000ffff047224 */ /* 0x000fe400078e0000 */
[----:B------:R-:W-:Y:S02]  /*f010*/  IMAD.MOV.U32 R3, RZ, RZ, R9 ;  /* 0x000000ffff037224 */ /* 0x000fe400078e0009 */
[----:B------:R-:W-:-:S04]  /*f020*/  IMAD.WIDE.U32 R4, R24, UR4, R4 ;  /* 0x0000000418047c25 */ /* 0x000fc8000f8e0004 */
[----:B------:R-:W0:Y:S01]  /*f030*/  @P0 LDC R6, c[0x0][0xbec] ;  /* 0x0002fb00ff060b82 */ /* 0x000e220000000800 */
[----:B------:R-:W-:Y:S01]  /*f040*/  IMAD R7, R24, UR5, R7 ;  /* 0x0000000518077c24 */ /* 0x000fe2000f8e0207 */
[----:B------:R-:W-:-:S03]  /*f050*/  ULDC.64 UR4, c[0x0][0xb98] ;  /* 0x0002e60000047ab9 */ /* 0x000fc60000000a00 */
[----:B------:R-:W-:-:S03]  /*f060*/  IMAD.IADD R5, R5, 0x1, R7 ;  /* 0x0000000105057824 */ /* 0x000fc600078e0207 */
[----:B------:R-:W2:Y:S01]  /*f070*/  @P0 LDC R15, c[0x0][0xbf0] ;  /* 0x0002fc00ff0f0b82 */ /* 0x000ea20000000800 */
[----:B------:R-:W-:-:S04]  /*f080*/  IMAD.WIDE.U32 R4, R13, UR4, R4 ;  /* 0x000000040d047c25 */ /* 0x000fc8000f8e0004 */
[----:B0-----:R-:W-:-:S05]  /*f090*/  @P0 IMAD.HI.U32 R6, R9, R6, RZ ;  /* 0x0000000609060227 */ /* 0x001fca00078e00ff */
[----:B--2---:R-:W-:Y:S01]  /*f0a0*/  @P0 SHF.R.U32.HI R3, RZ, R15, R6 ;  /* 0x0000000fff030219 */ /* 0x004fe20000011606 */
[----:B------:R-:W-:-:S03]  /*f0b0*/  IMAD R6, R12, UR4, RZ ;  /* 0x000000040c067c24 */ /* 0x000fc6000f8e02ff */
[----:B------:R-:W-:Y:S01]  /*f0c0*/  IADD3 R4, P0, R3, R4, RZ ;  /* 0x0000000403047210 */ /* 0x000fe20007f1e0ff */
[----:B------:R-:W-:Y:S02]  /*f0d0*/  IMAD.MOV R7, RZ, RZ, -R3 ;  /* 0x000000ffff077224 */ /* 0x000fe400078e0a03 */
[----:B------:R-:W-:Y:S01]  /*f0e0*/  IMAD R6, R13, UR5, R6 ;  /* 0x000000050d067c24 */ /* 0x000fe2000f8e0206 */
[----:B------:R-:W-:Y:S01]  /*f0f0*/  ULDC.64 UR4, c[0x0][0xb88] ;  /* 0x0002e20000047ab9 */ /* 0x000fe20000000a00 */
[----:B------:R-:W-:Y:S01]  /*f100*/  IMAD R7, R14, R7, R9 ;  /* 0x000000070e077224 */ /* 0x000fe200078e0209 */
[----:B------:R-:W-:-:S04]  /*f110*/  SHF.R.S32.HI R9, RZ, 0x1f, R3 ;  /* 0x0000001fff097819 */ /* 0x000fc80000011403 */
[----:B------:R-:W-:Y:S02]  /*f120*/  SHF.R.S32.HI R3, RZ, 0x1f, R7 ;  /* 0x0000001fff037819 */ /* 0x000fe40000011407 */
[----:B------:R-:W-:-:S03]  /*f130*/  IADD3.X R5, R9, R5, R6, P0, !PT ;  /* 0x0000000509057210 */ /* 0x000fc600007fe406 */
[----:B------:R-:W-:Y:S02]  /*f140*/  IMAD R6, R3, UR4, RZ ;  /* 0x0000000403067c24 */ /* 0x000fe4000f8e02ff */
[----:B------:R-:W-:-:S04]  /*f150*/  IMAD.WIDE.U32 R4, R7, UR4, R4 ;  /* 0x0000000407047c25 */ /* 0x000fc8000f8e0004 */
[----:B------:R-:W-:Y:S01]  /*f160*/  IMAD R3, R7, UR5, R6 ;  /* 0x0000000507037c24 */ /* 0x000fe2000f8e0206 */
[----:B------:R-:W-:Y:S02]  /*f170*/  ULDC.64 UR4, c[0x0][0xb50] ;  /* 0x0002d40000047ab9 */ /* 0x000fe40000000a00 */
[----:B------:R-:W-:Y:S01]  /*f180*/  LEA R6, P0, R4, UR4, 0x2 ;  /* 0x0000000404067c11 */ /* 0x000fe2000f8010ff */
[----:B------:R-:W-:-:S05]  /*f190*/  IMAD.IADD R3, R5, 0x1, R3 ;  /* 0x0000000105037824 */ /* 0x000fca00078e0203 */
[----:B------:R-:W-:Y:S01]  /*f1a0*/  LEA.HI.X R7, R4, UR5, R3, 0x2, P0 ;  /* 0x0000000504077c11 */ /* 0x000fe200080f1403 */
[----:B------:R-:W-:-:S05]  /*f1b0*/  IMAD.MOV.U32 R3, RZ, RZ, -0x800000 ;  /* 0xff800000ff037424 */ /* 0x000fca00078e00ff */
[----:B------:R0:W-:Y:S02]  /*f1c0*/  STG.E desc[UR42][R6.64], R3 ;  /* 0x0000000306007986 */ /* 0x0001e4000c10192a */
.L_x_601:
[----:B------:R-:W-:Y:S05]  /*f1d0*/  BSYNC B1 ;  /* 0x0000000000017941 */ /* 0x000fea0003800000 */
.L_x_600:
[----:B0-----:R-:W2:Y:S04]  /*f1e0*/  LDL R6, [R1+0x3c] ;  /* 0x00003c0001067983 */ /* 0x001ea80000100800 */
[----:B------:R-:W3:Y:S01]  /*f1f0*/  LDL R14, [R1+0x64] ;  /* 0x00006400010e7983 */ /* 0x000ee20000100800 */
[--C-:B------:R-:W-:Y:S01]  /*f200*/  SHF.R.S32.HI R7, RZ, 0x1f, R26.reuse ;  /* 0x0000001fff077819 */ /* 0x100fe2000001141a */
[----:B------:R-:W-:Y:S01]  /*f210*/  ULDC.64 UR4, c[0x0][0xaa0] ;  /* 0x0002a80000047ab9 */ /* 0x000fe20000000a00 */
[----:B------:R-:W-:Y:S01]  /*f220*/  SHF.R.S32.HI R29, RZ, 0x1f, R26 ;  /* 0x0000001fff1d7819 */ /* 0x000fe2000001141a */
[----:B------:R-:W-:Y:S01]  /*f230*/  IMAD R3, R11, UR4, RZ ;  /* 0x000000040b037c24 */ /* 0x000fe2000f8e02ff */
[-C--:B------:R-:W-:Y:S01]  /*f240*/  LEA.HI R7, R7, R26.reuse, RZ, 0x3 ;  /* 0x0000001a07077211 */ /* 0x080fe200078f18ff */
[C---:B------:R-:W-:Y:S01]  /*f250*/  IMAD.WIDE.U32 R4, R0.reuse, UR4, RZ ;  /* 0x0000000400047c25 */ /* 0x040fe2000f8e00ff */
[----:B------:R-:W-:Y:S01]  /*f260*/  LEA.HI R29, R29, R26, RZ, 0x3 ;  /* 0x0000001a1d1d7211 */ /* 0x000fe200078f18ff */
[----:B------:R-:W-:Y:S01]  /*f270*/  ULDC.64 UR6, c[0x0][0xa80] ;  /* 0x0002a00000067ab9 */ /* 0x000fe20000000a00 */
[----:B------:R-:W-:Y:S01]  /*f280*/  LOP3.LUT R7, R7, 0xfffffff8, RZ, 0xc0, !PT ;  /* 0xfffffff807077812 */ /* 0x000fe200078ec0ff */
[----:B------:R-:W-:Y:S01]  /*f290*/  IMAD R3, R0, UR5, R3 ;  /* 0x0000000500037c24 */ /* 0x000fe2000f8e0203 */
[----:B------:R-:W-:Y:S01]  /*f2a0*/  SHF.R.S32.HI R29, RZ, 0x3, R29 ;  /* 0x00000003ff1d7819 */ /* 0x000fe2000001141d */
[----:B------:R-:W-:-:S02]  /*f2b0*/  ULDC.64 UR4, c[0x0][0xae8] ;  /* 0x0002ba0000047ab9 */ /* 0x000fc40000000a00 */
[----:B------:R-:W-:Y:S02]  /*f2c0*/  IMAD.IADD R7, R26, 0x1, -R7 ;  /* 0x000000011a077824 */ /* 0x000fe400078e0a07 */
[----:B------:R-:W-:Y:S02]  /*f2d0*/  IMAD.IADD R5, R5, 0x1, R3 ;  /* 0x0000000105057824 */ /* 0x000fe400078e0203 */
[----:B------:R-:W-:Y:S02]  /*f2e0*/  IMAD R0, R7, 0x30, R29 ;  /* 0x0000003007007824 */ /* 0x000fe400078e021d */
[----:B------:R-:W-:-:S04]  /*f2f0*/  IMAD.WIDE.U32 R4, R24, UR4, R4 ;  /* 0x0000000418047c25 */ /* 0x000fc8000f8e0004 */
[----:B-----5:R-:W-:-:S04]  /*f300*/  IMAD R9, R28, 0xc0, R0 ;  /* 0x000000c01c097824 */ /* 0x020fc800078e0200 */
[----:B------:R-:W-:-:S04]  /*f310*/  @P2 IMAD.HI.U32 R0, R9, R20, RZ ;  /* 0x0000001409002227 */ /* 0x000fc800078e00ff */
[----:B------:R-:W-:Y:S01]  /*f320*/  IMAD.MOV.U32 R3, RZ, RZ, R9 ;  /* 0x000000ffff037224 */ /* 0x000fe200078e0009 */
[----:B------:R-:W-:-:S04]  /*f330*/  @P2 SHF.R.U32.HI R3, RZ, R21, R0 ;  /* 0x00000015ff032219 */ /* 0x000fc80000011600 */
[----:B------:R-:W-:Y:S02]  /*f340*/  SHF.R.S32.HI R0, RZ, 0x1f, R3 ;  /* 0x0000001fff007819 */ /* 0x000fe40000011403 */
[----:B--2---:R-:W-:Y:S01]  /*f350*/  MOV R26, R6 ;  /* 0x00000006001a7202 */ /* 0x004fe20000000f00 */
[----:B------:R-:W-:Y:S02]  /*f360*/  IMAD R6, R10, UR4, RZ ;  /* 0x000000040a067c24 */ /* 0x000fe4000f8e02ff */
[----:B---3--:R-:W-:Y:S02]  /*f370*/  IMAD.MOV.U32 R27, RZ, RZ, R14 ;  /* 0x000000ffff1b7224 */ /* 0x008fe400078e000e */
[----:B------:R-:W-:Y:S01]  /*f380*/  IMAD R7, R24, UR5, R6 ;  /* 0x0000000518077c24 */ /* 0x000fe2000f8e0206 */
[----:B------:R-:W-:Y:S02]  /*f390*/  ULDC.64 UR4, c[0x0][0xaf0] ;  /* 0x0002bc0000047ab9 */ /* 0x000fe40000000a00 */
[----:B------:R-:W-:-:S02]  /*f3a0*/  IMAD R6, R12, UR4, RZ ;  /* 0x000000040c067c24 */ /* 0x000fc4000f8e02ff */
[----:B------:R-:W-:Y:S02]  /*f3b0*/  IMAD.IADD R5, R5, 0x1, R7 ;  /* 0x0000000105057824 */ /* 0x000fe400078e0207 */
[C---:B------:R-:W-:Y:S02]  /*f3c0*/  IMAD R7, R13.reuse, UR5, R6 ;  /* 0x000000050d077c24 */ /* 0x040fe4000f8e0206 */
[----:B------:R-:W-:Y:S01]  /*f3d0*/  IMAD.WIDE.U32 R4, R13, UR4, R4 ;  /* 0x000000040d047c25 */ /* 0x000fe2000f8e0004 */
[----:B------:R-:W-:-:S03]  /*f3e0*/  ULDC.64 UR4, c[0x0][0xae0] ;  /* 0x0002b80000047ab9 */ /* 0x000fc60000000a00 */
[----:B------:R-:W-:Y:S01]  /*f3f0*/  IMAD.MOV R6, RZ, RZ, -R3 ;  /* 0x000000ffff067224 */ /* 0x000fe200078e0a03 */
[----:B------:R-:W-:Y:S01]  /*f400*/  IADD3 R5, R5, R7, RZ ;  /* 0x0000000705057210 */ /* 0x000fe20007ffe0ff */
[----:B------:R-:W-:Y:S02]  /*f410*/  IMAD R0, R0, UR4, RZ ;  /* 0x0000000400007c24 */ /* 0x000fe4000f8e02ff */
[----:B------:R-:W-:Y:S02]  /*f420*/  IMAD R7, R25, R6, R9 ;  /* 0x0000000619077224 */ /* 0x000fe400078e0209 */
[C---:B------:R-:W-:Y:S02]  /*f430*/  IMAD R9, R3.reuse, UR5, R0 ;  /* 0x0000000503097c24 */ /* 0x040fe4000f8e0200 */
[----:B------:R-:W-:Y:S01]  /*f440*/  IMAD.WIDE.U32 R4, R3, UR4, R4 ;  /* 0x0000000403047c25 */ /* 0x000fe2000f8e0004 */
[----:B------:R-:W-:Y:S01]  /*f450*/  SHF.R.S32.HI R0, RZ, 0x1f, R7 ;  /* 0x0000001fff007819 */ /* 0x000fe20000011407 */
[----:B------:R-:W-:-:S02]  /*f460*/  ULDC.64 UR4, c[0x0][0xad8] ;  /* 0x0002b60000047ab9 */ /* 0x000fc40000000a00 */
[----:B------:R-:W-:Y:S02]  /*f470*/  IMAD.IADD R5, R5, 0x1, R9 ;  /* 0x0000000105057824 */ /* 0x000fe400078e0209 */
[----:B------:R-:W-:Y:S02]  /*f480*/  IMAD R0, R0, UR4, RZ ;  /* 0x0000000400007c24 */ /* 0x000fe4000f8e02ff */
[C---:B------:R-:W-:Y:S01]  /*f490*/  IMAD.WIDE.U32 R20, R7.reuse, UR4, R4 ;  /* 0x0000000407147c25 */ /* 0x040fe2000f8e0004 */
[----:B------:R-:W-:Y:S02]  /*f4a0*/  ULDC UR4, c[0x0][0xac8] ;  /* 0x0002b20000047ab9 */ /* 0x000fe40000000800 */
[----:B------:R-:W-:Y:S01]  /*f4b0*/  ISETP.GE.AND P0, PT, R26, UR4, PT ;  /* 0x000000041a007c0c */ /* 0x000fe2000bf06270 */
[----:B------:R-:W-:Y:S01]  /*f4c0*/  IMAD R3, R7, UR5, R0 ;  /* 0x0000000507037c24 */ /* 0x000fe2000f8e0200 */
[----:B------:R-:W-:Y:S01]  /*f4d0*/  LEA R7, P1, R20, UR6, 0x1 ;  /* 0x0000000614077c11 */ /* 0x000fe2000f8208ff */
[----:B------:R-:W-:-:S02]  /*f4e0*/  UMOV UR4, 0xffffffff ;  /* 0xffffffff00047882 */ /* 0x000fc40000000000 */
[----:B------:R-:W-:-:S05]  /*f4f0*/  IMAD.IADD R3, R21, 0x1, R3 ;  /* 0x0000000115037824 */ /* 0x000fca00078e0203 */
[----:B------:R-:W-:Y:S01]  /*f500*/  LEA.HI.X R20, R20, UR7, R3, 0x1, P1 ;  /* 0x0000000714147c11 */ /* 0x000fe200088f0c03 */
[----:B------:R-:W-:Y:S06]  /*f510*/  BRA.DIV UR4, `(.L_x_602) ;  /* 0x0000007604dc7947 */ /* 0x000fec000b800000 */
[----:B------:R-:W0:Y:S01]  /*f520*/  SHFL.IDX PT, R3, R7, RZ, 0x181f ;  /* 0x00181fff07037589 */ /* 0x000e2200000e0000 */
[----:B------:R-:W-:Y:S02]  /*f530*/  IMAD R21, R8, R25, RZ ;  /* 0x0000001908157224 */ /* 0x000fe400078e02ff */
[----:B------:R-:W-:Y:S01]  /*f540*/  IMAD R24, R28, 0xc0, R29 ;  /* 0x000000c01c187824 */ /* 0x000fe200078e021d */
[----:B------:R-:W2:Y:S03]  /*f550*/  SHFL.IDX PT, R0, R20, RZ, 0x181f ;  /* 0x00181fff14007589 */ /* 0x000ea600000e0000 */
[C---:B------:R-:W-:Y:S01]  /*f560*/  VIADD R8, R24.reuse, 0x30 ;  /* 0x0000003018087836 */ /* 0x040fe20000000000 */
[----:B------:R-:W3:Y:S01]  /*f570*/  SHFL.IDX PT, R5, R7, 0x1, 0x181f ;  /* 0x00381f0007057f89 */ /* 0x000ee200000e0000 */
[C---:B------:R-:W-:Y:S01]  /*f580*/  ISETP.GE.OR P2, PT, R24.reuse, R21, P0 ;  /* 0x000000151800720c */ /* 0x040fe20000746670 */
[----:B------:R-:W-:-:S02]  /*f590*/  VIADD R10, R24, 0x60 ;  /* 0x00000060180a7836 */ /* 0x000fc40000000000 */
[----:B------:R-:W4:Y:S01]  /*f5a0*/  SHFL.IDX PT, R14, R7, 0x2, 0x181f ;  /* 0x00581f00070e7f89 */ /* 0x000f2200000e0000 */
[-C--:B------:R-:W-:Y:S02]  /*f5b0*/  ISETP.GE.OR P3, PT, R8, R21.reuse, P0 ;  /* 0x000000150800720c */ /* 0x080fe40000766670 */
[----:B------:R-:W-:Y:S01]  /*f5c0*/  ISETP.GE.OR P4, PT, R10, R21, P0 ;  /* 0x000000150a00720c */ /* 0x000fe20000786670 */
[----:B------:R-:W5:Y:S04]  /*f5d0*/  SHFL.IDX PT, R4, R20, 0x1, 0x181f ;  /* 0x00381f0014047f89 */ /* 0x000f6800000e0000 */
[----:B------:R-:W1:Y:S02]  /*f5e0*/  SHFL.IDX PT, R6, R20, 0x2, 0x181f ;  /* 0x00581f0014067f89 */ /* 0x000e6400000e0000 */
[----:B0-----:R-:W-:-:S04]  /*f5f0*/  @!P2 LEA R10, P5, R26, R3, 0x1 ;  /* 0x000000031a0aa211 */ /* 0x001fc800078a08ff */
[C---:B--2---:R-:W-:Y:S02]  /*f600*/  @!P2 LEA.HI.X R3, R26.reuse, R0, R27, 0x1, P5 ;  /* 0x000000001a03a211 */ /* 0x044fe400028f0c1b */
[----:B------:R0:W2:Y:S01]  /*f610*/  SHFL.IDX PT, R0, R20, 0x3, 0x181f ;  /* 0x00781f0014007f89 */ /* 0x0000a200000e0000 */
[C---:B---3--:R-:W-:Y:S02]  /*f620*/  @!P3 LEA R8, P1, R26.reuse, R5, 0x1 ;  /* 0x000000051a08b211 */ /* 0x048fe400078208ff */
[----:B------:R-:W-:Y:S01]  /*f630*/  @!P2 IMAD.MOV.U32 R11, RZ, RZ, R3 ;  /* 0x000000ffff0ba224 */ /* 0x000fe200078e0003 */
[----:B----4-:R-:W-:-:S04]  /*f640*/  @!P4 LEA R25, P5, R26, R14, 0x1 ;  /* 0x0000000e1a19c211 */ /* 0x010fc800078a08ff */
[----:B------:R0:W-:Y:S01]  /*f650*/  @!P2 ST.E.128 desc[UR42][R10.64], RZ ;  /* 0x000000ff0a00a985 */ /* 0x0001e2000c101d2a */
[C-C-:B-----5:R-:W-:Y:S02]  /*f660*/  @!P3 LEA.HI.X R9, R26.reuse, R4, R27.reuse, 0x1, P1 ;  /* 0x000000041a09b211 */ /* 0x160fe400008f0c1b */
[----:B------:R-:W-:Y:S01]  /*f670*/  @!P4 MOV R4, R25 ;  /* 0x000000190004c202 */ /* 0x000fe20000000f00 */
[----:B------:R0:W3:Y:S01]  /*f680*/  SHFL.IDX PT, R14, R7, 0x3, 0x181f ;  /* 0x00781f00070e7f89 */ /* 0x0000e200000e0000 */
[----:B-1----:R-:W-:-:S03]  /*f690*/  @!P4 LEA.HI.X R5, R26, R6, R27, 0x1, P5 ;  /* 0x000000061a05c211 */ /* 0x002fc600028f0c1b */
[----:B------:R0:W-:Y:S04]  /*f6a0*/  @!P3 ST.E.128 desc[UR42][R8.64], RZ ;  /* 0x000000ff0800b985 */ /* 0x0001e8000c101d2a */
[----:B------:R0:W-:Y:S02]  /*f6b0*/  @!P4 ST.E.128 desc[UR42][R4.64], RZ ;  /* 0x000000ff0400c985 */ /* 0x0001e4000c101d2a */
.L_x_771:
[----:B------:R-:W-:-:S05]  /*f6c0*/  VIADD R24, R24, 0x90 ;  /* 0x0000009018187836 */ /* 0x000fca0000000000 */
[----:B------:R-:W-:-:S13]  /*f6d0*/  ISETP.GE.OR P0, PT, R24, R21, P0 ;  /* 0x000000151800720c */ /* 0x000fda0000706670 */
[----:B---3--:R-:W-:-:S04]  /*f6e0*/  @!P0 LEA R14, P1, R26, R14, 0x1 ;  /* 0x0000000e1a0e8211 */ /* 0x008fc800078208ff */
[----:B--2---:R-:W-:-:S05]  /*f6f0*/  @!P0 LEA.HI.X R15, R26, R0, R27, 0x1, P1 ;  /* 0x000000001a0f8211 */ /* 0x004fca00008f0c1b */
[----:B------:R1:W-:Y:S04]  /*f700*/  @!P0 ST.E.128 desc[UR42][R14.64], RZ ;  /* 0x000000ff0e008985 */ /* 0x0003e8000c101d2a */
.L_x_598:
[----:B------:R-:W-:Y:S05]  /*f710*/  BSYNC B0 ;  /* 0x0000000000007941 */ /* 0x000fea0003800000 */
.L_x_595:
[----:B------:R-:W-:Y:S02]  /*f720*/  ULDC UR4, c[0x0][0xc3c] ;  /* 0x00030f0000047ab9 */ /* 0x000fe40000000800 */
[----:B------:R-:W-:-:S13]  /*f730*/  ISETP.GE.AND P0, PT, R35, UR4, PT ;  /* 0x0000000423007c0c */ /* 0x000fda000bf06270 */
[----:B------:R-:W-:Y:S05]  /*f740*/  @!P0 BRA `(.L_x_603) ;  /* 0xffffff1800548947 */ /* 0x000fea000383ffff */
[----:B------:R-:W-:Y:S05]  /*f750*/  BRA `(.L_x_474) ;  /* 0x00000064009c7947 */ /* 0x000fea0003800000 */
.L_x_472:
[----:B------:R-:W-:-:S08]  /*f760*/  NOP ;  /* 0x0000000000007918 */ /* 0x000fd00000000000 */
[----:B------:R-:W0:-:S00]  /*f770*/  USETMAXREG.DEALLOC.CTAPOOL 0x20 ;  /* 0x00000020000079c8 */ /* 0x000e0000080e0500 */
[----:B0-----:R-:W2:Y:S01]  /*f780*/  LDL.LU R2, [R1] ;  /* 0x0000000001027983 */ /* 0x001ea20000300800 */
[----:B------:R-:W-:-:S06]  /*f790*/  LOP3.LUT R0, R0, 0x3, RZ, 0xc0, !PT ;  /* 0x0000000300007812 */ /* 0x000fcc00078ec0ff */
[----:B------:R-:W0:Y:S02]  /*f7a0*/  SHFL.IDX PT, R0, R0, RZ, 0x1f ;  /* 0x00001fff00007589 */ /* 0x000e2400000e0000 */
[----:B0-----:R-:W-:Y:S01]  /*f7b0*/  ISETP.NE.AND P0, PT, R0, RZ, PT ;  /* 0x000000ff0000720c */ /* 0x001fe20003f05270 */
[----:B------:R-:W-:Y:S01]  /*f7c0*/  IMAD.MOV.U32 R0, RZ, RZ, RZ ;  /* 0x000000ffff007224 */ /* 0x000fe200078e00ff */
[----:B--2---:R-:W-:-:S11]  /*f7d0*/  LOP3.LUT R2, R2, 0xfffffffb, RZ, 0xc0, !PT ;  /* 0xfffffffb02027812 */ /* 0x004fd600078ec0ff */
[----:B------:R-:W-:-:S05]  /*f7e0*/  @P0 LOP3.LUT R2, R2, 0x4, RZ, 0xfc, !PT ;  /* 0x0000000402020812 */ /* 0x000fca00078efcff */
[----:B------:R0:W-:Y:S01]  /*f7f0*/  STL [R1], R2 ;  /* 0x0000000201007387 */ /* 0x0001e20000100800 */
[----:B------:R-:W-:Y:S05]  /*f800*/  @!P0 BRA `(.L_x_604) ;  /* 0x00000000001c8947 */ /* 0x000fea0003800000 */
[----:B------:R-:W1:Y:S08]  /*f810*/  S2UR UR5, SR_CgaCtaId ;  /* 0x00000000000579c3 */ /* 0x000e700000008800 */
[----:B------:R-:W-:Y:S06]  /*f820*/  BAR.SYNC.DEFER_BLOCKING 0x5, 0x200 ;  /* 0x0148000000007b1d */ /* 0x000fec0000010000 */
[----:B------:R-:W-:-:S02]  /*f830*/  UMOV UR4, 0x400 ;  /* 0x0000040000047882 */ /* 0x000fc40000000000 */
[----:B-1----:R-:W-:-:S09]  /*f840*/  ULEA UR4, UR5, UR4, 0x18 ;  /* 0x0000000405047291 */ /* 0x002fd2000f8ec03f */
[----:B------:R-:W1:Y:S01]  /*f850*/  LDS.128 R16, [UR4+0x168d0] ;  /* 0x0168d004ff107984 */ /* 0x000e620008000c00 */
[----:B------:R-:W-:Y:S06]  /*f860*/  BAR.ARV 0x4, 0x200 ;  /* 0x0108000000007b1d */ /* 0x000fec0000002000 */
[----:B------:R-:W-:Y:S05]  /*f870*/  BRA `(.L_x_605) ;  /* 0x0000000800007947 */ /* 0x000fea0003800000 */
.L_x_604:
[----:B0-----:R-:W0:Y:S01]  /*f880*/  S2R R2, SR_TID.X ;  /* 0x0000000000027919 */ /* 0x001e220000002100 */
[----:B------:R-:W-:Y:S01]  /*f890*/  ULDC UR4, c[0x0][0xc3c] ;  /* 0x00030f0000047ab9 */ /* 0x000fe20000000800 */
        /* <DEDUP_REMOVED lines=30> */
[----:B------:R-:W0:Y:S02]  /*fa80*/  SHFL.IDX PT, R4, R7, 0x1f, 0x1f ;  /* 0x03e01f0007047f89 */ /* 0x000e2400000e0000 */
[----:B0-----:R-:W-:-:S04]  /*fa90*/  IMAD R4, R4, UR5, RZ ;  /* 0x0000000504047c24 */ /* 0x001fc8000f8e02ff */
[----:B------:R-:W-:Y:S01]  /*faa0*/  IMAD.MOV.U32 R3, RZ, RZ, R4 ;  /* 0x000000ffff037224 */ /* 0x000fe200078e0004 */
[----:B-1----:R-:W-:-:S13]  /*fab0*/  ISETP.GT.AND P6, PT, R4, UR6, PT ;  /* 0x0000000604007c0c */ /* 0x002fda000bfc4270 */
[----:B------:R-:W-:Y:S05]  /*fac0*/  @P6 BRA `(.L_x_606) ;  /* 0x00000000009c6947 */ /* 0x000fea0003800000 */
[----:B------:R-:W0:Y:S01]  /*fad0*/  LDC R6, c[0x0][0xc3c] ;  /* 0x00030f00ff067b82 */ /* 0x000e220000000800 */
[----:B------:R-:W-:Y:S01]  /*fae0*/  IMAD.MOV.U32 R4, RZ, RZ, R3 ;  /* 0x000000ffff047224 */ /* 0x000fe200078e0003 */
[----:B------:R-:W-:Y:S01]  /*faf0*/  UMOV UR4, URZ ;  /* 0x0000003f00047c82 */ /* 0x000fe20008000000 */
[----:B------:R-:W-:Y:S01]  /*fb00*/  ULDC UR7, c[0x0][0xc3c] ;  /* 0x00030f0000077ab9 */ /* 0x000fe20000000800 */
[----:B------:R-:W-:-:S05]  /*fb10*/  ULDC UR5, c[0x0][0xc38] ;  /* 0x00030e0000057ab9 */ /* 0x000fca0000000800 */
.L_x_610:
[----:B------:R-:W-:Y:S01]  /*fb20*/  UIADD3 UR4, UR4, 0x1f, URZ ;  /* 0x0000001f04047890 */ /* 0x000fe2000fffe03f */
[----:B------:R-:W-:-:S05]  /*fb30*/  IMAD.U32 R19, RZ, RZ, UR7 ;  /* 0x00000007ff137e24 */ /* 0x000fca000f8e00ff */
[----:B0-----:R-:W-:-:S13]  /*fb40*/  ISETP.LE.AND P6, PT, R6, UR4, PT ;  /* 0x0000000406007c0c */ /* 0x001fda000bfc3270 */
[----:B------:R-:W-:Y:S05]  /*fb50*/  @P6 BRA `(.L_x_607) ;  /* 0x0000000400246947 */ /* 0x000fea0003800000 */
[----:B------:R-:W-:Y:S01]  /*fb60*/  IADD3 R7, R5, UR4, RZ ;  /* 0x0000000405077c10 */ /* 0x000fe2000fffe0ff */
[----:B------:R-:W-:Y:S01]  /*fb70*/  BSSY B0, `(.L_x_608) ;  /* 0x0000007000007945 */ /* 0x000fe20003800000 */
[----:B------:R-:W-:Y:S02]  /*fb80*/  IMAD.MOV.U32 R0, RZ, RZ, RZ ;  /* 0x000000ffff007224 */ /* 0x000fe400078e00ff */
[----:B------:R-:W-:-:S13]  /*fb90*/  ISETP.GE.OR P6, PT, R7, R6, !P0 ;  /* 0x000000060700720c */ /* 0x000fda00047c6670 */
[----:B------:R-:W-:Y:S05]  /*fba0*/  @P6 BRA `(.L_x_609) ;  /* 0x00000000000c6947 */ /* 0x000fea0003800000 */
[----:B------:R-:W0:Y:S02]  /*fbb0*/  LDC.64 R2, c[0x0][0xc80] ;  /* 0x00032000ff027b82 */ /* 0x000e240000000a00 */
[----:B0-----:R-:W-:-:S05]  /*fbc0*/  IMAD.WIDE R2, R7, 0x4, R2 ;  /* 0x0000000407027825 */ /* 0x001fca00078e0202 */
[----:B------:R0:W5:Y:S02]  /*fbd0*/  LDG.E R0, desc[UR42][R2.64] ;  /* 0x0000002a02007981 */ /* 0x000164000c1e1900 */
.L_x_609:
[----:B------:R-:W-:Y:S05]  /*fbe0*/  BSYNC B0 ;  /* 0x0000000000007941 */ /* 0x000fea0003800000 */
.L_x_608:
[----:B0----5:R-:W0:Y:S02]  /*fbf0*/  SHFL.UP PT, R2, R0, 0x1, RZ ;  /* 0x0420000000027989 */ /* 0x021e2400000e00ff */
        /* <DEDUP_REMOVED lines=14> */
[----:B------:R-:W0:Y:S02]  /*fce0*/  SHFL.IDX PT, R3, R9, 0x1f, 0x1f ;  /* 0x03e01f0009037f89 */ /* 0x000e2400000e0000 */
[----:B0-----:R-:W-:-:S04]  /*fcf0*/  IMAD R3, R3, UR5, RZ ;  /* 0x0000000503037c24 */ /* 0x001fc8000f8e02ff */
[----:B------:R-:W-:-:S05]  /*fd00*/  IMAD.IADD R4, R3, 0x1, R4 ;  /* 0x0000000103047824 */ /* 0x000fca00078e0204 */
[----:B------:R-:W-:-:S13]  /*fd10*/  ISETP.GT.AND P6, PT, R4, UR6, PT ;  /* 0x0000000604007c0c */ /* 0x000fda000bfc4270 */
[----:B------:R-:W-:Y:S05]  /*fd20*/  @!P6 BRA `(.L_x_610) ;  /* 0xfffffffc007ce947 */ /* 0x000fea000383ffff */
[----:B------:R-:W-:-:S07]  /*fd30*/  IMAD.MOV.U32 R7, RZ, RZ, R9 ;  /* 0x000000ffff077224 */ /* 0x000fce00078e0009 */
.L_x_606:
        /* <DEDUP_REMOVED lines=15> */
.L_x_611:
[----:B---3--:R-:W-:Y:S01]  /*fe30*/  IMAD R16, R16, UR5, R9 ;  /* 0x0000000510107c24 */ /* 0x008fe2000f8e0209 */
[----:B0-----:R-:W-:Y:S01]  /*fe40*/  IABS R2, R0 ;  /* 0x0000000000027213 */ /* 0x001fe20000000000 */
[----:B------:R-:W-:Y:S01]  /*fe50*/  VIADD R19, R19, UR4 ;  /* 0x0000000413137c36 */ /* 0x000fe20008000000 */
[----:B-12---:R-:W-:Y:S02]  /*fe60*/  IADD3 R7, RZ, -R3, RZ ;  /* 0x80000003ff077210 */ /* 0x006fe40007ffe0ff */
[----:B------:R-:W-:Y:S01]  /*fe70*/  IADD3 R9, -R16, UR6, RZ ;  /* 0x0000000610097c10 */ /* 0x000fe2000fffe1ff */
[----:B------:R-:W-:Y:S02]  /*fe80*/  IMAD.MOV R8, RZ, RZ, -R2 ;  /* 0x000000ffff087224 */ /* 0x000fe400078e0a02 */
[----:B------:R-:W-:Y:S01]  /*fe90*/  IMAD R7, R7, R4, RZ ;  /* 0x0000000407077224 */ /* 0x000fe200078e02ff */
[----:B------:R-:W-:Y:S01]  /*fea0*/  IABS R6, R9 ;  /* 0x0000000900067213 */ /* 0x000fe20000000000 */
[----:B------:R-:W-:-:S04]  /*feb0*/  IMAD.MOV.U32 R2, RZ, RZ, RZ ;  /* 0x000000ffff027224 */ /* 0x000fc800078e00ff */
        /* <DEDUP_REMOVED lines=14> */
[----:B------:R-:W-:-:S05]  /*ffa0*/  @!P1 LOP3.LUT R2, RZ, R0, RZ, 0x33, !PT ;  /* 0x00000000ff029212 */ /* 0x000fca00078e33ff */
[--C-:B------:R-:W-:Y:S02]  /*ffb0*/  IMAD.MOV R17, RZ, RZ, -R2.reuse ;  /* 0x000000ffff117224 */ /* 0x100fe400078e0a02 */
[----:B------:R-:W-:Y:S02]  /*ffc0*/  IMAD.MOV.U32 R18, RZ, RZ, R2 ;  /* 0x000000ffff127224 */ /* 0x000fe400078e0002 */
[----:B------:R-:W-:Y:S01]  /*ffd0*/  IMAD R17, R0, R17, R9 ;  /* 0x0000001100117224 */ /* 0x000fe200078e0209 */
[----:B------:R-:W-:Y:S06]  /*ffe0*/  BRA `(.L_x_612) ;  /* 0x00000000000c7947 */ /* 0x000fec0003800000 */
.L_x_607:
[----:B------:R-:W-:Y:S01]  /*fff0*/  MOV R17, RZ ;  /* 0x000000ff00117202 */ /* 0x000fe20000000f00 */
[----:B------:R-:W-:Y:S02]  /*10000*/  IMAD.U32 R16, RZ, RZ, UR6 ;  /* 0x00000006ff107e24 */ /* 0x000fe4000f8e00ff */
[----:B------:R-:W-:-:S07]  /*10010*/  IMAD.MOV.U32 R18, RZ, RZ, RZ ;  /* 0x000000ffff127224 */ /* 0x000fce00078e00ff */
.L_x_612:
[----:B------:R-:W-:-:S13]  /*10020*/  ISETP.NE.AND P0, PT, R5, RZ, PT ;  /* 0x000000ff0500720c */ /* 0x000fda0003f05270 */
[----:B------:R-:W0:Y:S01]  /*10030*/  @!P0 S2R R3, SR_CgaCtaId ;  /* 0x0000000000038919 */ /* 0x000e220000008800 */
[----:B------:R-:W-:-:S04]  /*10040*/  @!P0 MOV R0, 0x400 ;  /* 0x0000040000008802 */ /* 0x000fc80000000f00 */
[----:B0-----:R-:W-:-:S05]  /*10050*/  @!P0 LEA R0, R3, R0, 0x18 ;  /* 0x0000000003008211 */ /* 0x001fca00078ec0ff */
[----:B------:R2:W-:Y:S01]  /*10060*/  @!P0 STS.128 [R0+0x168d0], R16 ;  /* 0x0168d01000008388 */ /* 0x0005e20000000c00 */
[----:B------:R-:W-:Y:S06]  /*10070*/  BAR.ARV 0x5, 0x200 ;  /* 0x0148000000007b1d */ /* 0x000fec0000002000 */
.L_x_605:
[----:B------:R3:W-:Y:S01]  /*10080*/  STL [R1+0x40], RZ ;  /* 0x000040ff01007387 */ /* 0x0007e20000100800 */
[----:B------:R-:W-:Y:S01]  /*10090*/  ULDC UR4, c[0x0][0xc3c] ;  /* 0x00030f0000047ab9 */ /* 0x000fe20000000800 */
[----:B------:R-:W-:Y:S01]  /*100a0*/  IMAD.MOV.U32 R28, RZ, RZ, 0x1 ;  /* 0x00000001ff1c7424 */ /* 0x000fe200078e00ff */
[----:B-1----:R-:W-:Y:S01]  /*100b0*/  ISETP.GE.AND P0, PT, R19, UR4, PT ;  /* 0x0000000413007c0c */ /* 0x002fe2000bf06270 */
[----:B------:R-:W-:-:S12]  /*100c0*/  IMAD.MOV.U32 R25, RZ, RZ, RZ ;  /* 0x000000ffff197224 */ /* 0x000fd800078e00ff */
[----:B---3--:R-:W-:Y:S05]  /*100d0*/  @P0 BRA `(.L_x_613) ;  /* 0x0000005800600947 */ /* 0x008fea0003800000 */
[----:B------:R-:W2:Y:S01]  /*100e0*/  S2R R6, SR_TID.X ;  /* 0x0000000000067919 */ /* 0x000ea20000002100 */
[----:B------:R-:W1:Y:S01]  /*100f0*/  S2UR UR5, SR_CgaCtaId ;  /* 0x00000000000579c3 */ /* 0x000e620000008800 */
[----:B------:R-:W-:Y:S01]  /*10100*/  UMOV UR4, 0x400 ;  /* 0x0000040000047882 */ /* 0x000fe20000000000 */
[----:B------:R-:W-:Y:S01]  /*10110*/  BSSY B8, `(.L_x_613) ;  /* 0x0000594000087945 */ /* 0x000fe20003800000 */
[----:B------:R3:W-:Y:S01]  /*10120*/  STL [R1+0x40], RZ ;  /* 0x000040ff01007387 */ /* 0x0007e20000100800 */
[----:B------:R-:W-:Y:S01]  /*10130*/  IMAD.MOV.U32 R28, RZ, RZ, 0x1 ;  /* 0x00000001ff1c7424 */ /* 0x000fe200078e00ff */
[----:B------:R-:W-:Y:S01]  /*10140*/  ULDC.64 UR40, c[0x0][0x198] ;  /* 0x0000660000287ab9 */ /* 0x000fe20000000a00 */
[----:B------:R-:W-:Y:S01]  /*10150*/  IMAD.MOV.U32 R25, RZ, RZ, RZ ;  /* 0x000000ffff197224 */ /* 0x000fe200078e00ff */
[----:B------:R-:W-:Y:S01]  /*10160*/  ULOP3.LUT UR38, UR36, 0x2, URZ, 0xfc, !UPT ;  /* 0x0000000224267892 */ /* 0x000fe2000f8efc3f */
[----:B------:R-:W-:Y:S01]  /*10170*/  IMAD.MOV.U32 R29, RZ, RZ, 0x1 ;  /* 0x00000001ff1d7424 */ /* 0x000fe200078e00ff */
[----:B------:R-:W-:Y:S01]  /*10180*/  ULDC UR37, c[0x0][0xc] ;  /* 0x0000030000257ab9 */ /* 0x000fe20000000800 */
[----:B------:R-:W-:Y:S01]  /*10190*/  IMAD.MOV.U32 R27, RZ, RZ, RZ ;  /* 0x000000ffff1b7224 */ /* 0x000fe200078e00ff */
[----:B-1----:R-:W-:-:S06]  /*101a0*/  ULEA UR4, UR5, UR4, 0x18 ;  /* 0x0000000405047291 */ /* 0x002fcc000f8ec03f */
[----:B------:R-:W-:Y:S01]  /*101b0*/  MOV R22, UR4 ;  /* 0x0000000400167c02 */ /* 0x000fe20008000f00 */
[C---:B--2---:R-:W-:Y:S01]  /*101c0*/  IMAD.SHL.U32 R0, R6.reuse, 0x8, RZ ;  /* 0x0000000806007824 */ /* 0x044fe200078e00ff */
[----:B------:R-:W-:-:S04]  /*101d0*/  LOP3.LUT R5, R6, 0x7f, RZ, 0xc0, !PT ;  /* 0x0000007f06057812 */ /* 0x000fc800078ec0ff */
[----:B0-----:R-:W-:Y:S02]  /*101e0*/  LOP3.LUT R2, R0, 0x1f8, RZ, 0xc0, !PT ;  /* 0x000001f800027812 */ /* 0x001fe400078ec0ff */
[----:B------:R-:W-:Y:S02]  /*101f0*/  SHF.L.U32 R3, R5, 0x3, RZ ;  /* 0x0000000305037819 */ /* 0x000fe400000006ff */
[----:B------:R-:W-:-:S04]  /*10200*/  LOP3.LUT R2, R2, 0x38, R6, 0x78, !PT ;  /* 0x0000003802027812 */ /* 0x000fc800078e7806 */
[----:B------:R-:W-:Y:S01]  /*10210*/  LOP3.LUT R4, R2, 0x200, R3, 0xf8, !PT ;  /* 0x0000020002047812 */ /* 0x000fe200078ef803 */
[----:B------:R-:W-:Y:S01]  /*10220*/  IMAD.SHL.U32 R2, R6, 0x10, RZ ;  /* 0x0000001006027824 */ /* 0x000fe200078e00ff */
[----:B------:R-:W-:-:S03]  /*10230*/  SHF.R.U32.HI R3, RZ, 0x3, R5 ;  /* 0x00000003ff037819 */ /* 0x000fc60000011605 */
[----:B------:R-:W-:Y:S01]  /*10240*/  IMAD R0, R4, 0x2, R22 ;  /* 0x0000000204007824 */ /* 0x000fe200078e0216 */
[----:B------:R-:W-:-:S04]  /*10250*/  LOP3.LUT R2, R2, 0x70, RZ, 0xc0, !PT ;  /* 0x0000007002027812 */ /* 0x000fc800078ec0ff */
[----:B------:R3:W-:Y:S01]  /*10260*/  STL [R1+0x24], R0 ;  /* 0x0000240001007387 */ /* 0x0007e20000100800 */
[----:B------:R-:W-:-:S07]  /*10270*/  LOP3.LUT R2, R3, R2, RZ, 0xfc, !PT ;  /* 0x0000000203027212 */ /* 0x000fce00078efcff */
.L_x_706:
[----:B0-----:R-:W0:Y:S02]  /*10280*/  LDC.64 R2, c[0x0][0xc88] ;  /* 0x00032200ff027b82 */ /* 0x001e240000000a00 */
[----:B0-----:R-:W-:-:S05]  /*10290*/  IMAD.WIDE R2, R19, 0x4, R2 ;  /* 0x0000000413027825 */ /* 0x001fca00078e0202 */
[----:B------:R-:W3:Y:S01]  /*102a0*/  LDG.E R10, desc[UR42][R2.64] ;  /* 0x0000002a020a7981 */ /* 0x000ee2000c1e1900 */
[----:B------:R-:W-:Y:S05]  /*102b0*/  YIELD ;  /* 0x0000000000007946 */ /* 0x000fea0003800000 */
[----:B------:R-:W-:Y:S01]  /*102c0*/  ULDC.64 UR4, c[0x0][0xa28] ;  /* 0x00028a0000047ab9 */ /* 0x000fe20000000a00 */
[----:B------:R-:W-:Y:S01]  /*102d0*/  IMAD.MOV.U32 R9, RZ, RZ, RZ ;  /* 0x000000ffff097224 */ /* 0x000fe200078e00ff */
[----:B------:R-:W-:Y:S01]  /*102e0*/  ISETP.NE.U32.AND P0, PT, RZ, UR4, PT ;  /* 0x00000004ff007c0c */ /* 0x000fe2000bf05070 */
[----:B------:R-:W-:Y:S01]  /*102f0*/  IMAD.MOV.U32 R6, RZ, RZ, RZ ;  /* 0x000000ffff067224 */ /* 0x000fe200078e00ff */
[----:B------:R-:W-:Y:S01]  /*10300*/  ULDC.64 UR8, c[0x0][0xa18] ;  /* 0x0002860000087ab9 */ /* 0x000fe20000000a00 */
[----:B------:R-:W-:Y:S01]  /*10310*/  ULDC.64 UR6, c[0x0][0xa10] ;  /* 0x0002840000067ab9 */ /* 0x000fe20000000a00 */
[----:B------:R-:W-:-:S02]  /*10320*/  ISETP.NE.AND.EX P0, PT, RZ, UR5, PT, P0 ;  /* 0x00000005ff007c0c */ /* 0x000fc4000bf05300 */
[----:B---3--:R-:W-:Y:S01]  /*10330*/  SHF.R.S32.HI R0, RZ, 0x1f, R10 ;  /* 0x0000001fff007819 */ /* 0x008fe2000001140a */
[----:B------:R-:W-:-:S10]  /*10340*/  IMAD.SHL.U32 R23, R10, 0x4, RZ ;  /* 0x000000040a177824 */ /* 0x000fd400078e00ff */
[C---:B------:R-:W-:Y:S01]  /*10350*/  @P0 LEA R2, P1, R10.reuse, UR4, 0x2 ;  /* 0x000000040a020c11 */ /* 0x040fe2000f8210ff */
[----:B------:R-:W-:Y:S03]  /*10360*/  STL [R1+0x8], R10 ;  /* 0x0000080a01007387 */ /* 0x000fe60000100800 */
[C-C-:B------:R-:W-:Y:S01]  /*10370*/  @P0 LEA.HI.X R3, R10.reuse, UR5, R0.reuse, 0x2, P1 ;  /* 0x000000050a030c11 */ /* 0x140fe200088f1400 */
[----:B------:R-:W-:Y:S01]  /*10380*/  ULDC.64 UR4, c[0x0][0xa00] ;  /* 0x0002800000047ab9 */ /* 0x000fe20000000a00 */
[----:B------:R-:W-:Y:S01]  /*10390*/  SHF.L.U64.HI R24, R10, 0x2, R0 ;  /* 0x000000020a187819 */ /* 0x000fe20000010200 */
[----:B------:R0:W-:Y:S04]  /*103a0*/  STL [R1+0x30], R0 ;  /* 0x0000300001007387 */ /* 0x0001e80000100800 */
[----:B--2---:R1:W2:Y:S01]  /*103b0*/  @P0 LDG.E R9, desc[UR42][R2.64] ;  /* 0x0000002a02090981 */ /* 0x0042a2000c1e1900 */
[----:B------:R-:W-:-:S02]  /*103c0*/  ISETP.NE.U32.AND P0, PT, RZ, UR4, PT ;  /* 0x00000004ff007c0c */ /* 0x000fc4000bf05070 */
[----:B------:R-:W-:Y:S02]  /*103d0*/  ISETP.NE.U32.AND P2, PT, RZ, UR8, PT ;  /* 0x00000008ff007c0c */ /* 0x000fe4000bf45070 */
[----:B------:R-:W-:Y:S01]  /*103e0*/  ISETP.NE.AND.EX P0, PT, RZ, UR5, PT, P0 ;  /* 0x00000005ff007c0c */ /* 0x000fe2000bf05300 */
[----:B0-----:R-:W-:Y:S01]  /*103f0*/  IMAD.MOV.U32 R0, RZ, RZ, RZ ;  /* 0x000000ffff007224 */ /* 0x001fe200078e00ff */
[----:B------:R-:W-:Y:S02]  /*10400*/  ISETP.NE.AND.EX P2, PT, RZ, UR9, PT, P2 ;  /* 0x00000009ff007c0c */ /* 0x000fe4000bf45320 */
[----:B------:R-:W-:Y:S02]  /*10410*/  ISETP.NE.U32.AND P1, PT, RZ, UR6, PT ;  /* 0x00000006ff007c0c */ /* 0x000fe4000bf25070 */
[----:B-1----:R-:W-:Y:S02]  /*10420*/  IADD3 R2, P3, R23, UR4, RZ ;  /* 0x0000000417027c10 */ /* 0x002fe4000ff7e0ff */
[----:B------:R-:W-:-:S02]  /*10430*/  ISETP.NE.AND.EX P1, PT, RZ, UR7, PT, P1 ;  /* 0x00000007ff007c0c */ /* 0x000fc4000bf25310 */
[----:B------:R-:W-:Y:S02]  /*10440*/  IADD3.X R3, R24, UR5, RZ, P3, !PT ;  /* 0x0000000518037c10 */ /* 0x000fe40009ffe4ff */
[----:B------:R-:W-:-:S03]  /*10450*/  IADD3 R4, P4, R23, UR6, RZ ;  /* 0x0000000617047c10 */ /* 0x000fc6000ff9e0ff */
[----:B------:R-:W3:Y:S01]  /*10460*/  @P0 LDG.E R6, desc[UR42][R2.64] ;  /* 0x0000002a02060981 */ /* 0x000ee2000c1e1900 */
[----:B------:R-:W-:Y:S01]  /*10470*/  ULDC UR4, c[0x0][0x288] ;  /* 0x0000a20000047ab9 */ /* 0x000fe20000000800 */
[----:B------:R-:W-:Y:S02]  /*10480*/  IADD3.X R5, R24, UR7, RZ, P4, !PT ;  /* 0x0000000718057c10 */ /* 0x000fe4000a7fe4ff */
[----:B------:R-:W-:Y:S01]  /*10490*/  MOV R8, UR4 ;  /* 0x0000000400087c02 */ /* 0x000fe20008000f00 */
[----:B------:R-:W-:Y:S02]  /*104a0*/  ULDC.64 UR4, c[0x0][0x418] ;  /* 0x0001060000047ab9 */ /* 0x000fe40000000a00 */
[----:B------:R-:W5:Y:S04]  /*104b0*/  @P1 LDG.E R0, desc[UR42][R4.64] ;  /* 0x0000002a04001981 */ /* 0x000f68000c1e1900 */
[----:B---3--:R0:W-:Y:S02]  /*104c0*/  STL [R1+0x28], R6 ;  /* 0x0000280601007387 */ /* 0x0081e40000100800 */
[----:B0-----:R-:W-:-:S04]  /*104d0*/  @P2 IADD3 R6, P3, R23, UR8, RZ ;  /* 0x0000000817062c10 */ /* 0x001fc8000ff7e0ff */
[----:B------:R-:W-:-:S05]  /*104e0*/  @P2 IADD3.X R7, R24, UR9, RZ, P3, !PT ;  /* 0x0000000918072c10 */ /* 0x000fca0009ffe4ff */
[----:B------:R0:W3:Y:S01]  /*104f0*/  @P2 LDG.E R8, desc[UR42][R6.64] ;  /* 0x0000002a06082981 */ /* 0x0000e2000c1e1900 */
[----:B------:R-:W-:-:S03]  /*10500*/  UISETP.NE.U32.AND UP0, UPT, UR4, URZ, UPT ;  /* 0x0000003f0400728c */ /* 0x000fc6000bf05070 */
[----:B--2---:R1:W-:Y:S01]  /*10510*/  STL [R1+0x1c], R9 ;  /* 0x00001c0901007387 */ /* 0x0043e20000100800 */
[----:B------:R-:W-:Y:S01]  /*10520*/  UISETP.NE.AND.EX UP0, UPT, UR5, URZ, UPT, UP0 ;  /* 0x0000003f0500728c */ /* 0x000fe2000bf05300 */
[----:B------:R-:W-:Y:S02]  /*10530*/  ULDC UR4, c[0x0][0x424] ;  /* 0x0001090000047ab9 */ /* 0x000fe40000000800 */
[----:B------:R-:W-:Y:S01]  /*10540*/  ULDC UR5, c[0x0][0x2f0] ;  /* 0x0000bc0000057ab9 */ /* 0x000fe20000000800 */
[----:B------:R-:W-:-:S04]  /*10550*/  USEL UR4, UR4, 0x1, UP0 ;  /* 0x0000000104047887 */ /* 0x000fc80008000000 */
[----:B------:R-:W-:-:S03]  /*10560*/  UIMAD UR4, UR4, UR5, URZ ;  /* 0x00000005040472a4 */ /* 0x000fc6000f8e023f */
[----:B------:R-:W-:Y:S02]  /*10570*/  ULDC UR5, c[0x0][0x348] ;  /* 0x0000d20000057ab9 */ /* 0x000fe40000000800 */
[----:B0-----:R-:W-:Y:S02]  /*10580*/  IMAD.U32 R6, RZ, RZ, UR5 ;  /* 0x00000005ff067e24 */ /* 0x001fe4000f8e00ff */
[----:B------:R-:W-:Y:S01]  /*10590*/  IMAD.U32 R7, RZ, RZ, UR4 ;  /* 0x00000004ff077e24 */ /* 0x000fe2000f8e00ff */
[----:B---3--:R1:W-:Y:S01]  /*105a0*/  STL [R1+0x34], R8 ;  /* 0x0000340801007387 */ /* 0x0083e20000100800 */
[----:B------:R-:W-:Y:S05]  /*105b0*/  @P2 BRA `(.L_x_614) ;  /* 0x0000000000142947 */ /* 0x000fea0003800000 */
[----:B------:R-:W-:Y:S05]  /*105c0*/  @!P0 BRA `(.L_x_614) ;  /* 0x0000000000108947 */ /* 0x000fea0003800000 */
[----:B-1----:R-:W2:Y:S04]  /*105d0*/  LDG.E R8, desc[UR42][R2.64] ;  /* 0x0000002a02087981 */ /* 0x002ea8000c1e1900 */
[----:B------:R-:W2:Y:S02]  /*105e0*/  LDG.E R2, desc[UR42][R2.64+0x4] ;  /* 0x0000042a02027981 */ /* 0x000ea4000c1e1900 */
[----:B--2---:R-:W-:-:S05]  /*105f0*/  IMAD.IADD R2, R2, 0x1, -R8 ;  /* 0x0000000102027824 */ /* 0x004fca00078e0a08 */
[----:B------:R0:W-:Y:S02]  /*10600*/  STL [R1+0x34], R2 ;  /* 0x0000340201007387 */ /* 0x0001e40000100800 */
.L_x_614:
[----:B-1----:R-:W-:Y:S01]  /*10610*/  IMAD.MOV.U32 R8, RZ, RZ, R10 ;  /* 0x000000ffff087224 */ /* 0x002fe200078e000a */
[----:B------:R-:W-:Y:S02]  /*10620*/  ULDC.64 UR4, c[0x0][0xa20] ;  /* 0x0002880000047ab9 */ /* 0x000fe40000000a00 */
[----:B------:R-:W-:Y:S02]  /*10630*/  ISETP.NE.U32.AND P0, PT, RZ, UR4, PT ;  /* 0x00000004ff007c0c */ /* 0x000fe4000bf05070 */
[----:B------:R1:W-:Y:S02]  /*10640*/  STL [R1+0xc], R8 ;  /* 0x00000c0801007387 */ /* 0x0003e40000100800 */
[----:B------:R-:W-:-:S13]  /*10650*/  ISETP.NE.AND.EX P0, PT, RZ, UR5, PT, P0 ;  /* 0x00000005ff007c0c */ /* 0x000fda000bf05300 */
[----:B-1----:R-:W-:Y:S05]  /*10660*/  @!P0 BRA `(.L_x_615) ;  /* 0x0000000000108947 */ /* 0x002fea0003800000 */
[----:B0-----:R-:W-:-:S04]  /*10670*/  IADD3 R2, P0, R23, UR4, RZ ;  /* 0x0000000417027c10 */ /* 0x001fc8000ff1e0ff */
[----:B------:R-:W-:-:S05]  /*10680*/  IADD3.X R3, R24, UR5, RZ, P0, !PT ;  /* 0x0000000518037c10 */ /* 0x000fca00087fe4ff */
[----:B------:R1:W5:Y:S01]  /*10690*/  LDG.E R7, desc[UR42][R2.64] ;  /* 0x0000002a02077981 */ /* 0x000362000c1e1900 */
[----:B------:R-:W-:Y:S05]  /*106a0*/  BRA `(.L_x_616) ;  /* 0x0000000000247947 */ /* 0x000fea0003800000 */
.L_x_615:
[----:B------:R-:W-:Y:S02]  /*106b0*/  ULDC.64 UR4, c[0x0][0xa08] ;  /* 0x0002820000047ab9 */ /* 0x000fe40000000a00 */
[----:B------:R-:W-:-:S04]  /*106c0*/  ISETP.NE.U32.AND P0, PT, RZ, UR4, PT ;  /* 0x00000004ff007c0c */ /* 0x000fc8000bf05070 */
[----:B------:R-:W-:-:S13]  /*106d0*/  ISETP.NE.AND.EX P0, PT, RZ, UR5, PT, P0 ;  /* 0x00000005ff007c0c */ /* 0x000fda000bf05300 */
[----:B------:R-:W-:Y:S05]  /*106e0*/  @!P0 BRA `(.L_x_616) ;  /* 0x0000000000148947 */ /* 0x000fea0003800000 */
[----:B0-----:R-:W0:Y:S02]  /*106f0*/  LDC.64 R2, c[0x0][0xa08] ;  /* 0x00028200ff027b82 */ /* 0x001e240000000a00 */
[----:B0-----:R-:W-:-:S05]  /*10700*/  IMAD.WIDE R2, R8, 0x4, R2 ;  /* 0x0000000408027825 */ /* 0x001fca00078e0202 */
[----:B------:R-:W2:Y:S04]  /*10710*/  LDG.E R7, desc[UR42][R2.64] ;  /* 0x0000002a02077981 */ /* 0x000ea8000c1e1900 */
[----:B------:R-:W2:Y:S02]  /*10720*/  LDG.E R2, desc[UR42][R2.64+0x4] ;  /* 0x0000042a02027981 */ /* 0x000ea4000c1e1900 */
[----:B--2---:R-:W-:-:S07]  /*10730*/  IMAD.IADD R7, R2, 0x1, -R7 ;  /* 0x0000000102077824 */ /* 0x004fce00078e0a07 */
.L_x_616:
[----:B01----:R-:W2:Y:S04]  /*10740*/  @P1 LDG.E R2, desc[UR42][R4.64] ;  /* 0x0000002a04021981 */ /* 0x003ea8000c1e1900 */
[----:B------:R-:W2:Y:S01]  /*10750*/  @P1 LDG.E R4, desc[UR42][R4.64+0x4] ;  /* 0x0000042a04041981 */ /* 0x000ea2000c1e1900 */
[----:B-----5:R-:W-:Y:S01]  /*10760*/  IMAD.IADD R7, R7, 0x1, -R9 ;  /* 0x0000000107077824 */ /* 0x020fe200078e0a09 */
[----:B------:R-:W-:Y:S01]  /*10770*/  BSSY B0, `(.L_x_617) ;  /* 0x00000dc000007945 */ /* 0x000fe20003800000 */
[----:B--2---:R-:W-:-:S05]  /*10780*/  @P1 IADD3 R6, -R2, R4, RZ ;  /* 0x0000000402061210 */ /* 0x004fca0007ffe1ff */
[----:B------:R-:W-:-:S05]  /*10790*/  IMAD.IADD R2, R7, 0x1, R6 ;  /* 0x0000000107027824 */ /* 0x000fca00078e0206 */
[----:B------:R0:W-:Y:S02]  /*107a0*/  STL [R1+0x18], R2 ;  /* 0x0000180201007387 */ /* 0x0001e40000100800 */
[----:B0-----:R-:W-:-:S05]  /*107b0*/  VIADD R2, R2, 0x7f ;  /* 0x0000007f02027836 */ /* 0x001fca0000000000 */
[----:B------:R-:W-:-:S04]  /*107c0*/  SHF.R.S32.HI R3, RZ, 0x1f, R2 ;  /* 0x0000001fff037819 */ /* 0x000fc80000011402 */
[----:B------:R-:W-:Y:S01]  /*107d0*/  LEA.HI R4, R3, R2, RZ, 0x7 ;  /* 0x0000000203047211 */ /* 0x000fe200078f38ff */
[----:B------:R-:W-:-:S03]  /*107e0*/  IMAD.MOV R3, RZ, RZ, -R7 ;  /* 0x000000ffff037224 */ /* 0x000fc600078e0a07 */
[----:B------:R-:W-:Y:S01]  /*107f0*/  LOP3.LUT R2, R4, 0xffffff80, RZ, 0xc0, !PT ;  /* 0xffffff8004027812 */ /* 0x000fe200078ec0ff */
[----:B------:R0:W-:Y:S01]  /*10800*/  STL [R1+0x3c], R4 ;  /* 0x00003c0401007387 */ /* 0x0001e20000100800 */
[----:B------:R-:W-:Y:S02]  /*10810*/  VIMNMX R3, RZ, R3, !PT ;  /* 0x00000003ff037248 */ /* 0x000fe40007fe0100 */
[----:B------:R-:W-:-:S04]  /*10820*/  VIADDMNMX R2, R2, -R7, R6, PT ;  /* 0x8000000702027246 */ /* 0x000fc80003800106 */
[----:B------:R-:W-:Y:S02]  /*10830*/  ISETP.GT.AND P0, PT, R2, R3, PT ;  /* 0x000000030200720c */ /* 0x000fe40003f04270 */
[----:B------:R-:W-:-:S11]  /*10840*/  SHF.R.U32.HI R3, RZ, 0x7, R3 ;  /* 0x00000007ff037819 */ /* 0x000fd60000011603 */
[----:B------:R-:W-:-:S05]  /*10850*/  @P0 VIADD R2, R2, 0x7f ;  /* 0x0000007f02020836 */ /* 0x000fca0000000000 */
[----:B0-----:R-:W-:-:S04]  /*10860*/  @P0 SHF.R.S32.HI R4, RZ, 0x1f, R2 ;  /* 0x0000001fff040819 */ /* 0x001fc80000011402 */
[----:B------:R-:W-:Y:S02]  /*10870*/  @P0 LEA.HI R2, R4, R2, RZ, 0x7 ;  /* 0x0000000204020211 */ /* 0x000fe400078f38ff */
[-C--:B------:R-:W-:Y:S02]  /*10880*/  MOV R4, R3.reuse ;  /* 0x0000000300047202 */ /* 0x080fe40000000f00 */
[----:B------:R-:W-:Y:S02]  /*10890*/  @P0 SHF.R.S32.HI R4, RZ, 0x7, R2 ;  /* 0x00000007ff040819 */ /* 0x000fe40000011402 */
[----:B------:R-:W-:Y:S02]  /*108a0*/  PLOP3.LUT P0, PT, PT, PT, PT, 0x80, 0x0 ;  /* 0x000000000000781c */ /* 0x000fe40003f0f070 */
[----:B------:R-:W-:-:S13]  /*108b0*/  ISETP.GT.AND P2, PT, R4, R3, PT ;  /* 0x000000030400720c */ /* 0x000fda0003f44270 */
[----:B------:R-:W-:Y:S05]  /*108c0*/  @!P2 BRA `(.L_x_618) ;  /* 0x0000000c0018a947 */ /* 0x000fea0003800000 */
[----:B------:R-:W-:Y:S01]  /*108d0*/  UMOV UR4, 0xffffffff ;  /* 0xffffffff00047882 */ /* 0x000fe20000000000 */
[----:B------:R-:W-:Y:S02]  /*108e0*/  SEL R2, R8, RZ, !P1 ;  /* 0x000000ff08027207 */ /* 0x000fe40004800000 */
[----:B------:R-:W-:Y:S05]  /*108f0*/  BRA.DIV UR4, `(.L_x_619) ;  /* 0x0000006604e47947 */ /* 0x000fea000b800000 */
[----:B------:R-:W0:Y:S02]  /*10900*/  S2R R5, SR_TID.X ;  /* 0x0000000000057919 */ /* 0x000e240000002100 */
[----:B0-----:R-:W-:-:S04]  /*10910*/  SHF.R.U32.HI R5, RZ, 0x5, R5 ;  /* 0x00000005ff057819 */ /* 0x001fc80000011605 */
[----:B------:R-:W-:-:S05]  /*10920*/  LOP3.LUT R5, R5, 0x3, RZ, 0xc0, !PT ;  /* 0x0000000305057812 */ /* 0x000fca00078ec0ff */
[----:B------:R0:W1:Y:S02]  /*10930*/  SHFL.IDX PT, R14, R5, RZ, 0x1f ;  /* 0x00001fff050e7589 */ /* 0x00006400000e0000 */
.L_x_774:
[----:B-1----:R-:W-:Y:S02]  /*10940*/  ISETP.NE.AND P0, PT, R14, RZ, PT ;  /* 0x000000ff0e00720c */ /* 0x002fe40003f05270 */
[----:B------:R-:W-:-:S11]  /*10950*/  PLOP3.LUT P6, PT, PT, PT, PT, 0x8, 0x0 ;  /* 0x000000000000781c */ /* 0x000fd60003fce170 */
[----:B------:R-:W-:Y:S05]  /*10960*/  @P0 BRA `(.L_x_620) ;  /* 0x00000000000c0947 */ /* 0x000fea0003800000 */
[----:B------:R-:W-:-:S03]  /*10970*/  UMOV UR4, 0xffffffff ;  /* 0xffffffff00047882 */ /* 0x000fc60000000000 */
[----:B------:R-:W-:Y:S05]  /*10980*/  BRA.DIV UR4, `(.L_x_621) ;  /* 0x0000006604f47947 */ /* 0x000fea000b800000 */
[----:B------:R-:W-:-:S13]  /*10990*/  ELECT P6, URZ, PT ;  /* 0x00000000003f782f */ /* 0x000fda00038c0000 */
.L_x_620:
[----:B0-----:R-:W2:Y:S01]  /*109a0*/  LDL R5, [R1+0x40] ;  /* 0x0000400001057983 */ /* 0x001ea20000100800 */
[----:B------:R-:W-:Y:S01]  /*109b0*/  BSSY B1, `(.L_x_622) ;  /* 0x0000008000017945 */ /* 0x000fe20003800000 */
[----:B--2---:R-:W-:-:S05]  /*109c0*/  VIADD R5, R5, 0x1 ;  /* 0x0000000105057836 */ /* 0x004fca0000000000 */
[----:B------:R-:W-:-:S04]  /*109d0*/  LEA.HI R6, R5, R5, RZ, 0x1 ;  /* 0x0000000505067211 */ /* 0x000fc800078f08ff */
[----:B------:R-:W-:-:S05]  /*109e0*/  LOP3.LUT R6, R6, 0xfffffffe, RZ, 0xc0, !PT ;  /* 0xfffffffe06067812 */ /* 0x000fca00078ec0ff */
[----:B------:R-:W-:-:S05]  /*109f0*/  IMAD.IADD R5, R5, 0x1, -R6 ;  /* 0x0000000105057824 */ /* 0x000fca00078e0a06 */
[----:B------:R-:W-:-:S04]  /*10a00*/  SHF.L.U32 R5, R5, 0x1f, RZ ;  /* 0x0000001f05057819 */ /* 0x000fc800000006ff */
[----:B------:R-:W0:Y:S02]  /*10a10*/  SYNCS.PHASECHK.TRANS64.TRYWAIT P0, [R22+URZ+0x16820], R5 ;  /* 0x01682005160075a7 */ /* 0x000e24000800017f */
[----:B0-----:R-:W-:Y:S05]  /*10a20*/  @!P0 BRA `(.L_x_623) ;  /* 0x0000006400ec8947 */ /* 0x001fea0003800000 */
.L_x_777:
[----:B------:R-:W-:Y:S05]  /*10a30*/  BSYNC B1 ;  /* 0x0000000000017941 */ /* 0x000fea0003800000 */
.L_x_622:
[----:B------:R-:W-:Y:S04]  /*10a40*/  BSSY B1, `(.L_x_624) ;  /* 0x000004f000017945 */ /* 0x000fe80003800000 */
[----:B------:R-:W-:Y:S05]  /*10a50*/  @!P6 BRA `(.L_x_625) ;  /* 0x000000040034e947 */ /* 0x000fea0003800000 */
[----:B------:R-:W1:Y:S01]  /*10a60*/  S2R R6, SR_TID.X ;  /* 0x0000000000067919 */ /* 0x000e620000002100 */
[----:B0-----:R-:W-:Y:S01]  /*10a70*/  IMAD R5, R27, 0x8, R22 ;  /* 0x000000081b057824 */ /* 0x001fe200078e0216 */
[----:B------:R-:W-:Y:S01]  /*10a80*/  BSSY B2, `(.L_x_626) ;  /* 0x0000006000027945 */ /* 0x000fe20003800000 */
[----:B-1----:R-:W-:Y:S02]  /*10a90*/  LOP3.LUT R7, R6, 0x7f, RZ, 0xc0, !PT ;  /* 0x0000007f06077812 */ /* 0x002fe400078ec0ff */
[----:B------:R-:W-:Y:S02]  /*10aa0*/  SHF.L.U32 R6, R29, 0x1f, RZ ;  /* 0x0000001f1d067819 */ /* 0x000fe400000006ff */
[----:B------:R-:W-:Y:S02]  /*10ab0*/  ISETP.NE.AND P1, PT, R7, RZ, PT ;  /* 0x000000ff0700720c */ /* 0x000fe40003f25270 */
[----:B------:R-:W0:Y:S02]  /*10ac0*/  SYNCS.PHASECHK.TRANS64.TRYWAIT P0, [R5+URZ+0x168a0], R6 ;  /* 0x0168a006050075a7 */ /* 0x000e24000800017f */
[----:B0-----:R-:W-:Y:S09]  /*10ad0*/  @!P0 BRA `(.L_x_627) ;  /* 0x0000006400d48947 */ /* 0x001ff20003800000 */
.L_x_778:
[----:B------:R-:W-:Y:S05]  /*10ae0*/  BSYNC B2 ;  /* 0x0000000000027941 */ /* 0x000fea0003800000 */
.L_x_626:
[----:B------:R-:W-:Y:S04]  /*10af0*/  BSSY B2, `(.L_x_628) ;  /* 0x0000009000027945 */ /* 0x000fe80003800000 */
[----:B------:R-:W-:Y:S05]  /*10b00*/  @P1 BRA `(.L_x_629) ;  /* 0x00000000001c1947 */ /* 0x000fea0003800000 */
[----:B------:R-:W1:Y:S02]  /*10b10*/  S2R R7, SR_TID.X ;  /* 0x0000000000077919 */ /* 0x000e640000002100 */
[----:B-1----:R-:W-:Y:S01]  /*10b20*/  LOP3.LUT R8, R7, 0x1f, RZ, 0xc0, !PT ;  /* 0x0000001f07087812 */ /* 0x002fe200078ec0ff */
[----:B------:R-:W-:-:S03]  /*10b30*/  IMAD.MOV.U32 R7, RZ, RZ, 0x4000 ;  /* 0x00004000ff077424 */ /* 0x000fc600078e00ff */
[----:B------:R-:W-:Y:S01]  /*10b40*/  ISETP.NE.AND P0, PT, R8, RZ, PT ;  /* 0x000000ff0800720c */ /* 0x000fe20003f05270 */
[----:B------:R1:W-:-:S12]  /*10b50*/  SYNCS.ARRIVE.TRANS64 RZ, [R5+URZ+0x16890], R7 ;  /* 0x0168900705ff79a7 */ /* 0x0003d8000800003f */
[----:B-1----:R-:W-:Y:S05]  /*10b60*/  @!P0 BRA `(.L_x_629) ;  /* 0x0000000000048947 */ /* 0x002fea0003800000 */
[----:B------:R-:W-:Y:S01]  /*10b70*/  BPT.TRAP 0x1 ;  /* 0x000000040000795c */ /* 0x000fe20000300000 */
.L_x_629:
[----:B------:R-:W-:Y:S05]  /*10b80*/  BSYNC B2 ;  /* 0x0000000000027941 */ /* 0x000fea0003800000 */
.L_x_628:
[----:B------:R-:W-:Y:S01]  /*10b90*/  IMAD.MOV.U32 R11, RZ, RZ, RZ ;  /* 0x000000ffff0b7224 */ /* 0x000fe200078e00ff */
[----:B------:R-:W-:Y:S01]  /*10ba0*/  LEA R7, R4, R0, 0x7 ;  /* 0x0000000004077211 */ /* 0x000fe200078e38ff */
[C---:B------:R-:W-:Y:S01]  /*10bb0*/  IMAD R8, R27.reuse, 0x4000, R22 ;  /* 0x000040001b087824 */ /* 0x040fe200078e0216 */
[----:B------:R-:W-:Y:S01]  /*10bc0*/  UIADD3 UR4, UP0, UR40, 0x570, URZ ;  /* 0x0000057028047890 */ /* 0x000fe2000ff1e03f */
[----:B------:R-:W-:Y:S01]  /*10bd0*/  PLOP3.LUT P0, PT, PT, PT, PT, 0x80, 0x0 ;  /* 0x000000000000781c */ /* 0x000fe20003f0f070 */
[----:B------:R-:W-:Y:S01]  /*10be0*/  IMAD.SHL.U32 R10, R27, 0x2000, RZ ;  /* 0x000020001b0a7824 */ /* 0x000fe200078e00ff */
[----:B------:R-:W-:Y:S01]  /*10bf0*/  R2UR UR10, R11 ;  /* 0x000000000b0a72ca */ /* 0x000fe200000e0000 */
[----:B------:R-:W-:Y:S01]  /*10c00*/  VIADD R7, R7, 0xffffff80 ;  /* 0xffffff8007077836 */ /* 0x000fe20000000000 */
[----:B------:R-:W-:Y:S01]  /*10c10*/  UIADD3.X UR5, URZ, UR41, URZ, UP0, !UPT ;  /* 0x000000293f057290 */ /* 0x000fe200087fe43f */
[----:B------:R-:W-:Y:S01]  /*10c20*/  VIADD R8, R8, 0xe400 ;  /* 0x0000e40008087836 */ /* 0x000fe20000000000 */
[----:B------:R-:W-:Y:S01]  /*10c30*/  UMOV UR6, 0x0 ;  /* 0x0000000000067882 */ /* 0x000fe20000000000 */
[----:B------:R-:W-:Y:S01]  /*10c40*/  VIADD R9, R5, 0x16890 ;  /* 0x0001689005097836 */ /* 0x000fe20000000000 */
[----:B------:R-:W-:-:S09]  /*10c50*/  UMOV UR7, 0x12f00000 ;  /* 0x12f0000000077882 */ /* 0x000fd20000000000 */
.L_x_630:
[----:B------:R-:W-:-:S13]  /*10c60*/  @P0 ELECT P2, URZ, PT ;  /* 0x00000000003f082f */ /* 0x000fda0003840000 */
[----:B------:R-:W-:Y:S02]  /*10c70*/  @P2 R2UR UR13, R2 ;  /* 0x00000000020d22ca */ /* 0x000fe400000e0000 */
[----:B------:R-:W-:Y:S02]  /*10c80*/  @P2 R2UR UR12, R18 ;  /* 0x00000000120c22ca */ /* 0x000fe400000e0000 */
[----:B------:R-:W-:Y:S02]  /*10c90*/  @P2 R2UR UR11, R7 ;  /* 0x00000000070b22ca */ /* 0x000fe400000e0000 */
[----:B------:R-:W-:Y:S02]  /*10ca0*/  @P2 R2UR UR9, R9 ;  /* 0x00000000090922ca */ /* 0x000fe400000e0000 */
[----:B------:R-:W-:Y:S02]  /*10cb0*/  @P2 R2UR UR8, R8 ;  /* 0x00000000080822ca */ /* 0x000fe400000e0000 */
[----:B------:R-:W-:-:S02]  /*10cc0*/  @P2 PLOP3.LUT P0, PT, P2, PT, PT, 0x8, 0x0 ;  /* 0x000000000000281c */ /* 0x000fc4000170e170 */
[----:B------:R-:W-:-:S09]  /*10cd0*/  PLOP3.LUT P2, PT, PT, PT, PT, 0x8, 0x0 ;  /* 0x000000000000781c */ /* 0x000fd20003f4e170 */
[----:B------:R1:W-:Y:S02]  /*10ce0*/  UTMALDG.4D [UR8], [UR4], desc[UR6] ;  /* 0x00000608040075b4 */ /* 0x0003e40008019000 */
[----:B-1----:R-:W-:Y:S05]  /*10cf0*/  @P0 BRA.U.ANY `(.L_x_630) ;  /* 0xfffffffd00d80947 */ /* 0x002fea000393ffff */
[----:B------:R-:W1:Y:S01]  /*10d00*/  SYNCS.PHASECHK.TRANS64.TRYWAIT P0, [R5+URZ+0x168c0], R6 ;  /* 0x0168c006050075a7 */ /* 0x000e62000800017f */
[----:B------:R-:W-:Y:S04]  /*10d10*/  BSSY B2, `(.L_x_631) ;  /* 0x0000002000027945 */ /* 0x000fe80003800000 */
[----:B-1----:R-:W-:Y:S05]  /*10d20*/  @!P0 BRA `(.L_x_632) ;  /* 0x0000006400548947 */ /* 0x002fea0003800000 */
.L_x_779:
[----:B------:R-:W-:Y:S05]  /*10d30*/  BSYNC B2 ;  /* 0x0000000000027941 */ /* 0x000fea0003800000 */
.L_x_631:
[----:B------:R-:W-:Y:S01]  /*10d40*/  BSSY B2, `(.L_x_633) ;  /* 0x000000b000027945 */ /* 0x000fe20003800000 */
[----:B------:R-:W-:Y:S01]  /*10d50*/  MOV R8, 0x0 ;  /* 0x0000000000087802 */ /* 0x000fe20000000f00 */
[----:B------:R-:W-:Y:S02]  /*10d60*/  IMAD.MOV.U32 R9, RZ, RZ, 0x12f00000 ;  /* 0x12f00000ff097424 */ /* 0x000fe400078e00ff */
[----:B------:R-:W-:Y:S05]  /*10d70*/  @P1 BRA `(.L_x_634) ;  /* 0x00000000001c1947 */ /* 0x000fea0003800000 */
[----:B------:R-:W2:Y:S01]  /*10d80*/  S2R R12, SR_TID.X ;  /* 0x00000000000c7919 */ /* 0x000ea20000002100 */
[----:B01----:R-:W-:-:S04]  /*10d90*/  IMAD.MOV.U32 R6, RZ, RZ, 0x4000 ;  /* 0x00004000ff067424 */ /* 0x003fc800078e00ff */
[----:B------:R3:W-:Y:S01]  /*10da0*/  SYNCS.ARRIVE.TRANS64 RZ, [R5+URZ+0x168b0], R6 ;  /* 0x0168b00605ff79a7 */ /* 0x0007e2000800003f */
[----:B--2---:R-:W-:-:S04]  /*10db0*/  LOP3.LUT R12, R12, 0x1f, RZ, 0xc0, !PT ;  /* 0x0000001f0c0c7812 */ /* 0x004fc800078ec0ff */
[----:B------:R-:W-:-:S13]  /*10dc0*/  ISETP.NE.AND P0, PT, R12, RZ, PT ;  /* 0x000000ff0c00720c */ /* 0x000fda0003f05270 */
[----:B---3--:R-:W-:Y:S05]  /*10dd0*/  @!P0 BRA `(.L_x_634) ;  /* 0x0000000000048947 */ /* 0x008fea0003800000 */
[----:B------:R-:W-:Y:S01]  /*10de0*/  BPT.TRAP 0x1 ;  /* 0x000000040000795c */ /* 0x000fe20000300000 */
.L_x_634:
[----:B------:R-:W-:Y:S05]  /*10df0*/  BSYNC B2 ;  /* 0x0000000000027941 */ /* 0x000fea0003800000 */
.L_x_633:
[----:B------:R-:W-:Y:S01]  /*10e00*/  R2UR UR10, R11 ;  /* 0x000000000b0a72ca */ /* 0x000fe200000e0000 */
[----:B------:R-:W-:Y:S01]  /*10e10*/  IMAD R10, R10, 0x2, R22 ;  /* 0x000000020a0a7824 */ /* 0x000fe200078e0216 */
[----:B------:R-:W-:Y:S01]  /*10e20*/  R2UR UR6, R8 ;  /* 0x00000000080672ca */ /* 0x000fe200000e0000 */
[----:B------:R-:W-:Y:S01]  /*10e30*/  UIADD3 UR4, UP0, UR40, 0x670, URZ ;  /* 0x0000067028047890 */ /* 0x000fe2000ff1e03f */
[----:B------:R-:W-:Y:S01]  /*10e40*/  R2UR UR7, R9 ;  /* 0x00000000090772ca */ /* 0x000fe200000e0000 */
[----:B01----:R-:W-:Y:S01]  /*10e50*/  VIADD R5, R5, 0x168b0 ;  /* 0x000168b005057836 */ /* 0x003fe20000000000 */
[----:B------:R-:W-:Y:S01]  /*10e60*/  PLOP3.LUT P0, PT, PT, PT, PT, 0x80, 0x0 ;  /* 0x000000000000781c */ /* 0x000fe20003f0f070 */
[----:B------:R-:W-:Y:S01]  /*10e70*/  VIADD R10, R10, 0x400 ;  /* 0x000004000a0a7836 */ /* 0x000fe20000000000 */
[----:B------:R-:W-:-:S12]  /*10e80*/  UIADD3.X UR5, URZ, UR41, URZ, UP0, !UPT ;  /* 0x000000293f057290 */ /* 0x000fd800087fe43f */
.L_x_635:
        /* <DEDUP_REMOVED lines=10> */
.L_x_625:
[----:B------:R-:W-:Y:S05]  /*10f30*/  BSYNC B1 ;  /* 0x0000000000017941 */ /* 0x000fea0003800000 */
.L_x_624:
[----:B------:R-:W-:Y:S01]  /*10f40*/  VIADD R4, R4, 0xfffffffe ;  /* 0xfffffffe04047836 */ /* 0x000fe20000000000 */
[----:B------:R-:W-:Y:S02]  /*10f50*/  IADD3 R27, R27, 0x1, RZ ;  /* 0x000000011b1b7810 */ /* 0x000fe40007ffe0ff */
[----:B------:R-:W-:Y:S02]  /*10f60*/  PLOP3.LUT P0, PT, PT, PT, PT, 0x8, 0x0 ;  /* 0x000000000000781c */ /* 0x000fe40003f0e170 */
[----:B------:R-:W-:Y:S02]  /*10f70*/  ISETP.GE.AND P2, PT, R4, R3, PT ;  /* 0x000000030400720c */ /* 0x000fe40003f46270 */
[----:B------:R-:W-:-:S04]  /*10f80*/  ISETP.NE.AND P1, PT, R27, 0x2, PT ;  /* 0x000000021b00780c */ /* 0x000fc80003f25270 */
[----:B0-----:R-:W-:Y:S02]  /*10f90*/  SEL R5, RZ, 0x1, P1 ;  /* 0x00000001ff057807 */ /* 0x001fe40000800000 */
[----:B------:R-:W-:Y:S02]  /*10fa0*/  SEL R27, R27, RZ, P1 ;  /* 0x000000ff1b1b7207 */ /* 0x000fe40000800000 */
[----:B------:R-:W-:-:S03]  /*10fb0*/  LOP3.LUT R29, R29, R5, RZ, 0x3c, !PT ;  /* 0x000000051d1d7212 */ /* 0x000fc600078e3cff */
[----:B------:R-:W-:Y:S05]  /*10fc0*/  @!P2 BRA `(.L_x_618) ;  /* 0x000000040058a947 */ /* 0x000fea0003800000 */
.L_x_648:
[----:B------:R-:W-:Y:S05]  /*10fd0*/  YIELD ;  /* 0x0000000000007946 */ /* 0x000fea0003800000 */
[----:B------:R-:W-:Y:S04]  /*10fe0*/  BSSY B1, `(.L_x_636) ;  /* 0x000004c000017945 */ /* 0x000fe80003800000 */
[----:B------:R-:W-:Y:S05]  /*10ff0*/  @!P6 BRA `(.L_x_637) ;  /* 0x000000040028e947 */ /* 0x000fea0003800000 */
[----:B------:R-:W0:Y:S01]  /*11000*/  S2R R5, SR_TID.X ;  /* 0x0000000000057919 */ /* 0x000e220000002100 */
[----:B------:R-:W-:Y:S01]  /*11010*/  SHF.L.U32 R6, R29, 0x1f, RZ ;  /* 0x0000001f1d067819 */ /* 0x000fe200000006ff */
[----:B------:R-:W-:Y:S01]  /*11020*/  BSSY B2, `(.L_x_638) ;  /* 0x0000006000027945 */ /* 0x000fe20003800000 */
[----:B0-----:R-:W-:Y:S01]  /*11030*/  LOP3.LUT R7, R5, 0x7f, RZ, 0xc0, !PT ;  /* 0x0000007f05077812 */ /* 0x001fe200078ec0ff */
[----:B------:R-:W-:-:S03]  /*11040*/  IMAD R5, R27, 0x8, R22 ;  /* 0x000000081b057824 */ /* 0x000fc600078e0216 */
[----:B------:R-:W-:Y:S01]  /*11050*/  ISETP.NE.AND P2, PT, R7, RZ, PT ;  /* 0x000000ff0700720c */ /* 0x000fe20003f45270 */
[----:B------:R-:W0:Y:S02]  /*11060*/  SYNCS.PHASECHK.TRANS64.TRYWAIT P1, [R5+URZ+0x168a0], R6 ;  /* 0x0168a006050075a7 */ /* 0x000e24000802017f */
[----:B0-----:R-:W-:Y:S10]  /*11070*/  @!P1 BRA `(.L_x_639) ;  /* 0x0000006000949947 */ /* 0x001ff40003800000 */
.L_x_780:
[----:B------:R-:W-:Y:S05]  /*11080*/  BSYNC B2 ;  /* 0x0000000000027941 */ /* 0x000fea0003800000 */
.L_x_638:
        /* <DEDUP_REMOVED lines=9> */
.L_x_641:
[----:B------:R-:W-:Y:S05]  /*11120*/  BSYNC B2 ;  /* 0x0000000000027941 */ /* 0x000fea0003800000 */
.L_x_640:
[----:B------:R-:W-:Y:S01]  /*11130*/  IMAD.MOV.U32 R11, RZ, RZ, RZ ;  /* 0x000000ffff0b7224 */ /* 0x000fe200078e00ff */
[----:B------:R-:W-:Y:S01]  /*11140*/  UIADD3 UR4, UP0, UR40, 0x570, URZ ;  /* 0x0000057028047890 */ /* 0x000fe2000ff1e03f */
[----:B------:R-:W-:Y:S01]  /*11150*/  IMAD R7, R27, 0x4000, R22 ;  /* 0x000040001b077824 */ /* 0x000fe200078e0216 */
[----:B------:R-:W-:Y:S01]  /*11160*/  PLOP3.LUT P1, PT, PT, PT, PT, 0x80, 0x0 ;  /* 0x000000000000781c */ /* 0x000fe20003f2f070 */
[----:B------:R-:W-:Y:S01]  /*11170*/  VIADD R9, R5, 0x16890 ;  /* 0x0001689005097836 */ /* 0x000fe20000000000 */
[----:B------:R-:W-:Y:S01]  /*11180*/  R2UR UR10, R11 ;  /* 0x000000000b0a72ca */ /* 0x000fe200000e0000 */
[----:B------:R-:W-:Y:S01]  /*11190*/  VIADD R10, R7, 0xe400 ;  /* 0x0000e400070a7836 */ /* 0x000fe20000000000 */
[----:B------:R-:W-:Y:S01]  /*111a0*/  LEA R8, R4, R0, 0x7 ;  /* 0x0000000004087211 */ /* 0x000fe200078e38ff */
[----:B------:R-:W-:Y:S01]  /*111b0*/  UIADD3.X UR5, URZ, UR41, URZ, UP0, !UPT ;  /* 0x000000293f057290 */ /* 0x000fe200087fe43f */
[----:B------:R-:W-:Y:S01]  /*111c0*/  UMOV UR6, 0x0 ;  /* 0x0000000000067882 */ /* 0x000fe20000000000 */
[----:B------:R-:W-:-:S10]  /*111d0*/  UMOV UR7, 0x12f00000 ;  /* 0x12f0000000077882 */ /* 0x000fd40000000000 */
.L_x_642:
        /* <DEDUP_REMOVED lines=13> */
.L_x_781:
[----:B------:R-:W-:Y:S05]  /*112b0*/  BSYNC B2 ;  /* 0x0000000000027941 */ /* 0x000fea0003800000 */
.L_x_643:
[----:B------:R-:W-:Y:S01]  /*112c0*/  BSSY B2, `(.L_x_645) ;  /* 0x000000b000027945 */ /* 0x000fe20003800000 */
[----:B------:R-:W-:Y:S02]  /*112d0*/  IMAD.MOV.U32 R12, RZ, RZ, 0x0 ;  /* 0x00000000ff0c7424 */ /* 0x000fe400078e00ff */
[----:B------:R-:W-:Y:S01]  /*112e0*/  IMAD.MOV.U32 R13, RZ, RZ, 0x12f00000 ;  /* 0x12f00000ff0d7424 */ /* 0x000fe200078e00ff */
[----:B------:R-:W-:Y:S06]  /*112f0*/  @P2 BRA `(.L_x_646) ;  /* 0x00000000001c2947 */ /* 0x000fec0003800000 */
[----:B------:R-:W2:Y:S01]  /*11300*/  S2R R9, SR_TID.X ;  /* 0x0000000000097919 */ /* 0x000ea20000002100 */
[----:B01----:R-:W-:-:S04]  /*11310*/  IMAD.MOV.U32 R6, RZ, RZ, 0x4000 ;  /* 0x00004000ff067424 */ /* 0x003fc800078e00ff */
[----:B------:R3:W-:Y:S01]  /*11320*/  SYNCS.ARRIVE.TRANS64 RZ, [R5+URZ+0x168b0], R6 ;  /* 0x0168b00605ff79a7 */ /* 0x0007e2000800003f */
[----:B--2---:R-:W-:-:S04]  /*11330*/  LOP3.LUT R9, R9, 0x1f, RZ, 0xc0, !PT ;  /* 0x0000001f09097812 */ /* 0x004fc800078ec0ff */
[----:B------:R-:W-:-:S13]  /*11340*/  ISETP.NE.AND P1, PT, R9, RZ, PT ;  /* 0x000000ff0900720c */ /* 0x000fda0003f25270 */
[----:B---3--:R-:W-:Y:S05]  /*11350*/  @!P1 BRA `(.L_x_646) ;  /* 0x0000000000049947 */ /* 0x008fea0003800000 */
[----:B------:R-:W-:Y:S01]  /*11360*/  BPT.TRAP 0x1 ;  /* 0x000000040000795c */ /* 0x000fe20000300000 */
.L_x_646:
[----:B------:R-:W-:Y:S05]  /*11370*/  BSYNC B2 ;  /* 0x0000000000027941 */ /* 0x000fea0003800000 */
.L_x_645:
[----:B------:R-:W-:Y:S01]  /*11380*/  R2UR UR10, R11 ;  /* 0x000000000b0a72ca */ /* 0x000fe200000e0000 */
[----:B------:R-:W-:Y:S01]  /*11390*/  UIADD3 UR4, UP0, UR40, 0x670, URZ ;  /* 0x0000067028047890 */ /* 0x000fe2000ff1e03f */
[----:B------:R-:W-:Y:S01]  /*113a0*/  R2UR UR6, R12 ;  /* 0x000000000c0672ca */ /* 0x000fe200000e0000 */
[----:B01----:R-:W-:Y:S01]  /*113b0*/  VIADD R5, R5, 0x168b0 ;  /* 0x000168b005057836 */ /* 0x003fe20000000000 */
[----:B------:R-:W-:Y:S01]  /*113c0*/  R2UR UR7, R13 ;  /* 0x000000000d0772ca */ /* 0x000fe200000e0000 */
[----:B------:R-:W-:Y:S01]  /*113d0*/  UIADD3.X UR5, URZ, UR41, URZ, UP0, !UPT ;  /* 0x000000293f057290 */ /* 0x000fe200087fe43f */
[----:B------:R-:W-:Y:S02]  /*113e0*/  PLOP3.LUT P1, PT, PT, PT, PT, 0x80, 0x0 ;  /* 0x000000000000781c */ /* 0x000fe40003f2f070 */
[----:B------:R-:W-:-:S11]  /*113f0*/  IADD3 R7, R7, 0x400, RZ ;  /* 0x0000040007077810 */ /* 0x000fd60007ffe0ff */
.L_x_647:
        /* <DEDUP_REMOVED lines=9> */
[----:B0-----:R-:W-:Y:S05]  /*11490*/  @P1 BRA.U.ANY `(.L_x_647) ;  /* 0xfffffffd00d81947 */ /* 0x001fea000393ffff */
.L_x_637:
[----:B------:R-:W-:Y:S05]  /*114a0*/  BSYNC B1 ;  /* 0x0000000000017941 */ /* 0x000fea0003800000 */
.L_x_636:
[C---:B------:R-:W-:Y:S01]  /*114b0*/  ISETP.GT.AND P2, PT, R4.reuse, R3, PT ;  /* 0x000000030400720c */ /* 0x040fe20003f44270 */
[----:B------:R-:W-:Y:S02]  /*114c0*/  VIADD R27, R27, 0x1 ;  /* 0x000000011b1b7836 */ /* 0x000fe40000000000 */
[----:B------:R-:W-:-:S03]  /*114d0*/  VIADD R4, R4, 0xffffffff ;  /* 0xffffffff04047836 */ /* 0x000fc60000000000 */
[----:B------:R-:W-:-:S04]  /*114e0*/  ISETP.NE.AND P1, PT, R27, 0x2, PT ;  /* 0x000000021b00780c */ /* 0x000fc80003f25270 */
[----:B------:R-:W-:Y:S02]  /*114f0*/  SEL R5, RZ, 0x1, P1 ;  /* 0x00000001ff057807 */ /* 0x000fe40000800000 */
[----:B------:R-:W-:Y:S02]  /*11500*/  SEL R27, R27, RZ, P1 ;  /* 0x000000ff1b1b7207 */ /* 0x000fe40000800000 */
[----:B------:R-:W-:Y:S01]  /*11510*/  LOP3.LUT R29, R29, R5, RZ, 0x3c, !PT ;  /* 0x000000051d1d7212 */ /* 0x000fe200078e3cff */
[----:B------:R-:W-:Y:S06]  /*11520*/  @P2 BRA `(.L_x_648) ;  /* 0xfffffff800a82947 */ /* 0x000fec000383ffff */
.L_x_618:
[----:B------:R-:W-:Y:S05]  /*11530*/  BSYNC B0 ;  /* 0x0000000000007941 */ /* 0x000fea0003800000 */
.L_x_617:
[----:B------:R-:W2:Y:S01]  /*11540*/  LDL R5, [R1+0x18] ;  /* 0x0000180001057983 */ /* 0x000ea20000100800 */
[----:B------:R-:W-:Y:S05]  /*11550*/  @!P0 WARPSYNC.ALL ;  /* 0x0000000000008948 */ /* 0x000fea0003800000 */
[----:B------:R-:W-:Y:S06]  /*11560*/  @!P0 BAR.SYNC.DEFER_BLOCKING 0xc, 0x200 ;  /* 0x0308000000008b1d */ /* 0x000fec0000010000 */
[----:B------:R-:W-:Y:S01]  /*11570*/  BSSY B7, `(.L_x_649) ;  /* 0x00003ae000077945 */ /* 0x000fe20003800000 */
[----:B--2---:R-:W-:-:S13]  /*11580*/  ISETP.GT.AND P0, PT, R5, RZ, PT ;  /* 0x000000ff0500720c */ /* 0x004fda0003f04270 */
[----:B------:R-:W-:Y:S05]  /*11590*/  @P0 BRA `(.L_x_650) ;  /* 0x0000000000440947 */ /* 0x000fea0003800000 */
[----:B------:R-:W0:Y:S02]  /*115a0*/  S2R R5, SR_TID.X ;  /* 0x0000000000057919 */ /* 0x000e240000002100 */
        /* <DEDUP_REMOVED lines=16> */
.L_x_650:
        /* <DEDUP_REMOVED lines=20> */
.L_x_653:
[----:B------:R-:W-:Y:S05]  /*117f0*/  BSYNC B6 ;  /* 0x0000000000067941 */ /* 0x000fea0003800000 */
.L_x_652:
        /* <DEDUP_REMOVED lines=11> */
[----:B------:R-:W-:Y:S02]  /*118b0*/  IMAD.U32 R5, RZ, RZ, UR7 ;  /* 0x00000007ff057e24 */ /* 0x000fe4000f8e00ff */
[----:B------:R-:W-:Y:S02]  /*118c0*/  IMAD.U32 R6, RZ, RZ, UR8 ;  /* 0x00000008ff067e24 */ /* 0x000fe4000f8e00ff */
[----:B------:R-:W-:-:S02]  /*118d0*/  IMAD.U32 R10, RZ, RZ, UR4 ;  /* 0x00000004ff0a7e24 */ /* 0x000fc4000f8e00ff */
[----:B------:R-:W-:Y:S02]  /*118e0*/  IMAD.U32 R11, RZ, RZ, UR5 ;  /* 0x00000005ff0b7e24 */ /* 0x000fe4000f8e00ff */
[----:B------:R-:W-:Y:S02]  /*118f0*/  IMAD.MOV.U32 R8, RZ, RZ, 0x70 ;  /* 0x00000070ff087424 */ /* 0x000fe400078e00ff */
[----:B------:R-:W-:Y:S02]  /*11900*/  IMAD.MOV.U32 R12, RZ, RZ, 0x1 ;  /* 0x00000001ff0c7424 */ /* 0x000fe400078e00ff */
[----:B0-----:R-:W-:-:S07]  /*11910*/  IMAD.MOV.U32 R13, RZ, RZ, RZ ;  /* 0x000000ffff0d7224 */ /* 0x001fce00078e00ff */
[----:B------:R-:W-:-:S07]  /*11920*/  LEPC R20, `(.L_x_656) ;  /* 0x000000001014794e */ /* 0x000fce0000000000 */
[----:B-1----:R-:W-:Y:S05]  /*11930*/  CALL.ABS.NOINC R2 ;  /* 0x0000000002007343 */ /* 0x002fea0003c00000 */
.L_x_656:
[----:B------:R0:W1:Y:S01]  /*11940*/  LDC.64 R2, c[0x4][R26] ;  /* 0x010000001a027b82 */ /* 0x0000620000000a00 */
[----:B------:R-:W-:Y:S01]  /*11950*/  ULDC.64 UR4, c[0x4][0x88] ;  /* 0x0100220000047ab9 */ /* 0x000fe20000000a00 */
[----:B------:R-:W-:Y:S01]  /*11960*/  ULDC.64 UR6, c[0x4][0x90] ;  /* 0x0100240000067ab9 */ /* 0x000fe20000000a00 */
[----:B------:R-:W-:Y:S01]  /*11970*/  ULDC.64 UR8, c[0x4][0x18] ;  /* 0x0100060000087ab9 */ /* 0x000fe20000000a00 */
[----:B------:R-:W-:Y:S01]  /*11980*/  MOV R4, UR4 ;  /* 0x0000000400047c02 */ /* 0x000fe20008000f00 */
[----:B------:R-:W-:Y:S01]  /*11990*/  IMAD.U32 R5, RZ, RZ, UR5 ;  /* 0x00000005ff057e24 */ /* 0x000fe2000f8e00ff */
[----:B------:R-:W-:Y:S01]  /*119a0*/  MOV R8, 0x70 ;  /* 0x0000007000087802 */ /* 0x000fe20000000f00 */
[----:B------:R-:W-:Y:S02]  /*119b0*/  IMAD.U32 R6, RZ, RZ, UR6 ;  /* 0x00000006ff067e24 */ /* 0x000fe4000f8e00ff */
[----:B------:R-:W-:Y:S02]  /*119c0*/  IMAD.U32 R7, RZ, RZ, UR7 ;  /* 0x00000007ff077e24 */ /* 0x000fe4000f8e00ff */
[----:B------:R-:W-:-:S02]  /*119d0*/  IMAD.U32 R10, RZ, RZ, UR8 ;  /* 0x00000008ff0a7e24 */ /* 0x000fc4000f8e00ff */
[----:B------:R-:W-:Y:S02]  /*119e0*/  IMAD.U32 R11, RZ, RZ, UR9 ;  /* 0x00000009ff0b7e24 */ /* 0x000fe4000f8e00ff */
[----:B------:R-:W-:Y:S02]  /*119f0*/  IMAD.MOV.U32 R12, RZ, RZ, 0x1 ;  /* 0x00000001ff0c7424 */ /* 0x000fe400078e00ff */
[----:B0-----:R-:W-:-:S07]  /*11a00*/  IMAD.MOV.U32 R13, RZ, RZ, RZ ;  /* 0x000000ffff0d7224 */ /* 0x001fce00078e00ff */
[----:B------:R-:W-:-:S07]  /*11a10*/  LEPC R20, `(.L_x_655) ;  /* 0x000000001014794e */ /* 0x000fce0000000000 */
[----:B-1----:R-:W-:Y:S05]  /*11a20*/  CALL.ABS.NOINC R2 ;  /* 0x0000000002007343 */ /* 0x002fea0003c00000 */
.L_x_655:
[----:B------:R-:W-:Y:S05]  /*11a30*/  BSYNC B6 ;  /* 0x0000000000067941 */ /* 0x000fea0003800000 */
.L_x_654:
        /* <DEDUP_REMOVED lines=12> */
[----:B------:R-:W4:Y:S04]  /*11b00*/  LDL.LU R9, [R1] ;  /* 0x0000000001097983 */ /* 0x000f280000300800 */
        /* <DEDUP_REMOVED lines=19> */
[----:B------:R-:W-:-:S04]  /*11c40*/  IMAD.MOV R5, RZ, RZ, -R4 ;  /* 0x000000ffff057224 */ /* 0x000fc800078e0a04 */
        /* <DEDUP_REMOVED lines=10> */
[----:B------:R0:W5:Y:S04]  /*11cf0*/  @!P0 LDG.E R2, desc[UR42][R6.64] ;  /* 0x0000002a06028981 */ /* 0x000168000c1e1900 */
[----:B------:R1:W-:Y:S02]  /*11d00*/  STL [R1+0x20], R10 ;  /* 0x0000200a01007387 */ /* 0x0003e40000100800 */
[----:B-1----:R-:W-:-:S05]  /*11d10*/  IMAD.U32 R10, RZ, RZ, UR38 ;  /* 0x00000026ff0a7e24 */ /* 0x002fca000f8e00ff */
[----:B------:R-:W-:Y:S02]  /*11d20*/  ISETP.NE.AND P2, PT, R10, 0x3, PT ;  /* 0x000000030a00780c */ /* 0x000fe40003f45270 */
[----:B------:R-:W-:-:S11]  /*11d30*/  LOP3.LUT R9, R9, 0xfffffffd, RZ, 0xc0, !PT ;  /* 0xfffffffd09097812 */ /* 0x000fd600078ec0ff */
[----:B------:R-:W-:-:S05]  /*11d40*/  @P2 LOP3.LUT R9, R9, 0x2, RZ, 0xfc, !PT ;  /* 0x0000000209092812 */ /* 0x000fca00078efcff */
[----:B------:R0:W-:Y:S01]  /*11d50*/  STL [R1], R9 ;  /* 0x0000000901007387 */ /* 0x0001e20000100800 */
[----:B------:R-:W-:-:S03]  /*11d60*/  UMOV UR4, 0xffffffff ;  /* 0xffffffff00047882 */ /* 0x000fc60000000000 */
[----:B------:R-:W-:Y:S05]  /*11d70*/  BRA.DIV UR4, `(.L_x_657) ;  /* 0x00000056047c7947 */ /* 0x000fea000b800000 */
.L_x_784:
[----:B0-----:R-:W-:-:S05]  /*11d80*/  SHF.R.S32.HI R9, RZ, 0x1f, R18 ;  /* 0x0000001fff097819 */ /* 0x001fca0000011412 */
[----:B------:R0:W-:Y:S01]  /*11d90*/  STL [R1+0x10], R9 ;  /* 0x0000100901007387 */ /* 0x0001e20000100800 */
[----:B------:R-:W-:Y:S05]  /*11da0*/  @!P2 BRA `(.L_x_658) ;  /* 0x000000000004a947 */ /* 0x000fea0003800000 */
[----:B------:R-:W-:Y:S01]  /*11db0*/  BPT.TRAP 0x1 ;  /* 0x000000040000795c */ /* 0x000fe20000300000 */
.L_x_658:
[----:B------:R-:W-:Y:S01]  /*11dc0*/  SHF.R.S32.HI R6, RZ, 0x1f, R0 ;  /* 0x0000001fff067819 */ /* 0x000fe20000011400 */
[----:B------:R-:W-:Y:S01]  /*11dd0*/  ULDC.64 UR4, c[0x0][0x328] ;  /* 0x0000ca0000047ab9 */ /* 0x000fe20000000a00 */
[----:B-----5:R-:W-:Y:S01]  /*11de0*/  SHF.R.S32.HI R7, RZ, 0x1f, R2 ;  /* 0x0000001fff077819 */ /* 0x020fe20000011402 */
[----:B------:R-:W-:Y:S01]  /*11df0*/  IMAD.WIDE.U32 R4, R0, UR4, RZ ;  /* 0x0000000400047c25 */ /* 0x000fe2000f8e00ff */
[----:B------:R-:W-:Y:S03]  /*11e00*/  BSSY B0, `(.L_x_659) ;  /* 0x0000015000007945 */ /* 0x000fe60003800000 */
[----:B------:R-:W-:-:S04]  /*11e10*/  IMAD R3, R6, UR4, RZ ;  /* 0x0000000406037c24 */ /* 0x000fc8000f8e02ff */
[----:B------:R-:W-:Y:S01]  /*11e20*/  IMAD R3, R0, UR5, R3 ;  /* 0x0000000500037c24 */ /* 0x000fe2000f8e0203 */
[----:B------:R-:W-:-:S03]  /*11e30*/  ULDC.64 UR4, c[0x0][0x338] ;  /* 0x0000ce0000047ab9 */ /* 0x000fc60000000a00 */
[----:B------:R-:W-:Y:S02]  /*11e40*/  IMAD.IADD R5, R5, 0x1, R3 ;  /* 0x0000000105057824 */ /* 0x000fe400078e0203 */
[----:B------:R-:W-:Y:S02]  /*11e50*/  IMAD R3, R7, UR4, RZ ;  /* 0x0000000407037c24 */ /* 0x000fe4000f8e02ff */
[----:B------:R-:W-:-:S04]  /*11e60*/  IMAD.WIDE.U32 R4, R2, UR4, R4 ;  /* 0x0000000402047c25 */ /* 0x000fc8000f8e0004 */
[----:B------:R-:W-:Y:S01]  /*11e70*/  IMAD R3, R2, UR5, R3 ;  /* 0x0000000502037c24 */ /* 0x000fe2000f8e0203 */
[----:B------:R-:W-:-:S04]  /*11e80*/  ULDC.64 UR4, c[0x0][0x330] ;  /* 0x0000cc0000047ab9 */ /* 0x000fc80000000a00 */
[----:B------:R-:W-:Y:S01]  /*11e90*/  IADD3 R5, R5, R3, RZ ;  /* 0x0000000305057210 */ /* 0x000fe20007ffe0ff */
[----:B------:R-:W-:Y:S02]  /*11ea0*/  IMAD R3, R9, UR4, RZ ;  /* 0x0000000409037c24 */ /* 0x000fe4000f8e02ff */
[----:B------:R-:W-:-:S04]  /*11eb0*/  IMAD.WIDE.U32 R4, R18, UR4, R4 ;  /* 0x0000000412047c25 */ /* 0x000fc8000f8e0004 */
[----:B------:R-:W-:Y:S01]  /*11ec0*/  IMAD R3, R18, UR5, R3 ;  /* 0x0000000512037c24 */ /* 0x000fe2000f8e0203 */
[----:B------:R-:W-:Y:S02]  /*11ed0*/  ULDC.64 UR4, c[0x0][0x318] ;  /* 0x0000c60000047ab9 */ /* 0x000fe40000000a00 */
[----:B------:R-:W-:Y:S01]  /*11ee0*/  LEA R23, P0, R4, UR4, 0x1 ;  /* 0x0000000404177c11 */ /* 0x000fe2000f8008ff */
[----:B------:R-:W-:Y:S02]  /*11ef0*/  IMAD.IADD R24, R5, 0x1, R3 ;  /* 0x0000000105187824 */ /* 0x000fe400078e0203 */
[----:B------:R-:W-:-:S03]  /*11f00*/  IMAD R3, R25, 0x8, R22 ;  /* 0x0000000819037824 */ /* 0x000fc600078e0216 */
[----:B------:R-:W-:Y:S02]  /*11f10*/  LEA.HI.X R24, R4, UR5, R24, 0x1, P0 ;  /* 0x0000000504187c11 */ /* 0x000fe400080f0c18 */
[----:B------:R-:W-:-:S04]  /*11f20*/  SHF.L.U32 R4, R28, 0x1f, RZ ;  /* 0x0000001f1c047819 */ /* 0x000fc800000006ff */
[----:B------:R-:W1:Y:S02]  /*11f30*/  SYNCS.PHASECHK.TRANS64.TRYWAIT P0, [R3+URZ+0x16840], R4 ;  /* 0x01684004030075a7 */ /* 0x000e64000800017f */
[----:B-1----:R-:W-:Y:S05]  /*11f40*/  @!P0 BRA `(.L_x_660) ;  /* 0x00000054003c8947 */ /* 0x002fea0003800000 */
.L_x_785:
[----:B------:R-:W-:Y:S05]  /*11f50*/  BSYNC B0 ;  /* 0x0000000000007941 */ /* 0x000fea0003800000 */
.L_x_659:
[----:B0-----:R-:W2:Y:S01]  /*11f60*/  LDL R9, [R1+0x10] ;  /* 0x0000100001097983 */ /* 0x001ea20000100800 */
[----:B------:R-:W-:-:S03]  /*11f70*/  ULDC.64 UR4, c[0x0][0x300] ;  /* 0x0000c00000047ab9 */ /* 0x000fc60000000a00 */
[----:B------:R-:W3:Y:S04]  /*11f80*/  LDL R14, [R1+0x18] ;  /* 0x00001800010e7983 */ /* 0x000ee80000100800 */
[----:B------:R-:W4:Y:S01]  /*11f90*/  LDL.LU R10, [R1] ;  /* 0x00000000010a7983 */ /* 0x000f220000300800 */
[----:B------:R-:W-:Y:S02]  /*11fa0*/  IMAD R6, R6, UR4, RZ ;  /* 0x0000000406067c24 */ /* 0x000fe4000f8e02ff */
[C---:B-1----:R-:W-:Y:S01]  /*11fb0*/  IMAD.WIDE.U32 R4, R0.reuse, UR4, RZ ;  /* 0x0000000400047c25 */ /* 0x042fe2000f8e00ff */
[----:B------:R-:W0:Y:S03]  /*11fc0*/  S2R R13, SR_TID.X ;  /* 0x00000000000d7919 */ /* 0x000e260000002100 */
[----:B------:R-:W-:Y:S01]  /*11fd0*/  IMAD R6, R0, UR5, R6 ;  /* 0x0000000500067c24 */ /* 0x000fe2000f8e0206 */
[----:B------:R-:W-:-:S02]  /*11fe0*/  ULDC.64 UR4, c[0x0][0x310] ;  /* 0x0000c40000047ab9 */ /* 0x000fc40000000a00 */
[----:B------:R-:W-:Y:S02]  /*11ff0*/  IMAD R7, R7, UR4, RZ ;  /* 0x0000000407077c24 */ /* 0x000fe4000f8e02ff */
[----:B------:R-:W-:Y:S02]  /*12000*/  IMAD.IADD R5, R5, 0x1, R6 ;  /* 0x0000000105057824 */ /* 0x000fe400078e0206 */
[C---:B------:R-:W-:Y:S02]  /*12010*/  IMAD R7, R2.reuse, UR5, R7 ;  /* 0x0000000502077c24 */ /* 0x040fe4000f8e0207 */
[----:B------:R-:W-:Y:S01]  /*12020*/  IMAD.WIDE.U32 R4, R2, UR4, R4 ;  /* 0x0000000402047c25 */ /* 0x000fe2000f8e0004 */
[----:B------:R-:W-:-:S03]  /*12030*/  ULDC.64 UR4, c[0x0][0x308] ;  /* 0x0000c20000047ab9 */ /* 0x000fc60000000a00 */
[----:B------:R-:W-:Y:S02]  /*12040*/  IMAD.IADD R5, R5, 0x1, R7 ;  /* 0x0000000105057824 */ /* 0x000fe400078e0207 */
[----:B------:R-:W-:-:S04]  /*12050*/  IMAD.WIDE.U32 R4, R18, UR4, R4 ;  /* 0x0000000412047c25 */ /* 0x000fc8000f8e0004 */
[----:B--2---:R-:W-:Y:S02]  /*12060*/  IMAD R2, R9, UR4, RZ ;  /* 0x0000000409027c24 */ /* 0x004fe4000f8e02ff */
[----:B------:R-:W1:Y:S02]  /*12070*/  S2R R9, SR_TID.X ;  /* 0x0000000000097919 */ /* 0x000e640000002100 */
[----:B------:R-:W-:Y:S01]  /*12080*/  IMAD R2, R18, UR5, R2 ;  /* 0x0000000512027c24 */ /* 0x000fe2000f8e0202 */
[----:B------:R-:W-:Y:S02]  /*12090*/  ULDC.64 UR4, c[0x0][0x2e8] ;  /* 0x0000ba0000047ab9 */ /* 0x000fe40000000a00 */
[----:B------:R-:W-:Y:S01]  /*120a0*/  LEA R0, P0, R4, UR4, 0x1 ;  /* 0x0000000404007c11 */ /* 0x000fe2000f8008ff */
[----:B------:R-:W-:Y:S01]  /*120b0*/  ULDC UR4, c[0x0][0x2f4] ;  /* 0x0000bd0000047ab9 */ /* 0x000fe20000000800 */
[----:B----4-:R-:W-:Y:S01]  /*120c0*/  LOP3.LUT R10, R10, 0xfffffffe, RZ, 0xc0, !PT ;  /* 0xfffffffe0a0a7812 */ /* 0x010fe200078ec0ff */
[----:B------:R-:W-:-:S05]  /*120d0*/  IMAD.IADD R2, R5, 0x1, R2 ;  /* 0x0000000105027824 */ /* 0x000fca00078e0202 */
[----:B------:R-:W-:Y:S02]  /*120e0*/  LEA.HI.X R2, R4, UR5, R2, 0x1, P0 ;  /* 0x0000000504027c11 */ /* 0x000fe400080f0c02 */
[----:B-1----:R-:W-:Y:S02]  /*120f0*/  LOP3.LUT R11, R9, 0x7f, RZ, 0xc0, !PT ;  /* 0x0000007f090b7812 */ /* 0x002fe400078ec0ff */
[----:B0-----:R-:W-:Y:S02]  /*12100*/  SHF.L.U32 R9, R13, 0x3, RZ ;  /* 0x000000030d097819 */ /* 0x001fe400000006ff */
[----:B------:R-:W-:Y:S02]  /*12110*/  SHF.R.U32.HI R12, RZ, 0x3, R11 ;  /* 0x00000003ff0c7819 */ /* 0x000fe4000001160b */
[----:B------:R-:W-:Y:S02]  /*12120*/  LOP3.LUT R9, R9, 0x38, RZ, 0xc0, !PT ;  /* 0x0000003809097812 */ /* 0x000fe400078ec0ff */
[----:B---3--:R-:W-:Y:S01]  /*12130*/  IADD3 R4, -R12, R14, -R8 ;  /* 0x0000000e0c047210 */ /* 0x008fe20007ffe908 */
[----:B------:R-:W-:Y:S01]  /*12140*/  IMAD.SHL.U32 R12, R11, 0x8, RZ ;  /* 0x000000080b0c7824 */ /* 0x000fe200078e00ff */
[----:B------:R-:W-:Y:S01]  /*12150*/  ISETP.GE.AND P2, PT, R9, UR4, PT ;  /* 0x0000000409007c0c */ /* 0x000fe2000bf46270 */
[----:B------:R-:W-:Y:S01]  /*12160*/  IMAD.SHL.U32 R11, R13, 0x8, RZ ;  /* 0x000000080d0b7824 */ /* 0x000fe200078e00ff */
[----:B------:R-:W-:Y:S01]  /*12170*/  UMOV UR4, 0xffffffff ;  /* 0xffffffff00047882 */ /* 0x000fe20000000000 */
[----:B------:R-:W-:-:S03]  /*12180*/  ISETP.GE.AND P0, PT, R4, 0x1, PT ;  /* 0x000000010400780c */ /* 0x000fc60003f06270 */
[----:B------:R-:W-:-:S04]  /*12190*/  LOP3.LUT R11, R11, 0x1f8, RZ, 0xc0, !PT ;  /* 0x000001f80b0b7812 */ /* 0x000fc800078ec0ff */
[----:B------:R-:W-:-:S03]  /*121a0*/  LOP3.LUT R11, R11, 0x38, R13, 0x78, !PT ;  /* 0x000000380b0b7812 */ /* 0x000fc600078e780d */
[----:B------:R-:W-:Y:S02]  /*121b0*/  @P2 LOP3.LUT R10, R10, 0x1, RZ, 0xfc, !PT ;  /* 0x000000010a0a2812 */ /* 0x000fe400078efcff */
[----:B------:R-:W-:-:S03]  /*121c0*/  LOP3.LUT R11, R11, 0x200, R12, 0xf8, !PT ;  /* 0x000002000b0b7812 */ /* 0x000fc600078ef80c */
[----:B------:R0:W-:Y:S02]  /*121d0*/  STL [R1], R10 ;  /* 0x0000000a01007387 */ /* 0x0001e40000100800 */
[----:B------:R-:W-:Y:S01]  /*121e0*/  IMAD R5, R25, 0x2000, R11 ;  /* 0x0000200019057824 */ /* 0x000fe200078e020b */
[----:B------:R-:W-:Y:S06]  /*121f0*/  BRA.DIV UR4, `(.L_x_661) ;  /* 0x0000005204a47947 */ /* 0x000fec000b800000 */
[----:B------:R-:W1:Y:S01]  /*12200*/  SHFL.IDX PT, R7, R0, RZ, 0x181f ;  /* 0x00181fff00077589 */ /* 0x000e6200000e0000 */
[----:B------:R-:W-:-:S03]  /*12210*/  @P0 IMAD R8, R5, 0x2, R22 ;  /* 0x0000000205080824 */ /* 0x000fc600078e0216 */
[----:B------:R-:W2:Y:S01]  /*12220*/  SHFL.IDX PT, R6, R2, RZ, 0x181f ;  /* 0x00181fff02067589 */ /* 0x000ea200000e0000 */
[----:B-1----:R-:W-:-:S05]  /*12230*/  @P0 LEA R7, P1, R9, R7, 0x1 ;  /* 0x0000000709070211 */ /* 0x002fca00078208ff */
[----:B--2---:R-:W-:-:S05]  /*12240*/  @P0 IMAD.X R6, RZ, RZ, R6, P1 ;  /* 0x000000ffff060224 */ /* 0x004fca00008e0606 */
[----:B------:R-:W-:-:S04]  /*12250*/  @P0 LOP3.LUT R7, R7, R6, RZ, 0x3c, !PT ;  /* 0x0000000607070212 */ /* 0x000fc800078e3cff */
[----:B------:R-:W-:-:S04]  /*12260*/  @P0 LOP3.LUT R6, R7, R6, RZ, 0x3c, !PT ;  /* 0x0000000607060212 */ /* 0x000fc800078e3cff */
[----:B------:R-:W-:-:S05]  /*12270*/  @P0 LOP3.LUT R7, R7, R6, RZ, 0x3c, !PT ;  /* 0x0000000607070212 */ /* 0x000fca00078e3cff */
[----:B------:R-:W-:Y:S01]  /*12280*/  @!PT LDS RZ, [RZ] ;  /* 0x00000000fffff984 */ /* 0x000fe20000000800 */
[----:B------:R1:W-:Y:S01]  /*12290*/  @P0 LDGSTS.E.BYPASS.LTC128B.128 [R8+0xe400], desc[UR42][R6.64], !P2 ;  /* 0x0e40000006080fae */ /* 0x0003e2000d101d6a */
[----:B------:R-:W-:-:S03]  /*122a0*/  ISETP.GE.AND P0, PT, R4, 0x11, PT ;  /* 0x000000110400780c */ /* 0x000fc60003f06270 */
[----:B-1----:R-:W1:Y:S10]  /*122b0*/  SHFL.IDX PT, R7, R0, 0x1, 0x181f ;  /* 0x00381f0000077f89 */ /* 0x002e7400000e0000 */
[----:B------:R-:W-:Y:S01]  /*122c0*/  @P0 IMAD R8, R5, 0x2, R22 ;  /* 0x0000000205080824 */ /* 0x000fe200078e0216 */
[----:B------:R-:W2:Y:S01]  /*122d0*/  SHFL.IDX PT, R6, R2, 0x1, 0x181f ;  /* 0x00381f0002067f89 */ /* 0x000ea200000e0000 */
[----:B-1----:R-:W-:-:S04]  /*122e0*/  @P0 LEA R7, P1, R9, R7, 0x1 ;  /* 0x0000000709070211 */ /* 0x002fc800078208ff */
[----:B--2---:R-:W-:-:S04]  /*122f0*/  @P0 IADD3.X R6, RZ, R6, RZ, P1, !PT ;  /* 0x00000006ff060210 */ /* 0x004fc80000ffe4ff */
[----:B------:R-:W-:-:S04]  /*12300*/  @P0 LOP3.LUT R7, R7, R6, RZ, 0x3c, !PT ;  /* 0x0000000607070212 */ /* 0x000fc800078e3cff */
[----:B------:R-:W-:-:S04]  /*12310*/  @P0 LOP3.LUT R6, R7, R6, RZ, 0x3c, !PT ;  /* 0x0000000607060212 */ /* 0x000fc800078e3cff */
[----:B------:R-:W-:-:S05]  /*12320*/  @P0 LOP3.LUT R7, R7, R6, RZ, 0x3c, !PT ;  /* 0x0000000607070212 */ /* 0x000fca00078e3cff */
[----:B------:R1:W-:Y:S01]  /*12330*/  @P0 LDGSTS.E.BYPASS.LTC128B.128 [R8+0xec00], desc[UR42][R6.64], !P2 ;  /* 0x0ec0000006080fae */ /* 0x0003e2000d101d6a */
[----:B------:R-:W-:-:S03]  /*12340*/  ISETP.GE.AND P0, PT, R4, 0x21, PT ;  /* 0x000000210400780c */ /* 0x000fc60003f06270 */
[----:B-1----:R-:W1:Y:S10]  /*12350*/  SHFL.IDX PT, R7, R0, 0x2, 0x181f ;  /* 0x00581f0000077f89 */ /* 0x002e7400000e0000 */
[----:B------:R-:W-:Y:S01]  /*12360*/  @P0 IMAD R8, R5, 0x2, R22 ;  /* 0x0000000205080824 */ /* 0x000fe200078e0216 */
[----:B------:R-:W2:Y:S01]  /*12370*/  SHFL.IDX PT, R6, R2, 0x2, 0x181f ;  /* 0x00581f0002067f89 */ /* 0x000ea200000e0000 */
[----:B-1----:R-:W-:-:S05]  /*12380*/  @P0 LEA R7, P1, R9, R7, 0x1 ;  /* 0x0000000709070211 */ /* 0x002fca00078208ff */
[----:B--2---:R-:W-:-:S05]  /*12390*/  @P0 IMAD.X R6, RZ, RZ, R6, P1 ;  /* 0x000000ffff060224 */ /* 0x004fca00008e0606 */
        /* <DEDUP_REMOVED lines=37> */
[----:B------:R-:W2:Y:S04]  /*125f0*/  SHFL.IDX PT, R6, R2, 0x6, 0x181f ;  /* 0x00d81f0002067f89 */ /* 0x000ea800000e0000 */
[----:B------:R-:W3:Y:S04]  /*12600*/  SHFL.IDX PT, R2, R2, 0x7, 0x181f ;  /* 0x00f81f0002027f89 */ /* 0x000ee800000e0000 */
[----:B------:R-:W4:Y:S01]  /*12610*/  SHFL.IDX PT, R0, R0, 0x7, 0x181f ;  /* 0x00f81f0000007f89 */ /* 0x000f2200000e0000 */
[----:B-1----:R-:W-:-:S05]  /*12620*/  @P0 LEA R7, P1, R9, R7, 0x1 ;  /* 0x0000000709070211 */ /* 0x002fca00078208ff */
[----:B--2---:R-:W-:-:S05]  /*12630*/  @P0 IMAD.X R6, RZ, RZ, R6, P1 ;  /* 0x000000ffff060224 */ /* 0x004fca00008e0606 */
[----:B------:R-:W-:-:S04]  /*12640*/  @P0 LOP3.LUT R7, R7, R6, RZ, 0x3c, !PT ;  /* 0x0000000607070212 */ /* 0x000fc800078e3cff */
[----:B------:R-:W-:-:S04]  /*12650*/  @P0 LOP3.LUT R6, R7, R6, RZ, 0x3c, !PT ;  /* 0x0000000607060212 */ /* 0x000fc800078e3cff */
[----:B------:R-:W-:-:S05]  /*12660*/  @P0 LOP3.LUT R7, R7, R6, RZ, 0x3c, !PT ;  /* 0x0000000607070212 */ /* 0x000fca00078e3cff */
[----:B---34-:R1:W-:Y:S02]  /*12670*/  @P0 LDGSTS.E.BYPASS.LTC128B.128 [R8+0x11400], desc[UR42][R6.64], !P2 ;  /* 0x1140000006080fae */ /* 0x0183e4000d101d6a */
.L_x_803:
[----:B------:R-:W-:-:S13]  /*12680*/  ISETP.GE.AND P0, PT, R4, 0x71, PT ;  /* 0x000000710400780c */ /* 0x000fda0003f06270 */
[----:B-12---:R-:W-:Y:S01]  /*12690*/  @P0 LEA R6, P1, R9, R0, 0x1 ;  /* 0x0000000009060211 */ /* 0x006fe200078208ff */
[----:B------:R-:W-:-:S03]  /*126a0*/  @P0 IMAD R5, R5, 0x2, R22 ;  /* 0x0000000205050824 */ /* 0x000fc600078e0216 */
[----:B------:R-:W-:-:S05]  /*126b0*/  @P0 IADD3.X R7, RZ, R2, RZ, P1, !PT ;  /* 0x00000002ff070210 */ /* 0x000fca0000ffe4ff */
[----:B------:R-:W-:Y:S01]  /*126c0*/  @!PT LDS RZ, [RZ] ;  /* 0x00000000fffff984 */ /* 0x000fe20000000800 */
[----:B------:R-:W-:Y:S01]  /*126d0*/  @!PT LDS RZ, [RZ] ;  /* 0x00000000fffff984 */ /* 0x000fe20000000800 */
[----:B------:R-:W-:Y:S01]  /*126e0*/  @!PT LDS RZ, [RZ] ;  /* 0x00000000fffff984 */ /* 0x000fe20000000800 */
[----:B------:R1:W-:Y:S01]  /*126f0*/  @P0 LDGSTS.E.BYPASS.LTC128B.128 [R5+0x11c00], desc[UR42][R6.64], !P2 ;  /* 0x11c0000006050fae */ /* 0x0003e2000d101d6a */
[----:B------:R-:W-:Y:S01]  /*12700*/  PLOP3.LUT P0, PT, PT, PT, PT, 0x80, 0x0 ;  /* 0x000000000000781c */ /* 0x000fe20003f0f070 */
[----:B------:R-:W-:-:S12]  /*12710*/  NOP ;  /* 0x0000000000007918 */ /* 0x000fd80000000000 */
.L_x_662:
        /* <DEDUP_REMOVED lines=11> */
.L_x_663:
[----:B------:R2:W5:Y:S01]  /*127d0*/  LDL.LU R4, [R1+0x28] ;  /* 0x0000280001047983 */ /* 0x0005620000300800 */
[----:B------:R2:W-:Y:S03]  /*127e0*/  SYNCS.ARRIVE.TRANS64.A1T0 RZ, [R3+URZ+0x16830], RZ ;  /* 0x016830ff03ff79a7 */ /* 0x0005e6000810003f */
[----:B-1----:R2:W5:Y:S04]  /*127f0*/  LDL.LU R7, [R1+0x8] ;  /* 0x0000080001077983 */ /* 0x0025680000300800 */
[----:B------:R2:W5:Y:S02]  /*12800*/  LDL.LU R6, [R1+0x30] ;  /* 0x0000300001067983 */ /* 0x0005640000300800 */
[----:B------:R-:W-:Y:S05]  /*12810*/  WARPSYNC.ALL ;  /* 0x0000000000007948 */ /* 0x000fea0003800000 */
[----:B------:R-:W-:Y:S01]  /*12820*/  ULDC.64 UR6, c[0x0][0xa00] ;  /* 0x0002800000067ab9 */ /* 0x000fe20000000a00 */
[----:B------:R-:W-:Y:S01]  /*12830*/  ULDC.64 UR4, c[0x0][0x298] ;  /* 0x0000a60000047ab9 */ /* 0x000fe20000000a00 */
[----:B------:R-:W-:Y:S01]  /*12840*/  VIADD R0, R22, 0x8400 ;  /* 0x0000840016007836 */ /* 0x000fe20000000000 */
[----:B------:R-:W-:Y:S01]  /*12850*/  BAR.SYNC.DEFER_BLOCKING 0x8, 0x200 ;  /* 0x0208000000007b1d */ /* 0x000fe20000010000 */
[----:B------:R-:W-:-:S03]  /*12860*/  ISETP.NE.U32.AND P0, PT, RZ, UR6, PT ;  /* 0x00000006ff007c0c */ /* 0x000fc6000bf05070 */
[----:B------:R-:W-:Y:S02]  /*12870*/  LOP3.LUT P1, RZ, R0, 0x3ff, RZ, 0xc0, !PT ;  /* 0x000003ff00ff7812 */ /* 0x000fe4000782c0ff */
[----:B------:R-:W-:Y:S01]  /*12880*/  ISETP.NE.AND.EX P0, PT, RZ, UR7, PT, P0 ;  /* 0x00000007ff007c0c */ /* 0x000fe2000bf05300 */
[----:B------:R-:W-:Y:S01]  /*12890*/  BSSY B6, `(.L_x_664) ;  /* 0x000001d000067945 */ /* 0x000fe20003800000 */
[----:B-----5:R-:W-:Y:S02]  /*128a0*/  SHF.R.S32.HI R2, RZ, 0x1f, R4 ;  /* 0x0000001fff027819 */ /* 0x020fe40000011404 */
[----:B--2---:R-:W-:-:S03]  /*128b0*/  SEL R3, R7, RZ, !P0 ;  /* 0x000000ff07037207 */ /* 0x004fc60004000000 */
[----:B------:R-:W-:-:S04]  /*128c0*/  IMAD R2, R2, UR4, RZ ;  /* 0x0000000402027c24 */ /* 0x000fc8000f8e02ff */
[----:B------:R-:W-:Y:S01]  /*128d0*/  IMAD R0, R4, UR5, R2 ;  /* 0x0000000504007c24 */ /* 0x000fe2000f8e0202 */
[----:B------:R-:W-:Y:S01]  /*128e0*/  SEL R2, R6, RZ, !P0 ;  /* 0x000000ff06027207 */ /* 0x000fe20004000000 */
[----:B------:R-:W-:-:S04]  /*128f0*/  IMAD.WIDE.U32 R4, R4, UR4, RZ ;  /* 0x0000000404047c25 */ /* 0x000fc8000f8e00ff */
[----:B------:R-:W-:Y:S01]  /*12900*/  IMAD.IADD R0, R5, 0x1, R0 ;  /* 0x0000000105007824 */ /* 0x000fe200078e0200 */
[----:B------:R1:W-:Y:S04]  /*12910*/  STL.64 [R1+0x28], R4 ;  /* 0x0000280401007387 */ /* 0x0003e80000100a00 */
[----:B------:R1:W-:Y:S04]  /*12920*/  STL [R1+0x8], R3 ;  /* 0x0000080301007387 */ /* 0x0003e80000100800 */
[----:B------:R1:W-:Y:S04]  /*12930*/  STL [R1+0x38], R2 ;  /* 0x0000380201007387 */ /* 0x0003e80000100800 */
[----:B------:R1:W-:Y:S01]  /*12940*/  STL [R1+0x30], R0 ;  /* 0x0000300001007387 */ /* 0x0003e20000100800 */
[----:B------:R-:W-:Y:S05]  /*12950*/  @!P1 BRA `(.L_x_665) ;  /* 0x0000000000409947 */ /* 0x000fea0003800000 */
[----:B-1----:R-:W-:Y:S01]  /*12960*/  MOV R2, 0x0 ;  /* 0x0000000000027802 */ /* 0x002fe20000000f00 */
        /* <DEDUP_REMOVED lines=9> */
[----:B0-----:R-:W-:-:S02]  /*12a00*/  IMAD.U32 R10, RZ, RZ, UR8 ;  /* 0x00000008ff0a7e24 */ /* 0x001fc4000f8e00ff */
[----:B------:R-:W-:Y:S02]  /*12a10*/  IMAD.U32 R11, RZ, RZ, UR9 ;  /* 0x00000009ff0b7e24 */ /* 0x000fe4000f8e00ff */
[----:B------:R-:W-:Y:S02]  /*12a20*/  IMAD.MOV.U32 R8, RZ, RZ, 0x70 ;  /* 0x00000070ff087424 */ /* 0x000fe400078e00ff */
[----:B------:R-:W-:-:S07]  /*12a30*/  IMAD.MOV.U32 R13, RZ, RZ, RZ ;  /* 0x000000ffff0d7224 */ /* 0x000fce00078e00ff */
[----:B------:R-:W-:-:S07]  /*12a40*/  LEPC R20, `(.L_x_665) ;  /* 0x000000001014794e */ /* 0x000fce0000000000 */
[----:B-1----:R-:W-:Y:S05]  /*12a50*/  CALL.ABS.NOINC R2 ;  /* 0x0000000002007343 */ /* 0x002fea0003c00000 */
.L_x_665:
[----:B------:R-:W-:Y:S05]  /*12a60*/  BSYNC B6 ;  /* 0x0000000000067941 */ /* 0x000fea0003800000 */
.L_x_664:
[----:B------:R-:W2:Y:S01]  /*12a70*/  LDL.LU R21, [R1+0x30] ;  /* 0x0000300001157983 */ /* 0x000ea20000300800 */
[----:B------:R-:W-:Y:S01]  /*12a80*/  ULDC.64 UR4, c[0x0][0x2d8] ;  /* 0x0000b60000047ab9 */ /* 0x000fe20000000a00 */
[----:B0-----:R-:W0:Y:S01]  /*12a90*/  LDC R10, c[0x0][0x448] ;  /* 0x00011200ff0a7b82 */ /* 0x001e220000000800 */
[----:B------:R-:W-:Y:S01]  /*12aa0*/  ULDC.64 UR6, c[0x0][0x2c8] ;  /* 0x0000b20000067ab9 */ /* 0x000fe20000000a00 */
[----:B-1----:R-:W2:Y:S01]  /*12ab0*/  LDL.LU.64 R2, [R1+0x28] ;  /* 0x0000280001027983 */ /* 0x002ea20000300a00 */
[----:B------:R-:W-:-:S03]  /*12ac0*/  ULDC.64 UR8, c[0x0][0x280] ;  /* 0x0000a00000087ab9 */ /* 0x000fc60000000a00 */
[----:B------:R-:W3:Y:S04]  /*12ad0*/  LDL R20, [R1+0x10] ;  /* 0x0000100001147983 */ /* 0x000ee80000100800 */
[----:B------:R-:W4:Y:S04]  /*12ae0*/  LDL.LU R6, [R1+0x38] ;  /* 0x0000380001067983 */ /* 0x000f280000300800 */
[----:B------:R-:W4:Y:S01]  /*12af0*/  LDL.LU R5, [R1+0x8] ;  /* 0x0000080001057983 */ /* 0x000f220000300800 */
[----:B0-----:R-:W-:-:S13]  /*12b00*/  ISETP.NE.AND P0, PT, R10, 0x1, PT ;  /* 0x000000010a00780c */ /* 0x001fda0003f05270 */
[----:B------:R-:W0:Y:S08]  /*12b10*/  @P0 LDC R7, c[0x0][0x44c] ;  /* 0x00011300ff070b82 */ /* 0x000e300000000800 */
[----:B------:R-:W1:Y:S01]  /*12b20*/  @P0 LDC R8, c[0x0][0x450] ;  /* 0x00011400ff080b82 */ /* 0x000e620000000800 */
[----:B--2---:R-:W-:Y:S02]  /*12b30*/  IMAD.MOV.U32 R3, RZ, RZ, R21 ;  /* 0x000000ffff037224 */ /* 0x004fe400078e0015 */
[----:B------:R-:W2:Y:S01]  /*12b40*/  S2R R21, SR_TID.X ;  /* 0x0000000000157919 */ /* 0x000ea20000002100 */
[----:B---3--:R-:W-:-:S02]  /*12b50*/  IMAD R0, R20, UR4, RZ ;  /* 0x0000000414007c24 */ /* 0x008fc4000f8e02ff */
[----:B------:R-:W3:Y:S01]  /*12b60*/  S2R R20, SR_TID.X ;  /* 0x0000000000147919 */ /* 0x000ee20000002100 */
[----:B------:R-:W-:-:S04]  /*12b70*/  IMAD.WIDE.U32 R2, R18, UR4, R2 ;  /* 0x0000000412027c25 */ /* 0x000fc8000f8e0002 */
[----:B------:R-:W-:Y:S01]  /*12b80*/  IMAD R0, R18, UR5, R0 ;  /* 0x0000000512007c24 */ /* 0x000fe2000f8e0200 */
[----:B------:R-:W-:-:S03]  /*12b90*/  ULDC.64 UR4, c[0x0][0x2e0] ;  /* 0x0000b80000047ab9 */ /* 0x000fc60000000a00 */
[----:B------:R-:W-:Y:S02]  /*12ba0*/  IMAD.IADD R3, R3, 0x1, R0 ;  /* 0x0000000103037824 */ /* 0x000fe400078e0200 */
[----:B----4-:R-:W-:Y:S02]  /*12bb0*/  IMAD R0, R6, UR4, RZ ;  /* 0x0000000406007c24 */ /* 0x010fe4000f8e02ff */
[----:B------:R-:W-:-:S04]  /*12bc0*/  IMAD.WIDE.U32 R2, R5, UR4, R2 ;  /* 0x0000000405027c25 */ /* 0x000fc8000f8e0002 */
[----:B------:R-:W-:Y:S01]  /*12bd0*/  IMAD R0, R5, UR5, R0 ;  /* 0x0000000505007c24 */ /* 0x000fe2000f8e0200 */
[----:B------:R-:W-:Y:S01]  /*12be0*/  MOV R4, R2 ;  /* 0x0000000200047202 */ /* 0x000fe20000000f00 */
[----:B------:R-:W-:Y:S02]  /*12bf0*/  ULDC.64 UR4, c[0x0][0x2d0] ;  /* 0x0000b40000047ab9 */ /* 0x000fe40000000a00 */
[----:B------:R-:W-:Y:S02]  /*12c00*/  IMAD.IADD R5, R3, 0x1, R0 ;  /* 0x0000000103057824 */ /* 0x000fe400078e0200 */
[----:B--2---:R-:W-:Y:S01]  /*12c10*/  IMAD.SHL.U32 R21, R21, 0x10, RZ ;  /* 0x0000001015157824 */ /* 0x004fe200078e00ff */
[----:B---3--:R-:W-:-:S04]  /*12c20*/  LOP3.LUT R20, R20, 0x7f, RZ, 0xc0, !PT ;  /* 0x0000007f14147812 */ /* 0x008fc800078ec0ff */
[----:B------:R-:W-:Y:S02]  /*12c30*/  LOP3.LUT R21, R21, 0x70, RZ, 0xc0, !PT ;  /* 0x0000007015157812 */ /* 0x000fe400078ec0ff */
[----:B------:R-:W-:-:S04]  /*12c40*/  SHF.R.U32.HI R20, RZ, 0x3, R20 ;  /* 0x00000003ff147819 */ /* 0x000fc80000011614 */
[----:B------:R-:W-:-:S05]  /*12c50*/  LOP3.LUT R20, R20, R21, RZ, 0xfc, !PT ;  /* 0x0000001514147212 */ /* 0x000fca00078efcff */
[----:B------:R-:W-:Y:S02]  /*12c60*/  IMAD R6, R17, 0xc0, R20 ;  /* 0x000000c011067824 */ /* 0x000fe400078e0214 */
[----:B------:R2:W5:Y:S02]  /*12c70*/  LDL R20, [R1+0x24] ;  /* 0x0000240001147983 */ /* 0x0005640000100800 */
[----:B0-----:R-:W-:Y:S01]  /*12c80*/  @P0 IMAD.HI.U32 R7, R6, R7, RZ ;  /* 0x0000000706070227 */ /* 0x001fe200078e00ff */
[----:B------:R-:W0:Y:S03]  /*12c90*/  S2R R11, SR_TID.X ;  /* 0x00000000000b7919 */ /* 0x000e260000002100 */
[----:B------:R-:W-:Y:S01]  /*12ca0*/  IMAD.MOV.U32 R2, RZ, RZ, R6 ;  /* 0x000000ffff027224 */ /* 0x000fe200078e0006 */
[----:B-1----:R-:W-:-:S04]  /*12cb0*/  @P0 SHF.R.U32.HI R2, RZ, R8, R7 ;  /* 0x00000008ff020219 */ /* 0x002fc80000011607 */
[----:B------:R-:W-:-:S05]  /*12cc0*/  SHF.R.S32.HI R0, RZ, 0x1f, R2 ;  /* 0x0000001fff007819 */ /* 0x000fca0000011402 */
[----:B------:R-:W-:-:S04]  /*12cd0*/  IMAD R0, R0, UR4, RZ ;  /* 0x0000000400007c24 */ /* 0x000fc8000f8e02ff */
[C---:B------:R-:W-:Y:S02]  /*12ce0*/  IMAD R7, R2.reuse, UR5, R0 ;  /* 0x0000000502077c24 */ /* 0x040fe4000f8e0200 */
[----:B------:R-:W-:Y:S02]  /*12cf0*/  IMAD.MOV R0, RZ, RZ, -R2 ;  /* 0x000000ffff007224 */ /* 0x000fe400078e0a02 */
[----:B------:R-:W-:-:S04]  /*12d00*/  IMAD.WIDE.U32 R2, R2, UR4, R4 ;  /* 0x0000000402027c25 */ /* 0x000fc8000f8e0004 */
[----:B------:R-:W-:Y:S02]  /*12d10*/  IMAD R0, R10, R0, R6 ;  /* 0x000000000a007224 */ /* 0x000fe400078e0206 */
[----:B------:R-:W-:-:S03]  /*12d20*/  IMAD.IADD R3, R3, 0x1, R7 ;  /* 0x0000000103037824 */ /* 0x000fc600078e0207 */
[----:B------:R-:W-:Y:S01]  /*12d30*/  SHF.R.S32.HI R7, RZ, 0x1f, R0 ;  /* 0x0000001fff077819 */ /* 0x000fe20000011400 */
[----:B------:R-:W-:-:S04]  /*12d40*/  IMAD.WIDE.U32 R8, R0, UR6, R2 ;  /* 0x0000000600087c25 */ /* 0x000fc8000f8e0002 */
[----:B------:R-:W-:Y:S01]  /*12d50*/  IMAD R7, R7, UR6, RZ ;  /* 0x0000000607077c24 */ /* 0x000fe2000f8e02ff */
[----:B------:R-:W-:Y:S01]  /*12d60*/  LEA R2, P1, R8, UR8, 0x1 ;  /* 0x0000000808027c11 */ /* 0x000fe2000f8208ff */
[----:B------:R-:W-:Y:S02]  /*12d70*/  VIADD R3, R6, 0x80 ;  /* 0x0000008006037836 */ /* 0x000fe40000000000 */
[----:B------:R-:W-:Y:S02]  /*12d80*/  IMAD R0, R0, UR7, R7 ;  /* 0x0000000700007c24 */ /* 0x000fe4000f8e0207 */
[----:B------:R-:W1:Y:S01]  /*12d90*/  @P0 LDC R7, c[0x0][0x44c] ;  /* 0x00011300ff070b82 */ /* 0x000e620000000800 */
[----:B------:R-:W-:Y:S01]  /*12da0*/  MOV R6, R3 ;  /* 0x0000000300067202 */ /* 0x000fe20000000f00 */
[----:B------:R-:W-:Y:S02]  /*12db0*/  IMAD.IADD R0, R9, 0x1, R0 ;  /* 0x0000000109007824 */ /* 0x000fe400078e0200 */
[C---:B0-----:R-:W-:Y:S01]  /*12dc0*/  IMAD.SHL.U32 R21, R11.reuse, 0x8, RZ ;  /* 0x000000080b157824 */ /* 0x041fe200078e00ff */
[----:B------:R-:W-:-:S02]  /*12dd0*/  LOP3.LUT R11, R11, 0x7f, RZ, 0xc0, !PT ;  /* 0x0000007f0b0b7812 */ /* 0x000fc400078ec0ff */
[----:B------:R-:W-:Y:S02]  /*12de0*/  LEA.HI.X R0, R8, UR9, R0, 0x1, P1 ;  /* 0x0000000908007c11 */ /* 0x000fe400088f0c00 */
[----:B------:R-:W0:Y:S01]  /*12df0*/  @P0 LDC R8, c[0x0][0x450] ;  /* 0x00011400ff080b82 */ /* 0x000e220000000800 */
[----:B------:R-:W-:Y:S02]  /*12e00*/  LOP3.LUT R21, R21, 0x38, RZ, 0xc0, !PT ;  /* 0x0000003815157812 */ /* 0x000fe400078ec0ff */
[----:B------:R-:W-:Y:S01]  /*12e10*/  SHF.R.U32.HI R9, RZ, 0x3, R11 ;  /* 0x00000003ff097819 */ /* 0x000fe2000001160b */
[----:B-1----:R-:W-:-:S05]  /*12e20*/  @P0 IMAD.HI.U32 R7, R3, R7, RZ ;  /* 0x0000000703070227 */ /* 0x002fca00078e00ff */
[----:B0-----:R-:W-:-:S05]  /*12e30*/  @P0 SHF.R.U32.HI R6, RZ, R8, R7 ;  /* 0x00000008ff060219 */ /* 0x001fca0000011607 */
[----:B------:R-:W-:Y:S02]  /*12e40*/  IMAD.MOV R7, RZ, RZ, -R6 ;  /* 0x000000ffff077224 */ /* 0x000fe400078e0a06 */
[----:B------:R-:W-:-:S04]  /*12e50*/  IMAD.WIDE.U32 R4, R6, UR4, R4 ;  /* 0x0000000406047c25 */ /* 0x000fc8000f8e0004 */
[----:B------:R-:W-:Y:S01]  /*12e60*/  IMAD R3, R10, R7, R3 ;  /* 0x000000070a037224 */ /* 0x000fe200078e0203 */
[----:B------:R-:W-:-:S04]  /*12e70*/  SHF.R.S32.HI R7, RZ, 0x1f, R6 ;  /* 0x0000001fff077819 */ /* 0x000fc80000011406 */
[----:B------:R-:W-:Y:S01]  /*12e80*/  SHF.R.S32.HI R8, RZ, 0x1f, R3 ;  /* 0x0000001fff087819 */ /* 0x000fe20000011403 */
[----:B------:R-:W-:Y:S01]  /*12e90*/  IMAD R7, R7, UR4, RZ ;  /* 0x0000000407077c24 */ /* 0x000fe2000f8e02ff */
[----:B------:R-:W-:Y:S02]  /*12ea0*/  ULDC UR4, c[0x0][0x2b8] ;  /* 0x0000ae0000047ab9 */ /* 0x000fe40000000800 */
[----:B------:R-:W-:Y:S01]  /*12eb0*/  ISETP.GE.AND P0, PT, R21, UR4, PT ;  /* 0x0000000415007c0c */ /* 0x000fe2000bf06270 */
[----:B------:R-:W-:Y:S01]  /*12ec0*/  IMAD R7, R6, UR5, R7 ;  /* 0x0000000506077c24 */ /* 0x000fe2000f8e0207 */
[----:B------:R-:W-:Y:S01]  /*12ed0*/  UMOV UR4, 0xffffffff ;  /* 0xffffffff00047882 */ /* 0x000fe20000000000 */
[----:B------:R-:W-:Y:S02]  /*12ee0*/  IMAD R8, R8, UR6, RZ ;  /* 0x0000000608087c24 */ /* 0x000fe4000f8e02ff */
[----:B------:R-:W-:Y:S02]  /*12ef0*/  IMAD.IADD R5, R5, 0x1, R7 ;  /* 0x0000000105057824 */ /* 0x000fe400078e0207 */
[----:B------:R-:W-:-:S02]  /*12f00*/  IMAD R8, R3, UR7, R8 ;  /* 0x0000000703087c24 */ /* 0x000fc4000f8e0208 */
[----:B------:R-:W-:-:S04]  /*12f10*/  IMAD.WIDE.U32 R6, R3, UR6, R4 ;  /* 0x0000000603067c25 */ /* 0x000fc8000f8e0004 */
[----:B------:R-:W-:Y:S01]  /*12f20*/  IMAD.IADD R4, R7, 0x1, R8 ;  /* 0x0000000107047824 */ /* 0x000fe200078e0208 */
[----:B------:R-:W-:-:S04]  /*12f30*/  LEA R5, P1, R6, UR8, 0x1 ;  /* 0x0000000806057c11 */ /* 0x000fc8000f8208ff */
[----:B------:R-:W-:Y:S01]  /*12f40*/  LEA.HI.X R4, R6, UR9, R4, 0x1, P1 ;  /* 0x0000000906047c11 */ /* 0x000fe200088f0c04 */
[----:B--2---:R-:W-:Y:S08]  /*12f50*/  BRA.DIV UR4, `(.L_x_666) ;  /* 0x0000004e04fc7947 */ /* 0x004ff0000b800000 */
[----:B------:R-:W2:Y:S01]  /*12f60*/  LDL.LU R6, [R1+0x34] ;  /* 0x0000340001067983 */ /* 0x000ea20000300800 */
[----:B------:R-:W-:-:S03]  /*12f70*/  IMAD R17, R17, 0xc0, R9 ;  /* 0x000000c011117824 */ /* 0x000fc600078e0209 */
[----:B------:R-:W0:Y:S04]  /*12f80*/  SHFL.IDX PT, R7, R2, RZ, 0x181f ;  /* 0x00181fff02077589 */ /* 0x000e2800000e0000 */
[----:B------:R-:W-:Y:S01]  /*12f90*/  SHFL.IDX PT, R8, R5, RZ, 0x181f ;  /* 0x00181fff05087589 */ /* 0x000fe200000e0000 */
[----:B--2---:R-:W-:-:S03]  /*12fa0*/  IMAD R3, R6, R10, RZ ;  /* 0x0000000a06037224 */ /* 0x004fc600078e02ff */
[----:B------:R-:W1:Y:S02]  /*12fb0*/  SHFL.IDX PT, R6, R0, RZ, 0x181f ;  /* 0x00181fff00067589 */ /* 0x000e6400000e0000 */
[----:B------:R-:W-:-:S13]  /*12fc0*/  ISETP.GE.AND P1, PT, R17, R3, PT ;  /* 0x000000031100720c */ /* 0x000fda0003f26270 */
[----:B0-----:R-:W-:-:S05]  /*12fd0*/  @!P1 LEA R7, P2, R21, R7, 0x1 ;  /* 0x0000000715079211 */ /* 0x001fca00078408ff */
[----:B-1----:R-:W-:-:S05]  /*12fe0*/  @!P1 IMAD.X R6, RZ, RZ, R6, P2 ;  /* 0x000000ffff069224 */ /* 0x002fca00010e0606 */
[----:B------:R-:W-:-:S04]  /*12ff0*/  @!P1 LOP3.LUT R7, R7, R6, RZ, 0x3c, !PT ;  /* 0x0000000607079212 */ /* 0x000fc800078e3cff */
[----:B------:R-:W-:-:S04]  /*13000*/  @!P1 LOP3.LUT R6, R7, R6, RZ, 0x3c, !PT ;  /* 0x0000000607069212 */ /* 0x000fc800078e3cff */
[----:B------:R-:W-:-:S05]  /*13010*/  @!P1 LOP3.LUT R7, R7, R6, RZ, 0x3c, !PT ;  /* 0x0000000607079212 */ /* 0x000fca00078e3cff */
[----:B-----5:R0:W-:Y:S02]  /*13020*/  @!P1 LDGSTS.E.BYPASS.LTC128B.128 [R20+0x8400], desc[UR42][R6.64], !P0 ;  /* 0x0840000006149fae */ /* 0x0201e4000c101d6a */
        /* <DEDUP_REMOVED lines=66> */
[----:B------:R-:W0:Y:S11]  /*13450*/  SHFL.IDX PT, R2, R4, RZ, 0x181f ;  /* 0x00181fff04027589 */ /* 0x000e3600000e0000 */
[----:B-1----:R-:W-:-:S05]  /*13460*/  @!P3 LEA R6, P2, R21, R6, 0x1 ;  /* 0x000000061506b211 */ /* 0x002fca00078408ff */
[----:B------:R-:W-:-:S04]  /*13470*/  @!P3 IMAD.X R0, RZ, RZ, R0, P2 ;  /* 0x000000ffff00b224 */ /* 0x000fc800010e0600 */
[----:B------:R-:W-:Y:S01]  /*13480*/  @!P3 IMAD.MOV.U32 R7, RZ, RZ, R0 ;  /* 0x000000ffff07b224 */ /* 0x000fe200078e0000 */
[----:B------:R-:W-:-:S04]  /*13490*/  IADD3 R0, R17, 0x90, RZ ;  /* 0x0000009011007810 */ /* 0x000fc80007ffe0ff */
[----:B------:R1:W-:Y:S02]  /*134a0*/  @!P3 LDGSTS.E.BYPASS.LTC128B.128 [R20+0xbc00], desc[UR42][R6.64], !P0 ;  /* 0x0bc000000614bfae */ /* 0x0003e4000c101d6a */
[----:B-1----:R-:W-:-:S05]  /*134b0*/  @!P1 LEA R6, P2, R21, R8, 0x1 ;  /* 0x0000000815069211 */ /* 0x002fca00078408ff */
[----:B0-----:R-:W-:-:S04]  /*134c0*/  @!P1 IMAD.X R2, RZ, RZ, R2, P2 ;  /* 0x000000ffff029224 */ /* 0x001fc800010e0602 */
[----:B------:R-:W-:Y:S02]  /*134d0*/  @!P1 IMAD.MOV.U32 R7, RZ, RZ, R2 ;  /* 0x000000ffff079224 */ /* 0x000fe400078e0002 */
[----:B------:R-:W-:Y:S04]  /*134e0*/  SHFL.IDX PT, R2, R5, 0x3, 0x181f ;  /* 0x00781f0005027f89 */ /* 0x000fe800000e0000 */
        /* <DEDUP_REMOVED lines=11> */
[----:B------:R-:W-:Y:S04]  /*135a0*/  SHFL.IDX PT, R4, R4, 0x3, 0x181f ;  /* 0x00781f0004047f89 */ /* 0x000fe800000e0000 */
[----:B0-----:R-:W0:Y:S03]  /*135b0*/  SHFL.IDX PT, R6, R5, 0x2, 0x181f ;  /* 0x00581f0005067f89 */ /* 0x001e2600000e0000 */
[----:B0-----:R-:W-:-:S05]  /*135c0*/  @!P1 LEA R6, P2, R21, R6, 0x1 ;  /* 0x0000000615069211 */ /* 0x001fca00078408ff */
[----:B------:R-:W-:-:S04]  /*135d0*/  @!P1 IMAD.X R0, RZ, RZ, R0, P2 ;  /* 0x000000ffff009224 */ /* 0x000fc800010e0600 */
[----:B------:R-:W-:-:S05]  /*135e0*/  @!P1 IMAD.MOV.U32 R7, RZ, RZ, R0 ;  /* 0x000000ffff079224 */ /* 0x000fca00078e0000 */
[----:B------:R0:W-:Y:S02]  /*135f0*/  @!P1 LDGSTS.E.BYPASS.LTC128B.128 [R20+0xd400], desc[UR42][R6.64], !P0 ;  /* 0x0d40000006149fae */ /* 0x0001e4000c101d6a */
.L_x_828:
[----:B------:R-:W-:-:S04]  /*13600*/  IADD3 R17, R17, 0xb0, RZ ;  /* 0x000000b011117810 */ /* 0x000fc80007ffe0ff */
[----:B------:R-:W-:-:S13]  /*13610*/  ISETP.GE.AND P1, PT, R17, R3, PT ;  /* 0x000000031100720c */ /* 0x000fda0003f26270 */
[----:B------:R-:W-:-:S05]  /*13620*/  @!P1 LEA R2, P2, R21, R2, 0x1 ;  /* 0x0000000215029211 */ /* 0x000fca00078408ff */
[----:B------:R-:W-:-:S05]  /*13630*/  @!P1 IMAD.X R3, RZ, RZ, R4, P2 ;  /* 0x000000ffff039224 */ /* 0x000fca00010e0604 */
[----:B------:R-:W-:Y:S01]  /*13640*/  @!PT LDS RZ, [RZ] ;  /* 0x00000000fffff984 */ /* 0x000fe20000000800 */
[----:B------:R-:W-:Y:S01]  /*13650*/  @!PT LDS RZ, [RZ] ;  /* 0x00000000fffff984 */ /* 0x000fe20000000800 */
[----:B------:R-:W-:Y:S01]  /*13660*/  @!PT LDS RZ, [RZ] ;  /* 0x00000000fffff984 */ /* 0x000fe20000000800 */
[----:B------:R1:W-:Y:S01]  /*13670*/  @!P1 LDGSTS.E.BYPASS.LTC128B.128 [R20+0xdc00], desc[UR42][R2.64], !P0 ;  /* 0x0dc0000002149fae */ /* 0x0003e2000c101d6a */
[----:B------:R-:W-:Y:S01]  /*13680*/  PLOP3.LUT P0, PT, PT, PT, PT, 0x80, 0x0 ;  /* 0x000000000000781c */ /* 0x000fe20003f0f070 */
[----:B------:R-:W-:-:S12]  /*13690*/  NOP ;  /* 0x0000000000007918 */ /* 0x000fd80000000000 */
.L_x_667:
[----:B------:R-:W-:Y:S02]  /*136a0*/  PLOP3.LUT P1, PT, P1, P0, PT, 0xa2, 0x0 ;  /* 0x000000000000781c */ /* 0x000fe40000f21472 */
[----:B------:R-:W-:-:S08]  /*136b0*/  @P0 R2UR P1, UR4, R22 ;  /* 0x00000000160402ca */ /* 0x000fd00000020000 */
[----:B------:R-:W-:-:S05]  /*136c0*/  @P0 PLOP3.LUT P0, PT, P1, PT, PT, 0x80, 0x0 ;  /* 0x000000000000081c */ /* 0x000fca0000f0f070 */
[----:B------:R-:W-:Y:S01]  /*136d0*/  @!P1 SYNCS.ARRIVE.TRANS64.RED.A0T1 RZ, [UR4+0x16800], RZ ;  /* 0x016800ffffff99a7 */ /* 0x000fe20008200404 */
[----:B------:R-:W-:Y:S07]  /*136e0*/  @!P1 ARRIVES.LDGSTSBAR.64.TRANSCNT [UR4+0x16800] ;  /* 0x01680000ff0099b0 */ /* 0x000fee0008000a84 */
[----:B------:R-:W-:Y:S05]  /*136f0*/  @P0 BRA.U.ANY `(.L_x_667) ;  /* 0xfffffffd00e80947 */ /* 0x000fea000393ffff */
[----:B-1----:R-:W2:Y:S02]  /*13700*/  LDL.LU R2, [R1+0x40] ;  /* 0x0000400001027983 */ /* 0x002ea40000300800 */
[----:B--2---:R-:W-:-:S05]  /*13710*/  VIADD R2, R2, 0x1 ;  /* 0x0000000102027836 */ /* 0x004fca0000000000 */
[----:B------:R1:W-:Y:S01]  /*13720*/  STL [R1+0x40], R2 ;  /* 0x0000400201007387 */ /* 0x0003e20000100800 */
[----:B------:R-:W-:-:S04]  /*13730*/  LEA.HI R0, R2, R2, RZ, 0x1 ;  /* 0x0000000202007211 */ /* 0x000fc800078f08ff */
[----:B------:R-:W-:-:S05]  /*13740*/  LOP3.LUT R0, R0, 0xfffffffe, RZ, 0xc0, !PT ;  /* 0xfffffffe00007812 */ /* 0x000fca00078ec0ff */
[----:B------:R-:W-:-:S05]  /*13750*/  IMAD.IADD R0, R2, 0x1, -R0 ;  /* 0x0000000102007824 */ /* 0x000fca00078e0a00 */
[----:B------:R-:W-:Y:S01]  /*13760*/  SHF.L.U32 R0, R0, 0x1f, RZ ;  /* 0x0000001f00007819 */ /* 0x000fe200000006ff */
[----:B------:R-:W-:Y:S01]  /*13770*/  NOP ;  /* 0x0000000000007918 */ /* 0x000fe20000000000 */
[----:B------:R1:W-:Y:S01]  /*13780*/  SYNCS.ARRIVE.TRANS64.A1T0 RZ, [R22+URZ+0x16800], RZ ;  /* 0x016800ff16ff79a7 */ /* 0x0003e2000810003f */
[----:B------:R-:W-:Y:S01]  /*13790*/  BSSY B0, `(.L_x_668) ;  /* 0x0000003000007945 */ /* 0x000fe20003800000 */
[----:B------:R-:W2:Y:S03]  /*137a0*/  SYNCS.PHASECHK.TRANS64.TRYWAIT P0, [R22+URZ+0x16820], R0 ;  /* 0x01682000160075a7 */ /* 0x000ea6000800017f */
[----:B-12---:R-:W-:Y:S05]  /*137b0*/  @!P0 BRA `(.L_x_669) ;  /* 0x0000005400cc8947 */ /* 0x006fea0003800000 */
.L_x_829:
[----:B------:R-:W-:Y:S05]  /*137c0*/  BSYNC B0 ;  /* 0x0000000000007941 */ /* 0x000fea0003800000 */
.L_x_668:
[----:B------:R-:W2:Y:S01]  /*137d0*/  LDL R2, [R1+0x18] ;  /* 0x0000180001027983 */ /* 0x000ea20000100800 */
[----:B------:R-:W-:Y:S01]  /*137e0*/  BSSY B0, `(.L_x_670) ;  /* 0x0000110000007945 */ /* 0x000fe20003800000 */
[----:B--2---:R-:W-:-:S13]  /*137f0*/  ISETP.GE.AND P0, PT, R2, 0x81, PT ;  /* 0x000000810200780c */ /* 0x004fda0003f06270 */
[----:B------:R-:W-:Y:S05]  /*13800*/  @!P0 BRA `(.L_x_671) ;  /* 0x0000001000348947 */ /* 0x000fea0003800000 */
[----:B------:R-:W2:Y:S01]  /*13810*/  S2R R2, SR_TID.X ;  /* 0x0000000000027919 */ /* 0x000ea20000002100 */
[----:B------:R-:W-:Y:S01]  /*13820*/  ULDC UR4, c[0x0][0x2f4] ;  /* 0x0000bd0000047ab9 */ /* 0x000fe20000000800 */
[----:B--2---:R-:W-:Y:S02]  /*13830*/  IMAD.SHL.U32 R3, R2, 0x8, RZ ;  /* 0x0000000802037824 */ /* 0x004fe400078e00ff */
[----:B------:R-:W2:Y:S03]  /*13840*/  LDL.LU R2, [R1+0x3c] ;  /* 0x00003c0001027983 */ /* 0x000ea60000300800 */
[----:B------:R-:W-:Y:S01]  /*13850*/  LOP3.LUT R3, R3, 0x38, RZ, 0xc0, !PT ;  /* 0x0000003803037812 */ /* 0x000fe200078ec0ff */
[----:B------:R3:W-:Y:S01]  /*13860*/  STL [R1+0x8], R26 ;  /* 0x0000081a01007387 */ /* 0x0007e20000100800 */
[----:B------:R-:W-:Y:S01]  /*13870*/  IMAD.MOV.U32 R17, RZ, RZ, R28 ;  /* 0x000000ffff117224 */ /* 0x000fe200078e001c */
[----:B0-----:R-:W-:-:S02]  /*13880*/  MOV R6, R25 ;  /* 0x0000001900067202 */ /* 0x001fc40000000f00 */
[----:B------:R-:W-:Y:S02]  /*13890*/  ISETP.GE.AND P1, PT, R3, UR4, PT ;  /* 0x0000000403007c0c */ /* 0x000fe4000bf26270 */
[----:B--23--:R-:W-:-:S11]  /*138a0*/  LEA.HI.SX32 R7, R2, 0xfffffffe, 0x19 ;  /* 0xfffffffe02077811 */ /* 0x00cfd600078fcaff */
.L_x_684:
[----:B------:R-:W2:Y:S01]  /*138b0*/  LDL R10, [R1+0x1c] ;  /* 0x00001c00010a7983 */ /* 0x000ea20000100800 */
[----:B-1----:R-:W0:Y:S03]  /*138c0*/  LDC R0, c[0x0][0x430] ;  /* 0x00010c00ff007b82 */ /* 0x002e260000000800 */
        /* <DEDUP_REMOVED lines=8> */
[----:B------:R-:W-:Y:S02]  /*13950*/  IMAD.SHL.U32 R2, R2, 0x10, RZ ;  /* 0x0000001002027824 */ /* 0x000fe400078e00ff */
[----:B------:R-:W-:-:S03]  /*13960*/  IMAD R4, R7, 0x80, R4 ;  /* 0x0000008007047824 */ /* 0x000fc600078e0204 */
[----:B------:R-:W-:Y:S01]  /*13970*/  LOP3.LUT R2, R2, 0x70, RZ, 0xc0, !PT ;  /* 0x0000007002027812 */ /* 0x000fe200078ec0ff */
[----:B------:R-:W-:Y:S05]  /*13980*/  YIELD ;  /* 0x0000000000007946 */ /* 0x000fea0003800000 */
[----:B------:R-:W-:Y:S01]  /*13990*/  ULDC.64 UR4, c[0x0][0x428] ;  /* 0x00010a0000047ab9 */ /* 0x000fe20000000a00 */
[----:B--2---:R-:W-:-:S05]  /*139a0*/  IADD3 R4, R2, R4, R10 ;  /* 0x0000000402047210 */ /* 0x004fca0007ffe00a */
[----:B0-----:R-:W-:-:S04]  /*139b0*/  @P0 IMAD.HI.U32 R5, R4, R5, RZ ;  /* 0x0000000504050227 */ /* 0x001fc800078e00ff */
[----:B------:R-:W-:Y:S01]  /*139c0*/  IMAD.MOV.U32 R2, RZ, RZ, R4 ;  /* 0x000000ffff027224 */ /* 0x000fe200078e0004 */
[----:B-1----:R-:W-:-:S05]  /*139d0*/  @P0 SHF.R.U32.HI R2, RZ, R3, R5 ;  /* 0x00000003ff020219 */ /* 0x002fca0000011605 */
[----:B------:R-:W-:-:S04]  /*139e0*/  IMAD.MOV R3, RZ, RZ, -R2 ;  /* 0x000000ffff037224 */ /* 0x000fc800078e0a02 */
[----:B------:R-:W-:Y:S01]  /*139f0*/  IMAD R0, R0, R3, R4 ;  /* 0x0000000300007224 */ /* 0x000fe200078e0204 */
        /* <DEDUP_REMOVED lines=9> */
[----:B------:R-:W-:Y:S01]  /*13a90*/  IMAD.U32 R8, RZ, RZ, UR38 ;  /* 0x00000026ff087e24 */ /* 0x000fe2000f8e00ff */
[----:B------:R-:W-:-:S04]  /*13aa0*/  IADD3 R25, R6, 0x1, RZ ;  /* 0x0000000106197810 */ /* 0x000fc80007ffe0ff */
        /* <DEDUP_REMOVED lines=9> */
.L_x_672:
[----:B------:R-:W-:Y:S01]  /*13b40*/  IMAD R5, R25, 0x8, R22 ;  /* 0x0000000819057824 */ /* 0x000fe200078e0216 */
[----:B------:R-:W-:Y:S01]  /*13b50*/  SHF.L.U32 R2, R28, 0x1f, RZ ;  /* 0x0000001f1c027819 */ /* 0x000fe200000006ff */
[----:B------:R-:W-:Y:S03]  /*13b60*/  BSSY B1, `(.L_x_673) ;  /* 0x0000003000017945 */ /* 0x000fe60003800000 */
[----:B------:R-:W0:Y:S02]  /*13b70*/  SYNCS.PHASECHK.TRANS64.TRYWAIT P0, [R5+URZ+0x16840], R2 ;  /* 0x01684002050075a7 */ /* 0x000e24000800017f */
[----:B0-----:R-:W-:Y:S05]  /*13b80*/  @!P0 BRA `(.L_x_674) ;  /* 0x0000005000ec8947 */ /* 0x001fea0003800000 */
.L_x_830:
[----:B------:R-:W-:Y:S05]  /*13b90*/  BSYNC B1 ;  /* 0x0000000000017941 */ /* 0x000fea0003800000 */
.L_x_673:
[----:B------:R-:W2:Y:S04]  /*13ba0*/  LDL R3, [R1] ;  /* 0x0000000001037983 */ /* 0x000ea80000100800 */
[----:B------:R-:W3:Y:S01]  /*13bb0*/  LDL R9, [R1+0x10] ;  /* 0x0000100001097983 */ /* 0x000ee20000100800 */
[----:B------:R-:W-:Y:S01]  /*13bc0*/  SHF.R.S32.HI R20, RZ, 0x1f, R0 ;  /* 0x0000001fff147819 */ /* 0x000fe20000011400 */
[----:B------:R-:W-:Y:S01]  /*13bd0*/  ULDC.64 UR4, c[0x0][0x300] ;  /* 0x0000c00000047ab9 */ /* 0x000fe20000000a00 */
[----:B------:R-:W1:Y:S03]  /*13be0*/  S2R R8, SR_TID.X ;  /* 0x0000000000087919 */ /* 0x000e660000002100 */
[----:B------:R-:W-:-:S04]  /*13bf0*/  IMAD R7, R20, UR4, RZ ;  /* 0x0000000414077c24 */ /* 0x000fc8000f8e02ff */
[----:B------:R-:W-:Y:S01]  /*13c00*/  IMAD R7, R0, UR5, R7 ;  /* 0x0000000500077c24 */ /* 0x000fe2000f8e0207 */
[----:B-1----:R-:W-:-:S04]  /*13c10*/  LOP3.LUT R8, R8, 0x7f, RZ, 0xc0, !PT ;  /* 0x0000007f08087812 */ /* 0x002fc800078ec0ff */
[----:B------:R-:W-:Y:S02]  /*13c20*/  SHF.L.U32 R11, R8, 0x3, RZ ;  /* 0x00000003080b7819 */ /* 0x000fe400000006ff */
        /* <DEDUP_REMOVED lines=10> */
[----:B------:R-:W0:Y:S01]  /*13cd0*/  S2R R9, SR_TID.X ;  /* 0x0000000000097919 */ /* 0x000e220000002100 */
[----:B------:R-:W-:-:S04]  /*13ce0*/  IMAD.WIDE.U32 R2, R18, UR4, R2 ;  /* 0x0000000412027c25 */ /* 0x000fc8000f8e0002 */
[----:B------:R-:W-:Y:S01]  /*13cf0*/  IMAD R7, R18, UR5, R7 ;  /* 0x0000000512077c24 */ /* 0x000fe2000f8e0207 */
[----:B------:R-:W-:-:S03]  /*13d00*/  ULDC.64 UR4, c[0x0][0x2e8] ;  /* 0x0000ba0000047ab9 */ /* 0x000fc60000000a00 */
[----:B------:R-:W-:Y:S02]  /*13d10*/  IMAD.IADD R7, R7, 0x1, R3 ;  /* 0x0000000107077824 */ /* 0x000fe400078e0203 */
[----:B0-----:R-:W-:-:S05]  /*13d20*/  IMAD.SHL.U32 R8, R9, 0x8, RZ ;  /* 0x0000000809087824 */ /* 0x001fca00078e00ff */
[----:B------:R-:W-:-:S04]  /*13d30*/  LOP3.LUT R8, R8, 0x1f8, RZ, 0xc0, !PT ;  /* 0x000001f808087812 */ /* 0x000fc800078ec0ff */
[----:B------:R-:W-:Y:S02]  /*13d40*/  LOP3.LUT R8, R8, 0x38, R9, 0x78, !PT ;  /* 0x0000003808087812 */ /* 0x000fe400078e7809 */
[----:B------:R-:W-:Y:S01]  /*13d50*/  LEA R9, P0, R2, UR4, 0x1 ;  /* 0x0000000402097c11 */ /* 0x000fe2000f8008ff */
[----:B------:R-:W-:Y:S01]  /*13d60*/  UMOV UR4, 0xffffffff ;  /* 0xffffffff00047882 */ /* 0x000fe20000000000 */
[----:B------:R-:W-:Y:S02]  /*13d70*/  LOP3.LUT R8, R8, 0x200, R11, 0xf8, !PT ;  /* 0x0000020008087812 */ /* 0x000fe400078ef80b */
[----:B------:R-:W-:-:S03]  /*13d80*/  LEA.HI.X R10, R2, UR5, R7, 0x1, P0 ;  /* 0x00000005020a7c11 */ /* 0x000fc600080f0c07 */
[----:B------:R-:W-:Y:S01]  /*13d90*/  IMAD R8, R25, 0x2000, R8 ;  /* 0x0000200019087824 */ /* 0x000fe200078e0208 */
[----:B------:R-:W-:Y:S06]  /*13da0*/  BRA.DIV UR4, `(.L_x_675) ;  /* 0x0000005204787947 */ /* 0x000fec000b800000 */
[----:B------:R-:W0:Y:S01]  /*13db0*/  S2R R3, SR_TID.X ;  /* 0x0000000000037919 */ /* 0x000e220000002100 */
[----:B------:R-:W-:Y:S01]  /*13dc0*/  IMAD R8, R8, 0x2, R22 ;  /* 0x0000000208087824 */ /* 0x000fe200078e0216 */
[----:B------:R-:W1:Y:S01]  /*13dd0*/  SHFL.IDX PT, R2, R9, RZ, 0x181f ;  /* 0x00181fff09027589 */ /* 0x000e6200000e0000 */
[----:B0-----:R-:W-:-:S03]  /*13de0*/  IMAD.SHL.U32 R11, R3, 0x8, RZ ;  /* 0x00000008030b7824 */ /* 0x001fc600078e00ff */
[----:B------:R-:W0:Y:S02]  /*13df0*/  SHFL.IDX PT, R3, R10, RZ, 0x181f ;  /* 0x00181fff0a037589 */ /* 0x000e2400000e0000 */
[----:B------:R-:W-:-:S05]  /*13e00*/  LOP3.LUT R11, R11, 0x38, RZ, 0xc0, !PT ;  /* 0x000000380b0b7812 */ /* 0x000fca00078ec0ff */
[----:B------:R-:W-:-:S05]  /*13e10*/  IMAD.SHL.U32 R7, R11, 0x2, RZ ;  /* 0x000000020b077824 */ /* 0x000fca00078e00ff */
[----:B-1----:R-:W-:-:S04]  /*13e20*/  IADD3 R2, P0, R2, R7, RZ ;  /* 0x0000000702027210 */ /* 0x002fc80007f1e0ff */
[----:B0-----:R-:W-:-:S05]  /*13e30*/  IADD3.X R3, RZ, R3, RZ, P0, !PT ;  /* 0x00000003ff037210 */ /* 0x001fca00007fe4ff */
        /* <DEDUP_REMOVED lines=34> */
.L_x_848:
        /* <DEDUP_REMOVED lines=8> */
.L_x_676:
        /* <DEDUP_REMOVED lines=11> */
.L_x_677:
[----:B------:R1:W-:Y:S01]  /*14190*/  SYNCS.ARRIVE.TRANS64.A1T0 RZ, [R5+URZ+0x16830], RZ ;  /* 0x016830ff05ff79a7 */ /* 0x0003e2000810003f */
[----:B------:R-:W-:Y:S05]  /*141a0*/  @!P3 BRA `(.L_x_678) ;  /* 0x000000000004b947 */ /* 0x000fea0003800000 */
[----:B------:R-:W-:Y:S01]  /*141b0*/  BPT.TRAP 0x1 ;  /* 0x000000040000795c */ /* 0x000fe20000300000 */
.L_x_678:
[----:B------:R-:W-:Y:S01]  /*141c0*/  SHF.L.U32 R2, R17, 0x1f, RZ ;  /* 0x0000001f11027819 */ /* 0x000fe200000006ff */
[----:B-1----:R-:W-:Y:S01]  /*141d0*/  IMAD R5, R6, 0x8, R22 ;  /* 0x0000000806057824 */ /* 0x002fe200078e0216 */
[----:B------:R-:W-:Y:S03]  /*141e0*/  BSSY B1, `(.L_x_679) ;  /* 0x0000003000017945 */ /* 0x000fe60003800000 */
[----:B------:R-:W1:Y:S02]  /*141f0*/  SYNCS.PHASECHK.TRANS64.TRYWAIT P0, [R5+URZ+0x16860], R2 ;  /* 0x01686002050075a7 */ /* 0x000e64000800017f */
[----:B-1----:R-:W-:Y:S05]  /*14200*/  @!P0 BRA `(.L_x_680) ;  /* 0x00000054009c8947 */ /* 0x002fea0003800000 */
.L_x_849:
[----:B------:R-:W-:Y:S05]  /*14210*/  BSYNC B1 ;  /* 0x0000000000017941 */ /* 0x000fea0003800000 */
.L_x_679:
[----:B------:R-:W2:Y:S04]  /*14220*/  LDL R11, [R1+0x18] ;  /* 0x00001800010b7983 */ /* 0x000ea80000100800 */
[----:B------:R-:W2:Y:S01]  /*14230*/  LDL.LU R8, [R1+0x8] ;  /* 0x0000080001087983 */ /* 0x000ea20000300800 */
[----:B------:R-:W0:Y:S01]  /*14240*/  S2R R12, SR_TID.X ;  /* 0x00000000000c7919 */ /* 0x000e220000002100 */
[----:B------:R-:W-:Y:S01]  /*14250*/  UMOV UR4, 0xffffffff ;  /* 0xffffffff00047882 */ /* 0x000fe20000000000 */
[C---:B0-----:R-:W-:Y:S02]  /*14260*/  SHF.L.U32 R9, R12.reuse, 0x3, RZ ;  /* 0x000000030c097819 */ /* 0x041fe400000006ff */
[----:B------:R-:W-:Y:S02]  /*14270*/  LOP3.LUT R3, R12, 0x7f, RZ, 0xc0, !PT ;  /* 0x0000007f0c037812 */ /* 0x000fe400078ec0ff */
[----:B------:R-:W-:-:S03]  /*14280*/  LOP3.LUT R9, R9, 0x1f8, RZ, 0xc0, !PT ;  /* 0x000001f809097812 */ /* 0x000fc600078ec0ff */
[----:B------:R-:W-:Y:S01]  /*14290*/  IMAD.SHL.U32 R10, R3, 0x8, RZ ;  /* 0x00000008030a7824 */ /* 0x000fe200078e00ff */
        /* <DEDUP_REMOVED lines=11> */
[----:B0-----:R-:W-:-:S05]  /*14350*/  IADD3 R2, P2, R2, R7, RZ ;  /* 0x0000000702027210 */ /* 0x001fca0007f5e0ff */
[----:B-1----:R-:W-:-:S05]  /*14360*/  IMAD.X R3, RZ, RZ, R3, P2 ;  /* 0x000000ffff037224 */ /* 0x002fca00010e0603 */
        /* <DEDUP_REMOVED lines=40> */
.L_x_867:
[----:B------:R-:W2:Y:S01]  /*145f0*/  LDL R9, [R1+0x10] ;  /* 0x0000100001097983 */ /* 0x000ea20000100800 */
        /* <DEDUP_REMOVED lines=13> */
[----:B------:R-:W-:-:S03]  /*146d0*/  NOP ;  /* 0x0000000000007918 */ /* 0x000fc60000000000 */
[----:B------:R-:W-:-:S03]  /*146e0*/  IADD3 R3, R3, R6, RZ ;  /* 0x0000000603037210 */ /* 0x000fc60007ffe0ff */
[----:B------:R-:W-:-:S04]  /*146f0*/  IMAD.WIDE.U32 R2, R4, UR4, R2 ;  /* 0x0000000404027c25 */ /* 0x000fc8000f8e0002 */
[----:B------:R-:W-:-:S04]  /*14700*/  IMAD R0, R21, UR4, RZ ;  /* 0x0000000415007c24 */ /* 0x000fc8000f8e02ff */
[----:B------:R-:W-:Y:S01]  /*14710*/  IMAD R0, R4, UR5, R0 ;  /* 0x0000000504007c24 */ /* 0x000fe2000f8e0200 */
[----:B------:R-:W-:-:S03]  /*14720*/  ULDC.64 UR4, c[0x0][0x330] ;  /* 0x0000cc0000047ab9 */ /* 0x000fc60000000a00 */
[----:B------:R-:W-:Y:S02]  /*14730*/  IMAD.IADD R3, R3, 0x1, R0 ;  /* 0x0000000103037824 */ /* 0x000fe400078e0200 */
[----:B------:R-:W-:-:S04]  /*14740*/  IMAD.WIDE.U32 R2, R18, UR4, R2 ;  /* 0x0000000412027c25 */ /* 0x000fc8000f8e0002 */
[----:B--2---:R-:W-:-:S04]  /*14750*/  IMAD R0, R9, UR4, RZ ;  /* 0x0000000409007c24 */ /* 0x004fc8000f8e02ff */
[----:B------:R-:W-:Y:S01]  /*14760*/  IMAD R0, R18, UR5, R0 ;  /* 0x0000000512007c24 */ /* 0x000fe2000f8e0200 */
[----:B------:R-:W-:Y:S02]  /*14770*/  ULDC.64 UR4, c[0x0][0x318] ;  /* 0x0000c60000047ab9 */ /* 0x000fe40000000a00 */
[----:B0-----:R-:W-:Y:S01]  /*14780*/  LEA R23, P2, R2, UR4, 0x1 ;  /* 0x0000000402177c11 */ /* 0x001fe2000f8408ff */
[----:B------:R-:W-:-:S05]  /*14790*/  IMAD.IADD R0, R0, 0x1, R3 ;  /* 0x0000000100007824 */ /* 0x000fca00078e0203 */
[----:B------:R-:W-:-:S07]  /*147a0*/  LEA.HI.X R0, R2, UR5, R0, 0x1, P2 ;  /* 0x0000000502007c11 */ /* 0x000fce00090f0c00 */
.L_x_682:
[----:B------:R-:W-:Y:S02]  /*147b0*/  PLOP3.LUT P2, PT, P2, P0, PT, 0xa2, 0x0 ;  /* 0x000000000000781c */ /* 0x000fe40001741472 */
[----:B------:R-:W-:-:S08]  /*147c0*/  @P0 R2UR P2, UR4, R5 ;  /* 0x00000000050402ca */ /* 0x000fd00000040000 */
[----:B------:R-:W-:-:S05]  /*147d0*/  @P0 PLOP3.LUT P0, PT, P2, PT, PT, 0x80, 0x0 ;  /* 0x000000000000081c */ /* 0x000fca000170f070 */
[----:B------:R-:W-:Y:S01]  /*147e0*/  @!P2 SYNCS.ARRIVE.TRANS64.RED.A0T1 RZ, [UR4+0x16850], RZ ;  /* 0x016850ffffffa9a7 */ /* 0x000fe20008200404 */
[----:B------:R-:W-:Y:S07]  /*147f0*/  @!P2 ARRIVES.LDGSTSBAR.64.TRANSCNT [UR4+0x16850] ;  /* 0x01685000ff00a9b0 */ /* 0x000fee0008000a84 */
[----:B------:R-:W-:Y:S05]  /*14800*/  @P0 BRA.U.ANY `(.L_x_682) ;  /* 0xfffffffd00e80947 */ /* 0x000fea000393ffff */
[----:B------:R-:W-:Y:S01]  /*14810*/  NOP ;  /* 0x0000000000007918 */ /* 0x000fe20000000000 */
[----:B------:R-:W-:Y:S02]  /*14820*/  IMAD.U32 R2, RZ, RZ, UR38 ;  /* 0x00000026ff027e24 */ /* 0x000fe4000f8e00ff */
[----:B------:R-:W-:-:S03]  /*14830*/  IMAD.MOV.U32 R24, RZ, RZ, R0 ;  /* 0x000000ffff187224 */ /* 0x000fc600078e0000 */
[----:B------:R-:W-:-:S13]  /*14840*/  ISETP.NE.AND P3, PT, R2, 0x3, PT ;  /* 0x000000030200780c */ /* 0x000fda0003f65270 */
[----:B------:R-:W-:Y:S05]  /*14850*/  @!P3 BRA `(.L_x_683) ;  /* 0x000000000004b947 */ /* 0x000fea0003800000 */
[----:B------:R-:W-:Y:S01]  /*14860*/  BPT.TRAP 0x1 ;  /* 0x000000040000795c */ /* 0x000fe20000300000 */
.L_x_683:
[----:B------:R2:W-:Y:S01]  /*14870*/  STL [R1+0x8], R26 ;  /* 0x0000081a01007387 */ /* 0x0005e20000100800 */
[C---:B------:R-:W-:Y:S01]  /*14880*/  ISETP.GT.AND P0, PT, R26.reuse, RZ, PT ;  /* 0x000000ff1a00720c */ /* 0x040fe20003f04270 */
[----:B------:R2:W-:Y:S01]  /*14890*/  SYNCS.ARRIVE.TRANS64.A1T0 RZ, [R5+URZ+0x16850], RZ ;  /* 0x016850ff05ff79a7 */ /* 0x0005e2000810003f */
[----:B------:R-:W-:Y:S01]  /*148a0*/  VIADD R7, R26, 0xffffffff ;  /* 0xffffffff1a077836 */ /* 0x000fe20000000000 */
[----:B------:R-:W-:Y:S01]  /*148b0*/  MOV R17, R28 ;  /* 0x0000001c00117202 */ /* 0x000fe20000000f00 */
[----:B------:R-:W-:-:S09]  /*148c0*/  IMAD.MOV.U32 R6, RZ, RZ, R25 ;  /* 0x000000ffff067224 */ /* 0x000fd200078e0019 */
[----:B--2---:R-:W-:Y:S05]  /*148d0*/  @P0 BRA `(.L_x_684) ;  /* 0xffffffec00f40947 */ /* 0x004fea000383ffff */
.L_x_671:
[----:B------:R-:W-:Y:S05]  /*148e0*/  BSYNC B0 ;  /* 0x0000000000007941 */ /* 0x000fea0003800000 */
.L_x_670:
[----:B-1----:R-:W1:Y:S01]  /*148f0*/  S2R R0, SR_TID.X ;  /* 0x0000000000007919 */ /* 0x002e620000002100 */
[----:B------:R-:W-:Y:S01]  /*14900*/  BSSY B0, `(.L_x_685) ;  /* 0x0000010000007945 */ /* 0x000fe20003800000 */
[----:B-1----:R-:W-:-:S04]  /*14910*/  LOP3.LUT R0, R0, 0x7f, RZ, 0xc0, !PT ;  /* 0x0000007f00007812 */ /* 0x002fc800078ec0ff */
[----:B------:R-:W-:-:S13]  /*14920*/  ISETP.NE.AND P0, PT, R0, RZ, PT ;  /* 0x000000ff0000720c */ /* 0x000fda0003f05270 */
[----:B------:R-:W-:Y:S05]  /*14930*/  @P0 BRA `(.L_x_686) ;  /* 0x0000000000300947 */ /* 0x000fea0003800000 */
[----:B------:R-:W1:Y:S01]  /*14940*/  S2R R5, SR_LANEID ;  /* 0x0000000000057919 */ /* 0x000e620000000000 */
[----:B------:R-:W-:Y:S01]  /*14950*/  VOTEU.ANY UR4, UPT, PT ;  /* 0x0000000000047886 */ /* 0x000fe200038e0100 */
[----:B------:R-:W2:Y:S01]  /*14960*/  LDC.64 R2, c[0x0][0xc60] ;  /* 0x00031800ff027b82 */ /* 0x000ea20000000a00 */
[----:B------:R-:W1:Y:S02]  /*14970*/  FLO.U32 R0, UR4 ;  /* 0x0000000400007d00 */ /* 0x000e6400080e0000 */
[----:B-1----:R-:W-:-:S06]  /*14980*/  ISETP.EQ.U32.AND P0, PT, R0, R5, PT ;  /* 0x000000050000720c */ /* 0x002fcc0003f02070 */
[----:B------:R-:W2:Y:S07]  /*14990*/  POPC R5, UR4 ;  /* 0x0000000400057d09 */ /* 0x000eae0008000000 */
[----:B--2---:R-:W2:Y:S01]  /*149a0*/  @P0 ATOMG.E.ADD.STRONG.GPU PT, R3, desc[UR42][R2.64], R5 ;  /* 0x00000005020309a8 */ /* 0x004ea200081ee1ea */
[----:B------:R-:W1:Y:S02]  /*149b0*/  S2R R4, SR_LTMASK ;  /* 0x0000000000047919 */ /* 0x000e640000003900 */
[----:B-1----:R-:W-:-:S04]  /*149c0*/  LOP3.LUT R4, R4, UR4, RZ, 0xc0, !PT ;  /* 0x0000000404047c12 */ /* 0x002fc8000f8ec0ff */
[----:B0-----:R-:W0:Y:S01]  /*149d0*/  POPC R7, R4 ;  /* 0x0000000400077309 */ /* 0x001e220000000000 */
[----:B--2---:R-:W0:Y:S02]  /*149e0*/  SHFL.IDX PT, R0, R3, R0, 0x1f ;  /* 0x00001f0003007589 */ /* 0x004e2400000e0000 */
[----:B0-----:R-:W-:-:S07]  /*149f0*/  IADD3 R16, R0, UR37, R7 ;  /* 0x0000002500107c10 */ /* 0x001fce000fffe007 */
.L_x_686:
[----:B------:R-:W-:Y:S05]  /*14a00*/  BSYNC B0 ;  /* 0x0000000000007941 */ /* 0x000fea0003800000 */
.L_x_685:
[----:B------:R-:W-:-:S05]  /*14a10*/  IMAD.U32 R0, RZ, RZ, UR38 ;  /* 0x00000026ff007e24 */ /* 0x000fca000f8e00ff */
[----:B------:R-:W-:-:S13]  /*14a20*/  ISETP.NE.AND P0, PT, R0, 0x3, PT ;  /* 0x000000030000780c */ /* 0x000fda0003f05270 */
[----:B------:R-:W-:Y:S05]  /*14a30*/  @!P0 BRA `(.L_x_687) ;  /* 0x0000000000048947 */ /* 0x000fea0003800000 */
[----:B------:R-:W-:Y:S01]  /*14a40*/  BPT.TRAP 0x1 ;  /* 0x000000040000795c */ /* 0x000fe20000300000 */
.L_x_687:
[----:B------:R-:W0:Y:S01]  /*14a50*/  LDL.LU R2, [R1+0x18] ;  /* 0x0000180001027983 */ /* 0x000e220000300800 */
[----:B------:R-:W-:Y:S01]  /*14a60*/  IMAD R0, R25, 0x8, R22 ;  /* 0x0000000819007824 */ /* 0x000fe200078e0216 */
[----:B------:R-:W-:Y:S01]  /*14a70*/  SHF.L.U32 R3, R28, 0x1f, RZ ;  /* 0x0000001f1c037819 */ /* 0x000fe200000006ff */
[----:B------:R-:W-:Y:S03]  /*14a80*/  BSSY B0, `(.L_x_688) ;  /* 0x0000004000007945 */ /* 0x000fe60003800000 */
[----:B------:R-:W1:Y:S01]  /*14a90*/  SYNCS.PHASECHK.TRANS64.TRYWAIT P0, [R0+URZ+0x16860], R3 ;  /* 0x01686003000075a7 */ /* 0x000e62000800017f */
[----:B0-----:R-:W-:Y:S01]  /*14aa0*/  IMAD R6, R26, -0x80, R2 ;  /* 0xffffff801a067824 */ /* 0x001fe200078e0202 */
[----:B-1----:R-:W-:Y:S06]  /*14ab0*/  @!P0 BRA `(.L_x_689) ;  /* 0x0000005400cc8947 */ /* 0x002fec0003800000 */
.L_x_868:
[----:B------:R-:W-:Y:S05]  /*14ac0*/  BSYNC B0 ;  /* 0x0000000000007941 */ /* 0x000fea0003800000 */
.L_x_688:
[----:B------:R-:W1:Y:S01]  /*14ad0*/  S2R R8, SR_TID.X ;  /* 0x0000000000087919 */ /* 0x000e620000002100 */
[----:B------:R-:W-:Y:S01]  /*14ae0*/  ULDC UR4, c[0x0][0x2f4] ;  /* 0x0000bd0000047ab9 */ /* 0x000fe20000000800 */
[C---:B-1----:R-:W-:Y:S01]  /*14af0*/  SHF.L.U32 R2, R8.reuse, 0x3, RZ ;  /* 0x0000000308027819 */ /* 0x042fe200000006ff */
[C---:B------:R-:W-:Y:S01]  /*14b00*/  IMAD.SHL.U32 R7, R8.reuse, 0x8, RZ ;  /* 0x0000000808077824 */ /* 0x040fe200078e00ff */
[----:B------:R-:W-:Y:S02]  /*14b10*/  LOP3.LUT R5, R8, 0x7f, RZ, 0xc0, !PT ;  /* 0x0000007f08057812 */ /* 0x000fe400078ec0ff */
[----:B------:R-:W-:Y:S02]  /*14b20*/  LOP3.LUT R2, R2, 0x1f8, RZ, 0xc0, !PT ;  /* 0x000001f802027812 */ /* 0x000fe400078ec0ff */
[----:B------:R-:W-:Y:S01]  /*14b30*/  LOP3.LUT R7, R7, 0x38, RZ, 0xc0, !PT ;  /* 0x0000003807077812 */ /* 0x000fe200078ec0ff */
[----:B------:R-:W-:Y:S01]  /*14b40*/  IMAD.SHL.U32 R4, R5, 0x8, RZ ;  /* 0x0000000805047824 */ /* 0x000fe200078e00ff */
[----:B------:R-:W-:-:S02]  /*14b50*/  LOP3.LUT R2, R2, 0x38, R8, 0x78, !PT ;  /* 0x0000003802027812 */ /* 0x000fc400078e7808 */
[----:B------:R-:W-:Y:S01]  /*14b60*/  ISETP.GE.AND P0, PT, R7, UR4, PT ;  /* 0x0000000407007c0c */ /* 0x000fe2000bf06270 */
[----:B------:R-:W-:Y:S01]  /*14b70*/  UMOV UR4, 0xffffffff ;  /* 0xffffffff00047882 */ /* 0x000fe20000000000 */
[----:B------:R-:W-:Y:S02]  /*14b80*/  SHF.R.U32.HI R5, RZ, 0x3, R5 ;  /* 0x00000003ff057819 */ /* 0x000fe40000011605 */
[----:B------:R-:W-:-:S03]  /*14b90*/  LOP3.LUT R2, R2, 0x200, R4, 0xf8, !PT ;  /* 0x0000020002027812 */ /* 0x000fc600078ef804 */
[----:B------:R-:W-:Y:S02]  /*14ba0*/  IMAD.IADD R6, R6, 0x1, -R5 ;  /* 0x0000000106067824 */ /* 0x000fe400078e0a05 */
[----:B------:R-:W-:Y:S01]  /*14bb0*/  IMAD R4, R25, 0x2000, R2 ;  /* 0x0000200019047824 */ /* 0x000fe200078e0202 */
[----:B------:R-:W-:Y:S06]  /*14bc0*/  BRA.DIV UR4, `(.L_x_690) ;  /* 0x00000056049c7947 */ /* 0x000fec000b800000 */
[----:B------:R-:W1:Y:S01]  /*14bd0*/  SHFL.IDX PT, R14, R23, RZ, 0x181f ;  /* 0x00181fff170e7589 */ /* 0x000e6200000e0000 */
[----:B------:R-:W-:Y:S01]  /*14be0*/  IMAD.SHL.U32 R5, R7, 0x2, RZ ;  /* 0x0000000207057824 */ /* 0x000fe200078e00ff */
[----:B------:R-:W-:Y:S01]  /*14bf0*/  ISETP.LT.OR P1, PT, R6, 0x1, P0 ;  /* 0x000000010600780c */ /* 0x000fe20000721670 */
[----:B------:R-:W-:Y:S01]  /*14c00*/  IMAD R4, R4, 0x2, R22 ;  /* 0x0000000204047824 */ /* 0x000fe200078e0216 */
[----:B0-----:R-:W0:Y:S02]  /*14c10*/  SHFL.IDX PT, R3, R24, RZ, 0x181f ;  /* 0x00181fff18037589 */ /* 0x001e2400000e0000 */
[----:B-1----:R-:W-:Y:S02]  /*14c20*/  IADD3 R2, P2, R14, R5, RZ ;  /* 0x000000050e027210 */ /* 0x002fe40007f5e0ff */
[----:B------:R-:W1:Y:S03]  /*14c30*/  SHFL.IDX PT, R14, R23, 0x1, 0x181f ;  /* 0x00381f00170e7f89 */ /* 0x000e6600000e0000 */
[----:B0-----:R-:W-:-:S05]  /*14c40*/  IMAD.X R3, RZ, RZ, R3, P2 ;  /* 0x000000ffff037224 */ /* 0x001fca00010e0603 */
[----:B------:R0:W-:Y:S01]  /*14c50*/  LDGSTS.E.BYPASS.LTC128B.128 [R4+0x400], desc[UR42][R2.64], !P1 ;  /* 0x0040000002047fae */ /* 0x0001e2000c901d6a */
[----:B------:R-:W-:-:S03]  /*14c60*/  ISETP.LT.OR P1, PT, R6, 0x11, P0 ;  /* 0x000000110600780c */ /* 0x000fc60000721670 */
[----:B0-----:R-:W0:Y:S01]  /*14c70*/  SHFL.IDX PT, R3, R24, 0x1, 0x181f ;  /* 0x00381f0018037f89 */ /* 0x001e2200000e0000 */
[----:B-1----:R-:W-:-:S03]  /*14c80*/  IADD3 R2, P2, R14, R5, RZ ;  /* 0x000000050e027210 */ /* 0x002fc60007f5e0ff */
[----:B------:R-:W1:Y:S01]  /*14c90*/  SHFL.IDX PT, R14, R23, 0x2, 0x181f ;  /* 0x00581f00170e7f89 */ /* 0x000e6200000e0000 */
[----:B0-----:R-:W-:-:S05]  /*14ca0*/  IADD3.X R3, RZ, R3, RZ, P2, !PT ;  /* 0x00000003ff037210 */ /* 0x001fca00017fe4ff */
[----:B------:R0:W-:Y:S01]  /*14cb0*/  LDGSTS.E.BYPASS.LTC128B.128 [R4+0xc00], desc[UR42][R2.64], !P1 ;  /* 0x00c0000002047fae */ /* 0x0001e2000c901d6a */
[----:B------:R-:W-:-:S03]  /*14cc0*/  ISETP.LT.OR P1, PT, R6, 0x21, P0 ;  /* 0x000000210600780c */ /* 0x000fc60000721670 */
[----:B0-----:R-:W0:Y:S01]  /*14cd0*/  SHFL.IDX PT, R3, R24, 0x2, 0x181f ;  /* 0x00581f0018037f89 */ /* 0x001e2200000e0000 */
[----:B-1----:R-:W-:-:S03]  /*14ce0*/  IADD3 R2, P2, R14, R5, RZ ;  /* 0x000000050e027210 */ /* 0x002fc60007f5e0ff */
[----:B------:R-:W1:Y:S02]  /*14cf0*/  SHFL.IDX PT, R14, R23, 0x3, 0x181f ;  /* 0x00781f00170e7f89 */ /* 0x000e6400000e0000 */
[----:B0-----:R-:W-:-:S05]  /*14d00*/  IMAD.X R3, RZ, RZ, R3, P2 ;  /* 0x000000ffff037224 */ /* 0x001fca00010e0603 */
        /* <DEDUP_REMOVED lines=22> */
[----:B------:R-:W1:Y:S04]  /*14e70*/  SHFL.IDX PT, R24, R24, 0x7, 0x181f ;  /* 0x00f81f0018187f89 */ /* 0x000e6800000e0000 */
[----:B------:R2:W3:Y:S01]  /*14e80*/  SHFL.IDX PT, R14, R23, 0x7, 0x181f ;  /* 0x00f81f00170e7f89 */ /* 0x0004e200000e0000 */
[----:B0-----:R-:W-:-:S05]  /*14e90*/  IMAD.X R3, RZ, RZ, R3, P2 ;  /* 0x000000ffff037224 */ /* 0x001fca00010e0603 */
[----:B-1----:R2:W-:Y:S02]  /*14ea0*/  LDGSTS.E.BYPASS.LTC128B.128 [R4+0x3400], desc[UR42][R2.64], !P1 ;  /* 0x0340000002047fae */ /* 0x0025e4000c901d6a */
.L_x_886:
[----:B------:R-:W-:Y:S02]  /*14eb0*/  ISETP.LT.OR P0, PT, R6, 0x71, P0 ;  /* 0x000000710600780c */ /* 0x000fe40000701670 */
[----:B--23--:R-:W-:-:S04]  /*14ec0*/  IADD3 R2, P1, R14, R5, RZ ;  /* 0x000000050e027210 */ /* 0x00cfc80007f3e0ff */
[----:B------:R-:W-:-:S07]  /*14ed0*/  IADD3.X R3, RZ, R24, RZ, P1, !PT ;  /* 0x00000018ff037210 */ /* 0x000fce0000ffe4ff */
[----:B------:R-:W-:Y:S01]  /*14ee0*/  @!PT LDS RZ, [RZ] ;  /* 0x00000000fffff984 */ /* 0x000fe20000000800 */
[----:B------:R-:W-:Y:S01]  /*14ef0*/  @!PT LDS RZ, [RZ] ;  /* 0x00000000fffff984 */ /* 0x000fe20000000800 */
[----:B------:R-:W-:Y:S01]  /*14f00*/  @!PT LDS RZ, [RZ] ;  /* 0x00000000fffff984 */ /* 0x000fe20000000800 */
[----:B------:R0:W-:Y:S01]  /*14f10*/  LDGSTS.E.BYPASS.LTC128B.128 [R4+0x3c00], desc[UR42][R2.64], !P0 ;  /* 0x03c0000002047fae */ /* 0x0001e2000c101d6a */
[----:B------:R-:W-:Y:S01]  /*14f20*/  PLOP3.LUT P0, PT, PT, PT, PT, 0x80, 0x0 ;  /* 0x000000000000781c */ /* 0x000fe20003f0f070 */
[----:B------:R-:W-:-:S12]  /*14f30*/  NOP ;  /* 0x0000000000007918 */ /* 0x000fd80000000000 */
.L_x_691:
        /* <DEDUP_REMOVED lines=11> */
.L_x_692:
[----:B------:R0:W-:Y:S01]  /*14ff0*/  SYNCS.ARRIVE.TRANS64.A1T0 RZ, [R0+URZ+0x16850], RZ ;  /* 0x016850ff00ff79a7 */ /* 0x0001e2000810003f */
[----:B------:R-:W-:-:S05]  /*15000*/  VIADD R25, R25, 0x1 ;  /* 0x0000000119197836 */ /* 0x000fca0000000000 */
[----:B------:R-:W-:-:S04]  /*15010*/  ISETP.NE.AND P0, PT, R25, 0x2, PT ;  /* 0x000000021900780c */ /* 0x000fc80003f05270 */
[----:B------:R-:W-:Y:S02]  /*15020*/  SEL R3, RZ, 0x1, P0 ;  /* 0x00000001ff037807 */ /* 0x000fe40000000000 */
[----:B------:R-:W-:Y:S02]  /*15030*/  SEL R25, R25, RZ, P0 ;  /* 0x000000ff19197207 */ /* 0x000fe40000000000 */
[----:B0-----:R-:W-:-:S07]  /*15040*/  LOP3.LUT R28, R28, R3, RZ, 0x3c, !PT ;  /* 0x000000031c1c7212 */ /* 0x001fce00078e3cff */
.L_x_651:
[----:B------:R-:W-:Y:S05]  /*15050*/  BSYNC B7 ;  /* 0x0000000000077941 */ /* 0x000fea0003800000 */
.L_x_649:
[----:B------:R-:W2:Y:S02]  /*15060*/  LDL R0, [R1] ;  /* 0x0000000001007983 */ /* 0x000ea40000100800 */
[----:B--2---:R-:W-:-:S13]  /*15070*/  LOP3.LUT P0, RZ, R0, 0x4, RZ, 0xc0, !PT ;  /* 0x0000000400ff7812 */ /* 0x004fda000780c0ff */
[----:B------:R-:W-:Y:S05]  /*15080*/  @!P0 BRA `(.L_x_693) ;  /* 0x0000000000248947 */ /* 0x000fea0003800000 */
[----:B------:R-:W-:Y:S05]  /*15090*/  WARPSYNC.ALL ;  /* 0x0000000000007948 */ /* 0x000fea0003800000 */
[----:B------:R-:W0:Y:S08]  /*150a0*/  S2UR UR5, SR_CgaCtaId ;  /* 0x00000000000579c3 */ /* 0x000e300000008800 */
[----:B------:R-:W-:Y:S06]  /*150b0*/  BAR.SYNC.DEFER_BLOCKING 0x5, 0x200 ;  /* 0x0148000000007b1d */ /* 0x000fec0000010000 */
[----:B------:R-:W-:-:S02]  /*150c0*/  UMOV UR4, 0x400 ;  /* 0x0000040000047882 */ /* 0x000fc40000000000 */
[----:B0-----:R-:W-:-:S06]  /*150d0*/  ULEA UR4, UR5, UR4, 0x18 ;  /* 0x0000000405047291 */ /* 0x001fcc000f8ec03f */
[----:B------:R-:W-:-:S05]  /*150e0*/  IMAD.U32 R22, RZ, RZ, UR4 ;  /* 0x00000004ff167e24 */ /* 0x000fca000f8e00ff */
[----:B------:R0:W1:Y:S01]  /*150f0*/  LDS.128 R16, [R22+0x168d0] ;  /* 0x0168d00016107984 */ /* 0x0000620000000c00 */
[----:B------:R-:W-:Y:S06]  /*15100*/  BAR.ARV 0x4, 0x200 ;  /* 0x0108000000007b1d */ /* 0x000fec0000002000 */
[----:B------:R-:W-:Y:S05]  /*15110*/  BRA `(.L_x_694) ;  /* 0x0000000800407947 */ /* 0x000fea0003800000 */
.L_x_693:
        /* <DEDUP_REMOVED lines=10> */
[----:B------:R0:W2:Y:S01]  /*151c0*/  @!P1 LDG.E R3, desc[UR42][R2.64] ;  /* 0x0000002a02039981 */ /* 0x0000a2000c1e1900 */
[C---:B------:R-:W-:Y:S02]  /*151d0*/  ISETP.GE.U32.AND P2, PT, R8.reuse, 0x2, PT ;  /* 0x000000020800780c */ /* 0x040fe40003f46070 */
[C---:B------:R-:W-:Y:S01]  /*151e0*/  ISETP.GE.U32.AND P3, PT, R8.reuse, 0x4, PT ;  /* 0x000000040800780c */ /* 0x040fe20003f66070 */
[----:B------:R-:W-:Y:S01]  /*151f0*/  SHFL.IDX PT, R0, R16, RZ, 0x1f ;  /* 0x00001fff10007589 */ /* 0x000fe200000e0000 */
[C---:B------:R-:W-:Y:S02]  /*15200*/  ISETP.GE.U32.AND P4, PT, R8.reuse, 0x8, PT ;  /* 0x000000080800780c */ /* 0x040fe40003f86070 */
[----:B------:R-:W-:Y:S01]  /*15210*/  ISETP.GE.U32.AND P5, PT, R8, 0x10, PT ;  /* 0x000000100800780c */ /* 0x000fe20003fa6070 */
[----:B------:R-:W-:Y:S01]  /*15220*/  SHFL.IDX PT, R4, R16, 0x1, 0x1f ;  /* 0x00201f0010047f89 */ /* 0x000fe200000e0000 */
[----:B0-----:R-:W-:Y:S01]  /*15230*/  IMAD.MOV.U32 R2, RZ, RZ, RZ ;  /* 0x000000ffff027224 */ /* 0x001fe200078e00ff */
[----:B--2---:R-:W-:-:S02]  /*15240*/  @!P1 MOV R2, R3 ;  /* 0x0000000300029202 */ /* 0x004fc40000000f00 */
[----:B------:R-:W-:-:S03]  /*15250*/  ISETP.NE.AND P1, PT, R8, RZ, PT ;  /* 0x000000ff0800720c */ /* 0x000fc60003f25270 */
        /* <DEDUP_REMOVED lines=16> */
.L_x_896:
[----:B------:R-:W-:Y:S02]  /*15360*/  ULDC UR4, c[0x0][0xc38] ;  /* 0x00030e0000047ab9 */ /* 0x000fe40000000800 */
[----:B------:R-:W-:-:S05]  /*15370*/  MOV R16, UR4 ;  /* 0x0000000400107c02 */ /* 0x000fca0008000f00 */
[----:B-1----:R-:W-:-:S04]  /*15380*/  IMAD R5, R14, R16, RZ ;  /* 0x000000100e057224 */ /* 0x002fc800078e02ff */
[----:B------:R-:W-:-:S05]  /*15390*/  IMAD.IADD R4, R4, 0x1, R5 ;  /* 0x0000000104047824 */ /* 0x000fca00078e0205 */
[----:B------:R-:W-:-:S13]  /*153a0*/  ISETP.GT.AND P6, PT, R4, R0, PT ;  /* 0x000000000400720c */ /* 0x000fda0003fc4270 */
[----:B------:R-:W-:Y:S05]  /*153b0*/  @P6 BRA `(.L_x_696) ;  /* 0x00000000009c6947 */ /* 0x000fea0003800000 */
.L_x_701:
[----:B------:R-:W1:Y:S01]  /*153c0*/  LDC R6, c[0x0][0xc3c] ;  /* 0x00030f00ff067b82 */ /* 0x000e620000000800 */
[----:B------:R-:W-:-:S05]  /*153d0*/  VIADD R19, R19, 0x1f ;  /* 0x0000001f13137836 */ /* 0x000fca0000000000 */
[----:B-1----:R-:W-:-:S13]  /*153e0*/  ISETP.GE.AND P6, PT, R19, R6, PT ;  /* 0x000000061300720c */ /* 0x002fda0003fc6270 */
[----:B------:R-:W-:Y:S05]  /*153f0*/  @P6 BRA `(.L_x_697) ;  /* 0x0000000400446947 */ /* 0x000fea0003800000 */
[----:B------:R-:W1:Y:S01]  /*15400*/  S2R R2, SR_TID.X ;  /* 0x0000000000027919 */ /* 0x000e620000002100 */
[----:B------:R-:W-:Y:S01]  /*15410*/  BSSY B0, `(.L_x_698) ;  /* 0x0000009000007945 */ /* 0x000fe20003800000 */
[----:B-1----:R-:W-:-:S05]  /*15420*/  LOP3.LUT R2, R2, 0x1f, RZ, 0xc0, !PT ;  /* 0x0000001f02027812 */ /* 0x002fca00078ec0ff */
[----:B------:R-:W-:Y:S02]  /*15430*/  IMAD.IADD R5, R19, 0x1, R2 ;  /* 0x0000000113057824 */ /* 0x000fe400078e0202 */
[----:B------:R-:W-:-:S03]  /*15440*/  IMAD.MOV.U32 R2, RZ, RZ, RZ ;  /* 0x000000ffff027224 */ /* 0x000fc600078e00ff */
[----:B------:R-:W-:-:S13]  /*15450*/  ISETP.GE.OR P6, PT, R5, R6, !P0 ;  /* 0x000000060500720c */ /* 0x000fda00047c6670 */
[----:B------:R-:W-:Y:S05]  /*15460*/  @P6 BRA `(.L_x_699) ;  /* 0x00000000000c6947 */ /* 0x000fea0003800000 */
[----:B0-----:R-:W0:Y:S02]  /*15470*/  LDC.64 R2, c[0x0][0xc80] ;  /* 0x00032000ff027b82 */ /* 0x001e240000000a00 */
[----:B0-----:R-:W-:-:S06]  /*15480*/  IMAD.WIDE R2, R5, 0x4, R2 ;  /* 0x0000000405027825 */ /* 0x001fcc00078e0202 */
[----:B------:R1:W5:Y:S02]  /*15490*/  LDG.E R2, desc[UR42][R2.64] ;  /* 0x0000002a02027981 */ /* 0x000364000c1e1900 */
.L_x_699:
[----:B------:R-:W-:Y:S05]  /*154a0*/  BSYNC B0 ;  /* 0x0000000000007941 */ /* 0x000fea0003800000 */
.L_x_698:
[----:B------:R-:W-:-:S03]  /*154b0*/  UMOV UR4, 0xffffffff ;  /* 0xffffffff00047882 */ /* 0x000fc60000000000 */
[----:B------:R-:W-:Y:S05]  /*154c0*/  BRA.DIV UR4, `(.L_x_700) ;  /* 0x0000005a04ac7947 */ /* 0x000fea000b800000 */
[----:B-----5:R-:W2:Y:S02]  /*154d0*/  SHFL.UP PT, R14, R2, 0x1, RZ ;  /* 0x04200000020e7989 */ /* 0x020ea400000e00ff */
[----:B--2---:R-:W-:-:S05]  /*154e0*/  SEL R13, R14, RZ, P1 ;  /* 0x000000ff0e0d7207 */ /* 0x004fca0000800000 */
[----:B------:R-:W-:-:S05]  /*154f0*/  IMAD.IADD R13, R2, 0x1, R13 ;  /* 0x00000001020d7824 */ /* 0x000fca00078e020d */
[----:B------:R-:W2:Y:S02]  /*15500*/  SHFL.UP PT, R14, R13, 0x2, RZ ;  /* 0x044000000d0e7989 */ /* 0x000ea400000e00ff */
[----:B--2---:R-:W-:-:S04]  /*15510*/  SEL R14, R14, RZ, P2 ;  /* 0x000000ff0e0e7207 */ /* 0x004fc80001000000 */
[----:B01----:R-:W-:-:S05]  /*15520*/  IADD3 R3, R13, R14, RZ ;  /* 0x0000000e0d037210 */ /* 0x003fca0007ffe0ff */
        /* <DEDUP_REMOVED lines=10> */
.L_x_904:
[----:B------:R-:W-:Y:S02]  /*155d0*/  ULDC UR4, c[0x0][0xc38] ;  /* 0x00030e0000047ab9 */ /* 0x000fe40000000800 */
[----:B------:R-:W-:-:S04]  /*155e0*/  IMAD.U32 R16, RZ, RZ, UR4 ;  /* 0x00000004ff107e24 */ /* 0x000fc8000f8e00ff */
[----:B-1----:R-:W-:-:S04]  /*155f0*/  IMAD R5, R14, R16, RZ ;  /* 0x000000100e057224 */ /* 0x002fc800078e02ff */
[----:B------:R-:W-:-:S05]  /*15600*/  IMAD.IADD R4, R5, 0x1, R4 ;  /* 0x0000000105047824 */ /* 0x000fca00078e0204 */
[----:B------:R-:W-:-:S13]  /*15610*/  ISETP.GT.AND P6, PT, R4, R0, PT ;  /* 0x000000000400720c */ /* 0x000fda0003fc4270 */
[----:B------:R-:W-:Y:S05]  /*15620*/  @!P6 BRA `(.L_x_701) ;  /* 0xfffffffc0064e947 */ /* 0x000fea000383ffff */
.L_x_696:
[----:B------:R-:W-:Y:S01]  /*15630*/  IADD3 R5, -R5, R4, RZ ;  /* 0x0000000405057210 */ /* 0x000fe20007ffe1ff */
[----:B------:R-:W-:-:S04]  /*15640*/  UMOV UR4, 0xffffffff ;  /* 0xffffffff00047882 */ /* 0x000fc80000000000 */
[----:B------:R-:W-:-:S05]  /*15650*/  IMAD R7, R3, R16, R5 ;  /* 0x0000001003077224 */ /* 0x000fca00078e0205 */
[----:B------:R-:W-:Y:S01]  /*15660*/  ISETP.GT.AND P6, PT, R7, R0, PT ;  /* 0x000000000700720c */ /* 0x000fe20003fc4270 */
[----:B------:R-:W-:-:S12]  /*15670*/  BRA.DIV UR4, `(.L_x_702) ;  /* 0x0000005a04fc7947 */ /* 0x000fd8000b800000 */
[----:B------:R-:W-:-:S04]  /*15680*/  VOTE.ANY R6, PT, !P6 ;  /* 0x0000000000067806 */ /* 0x000fc800070e0100 */
[----:B------:R-:W1:Y:S02]  /*15690*/  POPC R4, R6 ;  /* 0x0000000600047309 */ /* 0x000e640000000000 */
[----:B-1----:R1:W2:Y:S02]  /*156a0*/  SHFL.IDX PT, R17, R2, R4, 0x1f ;  /* 0x00001f0402117589 */ /* 0x0022a400000e0000 */
.L_x_908:
[----:B------:R-:W-:Y:S01]  /*156b0*/  ISETP.NE.AND P0, PT, R6, RZ, PT ;  /* 0x000000ff0600720c */ /* 0x000fe20003f05270 */
[----:B------:R-:W-:-:S12]  /*156c0*/  IMAD.MOV.U32 R14, RZ, RZ, RZ ;  /* 0x000000ffff0e7224 */ /* 0x000fd800078e00ff */
[----:B------:R-:W-:Y:S05]  /*156d0*/  @!P0 BRA `(.L_x_703) ;  /* 0x0000000000108947 */ /* 0x000fea0003800000 */
[----:B------:R-:W-:Y:S01]  /*156e0*/  UMOV UR4, 0xffffffff ;  /* 0xffffffff00047882 */ /* 0x000fe20000000000 */
[----:B------:R-:W-:Y:S02]  /*156f0*/  VIADD R12, R4, 0xffffffff ;  /* 0xffffffff040c7836 */ /* 0x000fe40000000000 */
[----:B------:R-:W-:Y:S05]  /*15700*/  BRA.DIV UR4, `(.L_x_704) ;  /* 0x0000005e04207947 */ /* 0x000fea000b800000 */
[----:B------:R3:W4:Y:S02]  /*15710*/  SHFL.IDX PT, R14, R3, R12, 0x1f ;  /* 0x00001f0c030e7589 */ /* 0x00072400000e0000 */
.L_x_703:
[----:B--2---:R-:W-:Y:S01]  /*15720*/  IABS R6, R17 ;  /* 0x0000001100067213 */ /* 0x004fe20000000000 */
[----:B----4-:R-:W-:Y:S02]  /*15730*/  IMAD R16, R14, R16, R5 ;  /* 0x000000100e107224 */ /* 0x010fe400078e0205 */
[----:B------:R-:W-:Y:S01]  /*15740*/  IMAD.IADD R19, R4, 0x1, R19 ;  /* 0x0000000104137824 */ /* 0x000fe200078e0213 */
[----:B------:R-:W2:Y:S02]  /*15750*/  I2F.RP R7, R6 ;  /* 0x0000000600077306 */ /* 0x000ea40000209400 */
[----:B------:R-:W-:-:S06]  /*15760*/  IADD3 R0, R0, -R16, RZ ;  /* 0x8000001000007210 */ /* 0x000fcc0007ffe0ff */
[----:B--2---:R-:W1:Y:S02]  /*15770*/  MUFU.RCP R7, R7 ;  /* 0x0000000700077308 */ /* 0x004e640000001000 */
[----:B-1----:R-:W-:-:S06]  /*15780*/  VIADD R2, R7, 0xffffffe ;  /* 0x0ffffffe07027836 */ /* 0x002fcc0000000000 */
[----:B0--3--:R0:W1:Y:S02]  /*15790*/  F2I.FTZ.U32.TRUNC.NTZ R3, R2 ;  /* 0x0000000200037305 */ /* 0x009064000021f000 */
[----:B0-----:R-:W-:Y:S02]  /*157a0*/  IMAD.MOV.U32 R2, RZ, RZ, RZ ;  /* 0x000000ffff027224 */ /* 0x001fe400078e00ff */
[----:B-1----:R-:W-:-:S04]  /*157b0*/  IMAD.MOV R5, RZ, RZ, -R3 ;  /* 0x000000ffff057224 */ /* 0x002fc800078e0a03 */
        /* <DEDUP_REMOVED lines=10> */
[----:B------:R-:W-:Y:S02]  /*15860*/  @!P1 IMAD.IADD R5, R5, 0x1, -R6 ;  /* 0x0000000105059824 */ /* 0x000fe400078e0a06 */
[----:B------:R-:W-:Y:S01]  /*15870*/  @!P1 VIADD R3, R3, 0x1 ;  /* 0x0000000103039836 */ /* 0x000fe20000000000 */
[----:B------:R-:W-:Y:S02]  /*15880*/  ISETP.NE.AND P1, PT, R17, RZ, PT ;  /* 0x000000ff1100720c */ /* 0x000fe40003f25270 */
[----:B------:R-:W-:-:S13]  /*15890*/  ISETP.GE.U32.AND P0, PT, R5, R6, PT ;  /* 0x000000060500720c */ /* 0x000fda0003f06070 */
[----:B------:R-:W-:-:S04]  /*158a0*/  @P0 VIADD R3, R3, 0x1 ;  /* 0x0000000103030836 */ /* 0x000fc80000000000 */
[----:B------:R-:W-:Y:S01]  /*158b0*/  @!P2 IMAD.MOV R3, RZ, RZ, -R3 ;  /* 0x000000ffff03a224 */ /* 0x000fe200078e0a03 */
[----:B------:R-:W-:-:S04]  /*158c0*/  @!P1 LOP3.LUT R3, RZ, R17, RZ, 0x33, !PT ;  /* 0x00000011ff039212 */ /* 0x000fc800078e33ff */
[----:B------:R-:W-:Y:S01]  /*158d0*/  IADD3 R2, -R3, RZ, RZ ;  /* 0x000000ff03027210 */ /* 0x000fe20007ffe1ff */
[----:B------:R-:W-:-:S04]  /*158e0*/  IMAD.MOV.U32 R18, RZ, RZ, R3 ;  /* 0x000000ffff127224 */ /* 0x000fc800078e0003 */
[----:B------:R-:W-:Y:S01]  /*158f0*/  IMAD R17, R17, R2, R0 ;  /* 0x0000000211117224 */ /* 0x000fe200078e0200 */
[----:B------:R-:W-:Y:S06]  /*15900*/  BRA `(.L_x_705) ;  /* 0x00000000001c7947 */ /* 0x000fec0003800000 */
.L_x_697:
[----:B------:R-:W-:Y:S01]  /*15910*/  UMOV UR4, URZ ;  /* 0x0000003f00047c82 */ /* 0x000fe20008000000 */
[----:B------:R-:W-:Y:S01]  /*15920*/  UMOV UR5, URZ ;  /* 0x0000003f00057c82 */ /* 0x000fe20008000000 */
[----:B------:R-:W-:Y:S01]  /*15930*/  ULDC UR6, c[0x0][0xc3c] ;  /* 0x00030f0000067ab9 */ /* 0x000fe20000000800 */
[----:B------:R-:W-:Y:S01]  /*15940*/  IMAD.MOV.U32 R16, RZ, RZ, R0 ;  /* 0x000000ffff107224 */ /* 0x000fe200078e0000 */
[----:B------:R-:W-:Y:S01]  /*15950*/  MOV R19, UR6 ;  /* 0x0000000600137c02 */ /* 0x000fe20008000f00 */
[----:B------:R-:W-:Y:S02]  /*15960*/  IMAD.U32 R17, RZ, RZ, UR4 ;  /* 0x00000004ff117e24 */ /* 0x000fe4000f8e00ff */
[----:B------:R-:W-:-:S07]  /*15970*/  IMAD.U32 R18, RZ, RZ, UR5 ;  /* 0x00000005ff127e24 */ /* 0x000fce000f8e00ff */
.L_x_705:
[----:B------:R-:W1:Y:S01]  /*15980*/  S2R R0, SR_TID.X ;  /* 0x0000000000007919 */ /* 0x000e620000002100 */
[----:B------:R-:W-:Y:S05]  /*15990*/  WARPSYNC.ALL ;  /* 0x0000000000007948 */ /* 0x000fea0003800000 */
[----:B------:R-:W-:Y:S01]  /*159a0*/  BAR.SYNC.DEFER_BLOCKING 0x4, 0x200 ;  /* 0x0108000000007b1d */ /* 0x000fe20000010000 */
[----:B-1----:R-:W-:-:S04]  /*159b0*/  LOP3.LUT R0, R0, 0x1f, RZ, 0xc0, !PT ;  /* 0x0000001f00007812 */ /* 0x002fc800078ec0ff */
[----:B------:R-:W-:-:S13]  /*159c0*/  ISETP.NE.AND P0, PT, R0, RZ, PT ;  /* 0x000000ff0000720c */ /* 0x000fda0003f05270 */
[----:B0-----:R-:W0:Y:S01]  /*159d0*/  @!P0 S2R R3, SR_CgaCtaId ;  /* 0x0000000000038919 */ /* 0x001e220000008800 */
[----:B------:R-:W-:-:S04]  /*159e0*/  @!P0 MOV R0, 0x400 ;  /* 0x0000040000008802 */ /* 0x000fc80000000f00 */
[----:B0-----:R-:W-:-:S05]  /*159f0*/  @!P0 LEA R22, R3, R0, 0x18 ;  /* 0x0000000003168211 */ /* 0x001fca00078ec0ff */
[----:B------:R2:W-:Y:S01]  /*15a00*/  @!P0 STS.128 [R22+0x168d0], R16 ;  /* 0x0168d01016008388 */ /* 0x0005e20000000c00 */
[----:B------:R-:W-:Y:S06]  /*15a10*/  BAR.ARV 0x5, 0x200 ;  /* 0x0148000000007b1d */ /* 0x000fec0000002000 */
.L_x_694:
[----:B------:R-:W-:Y:S02]  /*15a20*/  ULDC UR4, c[0x0][0xc3c] ;  /* 0x00030f0000047ab9 */ /* 0x000fe40000000800 */
[----:B-1----:R-:W-:-:S13]  /*15a30*/  ISETP.GE.AND P0, PT, R19, UR4, PT ;  /* 0x0000000413007c0c */ /* 0x002fda000bf06270 */
[----:B------:R-:W-:Y:S05]  /*15a40*/  @!P0 BRA `(.L_x_706) ;  /* 0xffffffa8000c8947 */ /* 0x000fea000383ffff */
[----:B------:R-:W-:Y:S05]  /*15a50*/  BSYNC B8 ;  /* 0x0000000000087941 */ /* 0x000fea0003800000 */
.L_x_613:
[----:B--2---:R-:W2:Y:S01]  /*15a60*/  LDL.LU R0, [R1+0x40] ;  /* 0x0000400001007983 */ /* 0x004ea20000300800 */
[----:B------:R-:W-:Y:S01]  /*15a70*/  BSSY B0, `(.L_x_707) ;  /* 0x000000b000007945 */ /* 0x000fe20003800000 */
[----:B------:R-:W1:Y:S01]  /*15a80*/  S2R R5, SR_CgaCtaId ;  /* 0x0000000000057919 */ /* 0x000e620000008800 */
[----:B--2---:R-:W-:-:S05]  /*15a90*/  VIADD R0, R0, 0x1 ;  /* 0x0000000100007836 */ /* 0x004fca0000000000 */
[----:B0-----:R-:W-:-:S04]  /*15aa0*/  LEA.HI R2, R0, R0, RZ, 0x1 ;  /* 0x0000000000027211 */ /* 0x001fc800078f08ff */
[----:B------:R-:W-:Y:S02]  /*15ab0*/  LOP3.LUT R3, R2, 0xfffffffe, RZ, 0xc0, !PT ;  /* 0xfffffffe02037812 */ /* 0x000fe400078ec0ff */
[----:B------:R-:W-:-:S03]  /*15ac0*/  MOV R2, 0x400 ;  /* 0x0000040000027802 */ /* 0x000fc60000000f00 */
[----:B------:R-:W-:Y:S01]  /*15ad0*/  IMAD.IADD R0, R0, 0x1, -R3 ;  /* 0x0000000100007824 */ /* 0x000fe200078e0a03 */
[----:B-1----:R-:W-:-:S04]  /*15ae0*/  LEA R4, R5, R2, 0x18 ;  /* 0x0000000205047211 */ /* 0x002fc800078ec0ff */
[----:B------:R-:W-:-:S04]  /*15af0*/  SHF.L.U32 R0, R0, 0x1f, RZ ;  /* 0x0000001f00007819 */ /* 0x000fc800000006ff */
[----:B------:R-:W0:Y:S02]  /*15b00*/  SYNCS.PHASECHK.TRANS64.TRYWAIT P0, [R4+URZ+0x16820], R0 ;  /* 0x01682000040075a7 */ /* 0x000e24000800017f */
[----:B0-----:R-:W-:Y:S05]  /*15b10*/  @!P0 BRA `(.L_x_708) ;  /* 0x0000005800408947 */ /* 0x001fea0003800000 */
.L_x_911:
[----:B------:R-:W-:Y:S05]  /*15b20*/  BSYNC B0 ;  /* 0x0000000000007941 */ /* 0x000fea0003800000 */
.L_x_707:
[----:B------:R-:W-:-:S03]  /*15b30*/  UMOV UR4, 0xffffffff ;  /* 0xffffffff00047882 */ /* 0x000fc60000000000 */
[----:B------:R-:W-:Y:S05]  /*15b40*/  BRA.DIV UR4, `(.L_x_709) ;  /* 0x0000005a04487947 */ /* 0x000fea000b800000 */
[----:B0-----:R-:W0:Y:S02]  /*15b50*/  S2R R0, SR_TID.X ;  /* 0x0000000000007919 */ /* 0x001e240000002100 */
[----:B0-----:R-:W-:-:S04]  /*15b60*/  SHF.R.U32.HI R0, RZ, 0x5, R0 ;  /* 0x00000005ff007819 */ /* 0x001fc80000011600 */
[----:B------:R-:W-:-:S05]  /*15b70*/  LOP3.LUT R0, R0, 0x3, RZ, 0xc0, !PT ;  /* 0x0000000300007812 */ /* 0x000fca00078ec0ff */
[----:B------:R0:W1:Y:S02]  /*15b80*/  SHFL.IDX PT, R14, R0, RZ, 0x1f ;  /* 0x00001fff000e7589 */ /* 0x00006400000e0000 */
.L_x_914:
[----:B-1----:R-:W-:-:S13]  /*15b90*/  ISETP.NE.AND P0, PT, R14, RZ, PT ;  /* 0x000000ff0e00720c */ /* 0x002fda0003f05270 */
[----:B------:R-:W-:Y:S05]  /*15ba0*/  @P0 BRA `(.L_x_474) ;  /* 0x0000000000880947 */ /* 0x000fea0003800000 */
[----:B------:R-:W-:-:S03]  /*15bb0*/  UMOV UR4, 0xffffffff ;  /* 0xffffffff00047882 */ /* 0x000fc60000000000 */
[----:B------:R-:W-:Y:S05]  /*15bc0*/  BRA.DIV UR4, `(.L_x_710) ;  /* 0x0000005a045c7947 */ /* 0x000fea000b800000 */
[----:B------:R-:W-:-:S13]  /*15bd0*/  ELECT P6, URZ, PT ;  /* 0x00000000003f782f */ /* 0x000fda00038c0000 */
.L_x_917:
[----:B------:R-:W-:Y:S05]  /*15be0*/  @!P6 BRA `(.L_x_474) ;  /* 0x000000000078e947 */ /* 0x000fea0003800000 */
[----:B------:R-:W-:-:S06]  /*15bf0*/  ULOP3.LUT UR4, UR36, 0x2, URZ, 0xfc, !UPT ;  /* 0x0000000224047892 */ /* 0x000fcc000f8efc3f */
[----:B0-----:R-:W-:-:S05]  /*15c00*/  IMAD.U32 R0, RZ, RZ, UR4 ;  /* 0x00000004ff007e24 */ /* 0x001fca000f8e00ff */
[----:B------:R-:W-:-:S13]  /*15c10*/  ISETP.NE.AND P0, PT, R0, 0x3, PT ;  /* 0x000000030000780c */ /* 0x000fda0003f05270 */
[----:B------:R-:W-:Y:S05]  /*15c20*/  @!P0 BRA `(.L_x_711) ;  /* 0x0000000000048947 */ /* 0x000fea0003800000 */
[----:B------:R-:W-:Y:S01]  /*15c30*/  BPT.TRAP 0x1 ;  /* 0x000000040000795c */ /* 0x000fe20000300000 */
.L_x_711:
[C---:B------:R-:W-:Y:S01]  /*15c40*/  IMAD R5, R25.reuse, 0x8, R4 ;  /* 0x0000000819057824 */ /* 0x040fe200078e0204 */
[----:B------:R-:W-:Y:S01]  /*15c50*/  SHF.L.U32 R0, R28, 0x1f, RZ ;  /* 0x0000001f1c007819 */ /* 0x000fe200000006ff */
[----:B------:R-:W-:-:S03]  /*15c60*/  VIADD R25, R25, 0x1 ;  /* 0x0000000119197836 */ /* 0x000fc60000000000 */
[----:B------:R-:W0:Y:S02]  /*15c70*/  SYNCS.PHASECHK.TRANS64.TRYWAIT P1, [R5+URZ+0x16840], R0 ;  /* 0x01684000050075a7 */ /* 0x000e24000802017f */
[----:B------:R-:W-:-:S04]  /*15c80*/  ISETP.NE.AND P2, PT, R25, 0x2, PT ;  /* 0x000000021900780c */ /* 0x000fc80003f45270 */
[----:B------:R-:W-:Y:S01]  /*15c90*/  SEL R3, RZ, 0x1, P2 ;  /* 0x00000001ff037807 */ /* 0x000fe20001000000 */
[----:B0-----:R-:W-:Y:S08]  /*15ca0*/  @!P1 BRA `(.L_x_712) ;  /* 0x0000005800449947 */ /* 0x001ff00003800000 */
.L_x_918:
[----:B------:R-:W-:Y:S02]  /*15cb0*/  SEL R25, R25, RZ, P2 ;  /* 0x000000ff19197207 */ /* 0x000fe40001000000 */
[----:B------:R-:W-:Y:S01]  /*15cc0*/  LOP3.LUT R2, R28, R3, RZ, 0x3c, !PT ;  /* 0x000000031c027212 */ /* 0x000fe200078e3cff */
[----:B------:R-:W-:Y:S06]  /*15cd0*/  @!P0 BRA `(.L_x_713) ;  /* 0x0000000000048947 */ /* 0x000fec0003800000 */
[----:B------:R-:W-:Y:S01]  /*15ce0*/  BPT.TRAP 0x1 ;  /* 0x000000040000795c */ /* 0x000fe20000300000 */
.L_x_713:
[----:B------:R-:W-:Y:S02]  /*15cf0*/  LEA R25, R25, R4, 0x3 ;  /* 0x0000000419197211 */ /* 0x000fe400078e18ff */
[----:B------:R-:W-:-:S04]  /*15d00*/  SHF.L.U32 R2, R2, 0x1f, RZ ;  /* 0x0000001f02027819 */ /* 0x000fc800000006ff */
[----:B------:R-:W1:Y:S02]  /*15d10*/  SYNCS.PHASECHK.TRANS64.TRYWAIT P1, [R25+URZ+0x16840], R2 ;  /* 0x01684002190075a7 */ /* 0x000e64000802017f */
[----:B-1----:R-:W-:Y:S05]  /*15d20*/  @!P1 BRA `(.L_x_714) ;  /* 0x0000005800389947 */ /* 0x002fea0003800000 */
.L_x_919:
[----:B------:R-:W-:Y:S05]  /*15d30*/  @!P0 BRA `(.L_x_715) ;  /* 0x0000000000048947 */ /* 0x000fea0003800000 */
[----:B------:R-:W-:Y:S01]  /*15d40*/  BPT.TRAP 0x1 ;  /* 0x000000040000795c */ /* 0x000fe20000300000 */
.L_x_715:
[----:B------:R-:W2:Y:S02]  /*15d50*/  SYNCS.PHASECHK.TRANS64.TRYWAIT P1, [R5+URZ+0x16860], R0 ;  /* 0x01686000050075a7 */ /* 0x000ea4000802017f */
[----:B--2---:R-:W-:Y:S05]  /*15d60*/  @!P1 BRA `(.L_x_716) ;  /* 0x00000058003c9947 */ /* 0x004fea0003800000 */
.L_x_920:
[----:B------:R-:W-:Y:S05]  /*15d70*/  @!P0 BRA `(.L_x_717) ;  /* 0x0000000000048947 */ /* 0x000fea0003800000 */
[----:B------:R-:W-:Y:S01]  /*15d80*/  BPT.TRAP 0x1 ;  /* 0x000000040000795c */ /* 0x000fe20000300000 */
.L_x_717:
[----:B---3--:R3:W4:Y:S02]  /*15d90*/  SYNCS.PHASECHK.TRANS64.TRYWAIT P0, [R25+URZ+0x16860], R2 ;  /* 0x01686002190075a7 */ /* 0x008724000800017f */
[----:B----4-:R-:W-:Y:S05]  /*15da0*/  @!P0 NANOSLEEP.SYNCS 0x989680 ;  /* 0x009896800000895d */ /* 0x010fea0003900000 */
[----:B------:R-:W4:Y:S02]  /*15db0*/  @!P0 SYNCS.PHASECHK.TRANS64 P0, [R25+URZ+0x16860], R2 ;  /* 0x01686002190085a7 */ /* 0x000f24000800007f */
[----:B----4-:R-:W-:Y:S05]  /*15dc0*/  @!P0 BRA `(.L_x_717) ;  /* 0xfffffffc00f08947 */ /* 0x010fea000383ffff */
.L_x_474:
[----:B------:R-:W-:Y:S05]  /*15dd0*/  BSYNC B9 ;  /* 0x0000000000097941 */ /* 0x000fea0003800000 */
.L_x_471:
[----:B------:R-:W-:Y:S05]  /*15de0*/  EXIT ;  /* 0x000000000000794d */ /* 0x000fea0003800000 */
.L_x_492:
[----:B0-----:R0:W1:Y:S02]  /*15df0*/  SYNCS.PHASECHK.TRANS64.TRYWAIT P6, [R71+URZ+0x16890], R79 ;  /* 0x0168904f470075a7 */ /* 0x00106400080c017f */
[----:B-1----:R-:W-:Y:S05]  /*15e00*/  @!P6 NANOSLEEP.SYNCS 0x989680 ;  /* 0x009896800000e95d */ /* 0x002fea0003900000 */
[----:B------:R-:W1:Y:S02]  /*15e10*/  @!P6 SYNCS.PHASECHK.TRANS64 P6, [R71+URZ+0x16890], R79 ;  /* 0x0168904f4700e5a7 */ /* 0x000e6400080c007f */
[----:B-1----:R-:W-:Y:S05]  /*15e20*/  @!P6 BRA `(.L_x_492) ;  /* 0xfffffffc00f0e947 */ /* 0x002fea000383ffff */
[----:B------:R-:W-:Y:S05]  /*15e30*/  BRA `(.L_x_718) ;  /* 0xfffffecc00387947 */ /* 0x000fea000383ffff */
.L_x_493:
[----:B------:R-:W-:Y:S01]  /*15e40*/  BSSY B1, `(.L_x_719) ;  /* 0x0000008000017945 */ /* 0x000fe20003800000 */
[----:B------:R-:W-:Y:S02]  /*15e50*/  IMAD.MOV.U32 R13, RZ, RZ, R85 ;  /* 0x000000ffff0d7224 */ /* 0x000fe400078e0055 */
[----:B------:R-:W-:Y:S02]  /*15e60*/  IMAD.MOV.U32 R12, RZ, RZ, RZ ;  /* 0x000000ffff0c7224 */ /* 0x000fe400078e00ff */
[----:B------:R-:W-:Y:S02]  /*15e70*/  IMAD.MOV.U32 R11, RZ, RZ, 0x1c1f ;  /* 0x00001c1fff0b7424 */ /* 0x000fe400078e00ff */
[----:B------:R-:W-:-:S07]  /*15e80*/  IMAD.MOV.U32 R15, RZ, RZ, -0x1 ;  /* 0xffffffffff0f7424 */ /* 0x000fce00078e00ff */
[----:B0-----:R-:W-:Y:S05]  /*15e90*/  WARPSYNC.COLLECTIVE R15, `(.L_x_720) ;  /* 0x000000000f087348 */ /* 0x001fea0003c00000 */
[----:B------:R1:W2:Y:S02]  /*15ea0*/  SHFL.IDX P6, R14, R13, R12, R11 ;  /* 0x0000000c0d0e7389 */ /* 0x0002a400000c000b */
[----:B012---:R-:W-:Y:S01]  /*15eb0*/  ENDCOLLECTIVE ;  /* 0x000000000000791b */ /* 0x007fe20003800000 */
.L_x_720:
[----:B------:R-:W-:Y:S05]  /*15ec0*/  BSYNC B1 ;  /* 0x0000000000017941 */ /* 0x000fea0003800000 */
.L_x_719:
[----:B------:R-:W-:Y:S01]  /*15ed0*/  MOV R13, R84 ;  /* 0x00000054000d7202 */ /* 0x000fe20000000f00 */
[----:B------:R-:W-:Y:S02]  /*15ee0*/  IMAD.MOV.U32 R12, RZ, RZ, RZ ;  /* 0x000000ffff0c7224 */ /* 0x000fe400078e00ff */
[----:B------:R-:W-:Y:S02]  /*15ef0*/  IMAD.MOV.U32 R11, RZ, RZ, 0x1c1f ;  /* 0x00001c1fff0b7424 */ /* 0x000fe400078e00ff */
[----:B------:R-:W-:Y:S02]  /*15f00*/  IMAD.MOV.U32 R15, RZ, RZ, -0x1 ;  /* 0xffffffffff0f7424 */ /* 0x000fe400078e00ff */
[----:B------:R-:W-:-:S07]  /*15f10*/  IMAD.MOV.U32 R81, RZ, RZ, R14 ;  /* 0x000000ffff517224 */ /* 0x000fce00078e000e */
[----:B------:R-:W-:Y:S05]  /*15f20*/  WARPSYNC.COLLECTIVE R15, `(.L_x_721) ;  /* 0x000000000f087348 */ /* 0x000fea0003c00000 */
[----:B------:R0:W1:Y:S02]  /*15f30*/  SHFL.IDX P6, R14, R13, R12, R11 ;  /* 0x0000000c0d0e7389 */ /* 0x00006400000c000b */
[----:B01----:R-:W-:Y:S01]  /*15f40*/  ENDCOLLECTIVE ;  /* 0x000000000000791b */ /* 0x003fe20003800000 */
.L_x_721:
[----:B------:R-:W-:Y:S05]  /*15f50*/  BRA `(.L_x_722) ;  /* 0xfffffecc00047947 */ /* 0x000fea000383ffff */
.L_x_502:
[----:B------:R-:W-:Y:S01]  /*15f60*/  BSSY B1, `(.L_x_723) ;  /* 0x0000008000017945 */ /* 0x000fe20003800000 */
[----:B0---4-:R-:W-:Y:S01]  /*15f70*/  IMAD.MOV.U32 R13, RZ, RZ, R85 ;  /* 0x000000ffff0d7224 */ /* 0x011fe200078e0055 */
[----:B------:R-:W-:Y:S01]  /*15f80*/  MOV R11, 0x1c1f ;  /* 0x00001c1f000b7802 */ /* 0x000fe20000000f00 */
[----:B------:R-:W-:Y:S02]  /*15f90*/  IMAD.MOV.U32 R12, RZ, RZ, 0x1 ;  /* 0x00000001ff0c7424 */ /* 0x000fe400078e00ff */
[----:B------:R-:W-:-:S07]  /*15fa0*/  IMAD.MOV.U32 R15, RZ, RZ, -0x1 ;  /* 0xffffffffff0f7424 */ /* 0x000fce00078e00ff */
[----:B-123--:R-:W-:Y:S05]  /*15fb0*/  WARPSYNC.COLLECTIVE R15, `(.L_x_724) ;  /* 0x000000000f087348 */ /* 0x00efea0003c00000 */
[----:B---3--:R0:W3:Y:S02]  /*15fc0*/  SHFL.IDX P6, R14, R13, R12, R11 ;  /* 0x0000000c0d0e7389 */ /* 0x0080e400000c000b */
[----:B0123--:R-:W-:Y:S01]  /*15fd0*/  ENDCOLLECTIVE ;  /* 0x000000000000791b */ /* 0x00ffe20003800000 */
.L_x_724:
[----:B------:R-:W-:Y:S05]  /*15fe0*/  BSYNC B1 ;  /* 0x0000000000017941 */ /* 0x000fea0003800000 */
.L_x_723:
[----:B------:R-:W-:Y:S01]  /*15ff0*/  IMAD.MOV.U32 R13, RZ, RZ, R84 ;  /* 0x000000ffff0d7224 */ /* 0x000fe200078e0054 */
[----:B------:R-:W-:Y:S01]  /*16000*/  MOV R15, 0xffffffff ;  /* 0xffffffff000f7802 */ /* 0x000fe20000000f00 */
[----:B------:R-:W-:Y:S02]  /*16010*/  IMAD.MOV.U32 R12, RZ, RZ, 0x1 ;  /* 0x00000001ff0c7424 */ /* 0x000fe400078e00ff */
[----:B------:R-:W-:Y:S02]  /*16020*/  IMAD.MOV.U32 R11, RZ, RZ, 0x1c1f ;  /* 0x00001c1fff0b7424 */ /* 0x000fe400078e00ff */
[----:B------:R-:W-:-:S07]  /*16030*/  IMAD.MOV.U32 R85, RZ, RZ, R14 ;  /* 0x000000ffff557224 */ /* 0x000fce00078e000e */
[----:B------:R-:W-:Y:S05]  /*16040*/  WARPSYNC.COLLECTIVE R15, `(.L_x_725) ;  /* 0x000000000f087348 */ /* 0x000fea0003c00000 */
[----:B------:R0:W1:Y:S02]  /*16050*/  SHFL.IDX P6, R14, R13, R12, R11 ;  /* 0x0000000c0d0e7389 */ /* 0x00006400000c000b */
[----:B01----:R-:W-:Y:S01]  /*16060*/  ENDCOLLECTIVE ;  /* 0x000000000000791b */ /* 0x003fe20003800000 */
.L_x_725:
[----:B------:R-:W-:Y:S05]  /*16070*/  BRA `(.L_x_726) ;  /* 0xfffffed000907947 */ /* 0x000fea000383ffff */
.L_x_514:
[----:B--2---:R2:W3:Y:S02]  /*16080*/  SYNCS.PHASECHK.TRANS64.TRYWAIT P4, [R71+URZ+0x16890], R79 ;  /* 0x0168904f470075a7 */ /* 0x0044e4000808017f */
[----:B---3--:R-:W-:Y:S05]  /*16090*/  @!P4 NANOSLEEP.SYNCS 0x989680 ;  /* 0x009896800000c95d */ /* 0x008fea0003900000 */
[----:B------:R-:W3:Y:S02]  /*160a0*/  @!P4 SYNCS.PHASECHK.TRANS64 P4, [R71+URZ+0x16890], R79 ;  /* 0x0168904f4700c5a7 */ /* 0x000ee4000808007f */
[----:B---3--:R-:W-:Y:S05]  /*160b0*/  @!P4 BRA `(.L_x_514) ;  /* 0xfffffffc00f0c947 */ /* 0x008fea000383ffff */
[----:B------:R-:W-:Y:S05]  /*160c0*/  BRA `(.L_x_727) ;  /* 0xfffffedc00b07947 */ /* 0x000fea000383ffff */
.L_x_515:
[----:B------:R-:W-:Y:S01]  /*160d0*/  BSSY B1, `(.L_x_728) ;  /* 0x0000008000017945 */ /* 0x000fe20003800000 */
[----:B0-----:R-:W-:Y:S02]  /*160e0*/  IMAD.MOV.U32 R13, RZ, RZ, R85 ;  /* 0x000000ffff0d7224 */ /* 0x001fe400078e0055 */
[----:B------:R-:W-:Y:S02]  /*160f0*/  IMAD.MOV.U32 R12, RZ, RZ, RZ ;  /* 0x000000ffff0c7224 */ /* 0x000fe400078e00ff */
[----:B------:R-:W-:Y:S02]  /*16100*/  IMAD.MOV.U32 R11, RZ, RZ, 0x1c1f ;  /* 0x00001c1fff0b7424 */ /* 0x000fe400078e00ff */
[----:B------:R-:W-:-:S07]  /*16110*/  IMAD.MOV.U32 R15, RZ, RZ, -0x1 ;  /* 0xffffffffff0f7424 */ /* 0x000fce00078e00ff */
[----:B--2---:R-:W-:Y:S05]  /*16120*/  WARPSYNC.COLLECTIVE R15, `(.L_x_729) ;  /* 0x000000000f087348 */ /* 0x004fea0003c00000 */
[----:B------:R0:W1:Y:S02]  /*16130*/  SHFL.IDX P6, R14, R13, R12, R11 ;  /* 0x0000000c0d0e7389 */ /* 0x00006400000c000b */
[----:B012---:R-:W-:Y:S01]  /*16140*/  ENDCOLLECTIVE ;  /* 0x000000000000791b */ /* 0x007fe20003800000 */
.L_x_729:
[----:B------:R-:W-:Y:S05]  /*16150*/  BSYNC B1 ;  /* 0x0000000000017941 */ /* 0x000fea0003800000 */
.L_x_728:
        /* <DEDUP_REMOVED lines=8> */
.L_x_730:
[----:B------:R-:W-:Y:S01]  /*161e0*/  IMAD.MOV.U32 R82, RZ, RZ, R14 ;  /* 0x000000ffff527224 */ /* 0x000fe200078e000e */
[----:B------:R-:W-:Y:S06]  /*161f0*/  BRA `(.L_x_731) ;  /* 0xfffffedc007c7947 */ /* 0x000fec000383ffff */
.L_x_520:
[----:B------:R-:W-:Y:S01]  /*16200*/  BSSY B1, `(.L_x_732) ;  /* 0x0000008000017945 */ /* 0x000fe20003800000 */
[----:B0-----:R-:W-:Y:S01]  /*16210*/  IMAD.MOV.U32 R13, RZ, RZ, R85 ;  /* 0x000000ffff0d7224 */ /* 0x001fe200078e0055 */
[----:B------:R-:W-:Y:S01]  /*16220*/  MOV R12, 0x1 ;  /* 0x00000001000c7802 */ /* 0x000fe20000000f00 */
[----:B------:R-:W-:Y:S02]  /*16230*/  IMAD.MOV.U32 R11, RZ, RZ, 0x1c1f ;  /* 0x00001c1fff0b7424 */ /* 0x000fe400078e00ff */
[----:B------:R-:W-:-:S07]  /*16240*/  IMAD.MOV.U32 R15, RZ, RZ, -0x1 ;  /* 0xffffffffff0f7424 */ /* 0x000fce00078e00ff */
[----:B-1234-:R-:W-:Y:S05]  /*16250*/  WARPSYNC.COLLECTIVE R15, `(.L_x_733) ;  /* 0x000000000f087348 */ /* 0x01efea0003c00000 */
[----:B------:R0:W0:Y:S02]  /*16260*/  SHFL.IDX P6, R14, R13, R12, R11 ;  /* 0x0000000c0d0e7389 */ /* 0x00002400000c000b */
[----:B01234-:R-:W-:Y:S01]  /*16270*/  ENDCOLLECTIVE ;  /* 0x000000000000791b */ /* 0x01ffe20003800000 */
.L_x_733:
[----:B------:R-:W-:Y:S05]  /*16280*/  BSYNC B1 ;  /* 0x0000000000017941 */ /* 0x000fea0003800000 */
.L_x_732:
[----:B------:R-:W-:Y:S01]  /*16290*/  IMAD.MOV.U32 R13, RZ, RZ, R84 ;  /* 0x000000ffff0d7224 */ /* 0x000fe200078e0054 */
[----:B------:R-:W-:Y:S01]  /*162a0*/  MOV R11, 0x1c1f ;  /* 0x00001c1f000b7802 */ /* 0x000fe20000000f00 */
[----:B------:R-:W-:Y:S02]  /*162b0*/  IMAD.MOV.U32 R12, RZ, RZ, 0x1 ;  /* 0x00000001ff0c7424 */ /* 0x000fe400078e00ff */
[----:B------:R-:W-:Y:S02]  /*162c0*/  IMAD.MOV.U32 R15, RZ, RZ, -0x1 ;  /* 0xffffffffff0f7424 */ /* 0x000fe400078e00ff */
[----:B------:R-:W-:-:S07]  /*162d0*/  IMAD.MOV.U32 R85, RZ, RZ, R14 ;  /* 0x000000ffff557224 */ /* 0x000fce00078e000e */
[----:B------:R-:W-:Y:S05]  /*162e0*/  WARPSYNC.COLLECTIVE R15, `(.L_x_734) ;  /* 0x000000000f087348 */ /* 0x000fea0003c00000 */
[----:B------:R0:W1:Y:S02]  /*162f0*/  SHFL.IDX P6, R14, R13, R12, R11 ;  /* 0x0000000c0d0e7389 */ /* 0x00006400000c000b */
[----:B01----:R-:W-:Y:S01]  /*16300*/  ENDCOLLECTIVE ;  /* 0x000000000000791b */ /* 0x003fe20003800000 */
.L_x_734:
[----:B------:R-:W-:Y:S01]  /*16310*/  IMAD.MOV.U32 R84, RZ, RZ, R14 ;  /* 0x000000ffff547224 */ /* 0x000fe200078e000e */
[----:B------:R-:W-:Y:S06]  /*16320*/  BRA `(.L_x_735) ;  /* 0xfffffee400387947 */ /* 0x000fec000383ffff */
.L_x_525:
[----:B0-----:R0:W1:Y:S02]  /*16330*/  SYNCS.PHASECHK.TRANS64.TRYWAIT P3, [R71+URZ+0x16890], R79 ;  /* 0x0168904f470075a7 */ /* 0x001064000806017f */
[----:B-1----:R-:W-:Y:S05]  /*16340*/  @!P3 NANOSLEEP.SYNCS 0x989680 ;  /* 0x009896800000b95d */ /* 0x002fea0003900000 */
[----:B------:R-:W1:Y:S02]  /*16350*/  @!P3 SYNCS.PHASECHK.TRANS64 P3, [R71+URZ+0x16890], R79 ;  /* 0x0168904f4700b5a7 */ /* 0x000e64000806007f */
[----:B-1----:R-:W-:Y:S05]  /*16360*/  @!P3 BRA `(.L_x_525) ;  /* 0xfffffffc00f0b947 */ /* 0x002fea000383ffff */
[----:B------:R-:W-:Y:S05]  /*16370*/  BRA `(.L_x_736) ;  /* 0xfffffeec00587947 */ /* 0x000fea000383ffff */
.L_x_526:
        /* <DEDUP_REMOVED lines=8> */
.L_x_738:
[----:B------:R-:W-:Y:S05]  /*16400*/  BSYNC B1 ;  /* 0x0000000000017941 */ /* 0x000fea0003800000 */
.L_x_737:
[----:B------:R-:W-:Y:S02]  /*16410*/  IMAD.MOV.U32 R13, RZ, RZ, R36 ;  /* 0x000000ffff0d7224 */ /* 0x000fe400078e0024 */
[----:B------:R-:W-:Y:S02]  /*16420*/  IMAD.MOV.U32 R12, RZ, RZ, RZ ;  /* 0x000000ffff0c7224 */ /* 0x000fe400078e00ff */
[----:B------:R-:W-:Y:S02]  /*16430*/  IMAD.MOV.U32 R11, RZ, RZ, 0x1c1f ;  /* 0x00001c1fff0b7424 */ /* 0x000fe400078e00ff */
[----:B------:R-:W-:Y:S02]  /*16440*/  IMAD.MOV.U32 R15, RZ, RZ, -0x1 ;  /* 0xffffffffff0f7424 */ /* 0x000fe400078e00ff */
[----:B------:R-:W-:-:S07]  /*16450*/  IMAD.MOV.U32 R9, RZ, RZ, R14 ;  /* 0x000000ffff097224 */ /* 0x000fce00078e000e */
[----:B------:R-:W-:Y:S05]  /*16460*/  WARPSYNC.COLLECTIVE R15, `(.L_x_739) ;  /* 0x000000000f087348 */ /* 0x000fea0003c00000 */
[----:B------:R0:W1:Y:S02]  /*16470*/  SHFL.IDX P6, R14, R13, R12, R11 ;  /* 0x0000000c0d0e7389 */ /* 0x00006400000c000b */
[----:B01----:R-:W-:Y:S01]  /*16480*/  ENDCOLLECTIVE ;  /* 0x000000000000791b */ /* 0x003fe20003800000 */
.L_x_739:
[----:B------:R-:W-:Y:S01]  /*16490*/  MOV R37, R14 ;  /* 0x0000000e00257202 */ /* 0x000fe20000000f00 */
[----:B------:R-:W-:Y:S06]  /*164a0*/  BRA `(.L_x_740) ;  /* 0xfffffeec007c7947 */ /* 0x000fec000383ffff */
.L_x_529:
[----:B------:R-:W-:Y:S01]  /*164b0*/  BSSY B1, `(.L_x_741) ;  /* 0x0000008000017945 */ /* 0x000fe20003800000 */
[----:B----4-:R-:W-:Y:S02]  /*164c0*/  IMAD.MOV.U32 R13, RZ, RZ, R38 ;  /* 0x000000ffff0d7224 */ /* 0x010fe400078e0026 */
[----:B------:R-:W-:Y:S02]  /*164d0*/  IMAD.MOV.U32 R12, RZ, RZ, 0x1 ;  /* 0x00000001ff0c7424 */ /* 0x000fe400078e00ff */
[----:B------:R-:W-:Y:S02]  /*164e0*/  IMAD.MOV.U32 R11, RZ, RZ, 0x1c1f ;  /* 0x00001c1fff0b7424 */ /* 0x000fe400078e00ff */
[----:B------:R-:W-:-:S07]  /*164f0*/  IMAD.MOV.U32 R15, RZ, RZ, -0x1 ;  /* 0xffffffffff0f7424 */ /* 0x000fce00078e00ff */
[----:B0123--:R-:W-:Y:S05]  /*16500*/  WARPSYNC.COLLECTIVE R15, `(.L_x_742) ;  /* 0x000000000f087348 */ /* 0x00ffea0003c00000 */
[----:B------:R4:W0:Y:S02]  /*16510*/  SHFL.IDX P6, R14, R13, R12, R11 ;  /* 0x0000000c0d0e7389 */ /* 0x00082400000c000b */
[----:B01234-:R-:W-:Y:S01]  /*16520*/  ENDCOLLECTIVE ;  /* 0x000000000000791b */ /* 0x01ffe20003800000 */
.L_x_742:
[----:B------:R-:W-:Y:S05]  /*16530*/  BSYNC B1 ;  /* 0x0000000000017941 */ /* 0x000fea0003800000 */
.L_x_741:
[----:B------:R-:W-:Y:S01]  /*16540*/  MOV R13, R36 ;  /* 0x00000024000d7202 */ /* 0x000fe20000000f00 */
[----:B------:R-:W-:Y:S02]  /*16550*/  IMAD.MOV.U32 R12, RZ, RZ, 0x1 ;  /* 0x00000001ff0c7424 */ /* 0x000fe400078e00ff */
[----:B------:R-:W-:Y:S02]  /*16560*/  IMAD.MOV.U32 R11, RZ, RZ, 0x1c1f ;  /* 0x00001c1fff0b7424 */ /* 0x000fe400078e00ff */
[----:B------:R-:W-:Y:S02]  /*16570*/  IMAD.MOV.U32 R15, RZ, RZ, -0x1 ;  /* 0xffffffffff0f7424 */ /* 0x000fe400078e00ff */
[----:B------:R-:W-:-:S07]  /*16580*/  IMAD.MOV.U32 R9, RZ, RZ, R14 ;  /* 0x000000ffff097224 */ /* 0x000fce00078e000e */
[----:B------:R-:W-:Y:S05]  /*16590*/  WARPSYNC.COLLECTIVE R15, `(.L_x_743) ;  /* 0x000000000f087348 */ /* 0x000fea0003c00000 */
[----:B------:R0:W1:Y:S02]  /*165a0*/  SHFL.IDX P6, R14, R13, R12, R11 ;  /* 0x0000000c0d0e7389 */ /* 0x00006400000c000b */
[----:B01----:R-:W-:Y:S01]  /*165b0*/  ENDCOLLECTIVE ;  /* 0x000000000000791b */ /* 0x003fe20003800000 */
.L_x_743:
[----:B------:R-:W-:Y:S01]  /*165c0*/  IMAD.MOV.U32 R37, RZ, RZ, R14 ;  /* 0x000000ffff257224 */ /* 0x000fe200078e000e */
[----:B------:R-:W-:Y:S06]  /*165d0*/  BRA `(.L_x_744) ;  /* 0xfffffeec00787947 */ /* 0x000fec000383ffff */
.L_x_533:
[----:B0-----:R0:W4:Y:S02]  /*165e0*/  SYNCS.PHASECHK.TRANS64.TRYWAIT P4, [R71+URZ+0x168b0], R79 ;  /* 0x0168b04f470075a7 */ /* 0x001124000808017f */
[----:B----4-:R-:W-:Y:S05]  /*165f0*/  @!P4 NANOSLEEP.SYNCS 0x989680 ;  /* 0x009896800000c95d */ /* 0x010fea0003900000 */
[----:B------:R-:W4:Y:S02]  /*16600*/  @!P4 SYNCS.PHASECHK.TRANS64 P4, [R71+URZ+0x168b0], R79 ;  /* 0x0168b04f4700c5a7 */ /* 0x000f24000808007f */
[----:B----4-:R-:W-:Y:S05]  /*16610*/  @!P4 BRA `(.L_x_533) ;  /* 0xfffffffc00f0c947 */ /* 0x010fea000383ffff */
[----:B------:R-:W-:Y:S05]  /*16620*/  BRA `(.L_x_745) ;  /* 0xfffffeec00f07947 */ /* 0x000fea000383ffff */
.L_x_541:
[----:B------:R-:W0:Y:S01]  /*16630*/  S2R R4, SR_TID.X ;  /* 0x0000000000047919 */ /* 0x000e220000002100 */
[----:B------:R-:W-:Y:S01]  /*16640*/  BSSY B0, `(.L_x_746) ;  /* 0x000000c000007945 */ /* 0x000fe20003800000 */
[----:B------:R-:W-:Y:S02]  /*16650*/  IMAD.MOV.U32 R12, RZ, RZ, RZ ;  /* 0x000000ffff0c7224 */ /* 0x000fe400078e00ff */
[----:B------:R-:W-:Y:S02]  /*16660*/  IMAD.MOV.U32 R11, RZ, RZ, 0x1f ;  /* 0x0000001fff0b7424 */ /* 0x000fe400078e00ff */
[----:B------:R-:W-:Y:S02]  /*16670*/  IMAD.MOV.U32 R15, RZ, RZ, -0x1 ;  /* 0xffffffffff0f7424 */ /* 0x000fe400078e00ff */
[----:B0-----:R-:W-:-:S05]  /*16680*/  VIADD R5, R4, 0xffffff80 ;  /* 0xffffff8004057836 */ /* 0x001fca0000000000 */
[----:B------:R-:W-:-:S04]  /*16690*/  SHF.R.S32.HI R4, RZ, 0x1f, R5 ;  /* 0x0000001fff047819 */ /* 0x000fc80000011405 */
[----:B------:R-:W-:-:S04]  /*166a0*/  LEA.HI R4, R4, R5, RZ, 0x7 ;  /* 0x0000000504047211 */ /* 0x000fc800078f38ff */
[----:B------:R-:W-:-:S04]  /*166b0*/  SHF.R.S32.HI R4, RZ, 0x7, R4 ;  /* 0x00000007ff047819 */ /* 0x000fc80000011404 */
[----:B------:R-:W-:-:S07]  /*166c0*/  MOV R13, R4 ;  /* 0x00000004000d7202 */ /* 0x000fce0000000f00 */
[----:B-----5:R-:W-:Y:S05]  /*166d0*/  WARPSYNC.COLLECTIVE R15, `(.L_x_747) ;  /* 0x000000000f087348 */ /* 0x020fea0003c00000 */
[----:B------:R0:W1:Y:S02]  /*166e0*/  SHFL.IDX P6, R14, R13, R12, R11 ;  /* 0x0000000c0d0e7389 */ /* 0x00006400000c000b */
[----:B01---5:R-:W-:Y:S01]  /*166f0*/  ENDCOLLECTIVE ;  /* 0x000000000000791b */ /* 0x023fe20003800000 */
.L_x_747:
[----:B------:R-:W-:Y:S05]  /*16700*/  BSYNC B0 ;  /* 0x0000000000007941 */ /* 0x000fea0003800000 */
.L_x_746:
[----:B------:R1:W-:Y:S01]  /*16710*/  STL [R1+0x18], R14 ;  /* 0x0000180e01007387 */ /* 0x0003e20000100800 */
[----:B------:R-:W-:Y:S05]  /*16720*/  BRA `(.L_x_748) ;  /* 0xfffffef400707947 */ /* 0x000fea000383ffff */
.L_x_553:
[----:B------:R-:W-:Y:S01]  /*16730*/  BSSY B1, `(.L_x_749) ;  /* 0x0000008000017945 */ /* 0x000fe20003800000 */
[----:B------:R-:W-:Y:S01]  /*16740*/  IMAD.MOV.U32 R13, RZ, RZ, R26 ;  /* 0x000000ffff0d7224 */ /* 0x000fe200078e001a */
[----:B------:R-:W-:Y:S01]  /*16750*/  MOV R11, 0x1c1f ;  /* 0x00001c1f000b7802 */ /* 0x000fe20000000f00 */
[----:B------:R-:W-:Y:S02]  /*16760*/  IMAD.MOV.U32 R12, RZ, RZ, RZ ;  /* 0x000000ffff0c7224 */ /* 0x000fe400078e00ff */
[----:B------:R-:W-:-:S07]  /*16770*/  IMAD.MOV.U32 R15, RZ, RZ, -0x1 ;  /* 0xffffffffff0f7424 */ /* 0x000fce00078e00ff */
[----:B-1----:R-:W-:Y:S05]  /*16780*/  WARPSYNC.COLLECTIVE R15, `(.L_x_750) ;  /* 0x000000000f087348 */ /* 0x002fea0003c00000 */
[----:B-1----:R0:W1:Y:S02]  /*16790*/  SHFL.IDX P6, R14, R13, R12, R11 ;  /* 0x0000000c0d0e7389 */ /* 0x00206400000c000b */
[----:B01----:R-:W-:Y:S01]  /*167a0*/  ENDCOLLECTIVE ;  /* 0x000000000000791b */ /* 0x003fe20003800000 */
.L_x_750:
[----:B------:R-:W-:Y:S05]  /*167b0*/  BSYNC B1 ;  /* 0x0000000000017941 */ /* 0x000fea0003800000 */
.L_x_749:
[----:B------:R-:W-:Y:S01]  /*167c0*/  IMAD.MOV.U32 R13, RZ, RZ, R24 ;  /* 0x000000ffff0d7224 */ /* 0x000fe200078e0018 */
[----:B------:R-:W-:Y:S01]  /*167d0*/  MOV R15, 0xffffffff ;  /* 0xffffffff000f7802 */ /* 0x000fe20000000f00 */
[----:B------:R-:W-:Y:S02]  /*167e0*/  IMAD.MOV.U32 R12, RZ, RZ, RZ ;  /* 0x000000ffff0c7224 */ /* 0x000fe400078e00ff */
[----:B------:R-:W-:Y:S02]  /*167f0*/  IMAD.MOV.U32 R11, RZ, RZ, 0x1c1f ;  /* 0x00001c1fff0b7424 */ /* 0x000fe400078e00ff */
[----:B------:R-:W-:-:S07]  /*16800*/  IMAD.MOV.U32 R3, RZ, RZ, R14 ;  /* 0x000000ffff037224 */ /* 0x000fce00078e000e */
[----:B------:R-:W-:Y:S05]  /*16810*/  WARPSYNC.COLLECTIVE R15, `(.L_x_751) ;  /* 0x000000000f087348 */ /* 0x000fea0003c00000 */
[----:B------:R0:W1:Y:S02]  /*16820*/  SHFL.IDX P6, R14, R13, R12, R11 ;  /* 0x0000000c0d0e7389 */ /* 0x00006400000c000b */
[----:B01----:R-:W-:Y:S01]  /*16830*/  ENDCOLLECTIVE ;  /* 0x000000000000791b */ /* 0x003fe20003800000 */
.L_x_751:
[----:B------:R-:W-:Y:S02]  /*16840*/  IMAD.MOV.U32 R13, RZ, RZ, R28 ;  /* 0x000000ffff0d7224 */ /* 0x000fe400078e001c */
[----:B------:R-:W-:-:S07]  /*16850*/  IMAD.MOV.U32 R0, RZ, RZ, R14 ;  /* 0x000000ffff007224 */ /* 0x000fce00078e000e */
[----:B------:R-:W-:Y:S05]  /*16860*/  WARPSYNC.COLLECTIVE R15, `(.L_x_752) ;  /* 0x000000000f087348 */ /* 0x000fea0003c00000 */
[----:B------:R0:W1:Y:S02]  /*16870*/  SHFL.IDX P6, R14, R13, R12, R11 ;  /* 0x0000000c0d0e7389 */ /* 0x00006400000c000b */
[----:B01----:R-:W-:Y:S01]  /*16880*/  ENDCOLLECTIVE ;  /* 0x000000000000791b */ /* 0x003fe20003800000 */
.L_x_752:
[----:B------:R-:W-:Y:S02]  /*16890*/  IMAD.MOV.U32 R13, RZ, RZ, R27 ;  /* 0x000000ffff0d7224 */ /* 0x000fe400078e001b */
[----:B------:R-:W-:-:S07]  /*168a0*/  IMAD.MOV.U32 R5, RZ, RZ, R14 ;  /* 0x000000ffff057224 */ /* 0x000fce00078e000e */
[----:B------:R-:W-:Y:S05]  /*168b0*/  WARPSYNC.COLLECTIVE R15, `(.L_x_753) ;  /* 0x000000000f087348 */ /* 0x000fea0003c00000 */
[----:B------:R0:W1:Y:S02]  /*168c0*/  SHFL.IDX P6, R14, R13, R12, R11 ;  /* 0x0000000c0d0e7389 */ /* 0x00006400000c000b */
[----:B01----:R-:W-:Y:S01]  /*168d0*/  ENDCOLLECTIVE ;  /* 0x000000000000791b */ /* 0x003fe20003800000 */
.L_x_753:
[----:B------:R-:W-:Y:S05]  /*168e0*/  BRA `(.L_x_754) ;  /* 0xfffffef800807947 */ /* 0x000fea000383ffff */
.L_x_557:
[----:B0-----:R0:W1:Y:S02]  /*168f0*/  SYNCS.PHASECHK.TRANS64.TRYWAIT P0, [R18+URZ+0x16800], R5 ;  /* 0x01680005120075a7 */ /* 0x001064000800017f */
[----:B-1----:R-:W-:Y:S05]  /*16900*/  @!P0 NANOSLEEP.SYNCS 0x989680 ;  /* 0x009896800000895d */ /* 0x002fea0003900000 */
[----:B------:R-:W1:Y:S02]  /*16910*/  @!P0 SYNCS.PHASECHK.TRANS64 P0, [R18+URZ+0x16800], R5 ;  /* 0x01680005120085a7 */ /* 0x000e64000800007f */
[----:B-1----:R-:W-:Y:S05]  /*16920*/  @!P0 BRA `(.L_x_557) ;  /* 0xfffffffc00f08947 */ /* 0x002fea000383ffff */
[----:B------:R-:W-:Y:S05]  /*16930*/  BRA `(.L_x_755) ;  /* 0xfffffefc00ac7947 */ /* 0x000fea000383ffff */
.L_x_565:
[----:B------:R-:W-:Y:S01]  /*16940*/  BSSY B1, `(.L_x_756) ;  /* 0x0000008000017945 */ /* 0x000fe20003800000 */
[----:B------:R-:W-:Y:S01]  /*16950*/  IMAD.MOV.U32 R13, RZ, RZ, R26 ;  /* 0x000000ffff0d7224 */ /* 0x000fe200078e001a */
[----:B------:R-:W-:Y:S01]  /*16960*/  MOV R12, RZ ;  /* 0x000000ff000c7202 */ /* 0x000fe20000000f00 */
[----:B------:R-:W-:Y:S02]  /*16970*/  IMAD.MOV.U32 R11, RZ, RZ, 0x1c1f ;  /* 0x00001c1fff0b7424 */ /* 0x000fe400078e00ff */
[----:B------:R-:W-:-:S07]  /*16980*/  IMAD.MOV.U32 R15, RZ, RZ, -0x1 ;  /* 0xffffffffff0f7424 */ /* 0x000fce00078e00ff */
[----:B-1----:R-:W-:Y:S05]  /*16990*/  WARPSYNC.COLLECTIVE R15, `(.L_x_757) ;  /* 0x000000000f087348 */ /* 0x002fea0003c00000 */
[----:B-1----:R0:W1:Y:S02]  /*169a0*/  SHFL.IDX P6, R14, R13, R12, R11 ;  /* 0x0000000c0d0e7389 */ /* 0x00206400000c000b */
[----:B01----:R-:W-:Y:S01]  /*169b0*/  ENDCOLLECTIVE ;  /* 0x000000000000791b */ /* 0x003fe20003800000 */
.L_x_757:
[----:B------:R-:W-:Y:S05]  /*169c0*/  BSYNC B1 ;  /* 0x0000000000017941 */ /* 0x000fea0003800000 */
.L_x_756:
[----:B------:R-:W-:Y:S01]  /*169d0*/  IMAD.MOV.U32 R13, RZ, RZ, R24 ;  /* 0x000000ffff0d7224 */ /* 0x000fe200078e0018 */
[----:B------:R-:W-:Y:S01]  /*169e0*/  MOV R11, 0x1c1f ;  /* 0x00001c1f000b7802 */ /* 0x000fe20000000f00 */
[----:B------:R-:W-:Y:S02]  /*169f0*/  IMAD.MOV.U32 R12, RZ, RZ, RZ ;  /* 0x000000ffff0c7224 */ /* 0x000fe400078e00ff */
[----:B------:R-:W-:Y:S02]  /*16a00*/  IMAD.MOV.U32 R15, RZ, RZ, -0x1 ;  /* 0xffffffffff0f7424 */ /* 0x000fe400078e00ff */
[----:B------:R-:W-:-:S07]  /*16a10*/  IMAD.MOV.U32 R0, RZ, RZ, R14 ;  /* 0x000000ffff007224 */ /* 0x000fce00078e000e */
[----:B------:R-:W-:Y:S05]  /*16a20*/  WARPSYNC.COLLECTIVE R15, `(.L_x_758) ;  /* 0x000000000f087348 */ /* 0x000fea0003c00000 */
[----:B------:R0:W1:Y:S02]  /*16a30*/  SHFL.IDX P6, R14, R13, R12, R11 ;  /* 0x0000000c0d0e7389 */ /* 0x00006400000c000b */
[----:B01----:R-:W-:Y:S01]  /*16a40*/  ENDCOLLECTIVE ;  /* 0x000000000000791b */ /* 0x003fe20003800000 */
.L_x_758:
[----:B------:R-:W-:Y:S02]  /*16a50*/  IMAD.MOV.U32 R13, RZ, RZ, R28 ;  /* 0x000000ffff0d7224 */ /* 0x000fe400078e001c */
[----:B------:R-:W-:-:S07]  /*16a60*/  IMAD.MOV.U32 R3, RZ, RZ, R14 ;  /* 0x000000ffff037224 */ /* 0x000fce00078e000e */
[----:B------:R-:W-:Y:S05]  /*16a70*/  WARPSYNC.COLLECTIVE R15, `(.L_x_759) ;  /* 0x000000000f087348 */ /* 0x000fea0003c00000 */
[----:B------:R0:W1:Y:S02]  /*16a80*/  SHFL.IDX P6, R14, R13, R12, R11 ;  /* 0x0000000c0d0e7389 */ /* 0x00006400000c000b */
[----:B01----:R-:W-:Y:S01]  /*16a90*/  ENDCOLLECTIVE ;  /* 0x000000000000791b */ /* 0x003fe20003800000 */
.L_x_759:
[----:B------:R-:W-:Y:S02]  /*16aa0*/  IMAD.MOV.U32 R13, RZ, RZ, R27 ;  /* 0x000000ffff0d7224 */ /* 0x000fe400078e001b */
[----:B------:R-:W-:-:S07]  /*16ab0*/  IMAD.MOV.U32 R20, RZ, RZ, R14 ;  /* 0x000000ffff147224 */ /* 0x000fce00078e000e */
[----:B------:R-:W-:Y:S05]  /*16ac0*/  WARPSYNC.COLLECTIVE R15, `(.L_x_760) ;  /* 0x000000000f087348 */ /* 0x000fea0003c00000 */
[----:B------:R0:W1:Y:S02]  /*16ad0*/  SHFL.IDX P6, R14, R13, R12, R11 ;  /* 0x0000000c0d0e7389 */ /* 0x00006400000c000b */
[----:B01----:R-:W-:Y:S01]  /*16ae0*/  ENDCOLLECTIVE ;  /* 0x000000000000791b */ /* 0x003fe20003800000 */
.L_x_760:
[----:B------:R-:W-:Y:S05]  /*16af0*/  BRA `(.L_x_761) ;  /* 0xffffff08001c7947 */ /* 0x000fea000383ffff */
.L_x_569:
[----:B0-----:R0:W1:Y:S02]  /*16b00*/  SYNCS.PHASECHK.TRANS64.TRYWAIT P1, [R18+URZ+0x16800], R27 ;  /* 0x0168001b120075a7 */ /* 0x001064000802017f */
[----:B-1----:R-:W-:Y:S05]  /*16b10*/  @!P1 NANOSLEEP.SYNCS 0x989680 ;  /* 0x009896800000995d */ /* 0x002fea0003900000 */
[----:B------:R-:W1:Y:S02]  /*16b20*/  @!P1 SYNCS.PHASECHK.TRANS64 P1, [R18+URZ+0x16800], R27 ;  /* 0x0168001b120095a7 */ /* 0x000e64000802007f */
[----:B-1----:R-:W-:Y:S05]  /*16b30*/  @!P1 BRA `(.L_x_569) ;  /* 0xfffffffc00f09947 */ /* 0x002fea000383ffff */
[----:B------:R-:W-:Y:S05]  /*16b40*/  BRA `(.L_x_762) ;  /* 0xffffff0800fc7947 */ /* 0x000fea000383ffff */
.L_x_575:
[----:B-1----:R1:W3:Y:S02]  /*16b50*/  SYNCS.PHASECHK.TRANS64.TRYWAIT P1, [R0+URZ+0x16830], R5 ;  /* 0x01683005000075a7 */ /* 0x0022e4000802017f */
[----:B---3--:R-:W-:Y:S05]  /*16b60*/  @!P1 NANOSLEEP.SYNCS 0x989680 ;  /* 0x009896800000995d */ /* 0x008fea0003900000 */
[----:B------:R-:W3:Y:S02]  /*16b70*/  @!P1 SYNCS.PHASECHK.TRANS64 P1, [R0+URZ+0x16830], R5 ;  /* 0x01683005000095a7 */ /* 0x000ee4000802007f */
[----:B---3--:R-:W-:Y:S05]  /*16b80*/  @!P1 BRA `(.L_x_575) ;  /* 0xfffffffc00f09947 */ /* 0x008fea000383ffff */
[----:B------:R-:W-:Y:S05]  /*16b90*/  BRA `(.L_x_574) ;  /* 0xffffff18004c7947 */ /* 0x000fea000383ffff */
.L_x_582:
[----:B-1----:R1:W2:Y:S02]  /*16ba0*/  SYNCS.PHASECHK.TRANS64.TRYWAIT P2, [R5+URZ+0x16830], R6 ;  /* 0x01683006050075a7 */ /* 0x0022a4000804017f */
[----:B--2---:R-:W-:Y:S05]  /*16bb0*/  @!P2 NANOSLEEP.SYNCS 0x989680 ;  /* 0x009896800000a95d */ /* 0x004fea0003900000 */
[----:B------:R-:W2:Y:S02]  /*16bc0*/  @!P2 SYNCS.PHASECHK.TRANS64 P2, [R5+URZ+0x16830], R6 ;  /* 0x016830060500a5a7 */ /* 0x000ea4000804007f */
[----:B--2---:R-:W-:Y:S05]  /*16bd0*/  @!P2 BRA `(.L_x_582) ;  /* 0xfffffffc00f0a947 */ /* 0x004fea000383ffff */
[----:B------:R-:W-:Y:S05]  /*16be0*/  BRA `(.L_x_581) ;  /* 0xffffff4000807947 */ /* 0x000fea000383ffff */
.L_x_586:
[----:B-1----:R1:W2:Y:S02]  /*16bf0*/  SYNCS.PHASECHK.TRANS64.TRYWAIT P1, [R5+URZ+0x16850], R4 ;  /* 0x01685004050075a7 */ /* 0x0022a4000802017f */
[----:B--2---:R-:W-:Y:S05]  /*16c00*/  @!P1 NANOSLEEP.SYNCS 0x989680 ;  /* 0x009896800000995d */ /* 0x004fea0003900000 */
[----:B------:R-:W2:Y:S02]  /*16c10*/  @!P1 SYNCS.PHASECHK.TRANS64 P1, [R5+URZ+0x16850], R4 ;  /* 0x01685004050095a7 */ /* 0x000ea4000802007f */
[----:B--2---:R-:W-:Y:S05]  /*16c20*/  @!P1 BRA `(.L_x_586) ;  /* 0xfffffffc00f09947 */ /* 0x004fea000383ffff */
[----:B------:R-:W-:Y:S05]  /*16c30*/  BRA `(.L_x_583) ;  /* 0xffffff4400507947 */ /* 0x000fea000383ffff */
.L_x_593:
[----:B-1----:R1:W2:Y:S02]  /*16c40*/  SYNCS.PHASECHK.TRANS64.TRYWAIT P1, [R11+URZ+0x16850], R4 ;  /* 0x016850040b0075a7 */ /* 0x0022a4000802017f */
[----:B--2---:R-:W-:Y:S05]  /*16c50*/  @!P1 NANOSLEEP.SYNCS 0x989680 ;  /* 0x009896800000995d */ /* 0x004fea0003900000 */
[----:B------:R-:W2:Y:S02]  /*16c60*/  @!P1 SYNCS.PHASECHK.TRANS64 P1, [R11+URZ+0x16850], R4 ;  /* 0x016850040b0095a7 */ /* 0x000ea4000802007f */
[----:B--2---:R-:W-:Y:S05]  /*16c70*/  @!P1 BRA `(.L_x_593) ;  /* 0xfffffffc00f09947 */ /* 0x004fea000383ffff */
[----:B------:R-:W-:Y:S05]  /*16c80*/  BRA `(.L_x_592) ;  /* 0xffffff6800187947 */ /* 0x000fea000383ffff */
.L_x_602:
[----:B------:R-:W-:Y:S01]  /*16c90*/  MOV R13, R20 ;  /* 0x00000014000d7202 */ /* 0x000fe20000000f00 */
[----:B------:R-:W-:Y:S02]  /*16ca0*/  IMAD.MOV.U32 R12, RZ, RZ, RZ ;  /* 0x000000ffff0c7224 */ /* 0x000fe400078e00ff */
[----:B------:R-:W-:Y:S02]  /*16cb0*/  IMAD.MOV.U32 R11, RZ, RZ, 0x181f ;  /* 0x0000181fff0b7424 */ /* 0x000fe400078e00ff */
[----:B------:R-:W-:Y:S02]  /*16cc0*/  IMAD.MOV.U32 R15, RZ, RZ, -0x1 ;  /* 0xffffffffff0f7424 */ /* 0x000fe400078e00ff */
[----:B------:R-:W-:Y:S02]  /*16cd0*/  IMAD R24, R28, 0xc0, R29 ;  /* 0x000000c01c187824 */ /* 0x000fe400078e021d */
[----:B------:R-:W-:-:S07]  /*16ce0*/  IMAD R21, R8, R25, RZ ;  /* 0x0000001908157224 */ /* 0x000fce00078e02ff */
[----:B-1----:R-:W-:Y:S05]  /*16cf0*/  WARPSYNC.COLLECTIVE R15, `(.L_x_763) ;  /* 0x000000000f087348 */ /* 0x002fea0003c00000 */
[----:B------:R0:W2:Y:S02]  /*16d00*/  SHFL.IDX P6, R14, R13, R12, R11 ;  /* 0x0000000c0d0e7389 */ /* 0x0000a400000c000b */
[----:B012---:R-:W-:Y:S01]  /*16d10*/  ENDCOLLECTIVE ;  /* 0x000000000000791b */ /* 0x007fe20003800000 */
.L_x_763:
[C---:B------:R-:W-:Y:S01]  /*16d20*/  VIADD R8, R24.reuse, 0x30 ;  /* 0x0000003018087836 */ /* 0x040fe20000000000 */
[----:B------:R-:W-:-:S04]  /*16d30*/  ISETP.GE.OR P3, PT, R24, R21, P0 ;  /* 0x000000151800720c */ /* 0x000fc80000766670 */
[----:B------:R-:W-:Y:S01]  /*16d40*/  ISETP.GE.OR P4, PT, R8, R21, P0 ;  /* 0x000000150800720c */ /* 0x000fe20000786670 */
[----:B------:R-:W-:-:S05]  /*16d50*/  VIADD R8, R24, 0x60 ;  /* 0x0000006018087836 */ /* 0x000fca0000000000 */
[----:B------:R-:W-:Y:S01]  /*16d60*/  ISETP.GE.OR P2, PT, R8, R21, P0 ;  /* 0x000000150800720c */ /* 0x000fe20000746670 */
[----:B------:R-:W-:Y:S02]  /*16d70*/  IMAD.MOV.U32 R13, RZ, RZ, R7 ;  /* 0x000000ffff0d7224 */ /* 0x000fe400078e0007 */
[----:B------:R-:W-:-:S10]  /*16d80*/  IMAD.MOV.U32 R0, RZ, RZ, R14 ;  /* 0x000000ffff007224 */ /* 0x000fd400078e000e */
[----:B------:R-:W-:Y:S05]  /*16d90*/  WARPSYNC.COLLECTIVE R15, `(.L_x_764) ;  /* 0x000000000f087348 */ /* 0x000fea0003c00000 */
[----:B------:R0:W1:Y:S02]  /*16da0*/  SHFL.IDX P6, R14, R13, R12, R11 ;  /* 0x0000000c0d0e7389 */ /* 0x00006400000c000b */
[----:B01----:R-:W-:Y:S01]  /*16db0*/  ENDCOLLECTIVE ;  /* 0x000000000000791b */ /* 0x003fe20003800000 */
.L_x_764:
[----:B------:R-:W-:Y:S02]  /*16dc0*/  IMAD.MOV.U32 R13, RZ, RZ, R20 ;  /* 0x000000ffff0d7224 */ /* 0x000fe400078e0014 */
[----:B------:R-:W-:Y:S01]  /*16dd0*/  IMAD.MOV.U32 R12, RZ, RZ, 0x1 ;  /* 0x00000001ff0c7424 */ /* 0x000fe200078e00ff */
[----:B------:R-:W-:-:S07]  /*16de0*/  MOV R3, R14 ;  /* 0x0000000e00037202 */ /* 0x000fce0000000f00 */
[----:B------:R-:W-:Y:S05]  /*16df0*/  WARPSYNC.COLLECTIVE R15, `(.L_x_765) ;  /* 0x000000000f087348 */ /* 0x000fea0003c00000 */
[----:B------:R0:W1:Y:S02]  /*16e00*/  SHFL.IDX P6, R14, R13, R12, R11 ;  /* 0x0000000c0d0e7389 */ /* 0x00006400000c000b */
[----:B01----:R-:W-:Y:S01]  /*16e10*/  ENDCOLLECTIVE ;  /* 0x000000000000791b */ /* 0x003fe20003800000 */
.L_x_765:
[----:B------:R-:W-:-:S04]  /*16e20*/  @!P3 LEA R10, P5, R26, R3, 0x1 ;  /* 0x000000031a0ab211 */ /* 0x000fc800078a08ff */
[----:B------:R-:W-:Y:S01]  /*16e30*/  @!P3 LEA.HI.X R3, R26, R0, R27, 0x1, P5 ;  /* 0x000000001a03b211 */ /* 0x000fe200028f0c1b */
[----:B------:R-:W-:Y:S02]  /*16e40*/  IMAD.MOV.U32 R13, RZ, RZ, R7 ;  /* 0x000000ffff0d7224 */ /* 0x000fe400078e0007 */
[----:B------:R-:W-:-:S07]  /*16e50*/  IMAD.MOV.U32 R4, RZ, RZ, R14 ;  /* 0x000000ffff047224 */ /* 0x000fce00078e000e */
[----:B------:R-:W-:Y:S05]  /*16e60*/  WARPSYNC.COLLECTIVE R15, `(.L_x_766) ;  /* 0x000000000f087348 */ /* 0x000fea0003c00000 */
[----:B------:R0:W1:Y:S02]  /*16e70*/  SHFL.IDX P6, R14, R13, R12, R11 ;  /* 0x0000000c0d0e7389 */ /* 0x00006400000c000b */
[----:B01----:R-:W-:Y:S01]  /*16e80*/  ENDCOLLECTIVE ;  /* 0x000000000000791b */ /* 0x003fe20003800000 */
.L_x_766:
[----:B------:R-:W-:Y:S01]  /*16e90*/  MOV R13, R20 ;  /* 0x00000014000d7202 */ /* 0x000fe20000000f00 */
[----:B------:R-:W-:Y:S02]  /*16ea0*/  IMAD.MOV.U32 R12, RZ, RZ, 0x2 ;  /* 0x00000002ff0c7424 */ /* 0x000fe400078e00ff */
[----:B------:R-:W-:-:S07]  /*16eb0*/  IMAD.MOV.U32 R5, RZ, RZ, R14 ;  /* 0x000000ffff057224 */ /* 0x000fce00078e000e */
[----:B------:R-:W-:Y:S05]  /*16ec0*/  WARPSYNC.COLLECTIVE R15, `(.L_x_767) ;  /* 0x000000000f087348 */ /* 0x000fea0003c00000 */
[----:B------:R0:W1:Y:S02]  /*16ed0*/  SHFL.IDX P6, R14, R13, R12, R11 ;  /* 0x0000000c0d0e7389 */ /* 0x00006400000c000b */
[----:B01----:R-:W-:Y:S01]  /*16ee0*/  ENDCOLLECTIVE ;  /* 0x000000000000791b */ /* 0x003fe20003800000 */
.L_x_767:
[----:B------:R-:W-:-:S04]  /*16ef0*/  @!P4 LEA R8, P1, R26, R5, 0x1 ;  /* 0x000000051a08c211 */ /* 0x000fc800078208ff */
[----:B------:R-:W-:Y:S01]  /*16f00*/  @!P4 LEA.HI.X R9, R26, R4, R27, 0x1, P1 ;  /* 0x000000041a09c211 */ /* 0x000fe200008f0c1b */
[----:B------:R-:W-:Y:S02]  /*16f10*/  IMAD.MOV.U32 R13, RZ, RZ, R7 ;  /* 0x000000ffff0d7224 */ /* 0x000fe400078e0007 */
[----:B------:R-:W-:-:S07]  /*16f20*/  IMAD.MOV.U32 R6, RZ, RZ, R14 ;  /* 0x000000ffff067224 */ /* 0x000fce00078e000e */
[----:B------:R-:W-:Y:S05]  /*16f30*/  WARPSYNC.COLLECTIVE R15, `(.L_x_768) ;  /* 0x000000000f087348 */ /* 0x000fea0003c00000 */
[----:B------:R0:W1:Y:S02]  /*16f40*/  SHFL.IDX P6, R14, R13, R12, R11 ;  /* 0x0000000c0d0e7389 */ /* 0x00006400000c000b */
[----:B01----:R-:W-:Y:S01]  /*16f50*/  ENDCOLLECTIVE ;  /* 0x000000000000791b */ /* 0x003fe20003800000 */
.L_x_768:
[----:B------:R-:W-:Y:S01]  /*16f60*/  @!P3 MOV R11, R3 ;  /* 0x00000003000bb202 */ /* 0x000fe20000000f00 */
[----:B------:R-:W-:Y:S02]  /*16f70*/  IMAD.MOV.U32 R13, RZ, RZ, R20 ;  /* 0x000000ffff0d7224 */ /* 0x000fe400078e0014 */
[----:B------:R-:W-:Y:S02]  /*16f80*/  IMAD.MOV.U32 R12, RZ, RZ, 0x3 ;  /* 0x00000003ff0c7424 */ /* 0x000fe400078e00ff */
[----:B------:R0:W-:Y:S04]  /*16f90*/  @!P3 ST.E.128 desc[UR42][R10.64], RZ ;  /* 0x000000ff0a00b985 */ /* 0x0001e8000c101d2a */
[----:B------:R1:W-:Y:S01]  /*16fa0*/  @!P4 ST.E.128 desc[UR42][R8.64], RZ ;  /* 0x000000ff0800c985 */ /* 0x0003e2000c101d2a */
[----:B------:R-:W-:-:S04]  /*16fb0*/  @!P2 LEA R25, P5, R26, R14, 0x1 ;  /* 0x0000000e1a19a211 */ /* 0x000fc800078a08ff */
[----:B------:R-:W-:Y:S01]  /*16fc0*/  @!P2 LEA.HI.X R5, R26, R6, R27, 0x1, P5 ;  /* 0x000000061a05a211 */ /* 0x000fe200028f0c1b */
[----:B0-----:R-:W-:Y:S01]  /*16fd0*/  IMAD.MOV.U32 R11, RZ, RZ, 0x181f ;  /* 0x0000181fff0b7424 */ /* 0x001fe200078e00ff */
[----:B------:R-:W-:-:S07]  /*16fe0*/  @!P2 MOV R4, R25 ;  /* 0x000000190004a202 */ /* 0x000fce0000000f00 */
[----:B-1----:R-:W-:Y:S05]  /*16ff0*/  WARPSYNC.COLLECTIVE R15, `(.L_x_769) ;  /* 0x000000000f087348 */ /* 0x002fea0003c00000 */
[----:B------:R0:W2:Y:S02]  /*17000*/  SHFL.IDX P6, R14, R13, R12, R11 ;  /* 0x0000000c0d0e7389 */ /* 0x0000a400000c000b */
[----:B012---:R-:W-:Y:S01]  /*17010*/  ENDCOLLECTIVE ;  /* 0x000000000000791b */ /* 0x007fe20003800000 */
.L_x_769:
[----:B------:R0:W-:Y:S01]  /*17020*/  @!P2 ST.E.128 desc[UR42][R4.64], RZ ;  /* 0x000000ff0400a985 */ /* 0x0001e2000c101d2a */
[----:B------:R-:W-:Y:S02]  /*17030*/  IMAD.MOV.U32 R13, RZ, RZ, R7 ;  /* 0x000000ffff0d7224 */ /* 0x000fe400078e0007 */
[----:B------:R-:W-:-:S07]  /*17040*/  IMAD.MOV.U32 R0, RZ, RZ, R14 ;  /* 0x000000ffff007224 */ /* 0x000fce00078e000e */
[----:B0-----:R-:W-:Y:S05]  /*17050*/  WARPSYNC.COLLECTIVE R15, `(.L_x_770) ;  /* 0x000000000f087348 */ /* 0x001fea0003c00000 */
[----:B------:R1:W2:Y:S02]  /*17060*/  SHFL.IDX P6, R14, R13, R12, R11 ;  /* 0x0000000c0d0e7389 */ /* 0x0002a400000c000b */
[----:B012---:R-:W-:Y:S01]  /*17070*/  ENDCOLLECTIVE ;  /* 0x000000000000791b */ /* 0x007fe20003800000 */
.L_x_770:
[----:B------:R-:W-:Y:S05]  /*17080*/  BRA `(.L_x_771) ;  /* 0xffffff84008c7947 */ /* 0x000fea000383ffff */
.L_x_619:
[----:B------:R-:W0:Y:S01]  /*17090*/  S2R R8, SR_TID.X ;  /* 0x0000000000087919 */ /* 0x000e220000002100 */
[----:B------:R-:W-:Y:S01]  /*170a0*/  BSSY B1, `(.L_x_772) ;  /* 0x000000a000017945 */ /* 0x000fe20003800000 */
[----:B------:R-:W-:Y:S02]  /*170b0*/  IMAD.MOV.U32 R12, RZ, RZ, RZ ;  /* 0x000000ffff0c7224 */ /* 0x000fe400078e00ff */
[----:B------:R-:W-:Y:S02]  /*170c0*/  IMAD.MOV.U32 R11, RZ, RZ, 0x1f ;  /* 0x0000001fff0b7424 */ /* 0x000fe400078e00ff */
[----:B------:R-:W-:Y:S01]  /*170d0*/  IMAD.MOV.U32 R15, RZ, RZ, -0x1 ;  /* 0xffffffffff0f7424 */ /* 0x000fe200078e00ff */
[----:B0-----:R-:W-:-:S04]  /*170e0*/  SHF.R.U32.HI R8, RZ, 0x5, R8 ;  /* 0x00000005ff087819 */ /* 0x001fc80000011608 */
[----:B------:R-:W-:-:S05]  /*170f0*/  LOP3.LUT R8, R8, 0x3, RZ, 0xc0, !PT ;  /* 0x0000000308087812 */ /* 0x000fca00078ec0ff */
[----:B------:R-:W-:-:S07]  /*17100*/  IMAD.MOV.U32 R13, RZ, RZ, R8 ;  /* 0x000000ffff0d7224 */ /* 0x000fce00078e0008 */
[----:B------:R-:W-:Y:S05]  /*17110*/  WARPSYNC.COLLECTIVE R15, `(.L_x_773) ;  /* 0x000000000f087348 */ /* 0x000fea0003c00000 */
[----:B------:R0:W1:Y:S02]  /*17120*/  SHFL.IDX P6, R14, R13, R12, R11 ;  /* 0x0000000c0d0e7389 */ /* 0x00006400000c000b */
[----:B01----:R-:W-:Y:S01]  /*17130*/  ENDCOLLECTIVE ;  /* 0x000000000000791b */ /* 0x003fe20003800000 */
.L_x_773:
[----:B------:R-:W-:Y:S05]  /*17140*/  BSYNC B1 ;  /* 0x0000000000017941 */ /* 0x000fea0003800000 */
.L_x_772:
[----:B------:R-:W-:Y:S05]  /*17150*/  BRA `(.L_x_774) ;  /* 0xffffff9400f87947 */ /* 0x000fea000383ffff */
.L_x_621:
[----:B------:R-:W-:Y:S01]  /*17160*/  BSSY B1, `(.L_x_775) ;  /* 0x0000006000017945 */ /* 0x000fe20003800000 */
[----:B------:R-:W-:-:S07]  /*17170*/  IMAD.MOV.U32 R15, RZ, RZ, -0x1 ;  /* 0xffffffffff0f7424 */ /* 0x000fce00078e00ff */
[----:B0-----:R-:W-:Y:S05]  /*17180*/  WARPSYNC.COLLECTIVE R15, `(.L_x_776) ;  /* 0x000000000f0c7348 */ /* 0x001fea0003c00000 */
[----:B------:R-:W-:Y:S02]  /*17190*/  ELECT P6, UR62, PT ;  /* 0x00000000003e782f */ /* 0x000fe400038c0000 */
[----:B------:R-:W-:Y:S01]  /*171a0*/  MOV R14, UR62 ;  /* 0x0000003e000e7c02 */ /* 0x000fe20008000f00 */
[----:B0-----:R-:W-:Y:S10]  /*171b0*/  ENDCOLLECTIVE ;  /* 0x000000000000791b */ /* 0x001ff40003800000 */
.L_x_776:
[----:B------:R-:W-:Y:S05]  /*171c0*/  BSYNC B1 ;  /* 0x0000000000017941 */ /* 0x000fea0003800000 */
.L_x_775:
[----:B------:R-:W-:Y:S05]  /*171d0*/  BRA `(.L_x_620) ;  /* 0xffffff9400f07947 */ /* 0x000fea000383ffff */
.L_x_623:
[----:B0-----:R0:W1:Y:S02]  /*171e0*/  SYNCS.PHASECHK.TRANS64.TRYWAIT P0, [R22+URZ+0x16820], R5 ;  /* 0x01682005160075a7 */ /* 0x001064000800017f */
[----:B-1----:R-:W-:Y:S05]  /*171f0*/  @!P0 NANOSLEEP.SYNCS 0x989680 ;  /* 0x009896800000895d */ /* 0x002fea0003900000 */
[----:B------:R-:W1:Y:S02]  /*17200*/  @!P0 SYNCS.PHASECHK.TRANS64 P0, [R22+URZ+0x16820], R5 ;  /* 0x01682005160085a7 */ /* 0x000e64000800007f */
[----:B-1----:R-:W-:Y:S05]  /*17210*/  @!P0 BRA `(.L_x_623) ;  /* 0xfffffffc00f08947 */ /* 0x002fea000383ffff */
[----:B------:R-:W-:Y:S05]  /*17220*/  BRA `(.L_x_777) ;  /* 0xffffff9800007947 */ /* 0x000fea000383ffff */
.L_x_627:
[----:B0-----:R0:W1:Y:S02]  /*17230*/  SYNCS.PHASECHK.TRANS64.TRYWAIT P0, [R5+URZ+0x168a0], R6 ;  /* 0x0168a006050075a7 */ /* 0x001064000800017f */
[----:B-1----:R-:W-:Y:S05]  /*17240*/  @!P0 NANOSLEEP.SYNCS 0x989680 ;  /* 0x009896800000895d */ /* 0x002fea0003900000 */
[----:B------:R-:W1:Y:S02]  /*17250*/  @!P0 SYNCS.PHASECHK.TRANS64 P0, [R5+URZ+0x168a0], R6 ;  /* 0x0168a006050085a7 */ /* 0x000e64000800007f */
[----:B-1----:R-:W-:Y:S05]  /*17260*/  @!P0 BRA `(.L_x_627) ;  /* 0xfffffffc00f08947 */ /* 0x002fea000383ffff */
[----:B------:R-:W-:Y:S05]  /*17270*/  BRA `(.L_x_778) ;  /* 0xffffff9800187947 */ /* 0x000fea000383ffff */
.L_x_632:
[----:B-1----:R1:W2:Y:S02]  /*17280*/  SYNCS.PHASECHK.TRANS64.TRYWAIT P0, [R5+URZ+0x168c0], R6 ;  /* 0x0168c006050075a7 */ /* 0x0022a4000800017f */
[----:B--2---:R-:W-:Y:S05]  /*17290*/  @!P0 NANOSLEEP.SYNCS 0x989680 ;  /* 0x009896800000895d */ /* 0x004fea0003900000 */
[----:B------:R-:W2:Y:S02]  /*172a0*/  @!P0 SYNCS.PHASECHK.TRANS64 P0, [R5+URZ+0x168c0], R6 ;  /* 0x0168c006050085a7 */ /* 0x000ea4000800007f */
[----:B--2---:R-:W-:Y:S05]  /*172b0*/  @!P0 BRA `(.L_x_632) ;  /* 0xfffffffc00f08947 */ /* 0x004fea000383ffff */
[----:B------:R-:W-:Y:S05]  /*172c0*/  BRA `(.L_x_779) ;  /* 0xffffff9800987947 */ /* 0x000fea000383ffff */
.L_x_639:
[----:B0-----:R0:W1:Y:S02]  /*172d0*/  SYNCS.PHASECHK.TRANS64.TRYWAIT P1, [R5+URZ+0x168a0], R6 ;  /* 0x0168a006050075a7 */ /* 0x001064000802017f */
[----:B-1----:R-:W-:Y:S05]  /*172e0*/  @!P1 NANOSLEEP.SYNCS 0x989680 ;  /* 0x009896800000995d */ /* 0x002fea0003900000 */
[----:B------:R-:W1:Y:S02]  /*172f0*/  @!P1 SYNCS.PHASECHK.TRANS64 P1, [R5+URZ+0x168a0], R6 ;  /* 0x0168a006050095a7 */ /* 0x000e64000802007f */
[----:B-1----:R-:W-:Y:S05]  /*17300*/  @!P1 BRA `(.L_x_639) ;  /* 0xfffffffc00f09947 */ /* 0x002fea000383ffff */
[----:B------:R-:W-:Y:S05]  /*17310*/  BRA `(.L_x_780) ;  /* 0xffffff9c00587947 */ /* 0x000fea000383ffff */
.L_x_644:
[----:B-1----:R1:W2:Y:S02]  /*17320*/  SYNCS.PHASECHK.TRANS64.TRYWAIT P1, [R5+URZ+0x168c0], R6 ;  /* 0x0168c006050075a7 */ /* 0x0022a4000802017f */
[----:B--2---:R-:W-:Y:S05]  /*17330*/  @!P1 NANOSLEEP.SYNCS 0x989680 ;  /* 0x009896800000995d */ /* 0x004fea0003900000 */
[----:B------:R-:W2:Y:S02]  /*17340*/  @!P1 SYNCS.PHASECHK.TRANS64 P1, [R5+URZ+0x168c0], R6 ;  /* 0x0168c006050095a7 */ /* 0x000ea4000802007f */
[----:B--2---:R-:W-:Y:S05]  /*17350*/  @!P1 BRA `(.L_x_644) ;  /* 0xfffffffc00f09947 */ /* 0x004fea000383ffff */
[----:B------:R-:W-:Y:S05]  /*17360*/  BRA `(.L_x_781) ;  /* 0xffffff9c00d07947 */ /* 0x000fea000383ffff */
.L_x_657:
[----:B------:R-:W0:Y:S01]  /*17370*/  S2R R20, SR_TID.X ;  /* 0x0000000000147919 */ /* 0x000e220000002100 */
        /* <DEDUP_REMOVED lines=10> */
.L_x_783:
[----:B------:R-:W-:Y:S05]  /*17420*/  BSYNC B0 ;  /* 0x0000000000007941 */ /* 0x000fea0003800000 */
.L_x_782:
[----:B------:R-:W-:Y:S05]  /*17430*/  BRA `(.L_x_784) ;  /* 0xffffffa800507947 */ /* 0x000fea000383ffff */
.L_x_660:
[----:B-1----:R1:W2:Y:S02]  /*17440*/  SYNCS.PHASECHK.TRANS64.TRYWAIT P0, [R3+URZ+0x16840], R4 ;  /* 0x01684004030075a7 */ /* 0x0022a4000800017f */
[----:B--2---:R-:W-:Y:S05]  /*17450*/  @!P0 NANOSLEEP.SYNCS 0x989680 ;  /* 0x009896800000895d */ /* 0x004fea0003900000 */
[----:B------:R-:W2:Y:S02]  /*17460*/  @!P0 SYNCS.PHASECHK.TRANS64 P0, [R3+URZ+0x16840], R4 ;  /* 0x01684004030085a7 */ /* 0x000ea4000800007f */
[----:B--2---:R-:W-:Y:S05]  /*17470*/  @!P0 BRA `(.L_x_660) ;  /* 0xfffffffc00f08947 */ /* 0x004fea000383ffff */
[----:B------:R-:W-:Y:S05]  /*17480*/  BRA `(.L_x_785) ;  /* 0xffffffa800b07947 */ /* 0x000fea000383ffff */
.L_x_661:
[----:B------:R-:W-:Y:S01]  /*17490*/  BSSY B0, `(.L_x_786) ;  /* 0x0000008000007945 */ /* 0x000fe20003800000 */
[----:B------:R-:W-:Y:S01]  /*174a0*/  IMAD.MOV.U32 R13, RZ, RZ, R2 ;  /* 0x000000ffff0d7224 */ /* 0x000fe200078e0002 */
[----:B------:R-:W-:Y:S01]  /*174b0*/  MOV R11, 0x181f ;  /* 0x0000181f000b7802 */ /* 0x000fe20000000f00 */
[----:B------:R-:W-:Y:S02]  /*174c0*/  IMAD.MOV.U32 R12, RZ, RZ, RZ ;  /* 0x000000ffff0c7224 */ /* 0x000fe400078e00ff */
[----:B------:R-:W-:-:S07]  /*174d0*/  IMAD.MOV.U32 R15, RZ, RZ, -0x1 ;  /* 0xffffffffff0f7424 */ /* 0x000fce00078e00ff */
[----:B0-----:R-:W-:Y:S05]  /*174e0*/  WARPSYNC.COLLECTIVE R15, `(.L_x_787) ;  /* 0x000000000f087348 */ /* 0x001fea0003c00000 */
[----:B------:R1:W2:Y:S02]  /*174f0*/  SHFL.IDX P6, R14, R13, R12, R11 ;  /* 0x0000000c0d0e7389 */ /* 0x0002a400000c000b */
[----:B012---:R-:W-:Y:S01]  /*17500*/  ENDCOLLECTIVE ;  /* 0x000000000000791b */ /* 0x007fe20003800000 */
.L_x_787:
[----:B------:R-:W-:Y:S05]  /*17510*/  BSYNC B0 ;  /* 0x0000000000007941 */ /* 0x000fea0003800000 */
.L_x_786:
[----:B------:R-:W-:Y:S01]  /*17520*/  IMAD.MOV.U32 R13, RZ, RZ, R0 ;  /* 0x000000ffff0d7224 */ /* 0x000fe200078e0000 */
[----:B------:R-:W-:Y:S01]  /*17530*/  MOV R15, 0xffffffff ;  /* 0xffffffff000f7802 */ /* 0x000fe20000000f00 */
[----:B------:R-:W-:Y:S02]  /*17540*/  IMAD.MOV.U32 R12, RZ, RZ, RZ ;  /* 0x000000ffff0c7224 */ /* 0x000fe400078e00ff */
[----:B------:R-:W-:Y:S02]  /*17550*/  IMAD.MOV.U32 R11, RZ, RZ, 0x181f ;  /* 0x0000181fff0b7424 */ /* 0x000fe400078e00ff */
[----:B------:R-:W-:Y:S02]  /*17560*/  IMAD.MOV.U32 R6, RZ, RZ, R14 ;  /* 0x000000ffff067224 */ /* 0x000fe400078e000e */
[----:B------:R-:W-:-:S07]  /*17570*/  @P0 IMAD R8, R5, 0x2, R22 ;  /* 0x0000000205080824 */ /* 0x000fce00078e0216 */
[----:B------:R-:W-:Y:S05]  /*17580*/  WARPSYNC.COLLECTIVE R15, `(.L_x_788) ;  /* 0x000000000f087348 */ /* 0x000fea0003c00000 */
[----:B------:R0:W1:Y:S02]  /*17590*/  SHFL.IDX P6, R14, R13, R12, R11 ;  /* 0x0000000c0d0e7389 */ /* 0x00006400000c000b */
[----:B01----:R-:W-:Y:S01]  /*175a0*/  ENDCOLLECTIVE ;  /* 0x000000000000791b */ /* 0x003fe20003800000 */
.L_x_788:
[----:B------:R-:W-:Y:S02]  /*175b0*/  IMAD.MOV.U32 R13, RZ, RZ, R2 ;  /* 0x000000ffff0d7224 */ /* 0x000fe400078e0002 */
[----:B------:R-:W-:Y:S02]  /*175c0*/  IMAD.MOV.U32 R12, RZ, RZ, 0x1 ;  /* 0x00000001ff0c7424 */ /* 0x000fe400078e00ff */
[----:B------:R-:W-:-:S07]  /*175d0*/  IMAD.MOV.U32 R7, RZ, RZ, R14 ;  /* 0x000000ffff077224 */ /* 0x000fce00078e000e */
[----:B------:R-:W-:Y:S05]  /*175e0*/  WARPSYNC.COLLECTIVE R15, `(.L_x_789) ;  /* 0x000000000f087348 */ /* 0x000fea0003c00000 */
[----:B------:R0:W1:Y:S02]  /*175f0*/  SHFL.IDX P6, R14, R13, R12, R11 ;  /* 0x0000000c0d0e7389 */ /* 0x00006400000c000b */
[----:B01----:R-:W-:Y:S01]  /*17600*/  ENDCOLLECTIVE ;  /* 0x000000000000791b */ /* 0x003fe20003800000 */
.L_x_789:
        /* <DEDUP_REMOVED lines=15> */
.L_x_790:
[----:B------:R-:W-:Y:S02]  /*17700*/  @P0 IMAD R8, R5, 0x2, R22 ;  /* 0x0000000205080824 */ /* 0x000fe400078e0216 */
[----:B------:R-:W-:Y:S01]  /*17710*/  IMAD.MOV.U32 R13, RZ, RZ, R2 ;  /* 0x000000ffff0d7224 */ /* 0x000fe200078e0002 */
[----:B------:R-:W-:Y:S01]  /*17720*/  MOV R12, 0x2 ;  /* 0x00000002000c7802 */ /* 0x000fe20000000f00 */
[----:B------:R-:W-:-:S07]  /*17730*/  IMAD.MOV.U32 R7, RZ, RZ, R14 ;  /* 0x000000ffff077224 */ /* 0x000fce00078e000e */
[----:B------:R-:W-:Y:S05]  /*17740*/  WARPSYNC.COLLECTIVE R15, `(.L_x_791) ;  /* 0x000000000f087348 */ /* 0x000fea0003c00000 */
[----:B------:R0:W1:Y:S02]  /*17750*/  SHFL.IDX P6, R14, R13, R12, R11 ;  /* 0x0000000c0d0e7389 */ /* 0x00006400000c000b */
[----:B01----:R-:W-:Y:S01]  /*17760*/  ENDCOLLECTIVE ;  /* 0x000000000000791b */ /* 0x003fe20003800000 */
.L_x_791:
        /* <DEDUP_REMOVED lines=15> */
.L_x_792:
[----:B------:R-:W-:Y:S01]  /*17860*/  @P0 IMAD R8, R5, 0x2, R22 ;  /* 0x0000000205080824 */ /* 0x000fe200078e0216 */
[----:B------:R-:W-:Y:S01]  /*17870*/  MOV R13, R2 ;  /* 0x00000002000d7202 */ /* 0x000fe20000000f00 */
[----:B------:R-:W-:Y:S02]  /*17880*/  IMAD.MOV.U32 R12, RZ, RZ, 0x3 ;  /* 0x00000003ff0c7424 */ /* 0x000fe400078e00ff */
[----:B------:R-:W-:-:S07]  /*17890*/  IMAD.MOV.U32 R7, RZ, RZ, R14 ;  /* 0x000000ffff077224 */ /* 0x000fce00078e000e */
[----:B------:R-:W-:Y:S05]  /*178a0*/  WARPSYNC.COLLECTIVE R15, `(.L_x_793) ;  /* 0x000000000f087348 */ /* 0x000fea0003c00000 */
[----:B------:R0:W1:Y:S02]  /*178b0*/  SHFL.IDX P6, R14, R13, R12, R11 ;  /* 0x0000000c0d0e7389 */ /* 0x00006400000c000b */
[----:B01----:R-:W-:Y:S01]  /*178c0*/  ENDCOLLECTIVE ;  /* 0x000000000000791b */ /* 0x003fe20003800000 */
.L_x_793:
        /* <DEDUP_REMOVED lines=15> */
.L_x_794:
[----:B------:R-:W-:Y:S01]  /*179c0*/  @P0 LEA R8, R5, R22, 0x1 ;  /* 0x0000001605080211 */ /* 0x000fe200078e08ff */
[----:B------:R-:W-:Y:S02]  /*179d0*/  IMAD.MOV.U32 R13, RZ, RZ, R2 ;  /* 0x000000ffff0d7224 */ /* 0x000fe400078e0002 */
[----:B------:R-:W-:Y:S02]  /*179e0*/  IMAD.MOV.U32 R12, RZ, RZ, 0x4 ;  /* 0x00000004ff0c7424 */ /* 0x000fe400078e00ff */
[----:B------:R-:W-:-:S07]  /*179f0*/  IMAD.MOV.U32 R7, RZ, RZ, R14 ;  /* 0x000000ffff077224 */ /* 0x000fce00078e000e */
[----:B------:R-:W-:Y:S05]  /*17a00*/  WARPSYNC.COLLECTIVE R15, `(.L_x_795) ;  /* 0x000000000f087348 */ /* 0x000fea0003c00000 */
[----:B------:R0:W1:Y:S02]  /*17a10*/  SHFL.IDX P6, R14, R13, R12, R11 ;  /* 0x0000000c0d0e7389 */ /* 0x00006400000c000b */
[----:B01----:R-:W-:Y:S01]  /*17a20*/  ENDCOLLECTIVE ;  /* 0x000000000000791b */ /* 0x003fe20003800000 */
.L_x_795:
        /* <DEDUP_REMOVED lines=15> */
.L_x_796:
[----:B------:R-:W-:Y:S02]  /*17b20*/  @P0 IMAD R8, R5, 0x2, R22 ;  /* 0x0000000205080824 */ /* 0x000fe400078e0216 */
[----:B------:R-:W-:Y:S02]  /*17b30*/  IMAD.MOV.U32 R13, RZ, RZ, R2 ;  /* 0x000000ffff0d7224 */ /* 0x000fe400078e0002 */
[----:B------:R-:W-:Y:S02]  /*17b40*/  IMAD.MOV.U32 R12, RZ, RZ, 0x5 ;  /* 0x00000005ff0c7424 */ /* 0x000fe400078e00ff */
[----:B------:R-:W-:-:S07]  /*17b50*/  IMAD.MOV.U32 R7, RZ, RZ, R14 ;  /* 0x000000ffff077224 */ /* 0x000fce00078e000e */
[----:B------:R-:W-:Y:S05]  /*17b60*/  WARPSYNC.COLLECTIVE R15, `(.L_x_797) ;  /* 0x000000000f087348 */ /* 0x000fea0003c00000 */
[----:B------:R0:W1:Y:S02]  /*17b70*/  SHFL.IDX P6, R14, R13, R12, R11 ;  /* 0x0000000c0d0e7389 */ /* 0x00006400000c000b */
[----:B01----:R-:W-:Y:S01]  /*17b80*/  ENDCOLLECTIVE ;  /* 0x000000000000791b */ /* 0x003fe20003800000 */
.L_x_797:
        /* <DEDUP_REMOVED lines=15> */
.L_x_798:
[----:B------:R-:W-:Y:S02]  /*17c80*/  @P0 IMAD R8, R5, 0x2, R22 ;  /* 0x0000000205080824 */ /* 0x000fe400078e0216 */
[----:B------:R-:W-:Y:S02]  /*17c90*/  IMAD.MOV.U32 R13, RZ, RZ, R2 ;  /* 0x000000ffff0d7224 */ /* 0x000fe400078e0002 */
[----:B------:R-:W-:Y:S01]  /*17ca0*/  IMAD.MOV.U32 R12, RZ, RZ, 0x6 ;  /* 0x00000006ff0c7424 */ /* 0x000fe200078e00ff */
[----:B------:R-:W-:-:S07]  /*17cb0*/  MOV R7, R14 ;  /* 0x0000000e00077202 */ /* 0x000fce0000000f00 */
[----:B------:R-:W-:Y:S05]  /*17cc0*/  WARPSYNC.COLLECTIVE R15, `(.L_x_799) ;  /* 0x000000000f087348 */ /* 0x000fea0003c00000 */
[----:B------:R0:W1:Y:S02]  /*17cd0*/  SHFL.IDX P6, R14, R13, R12, R11 ;  /* 0x0000000c0d0e7389 */ /* 0x00006400000c000b */
[----:B01----:R-:W-:Y:S01]  /*17ce0*/  ENDCOLLECTIVE ;  /* 0x000000000000791b */ /* 0x003fe20003800000 */
.L_x_799:
        /* <DEDUP_REMOVED lines=15> */
.L_x_800:
[----:B------:R-:W-:Y:S02]  /*17de0*/  @P0 IMAD R8, R5, 0x2, R22 ;  /* 0x0000000205080824 */ /* 0x000fe400078e0216 */
[----:B------:R-:W-:Y:S02]  /*17df0*/  IMAD.MOV.U32 R13, RZ, RZ, R2 ;  /* 0x000000ffff0d7224 */ /* 0x000fe400078e0002 */
[----:B------:R-:W-:Y:S02]  /*17e00*/  IMAD.MOV.U32 R12, RZ, RZ, 0x7 ;  /* 0x00000007ff0c7424 */ /* 0x000fe400078e00ff */
[----:B------:R-:W-:-:S07]  /*17e10*/  IMAD.MOV.U32 R7, RZ, RZ, R14 ;  /* 0x000000ffff077224 */ /* 0x000fce00078e000e */
[----:B------:R-:W-:Y:S05]  /*17e20*/  WARPSYNC.COLLECTIVE R15, `(.L_x_801) ;  /* 0x000000000f087348 */ /* 0x000fea0003c00000 */
[----:B------:R0:W1:Y:S02]  /*17e30*/  SHFL.IDX P6, R14, R13, R12, R11 ;  /* 0x0000000c0d0e7389 */ /* 0x00006400000c000b */
[----:B01----:R-:W-:Y:S01]  /*17e40*/  ENDCOLLECTIVE ;  /* 0x000000000000791b */ /* 0x003fe20003800000 */
.L_x_801:
[----:B------:R-:W-:-:S05]  /*17e50*/  @P0 LEA R7, P1, R9, R7, 0x1 ;  /* 0x0000000709070211 */ /* 0x000fca00078208ff */
[----:B------:R-:W-:-:S05]  /*17e60*/  @P0 IMAD.X R6, RZ, RZ, R6, P1 ;  /* 0x000000ffff060224 */ /* 0x000fca00008e0606 */
[----:B------:R-:W-:Y:S01]  /*17e70*/  @P0 LOP3.LUT R7, R7, R6, RZ, 0x3c, !PT ;  /* 0x0000000607070212 */ /* 0x000fe200078e3cff */
[----:B------:R-:W-:-:S03]  /*17e80*/  IMAD.MOV.U32 R13, RZ, RZ, R0 ;  /* 0x000000ffff0d7224 */ /* 0x000fc600078e0000 */
[----:B------:R-:W-:-:S04]  /*17e90*/  @P0 LOP3.LUT R6, R7, R6, RZ, 0x3c, !PT ;  /* 0x0000000607060212 */ /* 0x000fc800078e3cff */
[----:B------:R-:W-:Y:S02]  /*17ea0*/  @P0 LOP3.LUT R7, R7, R6, RZ, 0x3c, !PT ;  /* 0x0000000607070212 */ /* 0x000fe400078e3cff */
[----:B------:R-:W-:-:S07]  /*17eb0*/  MOV R2, R14 ;  /* 0x0000000e00027202 */ /* 0x000fce0000000f00 */
[----:B------:R-:W-:Y:S05]  /*17ec0*/  WARPSYNC.COLLECTIVE R15, `(.L_x_802) ;  /* 0x000000000f087348 */ /* 0x000fea0003c00000 */
[----:B------:R0:W1:Y:S02]  /*17ed0*/  SHFL.IDX P6, R14, R13, R12, R11 ;  /* 0x0000000c0d0e7389 */ /* 0x00006400000c000b */
[----:B01----:R-:W-:Y:S01]  /*17ee0*/  ENDCOLLECTIVE ;  /* 0x000000000000791b */ /* 0x003fe20003800000 */
.L_x_802:
[----:B------:R-:W-:Y:S01]  /*17ef0*/  @!PT LDS RZ, [RZ] ;  /* 0x00000000fffff984 */ /* 0x000fe20000000800 */
[----:B------:R-:W-:Y:S01]  /*17f00*/  @!PT LDS RZ, [RZ] ;  /* 0x00000000fffff984 */ /* 0x000fe20000000800 */
[----:B------:R-:W-:Y:S01]  /*17f10*/  @!PT LDS RZ, [RZ] ;  /* 0x00000000fffff984 */ /* 0x000fe20000000800 */
[----:B------:R2:W-:Y:S01]  /*17f20*/  @P0 LDGSTS.E.BYPASS.LTC128B.128 [R8+0x11400], desc[UR42][R6.64], !P2 ;  /* 0x1140000006080fae */ /* 0x0005e2000d101d6a */
[----:B------:R-:W-:Y:S01]  /*17f30*/  IMAD.MOV.U32 R0, RZ, RZ, R14 ;  /* 0x000000ffff007224 */ /* 0x000fe200078e000e */
[----:B------:R-:W-:Y:S06]  /*17f40*/  BRA `(.L_x_803) ;  /* 0xffffffa400cc7947 */ /* 0x000fec000383ffff */
.L_x_666:
[----:B------:R-:W2:Y:S01]  /*17f50*/  LDL.LU R11, [R1+0x34] ;  /* 0x00003400010b7983 */ /* 0x000ea20000300800 */
[----:B------:R-:W-:Y:S01]  /*17f60*/  IMAD.MOV.U32 R13, RZ, RZ, R0 ;  /* 0x000000ffff0d7224 */ /* 0x000fe200078e0000 */
[----:B------:R-:W-:Y:S01]  /*17f70*/  MOV R15, 0xffffffff ;  /* 0xffffffff000f7802 */ /* 0x000fe20000000f00 */
[----:B------:R-:W-:Y:S02]  /*17f80*/  IMAD.MOV.U32 R12, RZ, RZ, RZ ;  /* 0x000000ffff0c7224 */ /* 0x000fe400078e00ff */
[----:B------:R-:W-:-:S04]  /*17f90*/  IMAD R17, R17, 0xc0, R9 ;  /* 0x000000c011117824 */ /* 0x000fc800078e0209 */
[----:B------:R-:W-:Y:S02]  /*17fa0*/  VIADD R8, R17, 0x10 ;  /* 0x0000001011087836 */ /* 0x000fe40000000000 */
[----:B--2---:R-:W-:Y:S02]  /*17fb0*/  IMAD R3, R11, R10, RZ ;  /* 0x0000000a0b037224 */ /* 0x004fe400078e02ff */
[----:B------:R-:W-:-:S03]  /*17fc0*/  IMAD.MOV.U32 R11, RZ, RZ, 0x181f ;  /* 0x0000181fff0b7424 */ /* 0x000fc600078e00ff */
[----:B------:R-:W-:-:S13]  /*17fd0*/  ISETP.GE.AND P1, PT, R17, R3, PT ;  /* 0x000000031100720c */ /* 0x000fda0003f26270 */
[----:B-----5:R-:W-:Y:S05]  /*17fe0*/  WARPSYNC.COLLECTIVE R15, `(.L_x_804) ;  /* 0x000000000f087348 */ /* 0x020fea0003c00000 */
[----:B------:R0:W1:Y:S02]  /*17ff0*/  SHFL.IDX P6, R14, R13, R12, R11 ;  /* 0x0000000c0d0e7389 */ /* 0x00006400000c000b */
[----:B01---5:R-:W-:Y:S01]  /*18000*/  ENDCOLLECTIVE ;  /* 0x000000000000791b */ /* 0x023fe20003800000 */
.L_x_804:
[----:B------:R-:W-:Y:S02]  /*18010*/  IMAD.MOV.U32 R13, RZ, RZ, R2 ;  /* 0x000000ffff0d7224 */ /* 0x000fe400078e0002 */
[----:B------:R-:W-:-:S07]  /*18020*/  IMAD.MOV.U32 R6, RZ, RZ, R14 ;  /* 0x000000ffff067224 */ /* 0x000fce00078e000e */
[----:B------:R-:W-:Y:S05]  /*18030*/  WARPSYNC.COLLECTIVE R15, `(.L_x_805) ;  /* 0x000000000f087348 */ /* 0x000fea0003c00000 */
[----:B------:R0:W1:Y:S02]  /*18040*/  SHFL.IDX P6, R14, R13, R12, R11 ;  /* 0x0000000c0d0e7389 */ /* 0x00006400000c000b */
[----:B01----:R-:W-:Y:S01]  /*18050*/  ENDCOLLECTIVE ;  /* 0x000000000000791b */ /* 0x003fe20003800000 */
.L_x_805:
[----:B------:R-:W-:Y:S01]  /*18060*/  MOV R13, R0 ;  /* 0x00000000000d7202 */ /* 0x000fe20000000f00 */
[----:B------:R-:W-:Y:S02]  /*18070*/  IMAD.MOV.U32 R12, RZ, RZ, 0x1 ;  /* 0x00000001ff0c7424 */ /* 0x000fe400078e00ff */
[----:B------:R-:W-:-:S07]  /*18080*/  IMAD.MOV.U32 R7, RZ, RZ, R14 ;  /* 0x000000ffff077224 */ /* 0x000fce00078e000e */
[----:B------:R-:W-:Y:S05]  /*18090*/  WARPSYNC.COLLECTIVE R15, `(.L_x_806) ;  /* 0x000000000f087348 */ /* 0x000fea0003c00000 */
[----:B------:R0:W1:Y:S02]  /*180a0*/  SHFL.IDX P6, R14, R13, R12, R11 ;  /* 0x0000000c0d0e7389 */ /* 0x00006400000c000b */
[----:B01----:R-:W-:Y:S01]  /*180b0*/  ENDCOLLECTIVE ;  /* 0x000000000000791b */ /* 0x003fe20003800000 */
.L_x_806:
        /* <DEDUP_REMOVED lines=10> */
[----:B------:R-:W-:Y:S01]  /*18160*/  ISETP.GE.AND P1, PT, R8, R3, PT ;  /* 0x000000030800720c */ /* 0x000fe20003f26270 */
[----:B0-----:R-:W-:-:S12]  /*18170*/  IMAD.MOV.U32 R6, RZ, RZ, R14 ;  /* 0x000000ffff067224 */ /* 0x001fd800078e000e */
[----:B------:R-:W-:Y:S05]  /*18180*/  WARPSYNC.COLLECTIVE R15, `(.L_x_807) ;  /* 0x000000000f087348 */ /* 0x000fea0003c00000 */
[----:B------:R0:W1:Y:S02]  /*18190*/  SHFL.IDX P6, R14, R13, R12, R11 ;  /* 0x0000000c0d0e7389 */ /* 0x00006400000c000b */
[----:B01----:R-:W-:Y:S01]  /*181a0*/  ENDCOLLECTIVE ;  /* 0x000000000000791b */ /* 0x003fe20003800000 */
.L_x_807:
[----:B------:R-:W-:Y:S02]  /*181b0*/  IMAD.MOV.U32 R13, RZ, RZ, R0 ;  /* 0x000000ffff0d7224 */ /* 0x000fe400078e0000 */
[----:B------:R-:W-:Y:S02]  /*181c0*/  IMAD.MOV.U32 R12, RZ, RZ, 0x2 ;  /* 0x00000002ff0c7424 */ /* 0x000fe400078e00ff */
[----:B------:R-:W-:-:S07]  /*181d0*/  IMAD.MOV.U32 R7, RZ, RZ, R14 ;  /* 0x000000ffff077224 */ /* 0x000fce00078e000e */
[----:B------:R-:W-:Y:S05]  /*181e0*/  WARPSYNC.COLLECTIVE R15, `(.L_x_808) ;  /* 0x000000000f087348 */ /* 0x000fea0003c00000 */
[----:B------:R0:W1:Y:S02]  /*181f0*/  SHFL.IDX P6, R14, R13, R12, R11 ;  /* 0x0000000c0d0e7389 */ /* 0x00006400000c000b */
[----:B01----:R-:W-:Y:S01]  /*18200*/  ENDCOLLECTIVE ;  /* 0x000000000000791b */ /* 0x003fe20003800000 */
.L_x_808:
        /* <DEDUP_REMOVED lines=16> */
.L_x_809:
[----:B------:R-:W-:Y:S02]  /*18310*/  IMAD.MOV.U32 R13, RZ, RZ, R0 ;  /* 0x000000ffff0d7224 */ /* 0x000fe400078e0000 */
[----:B------:R-:W-:Y:S02]  /*18320*/  IMAD.MOV.U32 R12, RZ, RZ, 0x3 ;  /* 0x00000003ff0c7424 */ /* 0x000fe400078e00ff */
[----:B------:R-:W-:-:S07]  /*18330*/  IMAD.MOV.U32 R7, RZ, RZ, R14 ;  /* 0x000000ffff077224 */ /* 0x000fce00078e000e */
[----:B------:R-:W-:Y:S05]  /*18340*/  WARPSYNC.COLLECTIVE R15, `(.L_x_810) ;  /* 0x000000000f087348 */ /* 0x000fea0003c00000 */
[----:B------:R0:W1:Y:S02]  /*18350*/  SHFL.IDX P6, R14, R13, R12, R11 ;  /* 0x0000000c0d0e7389 */ /* 0x00006400000c000b */
[----:B01----:R-:W-:Y:S01]  /*18360*/  ENDCOLLECTIVE ;  /* 0x000000000000791b */ /* 0x003fe20003800000 */
.L_x_810:
        /* <DEDUP_REMOVED lines=16> */
.L_x_811:
[----:B------:R-:W-:Y:S02]  /*18470*/  IMAD.MOV.U32 R13, RZ, RZ, R0 ;  /* 0x000000ffff0d7224 */ /* 0x000fe400078e0000 */
[----:B------:R-:W-:Y:S01]  /*18480*/  IMAD.MOV.U32 R12, RZ, RZ, 0x4 ;  /* 0x00000004ff0c7424 */ /* 0x000fe200078e00ff */
[----:B------:R-:W-:-:S07]  /*18490*/  MOV R7, R14 ;  /* 0x0000000e00077202 */ /* 0x000fce0000000f00 */
[----:B------:R-:W-:Y:S05]  /*184a0*/  WARPSYNC.COLLECTIVE R15, `(.L_x_812) ;  /* 0x000000000f087348 */ /* 0x000fea0003c00000 */
[----:B------:R0:W1:Y:S02]  /*184b0*/  SHFL.IDX P6, R14, R13, R12, R11 ;  /* 0x0000000c0d0e7389 */ /* 0x00006400000c000b */
[----:B01----:R-:W-:Y:S01]  /*184c0*/  ENDCOLLECTIVE ;  /* 0x000000000000791b */ /* 0x003fe20003800000 */
.L_x_812:
        /* <DEDUP_REMOVED lines=16> */
.L_x_813:
[----:B------:R-:W-:Y:S02]  /*185d0*/  IMAD.MOV.U32 R13, RZ, RZ, R0 ;  /* 0x000000ffff0d7224 */ /* 0x000fe400078e0000 */
[----:B------:R-:W-:Y:S02]  /*185e0*/  IMAD.MOV.U32 R12, RZ, RZ, 0x5 ;  /* 0x00000005ff0c7424 */ /* 0x000fe400078e00ff */
[----:B------:R-:W-:-:S07]  /*185f0*/  IMAD.MOV.U32 R7, RZ, RZ, R14 ;  /* 0x000000ffff077224 */ /* 0x000fce00078e000e */
[----:B------:R-:W-:Y:S05]  /*18600*/  WARPSYNC.COLLECTIVE R15, `(.L_x_814) ;  /* 0x000000000f087348 */ /* 0x000fea0003c00000 */
[----:B------:R0:W1:Y:S02]  /*18610*/  SHFL.IDX P6, R14, R13, R12, R11 ;  /* 0x0000000c0d0e7389 */ /* 0x00006400000c000b */
[----:B01----:R-:W-:Y:S01]  /*18620*/  ENDCOLLECTIVE ;  /* 0x000000000000791b */ /* 0x003fe20003800000 */
.L_x_814:
        /* <DEDUP_REMOVED lines=16> */
.L_x_815:
[----:B------:R-:W-:Y:S01]  /*18730*/  IMAD.MOV.U32 R13, RZ, RZ, R0 ;  /* 0x000000ffff0d7224 */ /* 0x000fe200078e0000 */
[----:B------:R-:W-:Y:S01]  /*18740*/  MOV R12, 0x6 ;  /* 0x00000006000c7802 */ /* 0x000fe20000000f00 */
[----:B------:R-:W-:-:S07]  /*18750*/  IMAD.MOV.U32 R7, RZ, RZ, R14 ;  /* 0x000000ffff077224 */ /* 0x000fce00078e000e */
[----:B------:R-:W-:Y:S05]  /*18760*/  WARPSYNC.COLLECTIVE R15, `(.L_x_816) ;  /* 0x000000000f087348 */ /* 0x000fea0003c00000 */
[----:B------:R0:W1:Y:S02]  /*18770*/  SHFL.IDX P6, R14, R13, R12, R11 ;  /* 0x0000000c0d0e7389 */ /* 0x00006400000c000b */
[----:B01----:R-:W-:Y:S01]  /*18780*/  ENDCOLLECTIVE ;  /* 0x000000000000791b */ /* 0x003fe20003800000 */
.L_x_816:
        /* <DEDUP_REMOVED lines=16> */
.L_x_817:
[----:B------:R-:W-:Y:S01]  /*18890*/  IMAD.MOV.U32 R13, RZ, RZ, R0 ;  /* 0x000000ffff0d7224 */ /* 0x000fe200078e0000 */
[----:B------:R-:W-:Y:S01]  /*188a0*/  MOV R12, 0x7 ;  /* 0x00000007000c7802 */ /* 0x000fe20000000f00 */
[----:B------:R-:W-:-:S07]  /*188b0*/  IMAD.MOV.U32 R7, RZ, RZ, R14 ;  /* 0x000000ffff077224 */ /* 0x000fce00078e000e */
[----:B------:R-:W-:Y:S05]  /*188c0*/  WARPSYNC.COLLECTIVE R15, `(.L_x_818) ;  /* 0x000000000f087348 */ /* 0x000fea0003c00000 */
[----:B------:R0:W1:Y:S02]  /*188d0*/  SHFL.IDX P6, R14, R13, R12, R11 ;  /* 0x0000000c0d0e7389 */ /* 0x00006400000c000b */
[----:B01----:R-:W-:Y:S01]  /*188e0*/  ENDCOLLECTIVE ;  /* 0x000000000000791b */ /* 0x003fe20003800000 */
.L_x_818:
[----:B------:R-:W-:-:S05]  /*188f0*/  @!P1 LEA R7, P2, R21, R7, 0x1 ;  /* 0x0000000715079211 */ /* 0x000fca00078408ff */
[----:B------:R-:W-:-:S05]  /*18900*/  @!P1 IMAD.X R6, RZ, RZ, R6, P2 ;  /* 0x000000ffff069224 */ /* 0x000fca00010e0606 */
[-C--:B------:R-:W-:Y:S01]  /*18910*/  @!P1 LOP3.LUT R7, R7, R6.reuse, RZ, 0x3c, !PT ;  /* 0x0000000607079212 */ /* 0x080fe200078e3cff */
[----:B------:R-:W-:Y:S02]  /*18920*/  IMAD.MOV.U32 R13, RZ, RZ, R2 ;  /* 0x000000ffff0d7224 */ /* 0x000fe400078e0002 */
[----:B------:R-:W-:Y:S01]  /*18930*/  VIADD R2, R17, 0x70 ;  /* 0x0000007011027836 */ /* 0x000fe20000000000 */
[----:B------:R-:W-:-:S04]  /*18940*/  @!P1 LOP3.LUT R6, R7, R6, RZ, 0x3c, !PT ;  /* 0x0000000607069212 */ /* 0x000fc800078e3cff */
[----:B------:R-:W-:Y:S01]  /*18950*/  @!P1 LOP3.LUT R7, R7, R6, RZ, 0x3c, !PT ;  /* 0x0000000607079212 */ /* 0x000fe200078e3cff */
[----:B------:R-:W-:-:S07]  /*18960*/  IMAD.MOV.U32 R0, RZ, RZ, R14 ;  /* 0x000000ffff007224 */ /* 0x000fce00078e000e */
[----:B------:R-:W-:Y:S05]  /*18970*/  WARPSYNC.COLLECTIVE R15, `(.L_x_819) ;  /* 0x000000000f087348 */ /* 0x000fea0003c00000 */
[----:B------:R0:W1:Y:S02]  /*18980*/  SHFL.IDX P6, R14, R13, R12, R11 ;  /* 0x0000000c0d0e7389 */ /* 0x00006400000c000b */
[----:B01----:R-:W-:Y:S01]  /*18990*/  ENDCOLLECTIVE ;  /* 0x000000000000791b */ /* 0x003fe20003800000 */
.L_x_819:
[----:B------:R-:W-:Y:S01]  /*189a0*/  @!PT LDS RZ, [RZ] ;  /* 0x00000000fffff984 */ /* 0x000fe20000000800 */
[----:B------:R-:W-:Y:S01]  /*189b0*/  @!PT LDS RZ, [RZ] ;  /* 0x00000000fffff984 */ /* 0x000fe20000000800 */
[----:B------:R-:W-:Y:S01]  /*189c0*/  @!PT LDS RZ, [RZ] ;  /* 0x00000000fffff984 */ /* 0x000fe20000000800 */
[----:B------:R0:W-:Y:S01]  /*189d0*/  @!P1 LDGSTS.E.BYPASS.LTC128B.128 [R20+0xb400], desc[UR42][R6.64], !P0 ;  /* 0x0b40000006149fae */ /* 0x0001e2000c101d6a */
[----:B------:R-:W-:Y:S01]  /*189e0*/  ISETP.GE.AND P1, PT, R2, R3, PT ;  /* 0x000000030200720c */ /* 0x000fe20003f26270 */
[----:B------:R-:W-:Y:S02]  /*189f0*/  IMAD.MOV.U32 R13, RZ, RZ, R4 ;  /* 0x000000ffff0d7224 */ /* 0x000fe400078e0004 */
[----:B------:R-:W-:Y:S02]  /*18a00*/  IMAD.MOV.U32 R12, RZ, RZ, RZ ;  /* 0x000000ffff0c7224 */ /* 0x000fe400078e00ff */
[----:B0-----:R-:W-:-:S08]  /*18a10*/  IMAD.MOV.U32 R6, RZ, RZ, R14 ;  /* 0x000000ffff067224 */ /* 0x001fd000078e000e */
[----:B------:R-:W-:Y:S05]  /*18a20*/  WARPSYNC.COLLECTIVE R15, `(.L_x_820) ;  /* 0x000000000f087348 */ /* 0x000fea0003c00000 */
[----:B------:R0:W1:Y:S02]  /*18a30*/  SHFL.IDX P6, R14, R13, R12, R11 ;  /* 0x0000000c0d0e7389 */ /* 0x00006400000c000b */
[----:B01----:R-:W-:Y:S01]  /*18a40*/  ENDCOLLECTIVE ;  /* 0x000000000000791b */ /* 0x003fe20003800000 */
.L_x_820:
[----:B------:R-:W-:-:S05]  /*18a50*/  @!P1 LEA R6, P2, R21, R6, 0x1 ;  /* 0x0000000615069211 */ /* 0x000fca00078408ff */
[----:B------:R-:W-:-:S05]  /*18a60*/  @!P1 IMAD.X R0, RZ, RZ, R0, P2 ;  /* 0x000000ffff009224 */ /* 0x000fca00010e0600 */
[----:B------:R-:W-:Y:S01]  /*18a70*/  @!P1 MOV R7, R0 ;  /* 0x0000000000079202 */ /* 0x000fe20000000f00 */
[----:B------:R-:W-:Y:S02]  /*18a80*/  IMAD.MOV.U32 R13, RZ, RZ, R5 ;  /* 0x000000ffff0d7224 */ /* 0x000fe400078e0005 */
[C---:B------:R-:W-:Y:S02]  /*18a90*/  VIADD R0, R17.reuse, 0x80 ;  /* 0x0000008011007836 */ /* 0x040fe40000000000 */
[----:B------:R-:W-:Y:S01]  /*18aa0*/  @!PT LDS RZ, [RZ] ;  /* 0x00000000fffff984 */ /* 0x000fe20000000800 */
[----:B------:R-:W-:Y:S01]  /*18ab0*/  @!PT LDS RZ, [RZ] ;  /* 0x00000000fffff984 */ /* 0x000fe20000000800 */
[----:B------:R-:W-:Y:S01]  /*18ac0*/  @!PT LDS RZ, [RZ] ;  /* 0x00000000fffff984 */ /* 0x000fe20000000800 */
[----:B------:R0:W-:Y:S03]  /*18ad0*/  @!P1 LDGSTS.E.BYPASS.LTC128B.128 [R20+0xbc00], desc[UR42][R6.64], !P0 ;  /* 0x0bc0000006149fae */ /* 0x0001e6000c101d6a */
[----:B------:R-:W-:Y:S01]  /*18ae0*/  ISETP.GE.AND P1, PT, R0, R3, PT ;  /* 0x000000030000720c */ /* 0x000fe20003f26270 */
[----:B------:R-:W-:Y:S02]  /*18af0*/  VIADD R0, R17, 0x90 ;  /* 0x0000009011007836 */ /* 0x000fe40000000000 */
[----:B------:R-:W-:-:S10]  /*18b00*/  IMAD.MOV.U32 R2, RZ, RZ, R14 ;  /* 0x000000ffff027224 */ /* 0x000fd400078e000e */
[----:B0-----:R-:W-:Y:S05]  /*18b10*/  WARPSYNC.COLLECTIVE R15, `(.L_x_821) ;  /* 0x000000000f087348 */ /* 0x001fea0003c00000 */
[----:B------:R1:W2:Y:S02]  /*18b20*/  SHFL.IDX P6, R14, R13, R12, R11 ;  /* 0x0000000c0d0e7389 */ /* 0x0002a400000c000b */
[----:B012---:R-:W-:Y:S01]  /*18b30*/  ENDCOLLECTIVE ;  /* 0x000000000000791b */ /* 0x007fe20003800000 */
.L_x_821:
[----:B------:R-:W-:Y:S02]  /*18b40*/  IMAD.MOV.U32 R13, RZ, RZ, R4 ;  /* 0x000000ffff0d7224 */ /* 0x000fe400078e0004 */
[----:B------:R-:W-:Y:S01]  /*18b50*/  IMAD.MOV.U32 R12, RZ, RZ, 0x1 ;  /* 0x00000001ff0c7424 */ /* 0x000fe200078e00ff */
[----:B------:R-:W-:-:S07]  /*18b60*/  MOV R8, R14 ;  /* 0x0000000e00087202 */ /* 0x000fce0000000f00 */
[----:B------:R-:W-:Y:S05]  /*18b70*/  WARPSYNC.COLLECTIVE R15, `(.L_x_822) ;  /* 0x000000000f087348 */ /* 0x000fea0003c00000 */
[----:B------:R0:W1:Y:S02]  /*18b80*/  SHFL.IDX P6, R14, R13, R12, R11 ;  /* 0x0000000c0d0e7389 */ /* 0x00006400000c000b */
[----:B01----:R-:W-:Y:S01]  /*18b90*/  ENDCOLLECTIVE ;  /* 0x000000000000791b */ /* 0x003fe20003800000 */
.L_x_822:
[----:B------:R-:W-:-:S05]  /*18ba0*/  @!P1 LEA R6, P2, R21, R8, 0x1 ;  /* 0x0000000815069211 */ /* 0x000fca00078408ff */
[----:B------:R-:W-:-:S04]  /*18bb0*/  @!P1 IMAD.X R2, RZ, RZ, R2, P2 ;  /* 0x000000ffff029224 */ /* 0x000fc800010e0602 */
[----:B------:R-:W-:Y:S02]  /*18bc0*/  @!P1 IMAD.MOV.U32 R7, RZ, RZ, R2 ;  /* 0x000000ffff079224 */ /* 0x000fe400078e0002 */
[----:B------:R-:W-:Y:S02]  /*18bd0*/  VIADD R2, R17, 0xa0 ;  /* 0x000000a011027836 */ /* 0x000fe40000000000 */
[----:B------:R-:W-:Y:S01]  /*18be0*/  IMAD.MOV.U32 R13, RZ, RZ, R5 ;  /* 0x000000ffff0d7224 */ /* 0x000fe200078e0005 */
[----:B------:R-:W-:Y:S01]  /*18bf0*/  @!PT LDS RZ, [RZ] ;  /* 0x00000000fffff984 */ /* 0x000fe20000000800 */
[----:B------:R-:W-:Y:S01]  /*18c00*/  @!PT LDS RZ, [RZ] ;  /* 0x00000000fffff984 */ /* 0x000fe20000000800 */
[----:B------:R-:W-:Y:S01]  /*18c10*/  @!PT LDS RZ, [RZ] ;  /* 0x00000000fffff984 */ /* 0x000fe20000000800 */
[----:B------:R0:W-:Y:S01]  /*18c20*/  @!P1 LDGSTS.E.BYPASS.LTC128B.128 [R20+0xc400], desc[UR42][R6.64], !P0 ;  /* 0x0c40000006149fae */ /* 0x0001e2000c101d6a */
[----:B------:R-:W-:Y:S02]  /*18c30*/  ISETP.GE.AND P1, PT, R0, R3, PT ;  /* 0x000000030000720c */ /* 0x000fe40003f26270 */
[----:B------:R-:W-:-:S11]  /*18c40*/  MOV R0, R14 ;  /* 0x0000000e00007202 */ /* 0x000fd60000000f00 */
[----:B0-----:R-:W-:Y:S05]  /*18c50*/  WARPSYNC.COLLECTIVE R15, `(.L_x_823) ;  /* 0x000000000f087348 */ /* 0x001fea0003c00000 */
[----:B------:R1:W2:Y:S02]  /*18c60*/  SHFL.IDX P6, R14, R13, R12, R11 ;  /* 0x0000000c0d0e7389 */ /* 0x0002a400000c000b */
[----:B012---:R-:W-:Y:S01]  /*18c70*/  ENDCOLLECTIVE ;  /* 0x000000000000791b */ /* 0x007fe20003800000 */
.L_x_823:
[----:B------:R-:W-:Y:S01]  /*18c80*/  IMAD.MOV.U32 R13, RZ, RZ, R4 ;  /* 0x000000ffff0d7224 */ /* 0x000fe200078e0004 */
[----:B------:R-:W-:Y:S01]  /*18c90*/  MOV R12, 0x2 ;  /* 0x00000002000c7802 */ /* 0x000fe20000000f00 */
[----:B------:R-:W-:-:S07]  /*18ca0*/  IMAD.MOV.U32 R6, RZ, RZ, R14 ;  /* 0x000000ffff067224 */ /* 0x000fce00078e000e */
[----:B------:R-:W-:Y:S05]  /*18cb0*/  WARPSYNC.COLLECTIVE R15, `(.L_x_824) ;  /* 0x000000000f087348 */ /* 0x000fea0003c00000 */
[----:B------:R0:W1:Y:S02]  /*18cc0*/  SHFL.IDX P6, R14, R13, R12, R11 ;  /* 0x0000000c0d0e7389 */ /* 0x00006400000c000b */
[----:B01----:R-:W-:Y:S01]  /*18cd0*/  ENDCOLLECTIVE ;  /* 0x000000000000791b */ /* 0x003fe20003800000 */
.L_x_824:
[----:B------:R-:W-:-:S05]  /*18ce0*/  @!P1 LEA R6, P2, R21, R6, 0x1 ;  /* 0x0000000615069211 */ /* 0x000fca00078408ff */
[----:B------:R-:W-:-:S04]  /*18cf0*/  @!P1 IMAD.X R0, RZ, RZ, R0, P2 ;  /* 0x000000ffff009224 */ /* 0x000fc800010e0600 */
[----:B------:R-:W-:Y:S02]  /*18d00*/  @!P1 IMAD.MOV.U32 R7, RZ, RZ, R0 ;  /* 0x000000ffff079224 */ /* 0x000fe400078e0000 */
[----:B------:R-:W-:-:S03]  /*18d10*/  IMAD.MOV.U32 R13, RZ, RZ, R5 ;  /* 0x000000ffff0d7224 */ /* 0x000fc600078e0005 */
[----:B------:R-:W-:Y:S01]  /*18d20*/  @!PT LDS RZ, [RZ] ;  /* 0x00000000fffff984 */ /* 0x000fe20000000800 */
[----:B------:R-:W-:Y:S01]  /*18d30*/  @!PT LDS RZ, [RZ] ;  /* 0x00000000fffff984 */ /* 0x000fe20000000800 */
[----:B------:R-:W-:Y:S01]  /*18d40*/  @!PT LDS RZ, [RZ] ;  /* 0x00000000fffff984 */ /* 0x000fe20000000800 */
[----:B------:R0:W-:Y:S01]  /*18d50*/  @!P1 LDGSTS.E.BYPASS.LTC128B.128 [R20+0xcc00], desc[UR42][R6.64], !P0 ;  /* 0x0cc0000006149fae */ /* 0x0001e2000c101d6a */
[----:B------:R-:W-:Y:S01]  /*18d60*/  ISETP.GE.AND P1, PT, R2, R3, PT ;  /* 0x000000030200720c */ /* 0x000fe20003f26270 */
[----:B------:R-:W-:-:S12]  /*18d70*/  IMAD.MOV.U32 R0, RZ, RZ, R14 ;  /* 0x000000ffff007224 */ /* 0x000fd800078e000e */
[----:B0-----:R-:W-:Y:S05]  /*18d80*/  WARPSYNC.COLLECTIVE R15, `(.L_x_825) ;  /* 0x000000000f087348 */ /* 0x001fea0003c00000 */
[----:B------:R1:W2:Y:S02]  /*18d90*/  SHFL.IDX P6, R14, R13, R12, R11 ;  /* 0x0000000c0d0e7389 */ /* 0x0002a400000c000b */
[----:B012---:R-:W-:Y:S01]  /*18da0*/  ENDCOLLECTIVE ;  /* 0x000000000000791b */ /* 0x007fe20003800000 */
.L_x_825:
[----:B------:R-:W-:Y:S02]  /*18db0*/  IMAD.MOV.U32 R13, RZ, RZ, R4 ;  /* 0x000000ffff0d7224 */ /* 0x000fe400078e0004 */
[----:B------:R-:W-:Y:S02]  /*18dc0*/  IMAD.MOV.U32 R12, RZ, RZ, 0x3 ;  /* 0x00000003ff0c7424 */ /* 0x000fe400078e00ff */
[----:B------:R-:W-:-:S07]  /*18dd0*/  IMAD.MOV.U32 R6, RZ, RZ, R14 ;  /* 0x000000ffff067224 */ /* 0x000fce00078e000e */
[----:B------:R-:W-:Y:S05]  /*18de0*/  WARPSYNC.COLLECTIVE R15, `(.L_x_826) ;  /* 0x000000000f087348 */ /* 0x000fea0003c00000 */
[----:B------:R0:W1:Y:S02]  /*18df0*/  SHFL.IDX P6, R14, R13, R12, R11 ;  /* 0x0000000c0d0e7389 */ /* 0x00006400000c000b */
[----:B01----:R-:W-:Y:S01]  /*18e00*/  ENDCOLLECTIVE ;  /* 0x000000000000791b */ /* 0x003fe20003800000 */
.L_x_826:
[----:B------:R-:W-:-:S05]  /*18e10*/  @!P1 LEA R6, P2, R21, R6, 0x1 ;  /* 0x0000000615069211 */ /* 0x000fca00078408ff */
[----:B------:R-:W-:-:S05]  /*18e20*/  @!P1 IMAD.X R0, RZ, RZ, R0, P2 ;  /* 0x000000ffff009224 */ /* 0x000fca00010e0600 */
[----:B------:R-:W-:Y:S01]  /*18e30*/  @!P1 MOV R7, R0 ;  /* 0x0000000000079202 */ /* 0x000fe20000000f00 */
[----:B------:R-:W-:-:S04]  /*18e40*/  IMAD.MOV.U32 R13, RZ, RZ, R5 ;  /* 0x000000ffff0d7224 */ /* 0x000fc800078e0005 */
        /* <DEDUP_REMOVED lines=8> */
.L_x_827:
[----:B------:R-:W-:Y:S01]  /*18ed0*/  IMAD.MOV.U32 R2, RZ, RZ, R14 ;  /* 0x000000ffff027224 */ /* 0x000fe200078e000e */
[----:B------:R-:W-:Y:S06]  /*18ee0*/  BRA `(.L_x_828) ;  /* 0xffffffa400c47947 */ /* 0x000fec000383ffff */
.L_x_669:
[----:B-1----:R1:W2:Y:S02]  /*18ef0*/  SYNCS.PHASECHK.TRANS64.TRYWAIT P0, [R22+URZ+0x16820], R0 ;  /* 0x01682000160075a7 */ /* 0x0022a4000800017f */
[----:B--2---:R-:W-:Y:S05]  /*18f00*/  @!P0 NANOSLEEP.SYNCS 0x989680 ;  /* 0x009896800000895d */ /* 0x004fea0003900000 */
[----:B------:R-:W2:Y:S02]  /*18f10*/  @!P0 SYNCS.PHASECHK.TRANS64 P0, [R22+URZ+0x16820], R0 ;  /* 0x01682000160085a7 */ /* 0x000ea4000800007f */
[----:B--2---:R-:W-:Y:S05]  /*18f20*/  @!P0 BRA `(.L_x_669) ;  /* 0xfffffffc00f08947 */ /* 0x004fea000383ffff */
[----:B------:R-:W-:Y:S05]  /*18f30*/  BRA `(.L_x_829) ;  /* 0xffffffa800207947 */ /* 0x000fea000383ffff */
.L_x_674:
[----:B0-----:R0:W1:Y:S02]  /*18f40*/  SYNCS.PHASECHK.TRANS64.TRYWAIT P0, [R5+URZ+0x16840], R2 ;  /* 0x01684002050075a7 */ /* 0x001064000800017f */
[----:B-1----:R-:W-:Y:S05]  /*18f50*/  @!P0 NANOSLEEP.SYNCS 0x989680 ;  /* 0x009896800000895d */ /* 0x002fea0003900000 */
[----:B------:R-:W1:Y:S02]  /*18f60*/  @!P0 SYNCS.PHASECHK.TRANS64 P0, [R5+URZ+0x16840], R2 ;  /* 0x01684002050085a7 */ /* 0x000e64000800007f */
[----:B-1----:R-:W-:Y:S05]  /*18f70*/  @!P0 BRA `(.L_x_674) ;  /* 0xfffffffc00f08947 */ /* 0x002fea000383ffff */
[----:B------:R-:W-:Y:S05]  /*18f80*/  BRA `(.L_x_830) ;  /* 0xffffffac00007947 */ /* 0x000fea000383ffff */
.L_x_675:
        /* <DEDUP_REMOVED lines=8> */
.L_x_832:
[----:B------:R-:W-:Y:S05]  /*19010*/  BSYNC B1 ;  /* 0x0000000000017941 */ /* 0x000fea0003800000 */
.L_x_831:
[----:B------:R-:W0:Y:S01]  /*19020*/  S2R R7, SR_TID.X ;  /* 0x0000000000077919 */ /* 0x000e220000002100 */
[----:B------:R-:W-:Y:S01]  /*19030*/  IMAD.MOV.U32 R13, RZ, RZ, R9 ;  /* 0x000000ffff0d7224 */ /* 0x000fe200078e0009 */
[----:B------:R-:W-:Y:S01]  /*19040*/  MOV R12, RZ ;  /* 0x000000ff000c7202 */ /* 0x000fe20000000f00 */
[----:B------:R-:W-:Y:S02]  /*19050*/  IMAD.MOV.U32 R11, RZ, RZ, 0x181f ;  /* 0x0000181fff0b7424 */ /* 0x000fe400078e00ff */
[----:B------:R-:W-:Y:S02]  /*19060*/  IMAD.MOV.U32 R15, RZ, RZ, -0x1 ;  /* 0xffffffffff0f7424 */ /* 0x000fe400078e00ff */
[----:B------:R-:W-:Y:S02]  /*19070*/  IMAD.MOV.U32 R3, RZ, RZ, R14 ;  /* 0x000000ffff037224 */ /* 0x000fe400078e000e */
[----:B------:R-:W-:-:S07]  /*19080*/  IMAD R8, R8, 0x2, R22 ;  /* 0x0000000208087824 */ /* 0x000fce00078e0216 */
[----:B0-----:R-:W-:Y:S05]  /*19090*/  WARPSYNC.COLLECTIVE R15, `(.L_x_833) ;  /* 0x000000000f087348 */ /* 0x001fea0003c00000 */
[----:B------:R1:W2:Y:S02]  /*190a0*/  SHFL.IDX P6, R14, R13, R12, R11 ;  /* 0x0000000c0d0e7389 */ /* 0x0002a400000c000b */
[----:B012---:R-:W-:Y:S01]  /*190b0*/  ENDCOLLECTIVE ;  /* 0x000000000000791b */ /* 0x007fe20003800000 */
.L_x_833:
[----:B------:R-:W-:Y:S02]  /*190c0*/  IMAD.MOV.U32 R13, RZ, RZ, R10 ;  /* 0x000000ffff0d7224 */ /* 0x000fe400078e000a */
[----:B------:R-:W-:Y:S02]  /*190d0*/  IMAD.MOV.U32 R12, RZ, RZ, 0x1 ;  /* 0x00000001ff0c7424 */ /* 0x000fe400078e00ff */
[----:B------:R-:W-:Y:S02]  /*190e0*/  IMAD.SHL.U32 R7, R7, 0x8, RZ ;  /* 0x0000000807077824 */ /* 0x000fe400078e00ff */
[----:B------:R-:W-:-:S07]  /*190f0*/  IMAD.MOV.U32 R2, RZ, RZ, R14 ;  /* 0x000000ffff027224 */ /* 0x000fce00078e000e */
[----:B------:R-:W-:Y:S05]  /*19100*/  WARPSYNC.COLLECTIVE R15, `(.L_x_834) ;  /* 0x000000000f087348 */ /* 0x000fea0003c00000 */
[----:B------:R0:W1:Y:S02]  /*19110*/  SHFL.IDX P6, R14, R13, R12, R11 ;  /* 0x0000000c0d0e7389 */ /* 0x00006400000c000b */
[----:B01----:R-:W-:Y:S01]  /*19120*/  ENDCOLLECTIVE ;  /* 0x000000000000791b */ /* 0x003fe20003800000 */
.L_x_834:
[----:B------:R-:W-:-:S05]  /*19130*/  LOP3.LUT R7, R7, 0x38, RZ, 0xc0, !PT ;  /* 0x0000003807077812 */ /* 0x000fca00078ec0ff */
[----:B------:R-:W-:-:S05]  /*19140*/  IMAD.SHL.U32 R7, R7, 0x2, RZ ;  /* 0x0000000207077824 */ /* 0x000fca00078e00ff */
[----:B------:R-:W-:Y:S01]  /*19150*/  IADD3 R2, P0, R2, R7, RZ ;  /* 0x0000000702027210 */ /* 0x000fe20007f1e0ff */
[----:B------:R-:W-:-:S03]  /*19160*/  IMAD.MOV.U32 R13, RZ, RZ, R9 ;  /* 0x000000ffff0d7224 */ /* 0x000fc600078e0009 */
[----:B------:R-:W-:-:S05]  /*19170*/  IADD3.X R3, RZ, R3, RZ, P0, !PT ;  /* 0x00000003ff037210 */ /* 0x000fca00007fe4ff */
        /* <DEDUP_REMOVED lines=8> */
.L_x_835:
[----:B------:R-:W-:Y:S02]  /*19200*/  IMAD.MOV.U32 R13, RZ, RZ, R10 ;  /* 0x000000ffff0d7224 */ /* 0x000fe400078e000a */
[----:B------:R-:W-:Y:S01]  /*19210*/  IMAD.MOV.U32 R12, RZ, RZ, 0x2 ;  /* 0x00000002ff0c7424 */ /* 0x000fe200078e00ff */
[----:B------:R-:W-:-:S07]  /*19220*/  MOV R2, R14 ;  /* 0x0000000e00027202 */ /* 0x000fce0000000f00 */
[----:B------:R-:W-:Y:S05]  /*19230*/  WARPSYNC.COLLECTIVE R15, `(.L_x_836) ;  /* 0x000000000f087348 */ /* 0x000fea0003c00000 */
[----:B------:R0:W1:Y:S02]  /*19240*/  SHFL.IDX P6, R14, R13, R12, R11 ;  /* 0x0000000c0d0e7389 */ /* 0x00006400000c000b */
[----:B01----:R-:W-:Y:S01]  /*19250*/  ENDCOLLECTIVE ;  /* 0x000000000000791b */ /* 0x003fe20003800000 */
.L_x_836:
        /* <DEDUP_REMOVED lines=11> */
.L_x_837:
[----:B------:R-:W-:Y:S02]  /*19310*/  IMAD.MOV.U32 R13, RZ, RZ, R10 ;  /* 0x000000ffff0d7224 */ /* 0x000fe400078e000a */
[----:B------:R-:W-:Y:S01]  /*19320*/  IMAD.MOV.U32 R12, RZ, RZ, 0x3 ;  /* 0x00000003ff0c7424 */ /* 0x000fe200078e00ff */
[----:B------:R-:W-:-:S07]  /*19330*/  MOV R2, R14 ;  /* 0x0000000e00027202 */ /* 0x000fce0000000f00 */
[----:B------:R-:W-:Y:S05]  /*19340*/  WARPSYNC.COLLECTIVE R15, `(.L_x_838) ;  /* 0x000000000f087348 */ /* 0x000fea0003c00000 */
[----:B------:R0:W1:Y:S02]  /*19350*/  SHFL.IDX P6, R14, R13, R12, R11 ;  /* 0x0000000c0d0e7389 */ /* 0x00006400000c000b */
[----:B01----:R-:W-:Y:S01]  /*19360*/  ENDCOLLECTIVE ;  /* 0x000000000000791b */ /* 0x003fe20003800000 */
.L_x_838:
        /* <DEDUP_REMOVED lines=11> */
.L_x_839:
[----:B------:R-:W-:Y:S02]  /*19420*/  IMAD.MOV.U32 R13, RZ, RZ, R10 ;  /* 0x000000ffff0d7224 */ /* 0x000fe400078e000a */
[----:B------:R-:W-:Y:S01]  /*19430*/  IMAD.MOV.U32 R12, RZ, RZ, 0x4 ;  /* 0x00000004ff0c7424 */ /* 0x000fe200078e00ff */
[----:B------:R-:W-:-:S07]  /*19440*/  MOV R2, R14 ;  /* 0x0000000e00027202 */ /* 0x000fce0000000f00 */
[----:B------:R-:W-:Y:S05]  /*19450*/  WARPSYNC.COLLECTIVE R15, `(.L_x_840) ;  /* 0x000000000f087348 */ /* 0x000fea0003c00000 */
[----:B------:R0:W1:Y:S02]  /*19460*/  SHFL.IDX P6, R14, R13, R12, R11 ;  /* 0x0000000c0d0e7389 */ /* 0x00006400000c000b */
[----:B01----:R-:W-:Y:S01]  /*19470*/  ENDCOLLECTIVE ;  /* 0x000000000000791b */ /* 0x003fe20003800000 */
.L_x_840:
        /* <DEDUP_REMOVED lines=11> */
.L_x_841:
[----:B------:R-:W-:Y:S02]  /*19530*/  IMAD.MOV.U32 R13, RZ, RZ, R10 ;  /* 0x000000ffff0d7224 */ /* 0x000fe400078e000a */
[----:B------:R-:W-:Y:S01]  /*19540*/  IMAD.MOV.U32 R12, RZ, RZ, 0x5 ;  /* 0x00000005ff0c7424 */ /* 0x000fe200078e00ff */
[----:B------:R-:W-:-:S07]  /*19550*/  MOV R2, R14 ;  /* 0x0000000e00027202 */ /* 0x000fce0000000f00 */
[----:B------:R-:W-:Y:S05]  /*19560*/  WARPSYNC.COLLECTIVE R15, `(.L_x_842) ;  /* 0x000000000f087348 */ /* 0x000fea0003c00000 */
[----:B------:R0:W1:Y:S02]  /*19570*/  SHFL.IDX P6, R14, R13, R12, R11 ;  /* 0x0000000c0d0e7389 */ /* 0x00006400000c000b */
[----:B01----:R-:W-:Y:S01]  /*19580*/  ENDCOLLECTIVE ;  /* 0x000000000000791b */ /* 0x003fe20003800000 */
.L_x_842:
        /* <DEDUP_REMOVED lines=11> */
.L_x_843:
[----:B------:R-:W-:Y:S02]  /*19640*/  IMAD.MOV.U32 R13, RZ, RZ, R10 ;  /* 0x000000ffff0d7224 */ /* 0x000fe400078e000a */
[----:B------:R-:W-:Y:S01]  /*19650*/  IMAD.MOV.U32 R12, RZ, RZ, 0x6 ;  /* 0x00000006ff0c7424 */ /* 0x000fe200078e00ff */
[----:B------:R-:W-:-:S07]  /*19660*/  MOV R2, R14 ;  /* 0x0000000e00027202 */ /* 0x000fce0000000f00 */
[----:B------:R-:W-:Y:S05]  /*19670*/  WARPSYNC.COLLECTIVE R15, `(.L_x_844) ;  /* 0x000000000f087348 */ /* 0x000fea0003c00000 */
[----:B------:R0:W1:Y:S02]  /*19680*/  SHFL.IDX P6, R14, R13, R12, R11 ;  /* 0x0000000c0d0e7389 */ /* 0x00006400000c000b */
[----:B01----:R-:W-:Y:S01]  /*19690*/  ENDCOLLECTIVE ;  /* 0x000000000000791b */ /* 0x003fe20003800000 */
.L_x_844:
        /* <DEDUP_REMOVED lines=11> */
.L_x_845:
[----:B------:R-:W-:Y:S02]  /*19750*/  IMAD.MOV.U32 R13, RZ, RZ, R10 ;  /* 0x000000ffff0d7224 */ /* 0x000fe400078e000a */
[----:B------:R-:W-:Y:S01]  /*19760*/  IMAD.MOV.U32 R12, RZ, RZ, 0x7 ;  /* 0x00000007ff0c7424 */ /* 0x000fe200078e00ff */
[----:B------:R-:W-:-:S07]  /*19770*/  MOV R2, R14 ;  /* 0x0000000e00027202 */ /* 0x000fce0000000f00 */
[----:B------:R-:W-:Y:S05]  /*19780*/  WARPSYNC.COLLECTIVE R15, `(.L_x_846) ;  /* 0x000000000f087348 */ /* 0x000fea0003c00000 */
[----:B------:R0:W1:Y:S02]  /*19790*/  SHFL.IDX P6, R14, R13, R12, R11 ;  /* 0x0000000c0d0e7389 */ /* 0x00006400000c000b */
[----:B01----:R-:W-:Y:S01]  /*197a0*/  ENDCOLLECTIVE ;  /* 0x000000000000791b */ /* 0x003fe20003800000 */
.L_x_846:
        /* <DEDUP_REMOVED lines=11> */
.L_x_847:
[----:B------:R-:W-:Y:S01]  /*19860*/  MOV R2, R14 ;  /* 0x0000000e00027202 */ /* 0x000fe20000000f00 */
[----:B------:R-:W-:Y:S06]  /*19870*/  BRA `(.L_x_848) ;  /* 0xffffffa400f87947 */ /* 0x000fec000383ffff */
.L_x_680:
[----:B-1----:R1:W2:Y:S02]  /*19880*/  SYNCS.PHASECHK.TRANS64.TRYWAIT P0, [R5+URZ+0x16860], R2 ;  /* 0x01686002050075a7 */ /* 0x0022a4000800017f */
[----:B--2---:R-:W-:Y:S05]  /*19890*/  @!P0 NANOSLEEP.SYNCS 0x989680 ;  /* 0x009896800000895d */ /* 0x004fea0003900000 */
[----:B------:R-:W2:Y:S02]  /*198a0*/  @!P0 SYNCS.PHASECHK.TRANS64 P0, [R5+URZ+0x16860], R2 ;  /* 0x01686002050085a7 */ /* 0x000ea4000800007f */
[----:B--2---:R-:W-:Y:S05]  /*198b0*/  @!P0 BRA `(.L_x_680) ;  /* 0xfffffffc00f08947 */ /* 0x004fea000383ffff */
[----:B------:R-:W-:Y:S05]  /*198c0*/  BRA `(.L_x_849) ;  /* 0xffffffa800507947 */ /* 0x000fea000383ffff */
.L_x_681:
[----:B------:R-:W-:Y:S01]  /*198d0*/  BSSY B1, `(.L_x_850) ;  /* 0x0000008000017945 */ /* 0x000fe20003800000 */
[----:B------:R-:W-:Y:S02]  /*198e0*/  IMAD.MOV.U32 R13, RZ, RZ, R24 ;  /* 0x000000ffff0d7224 */ /* 0x000fe400078e0018 */
[----:B------:R-:W-:Y:S02]  /*198f0*/  IMAD.MOV.U32 R12, RZ, RZ, RZ ;  /* 0x000000ffff0c7224 */ /* 0x000fe400078e00ff */
[----:B------:R-:W-:Y:S02]  /*19900*/  IMAD.MOV.U32 R11, RZ, RZ, 0x181f ;  /* 0x0000181fff0b7424 */ /* 0x000fe400078e00ff */
[----:B------:R-:W-:-:S07]  /*19910*/  IMAD.MOV.U32 R15, RZ, RZ, -0x1 ;  /* 0xffffffffff0f7424 */ /* 0x000fce00078e00ff */
[----:B-1----:R-:W-:Y:S05]  /*19920*/  WARPSYNC.COLLECTIVE R15, `(.L_x_851) ;  /* 0x000000000f087348 */ /* 0x002fea0003c00000 */
[----:B------:R0:W2:Y:S02]  /*19930*/  SHFL.IDX P6, R14, R13, R12, R11 ;  /* 0x0000000c0d0e7389 */ /* 0x0000a400000c000b */
[----:B012---:R-:W-:Y:S01]  /*19940*/  ENDCOLLECTIVE ;  /* 0x000000000000791b */ /* 0x007fe20003800000 */
.L_x_851:
[----:B------:R-:W-:Y:S05]  /*19950*/  BSYNC B1 ;  /* 0x0000000000017941 */ /* 0x000fea0003800000 */
.L_x_850:
[----:B------:R-:W-:Y:S01]  /*19960*/  MOV R13, R23 ;  /* 0x00000017000d7202 */ /* 0x000fe20000000f00 */
[----:B------:R-:W-:Y:S01]  /*19970*/  IMAD.MOV.U32 R12, RZ, RZ, RZ ;  /* 0x000000ffff0c7224 */ /* 0x000fe200078e00ff */
[----:B------:R-:W-:Y:S01]  /*19980*/  ISETP.LT.OR P2, PT, R8, 0x1, P1 ;  /* 0x000000010800780c */ /* 0x000fe20000f41670 */
[----:B------:R-:W-:Y:S01]  /*19990*/  IMAD.MOV.U32 R11, RZ, RZ, 0x181f ;  /* 0x0000181fff0b7424 */ /* 0x000fe200078e00ff */
[----:B------:R-:W-:Y:S01]  /*199a0*/  LEA R6, R6, R22, 0x1 ;  /* 0x0000001606067211 */ /* 0x000fe200078e08ff */
[----:B------:R-:W-:Y:S02]  /*199b0*/  IMAD.MOV.U32 R15, RZ, RZ, -0x1 ;  /* 0xffffffffff0f7424 */ /* 0x000fe400078e00ff */
[----:B------:R-:W-:-:S08]  /*199c0*/  IMAD.MOV.U32 R3, RZ, RZ, R14 ;  /* 0x000000ffff037224 */ /* 0x000fd000078e000e */
[----:B------:R-:W-:Y:S05]  /*199d0*/  WARPSYNC.COLLECTIVE R15, `(.L_x_852) ;  /* 0x000000000f087348 */ /* 0x000fea0003c00000 */
[----:B------:R0:W1:Y:S02]  /*199e0*/  SHFL.IDX P6, R14, R13, R12, R11 ;  /* 0x0000000c0d0e7389 */ /* 0x00006400000c000b */
[----:B01----:R-:W-:Y:S01]  /*199f0*/  ENDCOLLECTIVE ;  /* 0x000000000000791b */ /* 0x003fe20003800000 */
.L_x_852:
[----:B------:R-:W-:Y:S02]  /*19a00*/  IMAD.MOV.U32 R13, RZ, RZ, R24 ;  /* 0x000000ffff0d7224 */ /* 0x000fe400078e0018 */
[----:B------:R-:W-:Y:S02]  /*19a10*/  IMAD.MOV.U32 R12, RZ, RZ, 0x1 ;  /* 0x00000001ff0c7424 */ /* 0x000fe400078e00ff */
[----:B------:R-:W-:-:S07]  /*19a20*/  IMAD.MOV.U32 R2, RZ, RZ, R14 ;  /* 0x000000ffff027224 */ /* 0x000fce00078e000e */
[----:B------:R-:W-:Y:S05]  /*19a30*/  WARPSYNC.COLLECTIVE R15, `(.L_x_853) ;  /* 0x000000000f087348 */ /* 0x000fea0003c00000 */
[----:B------:R0:W1:Y:S02]  /*19a40*/  SHFL.IDX P6, R14, R13, R12, R11 ;  /* 0x0000000c0d0e7389 */ /* 0x00006400000c000b */
[----:B01----:R-:W-:Y:S01]  /*19a50*/  ENDCOLLECTIVE ;  /* 0x000000000000791b */ /* 0x003fe20003800000 */
.L_x_853:
        /* <DEDUP_REMOVED lines=12> */
.L_x_854:
[----:B------:R-:W-:Y:S02]  /*19b20*/  IMAD.MOV.U32 R13, RZ, RZ, R24 ;  /* 0x000000ffff0d7224 */ /* 0x000fe400078e0018 */
[----:B------:R-:W-:Y:S02]  /*19b30*/  IMAD.MOV.U32 R12, RZ, RZ, 0x2 ;  /* 0x00000002ff0c7424 */ /* 0x000fe400078e00ff */
[----:B------:R-:W-:-:S07]  /*19b40*/  IMAD.MOV.U32 R2, RZ, RZ, R14 ;  /* 0x000000ffff027224 */ /* 0x000fce00078e000e */
[----:B------:R-:W-:Y:S05]  /*19b50*/  WARPSYNC.COLLECTIVE R15, `(.L_x_855) ;  /* 0x000000000f087348 */ /* 0x000fea0003c00000 */
[----:B------:R0:W1:Y:S02]  /*19b60*/  SHFL.IDX P6, R14, R13, R12, R11 ;  /* 0x0000000c0d0e7389 */ /* 0x00006400000c000b */
[----:B01----:R-:W-:Y:S01]  /*19b70*/  ENDCOLLECTIVE ;  /* 0x000000000000791b */ /* 0x003fe20003800000 */
.L_x_855:
[----:B------:R-:W-:-:S04]  /*19b80*/  IADD3 R2, P0, R2, R7, RZ ;  /* 0x0000000702027210 */ /* 0x000fc80007f1e0ff */
[----:B------:R-:W-:-:S05]  /*19b90*/  IADD3.X R3, RZ, R3, RZ, P0, !PT ;  /* 0x00000003ff037210 */ /* 0x000fca00007fe4ff */
[----:B------:R-:W-:Y:S01]  /*19ba0*/  @!PT LDS RZ, [RZ] ;  /* 0x00000000fffff984 */ /* 0x000fe20000000800 */
[----:B------:R-:W-:Y:S01]  /*19bb0*/  @!PT LDS RZ, [RZ] ;  /* 0x00000000fffff984 */ /* 0x000fe20000000800 */
[----:B------:R-:W-:Y:S01]  /*19bc0*/  @!PT LDS RZ, [RZ] ;  /* 0x00000000fffff984 */ /* 0x000fe20000000800 */
[----:B------:R0:W-:Y:S01]  /*19bd0*/  LDGSTS.E.BYPASS.LTC128B.128 [R6+0xc00], desc[UR42][R2.64], !P2 ;  /* 0x00c0000002067fae */ /* 0x0001e2000d101d6a */
[----:B------:R-:W-:Y:S01]  /*19be0*/  ISETP.LT.OR P2, PT, R8, 0x21, P1 ;  /* 0x000000210800780c */ /* 0x000fe20000f41670 */
[----:B------:R-:W-:Y:S02]  /*19bf0*/  IMAD.MOV.U32 R13, RZ, RZ, R23 ;  /* 0x000000ffff0d7224 */ /* 0x000fe400078e0017 */
[----:B0-----:R-:W-:-:S10]  /*19c00*/  IMAD.MOV.U32 R3, RZ, RZ, R14 ;  /* 0x000000ffff037224 */ /* 0x001fd400078e000e */
[----:B------:R-:W-:Y:S05]  /*19c10*/  WARPSYNC.COLLECTIVE R15, `(.L_x_856) ;  /* 0x000000000f087348 */ /* 0x000fea0003c00000 */
[----:B------:R0:W1:Y:S02]  /*19c20*/  SHFL.IDX P6, R14, R13, R12, R11 ;  /* 0x0000000c0d0e7389 */ /* 0x00006400000c000b */
[----:B01----:R-:W-:Y:S01]  /*19c30*/  ENDCOLLECTIVE ;  /* 0x000000000000791b */ /* 0x003fe20003800000 */
.L_x_856:
[----:B------:R-:W-:Y:S02]  /*19c40*/  IMAD.MOV.U32 R13, RZ, RZ, R24 ;  /* 0x000000ffff0d7224 */ /* 0x000fe400078e0018 */
[----:B------:R-:W-:Y:S02]  /*19c50*/  IMAD.MOV.U32 R12, RZ, RZ, 0x3 ;  /* 0x00000003ff0c7424 */ /* 0x000fe400078e00ff */
[----:B------:R-:W-:-:S07]  /*19c60*/  IMAD.MOV.U32 R2, RZ, RZ, R14 ;  /* 0x000000ffff027224 */ /* 0x000fce00078e000e */
[----:B------:R-:W-:Y:S05]  /*19c70*/  WARPSYNC.COLLECTIVE R15, `(.L_x_857) ;  /* 0x000000000f087348 */ /* 0x000fea0003c00000 */
[----:B------:R0:W1:Y:S02]  /*19c80*/  SHFL.IDX P6, R14, R13, R12, R11 ;  /* 0x0000000c0d0e7389 */ /* 0x00006400000c000b */
[----:B01----:R-:W-:Y:S01]  /*19c90*/  ENDCOLLECTIVE ;  /* 0x000000000000791b */ /* 0x003fe20003800000 */
.L_x_857:
        /* <DEDUP_REMOVED lines=12> */
.L_x_858:
[----:B------:R-:W-:Y:S02]  /*19d60*/  IMAD.MOV.U32 R13, RZ, RZ, R24 ;  /* 0x000000ffff0d7224 */ /* 0x000fe400078e0018 */
[----:B------:R-:W-:Y:S02]  /*19d70*/  IMAD.MOV.U32 R12, RZ, RZ, 0x4 ;  /* 0x00000004ff0c7424 */ /* 0x000fe400078e00ff */
[----:B------:R-:W-:-:S07]  /*19d80*/  IMAD.MOV.U32 R2, RZ, RZ, R14 ;  /* 0x000000ffff027224 */ /* 0x000fce00078e000e */
[----:B------:R-:W-:Y:S05]  /*19d90*/  WARPSYNC.COLLECTIVE R15, `(.L_x_859) ;  /* 0x000000000f087348 */ /* 0x000fea0003c00000 */
[----:B------:R0:W1:Y:S02]  /*19da0*/  SHFL.IDX P6, R14, R13, R12, R11 ;  /* 0x0000000c0d0e7389 */ /* 0x00006400000c000b */
[----:B01----:R-:W-:Y:S01]  /*19db0*/  ENDCOLLECTIVE ;  /* 0x000000000000791b */ /* 0x003fe20003800000 */
.L_x_859:
        /* <DEDUP_REMOVED lines=12> */
.L_x_860:
[----:B------:R-:W-:Y:S02]  /*19e80*/  IMAD.MOV.U32 R13, RZ, RZ, R24 ;  /* 0x000000ffff0d7224 */ /* 0x000fe400078e0018 */
[----:B------:R-:W-:Y:S02]  /*19e90*/  IMAD.MOV.U32 R12, RZ, RZ, 0x5 ;  /* 0x00000005ff0c7424 */ /* 0x000fe400078e00ff */
[----:B------:R-:W-:-:S07]  /*19ea0*/  IMAD.MOV.U32 R2, RZ, RZ, R14 ;  /* 0x000000ffff027224 */ /* 0x000fce00078e000e */
[----:B------:R-:W-:Y:S05]  /*19eb0*/  WARPSYNC.COLLECTIVE R15, `(.L_x_861) ;  /* 0x000000000f087348 */ /* 0x000fea0003c00000 */
[----:B------:R0:W1:Y:S02]  /*19ec0*/  SHFL.IDX P6, R14, R13, R12, R11 ;  /* 0x0000000c0d0e7389 */ /* 0x00006400000c000b */
[----:B01----:R-:W-:Y:S01]  /*19ed0*/  ENDCOLLECTIVE ;  /* 0x000000000000791b */ /* 0x003fe20003800000 */
.L_x_861:
        /* <DEDUP_REMOVED lines=12> */
.L_x_862:
[----:B------:R-:W-:Y:S02]  /*19fa0*/  IMAD.MOV.U32 R13, RZ, RZ, R24 ;  /* 0x000000ffff0d7224 */ /* 0x000fe400078e0018 */
[----:B------:R-:W-:Y:S02]  /*19fb0*/  IMAD.MOV.U32 R12, RZ, RZ, 0x6 ;  /* 0x00000006ff0c7424 */ /* 0x000fe400078e00ff */
[----:B------:R-:W-:-:S07]  /*19fc0*/  IMAD.MOV.U32 R2, RZ, RZ, R14 ;  /* 0x000000ffff027224 */ /* 0x000fce00078e000e */
[----:B------:R-:W-:Y:S05]  /*19fd0*/  WARPSYNC.COLLECTIVE R15, `(.L_x_863) ;  /* 0x000000000f087348 */ /* 0x000fea0003c00000 */
[----:B------:R0:W1:Y:S02]  /*19fe0*/  SHFL.IDX P6, R14, R13, R12, R11 ;  /* 0x0000000c0d0e7389 */ /* 0x00006400000c000b */
[----:B01----:R-:W-:Y:S01]  /*19ff0*/  ENDCOLLECTIVE ;  /* 0x000000000000791b */ /* 0x003fe20003800000 */
.L_x_863:
        /* <DEDUP_REMOVED lines=12> */
.L_x_864:
[----:B------:R-:W-:Y:S02]  /*1a0c0*/  IMAD.MOV.U32 R13, RZ, RZ, R24 ;  /* 0x000000ffff0d7224 */ /* 0x000fe400078e0018 */
[----:B------:R-:W-:Y:S02]  /*1a0d0*/  IMAD.MOV.U32 R12, RZ, RZ, 0x7 ;  /* 0x00000007ff0c7424 */ /* 0x000fe400078e00ff */
[----:B------:R-:W-:-:S07]  /*1a0e0*/  IMAD.MOV.U32 R2, RZ, RZ, R14 ;  /* 0x000000ffff027224 */ /* 0x000fce00078e000e */
[----:B------:R-:W-:Y:S05]  /*1a0f0*/  WARPSYNC.COLLECTIVE R15, `(.L_x_865) ;  /* 0x000000000f087348 */ /* 0x000fea0003c00000 */
[----:B------:R0:W1:Y:S02]  /*1a100*/  SHFL.IDX P6, R14, R13, R12, R11 ;  /* 0x0000000c0d0e7389 */ /* 0x00006400000c000b */
[----:B01----:R-:W-:Y:S01]  /*1a110*/  ENDCOLLECTIVE ;  /* 0x000000000000791b */ /* 0x003fe20003800000 */
.L_x_865:
[----:B------:R-:W-:-:S04]  /*1a120*/  IADD3 R2, P0, R2, R7, RZ ;  /* 0x0000000702027210 */ /* 0x000fc80007f1e0ff */
[----:B------:R-:W-:-:S05]  /*1a130*/  IADD3.X R3, RZ, R3, RZ, P0, !PT ;  /* 0x00000003ff037210 */ /* 0x000fca00007fe4ff */
        /* <DEDUP_REMOVED lines=9> */
.L_x_866:
[----:B------:R-:W-:Y:S01]  /*1a1d0*/  IMAD.MOV.U32 R2, RZ, RZ, R14 ;  /* 0x000000ffff027224 */ /* 0x000fe200078e000e */
[----:B------:R-:W-:Y:S06]  /*1a1e0*/  BRA `(.L_x_867) ;  /* 0xffffffa400007947 */ /* 0x000fec000383ffff */
.L_x_689:
[----:B0-----:R0:W1:Y:S02]  /*1a1f0*/  SYNCS.PHASECHK.TRANS64.TRYWAIT P0, [R0+URZ+0x16860], R3 ;  /* 0x01686003000075a7 */ /* 0x001064000800017f */
[----:B-1----:R-:W-:Y:S05]  /*1a200*/  @!P0 NANOSLEEP.SYNCS 0x989680 ;  /* 0x009896800000895d */ /* 0x002fea0003900000 */
[----:B------:R-:W1:Y:S02]  /*1a210*/  @!P0 SYNCS.PHASECHK.TRANS64 P0, [R0+URZ+0x16860], R3 ;  /* 0x01686003000085a7 */ /* 0x000e64000800007f */
[----:B-1----:R-:W-:Y:S05]  /*1a220*/  @!P0 BRA `(.L_x_689) ;  /* 0xfffffffc00f08947 */ /* 0x002fea000383ffff */
[----:B------:R-:W-:Y:S05]  /*1a230*/  BRA `(.L_x_868) ;  /* 0xffffffa800207947 */ /* 0x000fea000383ffff */
.L_x_690:
        /* <DEDUP_REMOVED lines=8> */
.L_x_870:
[----:B------:R-:W-:Y:S05]  /*1a2c0*/  BSYNC B0 ;  /* 0x0000000000007941 */ /* 0x000fea0003800000 */
.L_x_869:
[----:B------:R-:W-:Y:S01]  /*1a2d0*/  IMAD.MOV.U32 R13, RZ, RZ, R23 ;  /* 0x000000ffff0d7224 */ /* 0x000fe200078e0017 */
[----:B------:R-:W-:Y:S01]  /*1a2e0*/  MOV R12, RZ ;  /* 0x000000ff000c7202 */ /* 0x000fe20000000f00 */
[----:B------:R-:W-:Y:S01]  /*1a2f0*/  IMAD.MOV.U32 R11, RZ, RZ, 0x181f ;  /* 0x0000181fff0b7424 */ /* 0x000fe200078e00ff */
[----:B------:R-:W-:Y:S01]  /*1a300*/  ISETP.LT.OR P2, PT, R6, 0x1, P0 ;  /* 0x000000010600780c */ /* 0x000fe20000741670 */
[----:B------:R-:W-:Y:S02]  /*1a310*/  IMAD.MOV.U32 R15, RZ, RZ, -0x1 ;  /* 0xffffffffff0f7424 */ /* 0x000fe400078e00ff */
[----:B------:R-:W-:Y:S02]  /*1a320*/  IMAD.MOV.U32 R3, RZ, RZ, R14 ;  /* 0x000000ffff037224 */ /* 0x000fe400078e000e */
[----:B------:R-:W-:-:S08]  /*1a330*/  IMAD.SHL.U32 R5, R7, 0x2, RZ ;  /* 0x0000000207057824 */ /* 0x000fd000078e00ff */
[----:B------:R-:W-:Y:S05]  /*1a340*/  WARPSYNC.COLLECTIVE R15, `(.L_x_871) ;  /* 0x000000000f087348 */ /* 0x000fea0003c00000 */
[----:B------:R0:W1:Y:S02]  /*1a350*/  SHFL.IDX P6, R14, R13, R12, R11 ;  /* 0x0000000c0d0e7389 */ /* 0x00006400000c000b */
[----:B01----:R-:W-:Y:S01]  /*1a360*/  ENDCOLLECTIVE ;  /* 0x000000000000791b */ /* 0x003fe20003800000 */
.L_x_871:
[----:B------:R-:W-:Y:S01]  /*1a370*/  IMAD R4, R4, 0x2, R22 ;  /* 0x0000000204047824 */ /* 0x000fe200078e0216 */
[----:B------:R-:W-:Y:S01]  /*1a380*/  MOV R13, R24 ;  /* 0x00000018000d7202 */ /* 0x000fe20000000f00 */
[----:B------:R-:W-:Y:S01]  /*1a390*/  IMAD.MOV.U32 R12, RZ, RZ, 0x1 ;  /* 0x00000001ff0c7424 */ /* 0x000fe200078e00ff */
[----:B------:R-:W-:-:S13]  /*1a3a0*/  IADD3 R2, P1, R14, R5, RZ ;  /* 0x000000050e027210 */ /* 0x000fda0007f3e0ff */
[----:B------:R-:W-:Y:S05]  /*1a3b0*/  WARPSYNC.COLLECTIVE R15, `(.L_x_872) ;  /* 0x000000000f087348 */ /* 0x000fea0003c00000 */
[----:B------:R0:W1:Y:S02]  /*1a3c0*/  SHFL.IDX P6, R14, R13, R12, R11 ;  /* 0x0000000c0d0e7389 */ /* 0x00006400000c000b */
[----:B01----:R-:W-:Y:S01]  /*1a3d0*/  ENDCOLLECTIVE ;  /* 0x000000000000791b */ /* 0x003fe20003800000 */
.L_x_872:
[----:B------:R-:W-:-:S05]  /*1a3e0*/  IMAD.X R3, RZ, RZ, R3, P1 ;  /* 0x000000ffff037224 */ /* 0x000fca00008e0603 */
        /* <DEDUP_REMOVED lines=10> */
.L_x_873:
[----:B------:R-:W-:Y:S01]  /*1a490*/  IMAD.MOV.U32 R13, RZ, RZ, R24 ;  /* 0x000000ffff0d7224 */ /* 0x000fe200078e0018 */
[----:B------:R-:W-:Y:S02]  /*1a4a0*/  MOV R12, 0x2 ;  /* 0x00000002000c7802 */ /* 0x000fe40000000f00 */
[----:B------:R-:W-:-:S13]  /*1a4b0*/  IADD3 R2, P1, R14, R5, RZ ;  /* 0x000000050e027210 */ /* 0x000fda0007f3e0ff */
[----:B------:R-:W-:Y:S05]  /*1a4c0*/  WARPSYNC.COLLECTIVE R15, `(.L_x_874) ;  /* 0x000000000f087348 */ /* 0x000fea0003c00000 */
[----:B------:R0:W1:Y:S02]  /*1a4d0*/  SHFL.IDX P6, R14, R13, R12, R11 ;  /* 0x0000000c0d0e7389 */ /* 0x00006400000c000b */
[----:B01----:R-:W-:Y:S01]  /*1a4e0*/  ENDCOLLECTIVE ;  /* 0x000000000000791b */ /* 0x003fe20003800000 */
.L_x_874:
        /* <DEDUP_REMOVED lines=11> */
.L_x_875:
[----:B------:R-:W-:Y:S02]  /*1a5a0*/  IMAD.MOV.U32 R13, RZ, RZ, R24 ;  /* 0x000000ffff0d7224 */ /* 0x000fe400078e0018 */
[----:B------:R-:W-:Y:S01]  /*1a5b0*/  IMAD.MOV.U32 R12, RZ, RZ, 0x3 ;  /* 0x00000003ff0c7424 */ /* 0x000fe200078e00ff */
[----:B------:R-:W-:-:S13]  /*1a5c0*/  IADD3 R2, P1, R14, R5, RZ ;  /* 0x000000050e027210 */ /* 0x000fda0007f3e0ff */
[----:B------:R-:W-:Y:S05]  /*1a5d0*/  WARPSYNC.COLLECTIVE R15, `(.L_x_876) ;  /* 0x000000000f087348 */ /* 0x000fea0003c00000 */
[----:B------:R0:W1:Y:S02]  /*1a5e0*/  SHFL.IDX P6, R14, R13, R12, R11 ;  /* 0x0000000c0d0e7389 */ /* 0x00006400000c000b */
[----:B01----:R-:W-:Y:S01]  /*1a5f0*/  ENDCOLLECTIVE ;  /* 0x000000000000791b */ /* 0x003fe20003800000 */
.L_x_876:
        /* <DEDUP_REMOVED lines=11> */
.L_x_877:
[----:B------:R-:W-:Y:S02]  /*1a6b0*/  IMAD.MOV.U32 R13, RZ, RZ, R24 ;  /* 0x000000ffff0d7224 */ /* 0x000fe400078e0018 */
[----:B------:R-:W-:Y:S01]  /*1a6c0*/  IMAD.MOV.U32 R12, RZ, RZ, 0x4 ;  /* 0x00000004ff0c7424 */ /* 0x000fe200078e00ff */
[----:B------:R-:W-:-:S13]  /*1a6d0*/  IADD3 R2, P1, R14, R5, RZ ;  /* 0x000000050e027210 */ /* 0x000fda0007f3e0ff */
[----:B------:R-:W-:Y:S05]  /*1a6e0*/  WARPSYNC.COLLECTIVE R15, `(.L_x_878) ;  /* 0x000000000f087348 */ /* 0x000fea0003c00000 */
[----:B------:R0:W1:Y:S02]  /*1a6f0*/  SHFL.IDX P6, R14, R13, R12, R11 ;  /* 0x0000000c0d0e7389 */ /* 0x00006400000c000b */
[----:B01----:R-:W-:Y:S01]  /*1a700*/  ENDCOLLECTIVE ;  /* 0x000000000000791b */ /* 0x003fe20003800000 */
.L_x_878:
[----:B------:R-:W-:-:S05]  /*1a710*/  IMAD.X R3, RZ, RZ, R3, P1 ;  /* 0x000000ffff037224 */ /* 0x000fca00008e0603 */
        /* <DEDUP_REMOVED lines=10> */
.L_x_879:
[----:B------:R-:W-:Y:S02]  /*1a7c0*/  IMAD.MOV.U32 R13, RZ, RZ, R24 ;  /* 0x000000ffff0d7224 */ /* 0x000fe400078e0018 */
[----:B------:R-:W-:Y:S01]  /*1a7d0*/  IMAD.MOV.U32 R12, RZ, RZ, 0x5 ;  /* 0x00000005ff0c7424 */ /* 0x000fe200078e00ff */
[----:B------:R-:W-:-:S13]  /*1a7e0*/  IADD3 R2, P1, R14, R5, RZ ;  /* 0x000000050e027210 */ /* 0x000fda0007f3e0ff */
[----:B------:R-:W-:Y:S05]  /*1a7f0*/  WARPSYNC.COLLECTIVE R15, `(.L_x_880) ;  /* 0x000000000f087348 */ /* 0x000fea0003c00000 */
[----:B------:R0:W1:Y:S02]  /*1a800*/  SHFL.IDX P6, R14, R13, R12, R11 ;  /* 0x0000000c0d0e7389 */ /* 0x00006400000c000b */
[----:B01----:R-:W-:Y:S01]  /*1a810*/  ENDCOLLECTIVE ;  /* 0x000000000000791b */ /* 0x003fe20003800000 */
.L_x_880:
        /* <DEDUP_REMOVED lines=11> */
.L_x_881:
[----:B------:R-:W-:Y:S02]  /*1a8d0*/  IMAD.MOV.U32 R13, RZ, RZ, R24 ;  /* 0x000000ffff0d7224 */ /* 0x000fe400078e0018 */
[----:B------:R-:W-:Y:S01]  /*1a8e0*/  IMAD.MOV.U32 R12, RZ, RZ, 0x6 ;  /* 0x00000006ff0c7424 */ /* 0x000fe200078e00ff */
[----:B------:R-:W-:-:S13]  /*1a8f0*/  IADD3 R2, P1, R14, R5, RZ ;  /* 0x000000050e027210 */ /* 0x000fda0007f3e0ff */
[----:B------:R-:W-:Y:S05]  /*1a900*/  WARPSYNC.COLLECTIVE R15, `(.L_x_882) ;  /* 0x000000000f087348 */ /* 0x000fea0003c00000 */
[----:B------:R0:W1:Y:S02]  /*1a910*/  SHFL.IDX P6, R14, R13, R12, R11 ;  /* 0x0000000c0d0e7389 */ /* 0x00006400000c000b */
[----:B01----:R-:W-:Y:S01]  /*1a920*/  ENDCOLLECTIVE ;  /* 0x000000000000791b */ /* 0x003fe20003800000 */
.L_x_882:
        /* <DEDUP_REMOVED lines=11> */
.L_x_883:
[----:B------:R-:W-:Y:S01]  /*1a9e0*/  MOV R13, R24 ;  /* 0x00000018000d7202 */ /* 0x000fe20000000f00 */
[----:B------:R-:W-:Y:S01]  /*1a9f0*/  IMAD.MOV.U32 R12, RZ, RZ, 0x7 ;  /* 0x00000007ff0c7424 */ /* 0x000fe200078e00ff */
[----:B------:R-:W-:-:S13]  /*1aa00*/  IADD3 R2, P1, R14, R5, RZ ;  /* 0x000000050e027210 */ /* 0x000fda0007f3e0ff */
[----:B------:R-:W-:Y:S05]  /*1aa10*/  WARPSYNC.COLLECTIVE R15, `(.L_x_884) ;  /* 0x000000000f087348 */ /* 0x000fea0003c00000 */
[----:B------:R0:W1:Y:S02]  /*1aa20*/  SHFL.IDX P6, R14, R13, R12, R11 ;  /* 0x0000000c0d0e7389 */ /* 0x00006400000c000b */
[----:B01----:R-:W-:Y:S01]  /*1aa30*/  ENDCOLLECTIVE ;  /* 0x000000000000791b */ /* 0x003fe20003800000 */
.L_x_884:
        /* <DEDUP_REMOVED lines=10> */
.L_x_885:
[----:B------:R-:W-:Y:S05]  /*1aae0*/  BRA `(.L_x_886) ;  /* 0xffffffa000f07947 */ /* 0x000fea000383ffff */
.L_x_695:
        /* <DEDUP_REMOVED lines=8> */
.L_x_888:
[----:B------:R-:W-:Y:S05]  /*1ab70*/  BSYNC B0 ;  /* 0x0000000000007941 */ /* 0x000fea0003800000 */
.L_x_887:
[----:B------:R-:W-:Y:S01]  /*1ab80*/  IMAD.MOV.U32 R13, RZ, RZ, R16 ;  /* 0x000000ffff0d7224 */ /* 0x000fe200078e0010 */
[----:B------:R-:W-:Y:S01]  /*1ab90*/  MOV R15, 0xffffffff ;  /* 0xffffffff000f7802 */ /* 0x000fe20000000f00 */
[----:B------:R-:W-:Y:S02]  /*1aba0*/  IMAD.MOV.U32 R12, RZ, RZ, 0x1 ;  /* 0x00000001ff0c7424 */ /* 0x000fe400078e00ff */
[----:B------:R-:W-:Y:S02]  /*1abb0*/  IMAD.MOV.U32 R11, RZ, RZ, 0x1f ;  /* 0x0000001fff0b7424 */ /* 0x000fe400078e00ff */
[----:B------:R-:W-:Y:S02]  /*1abc0*/  IMAD.IADD R5, R19, 0x1, R8 ;  /* 0x0000000113057824 */ /* 0x000fe400078e0208 */
[----:B------:R-:W-:-:S07]  /*1abd0*/  IMAD.MOV.U32 R0, RZ, RZ, R14 ;  /* 0x000000ffff007224 */ /* 0x000fce00078e000e */
[----:B------:R-:W-:Y:S05]  /*1abe0*/  WARPSYNC.COLLECTIVE R15, `(.L_x_889) ;  /* 0x000000000f087348 */ /* 0x000fea0003c00000 */
[----:B------:R0:W1:Y:S02]  /*1abf0*/  SHFL.IDX P6, R14, R13, R12, R11 ;  /* 0x0000000c0d0e7389 */ /* 0x00006400000c000b */
[----:B01----:R-:W-:Y:S01]  /*1ac00*/  ENDCOLLECTIVE ;  /* 0x000000000000791b */ /* 0x003fe20003800000 */
.L_x_889:
[----:B------:R-:W-:Y:S02]  /*1ac10*/  ULDC UR4, c[0x0][0xc3c] ;  /* 0x00030f0000047ab9 */ /* 0x000fe40000000800 */
[----:B------:R-:W-:-:S13]  /*1ac20*/  ISETP.GE.OR P1, PT, R5, UR4, !P0 ;  /* 0x0000000405007c0c */ /* 0x000fda000c726670 */
[----:B------:R-:W0:Y:S01]  /*1ac30*/  @!P1 LDC.64 R2, c[0x0][0xc80] ;  /* 0x00032000ff029b82 */ /* 0x000e220000000a00 */
[----:B------:R-:W-:Y:S01]  /*1ac40*/  MOV R11, RZ ;  /* 0x000000ff000b7202 */ /* 0x000fe20000000f00 */
[----:B------:R-:W-:Y:S02]  /*1ac50*/  IMAD.MOV.U32 R4, RZ, RZ, R14 ;  /* 0x000000ffff047224 */ /* 0x000fe400078e000e */
[----:B0-----:R-:W-:-:S06]  /*1ac60*/  @!P1 IMAD.WIDE R2, R5, 0x4, R2 ;  /* 0x0000000405029825 */ /* 0x001fcc00078e0202 */
[----:B------:R0:W2:Y:S01]  /*1ac70*/  @!P1 LDG.E R3, desc[UR42][R2.64] ;  /* 0x0000002a02039981 */ /* 0x0000a2000c1e1900 */
[C---:B------:R-:W-:Y:S02]  /*1ac80*/  ISETP.GE.U32.AND P2, PT, R8.reuse, 0x2, PT ;  /* 0x000000020800780c */ /* 0x040fe40003f46070 */
[C---:B------:R-:W-:Y:S02]  /*1ac90*/  ISETP.GE.U32.AND P3, PT, R8.reuse, 0x4, PT ;  /* 0x000000040800780c */ /* 0x040fe40003f66070 */
[C---:B------:R-:W-:Y:S02]  /*1aca0*/  ISETP.GE.U32.AND P4, PT, R8.reuse, 0x8, PT ;  /* 0x000000080800780c */ /* 0x040fe40003f86070 */
[C---:B------:R-:W-:Y:S01]  /*1acb0*/  ISETP.GE.U32.AND P5, PT, R8.reuse, 0x10, PT ;  /* 0x000000100800780c */ /* 0x040fe20003fa6070 */
[----:B0-----:R-:W-:Y:S02]  /*1acc0*/  IMAD.MOV.U32 R2, RZ, RZ, RZ ;  /* 0x000000ffff027224 */ /* 0x001fe400078e00ff */
[----:B--2---:R-:W-:Y:S01]  /*1acd0*/  @!P1 IMAD.MOV.U32 R2, RZ, RZ, R3 ;  /* 0x000000ffff029224 */ /* 0x004fe200078e0003 */
[----:B------:R-:W-:-:S03]  /*1ace0*/  ISETP.NE.AND P1, PT, R8, RZ, PT ;  /* 0x000000ff0800720c */ /* 0x000fc60003f25270 */
[----:B------:R-:W-:-:S10]  /*1acf0*/  IMAD.MOV.U32 R13, RZ, RZ, R2 ;  /* 0x000000ffff0d7224 */ /* 0x000fd400078e0002 */
[----:B------:R-:W-:Y:S05]  /*1ad00*/  WARPSYNC.COLLECTIVE R15, `(.L_x_890) ;  /* 0x000000000f087348 */ /* 0x000fea0003c00000 */
[----:B------:R0:W1:Y:S02]  /*1ad10*/  SHFL.UP P6, R14, R13, R12, R11 ;  /* 0x0400000c0d0e7389 */ /* 0x00006400000c000b */
[----:B01----:R-:W-:Y:S01]  /*1ad20*/  ENDCOLLECTIVE ;  /* 0x000000000000791b */ /* 0x003fe20003800000 */
.L_x_890:
[----:B------:R-:W-:Y:S01]  /*1ad30*/  IMAD.MOV.U32 R12, RZ, RZ, 0x2 ;  /* 0x00000002ff0c7424 */ /* 0x000fe200078e00ff */
[----:B------:R-:W-:-:S05]  /*1ad40*/  SEL R5, R14, RZ, P1 ;  /* 0x000000ff0e057207 */ /* 0x000fca0000800000 */
[----:B------:R-:W-:-:S04]  /*1ad50*/  IMAD.IADD R5, R2, 0x1, R5 ;  /* 0x0000000102057824 */ /* 0x000fc800078e0205 */
[----:B------:R-:W-:-:S07]  /*1ad60*/  IMAD.MOV.U32 R13, RZ, RZ, R5 ;  /* 0x000000ffff0d7224 */ /* 0x000fce00078e0005 */
[----:B------:R-:W-:Y:S05]  /*1ad70*/  WARPSYNC.COLLECTIVE R15, `(.L_x_891) ;  /* 0x000000000f087348 */ /* 0x000fea0003c00000 */
[----:B------:R0:W1:Y:S02]  /*1ad80*/  SHFL.UP P6, R14, R13, R12, R11 ;  /* 0x0400000c0d0e7389 */ /* 0x00006400000c000b */
[----:B01----:R-:W-:Y:S01]  /*1ad90*/  ENDCOLLECTIVE ;  /* 0x000000000000791b */ /* 0x003fe20003800000 */
.L_x_891:
[----:B------:R-:W-:Y:S02]  /*1ada0*/  MOV R12, 0x4 ;  /* 0x00000004000c7802 */ /* 0x000fe40000000f00 */
[----:B------:R-:W-:-:S05]  /*1adb0*/  SEL R6, R14, RZ, P2 ;  /* 0x000000ff0e067207 */ /* 0x000fca0001000000 */
[----:B------:R-:W-:-:S04]  /*1adc0*/  IMAD.IADD R6, R5, 0x1, R6 ;  /* 0x0000000105067824 */ /* 0x000fc800078e0206 */
[----:B------:R-:W-:-:S07]  /*1add0*/  IMAD.MOV.U32 R13, RZ, RZ, R6 ;  /* 0x000000ffff0d7224 */ /* 0x000fce00078e0006 */
[----:B------:R-:W-:Y:S05]  /*1ade0*/  WARPSYNC.COLLECTIVE R15, `(.L_x_892) ;  /* 0x000000000f087348 */ /* 0x000fea0003c00000 */
[----:B------:R0:W1:Y:S02]  /*1adf0*/  SHFL.UP P6, R14, R13, R12, R11 ;  /* 0x0400000c0d0e7389 */ /* 0x00006400000c000b */
[----:B01----:R-:W-:Y:S01]  /*1ae00*/  ENDCOLLECTIVE ;  /* 0x000000000000791b */ /* 0x003fe20003800000 */
.L_x_892:
[----:B------:R-:W-:Y:S01]  /*1ae10*/  IMAD.MOV.U32 R12, RZ, RZ, 0x8 ;  /* 0x00000008ff0c7424 */ /* 0x000fe200078e00ff */
[----:B------:R-:W-:-:S05]  /*1ae20*/  SEL R7, R14, RZ, P3 ;  /* 0x000000ff0e077207 */ /* 0x000fca0001800000 */
[----:B------:R-:W-:-:S04]  /*1ae30*/  IMAD.IADD R7, R6, 0x1, R7 ;  /* 0x0000000106077824 */ /* 0x000fc800078e0207 */
[----:B------:R-:W-:-:S07]  /*1ae40*/  IMAD.MOV.U32 R13, RZ, RZ, R7 ;  /* 0x000000ffff0d7224 */ /* 0x000fce00078e0007 */
[----:B------:R-:W-:Y:S05]  /*1ae50*/  WARPSYNC.COLLECTIVE R15, `(.L_x_893) ;  /* 0x000000000f087348 */ /* 0x000fea0003c00000 */
[----:B------:R0:W1:Y:S02]  /*1ae60*/  SHFL.UP P6, R14, R13, R12, R11 ;  /* 0x0400000c0d0e7389 */ /* 0x00006400000c000b */
[----:B01----:R-:W-:Y:S01]  /*1ae70*/  ENDCOLLECTIVE ;  /* 0x000000000000791b */ /* 0x003fe20003800000 */
.L_x_893:
[----:B------:R-:W-:Y:S02]  /*1ae80*/  MOV R12, 0x10 ;  /* 0x00000010000c7802 */ /* 0x000fe40000000f00 */
[----:B------:R-:W-:-:S05]  /*1ae90*/  SEL R14, R14, RZ, P4 ;  /* 0x000000ff0e0e7207 */ /* 0x000fca0002000000 */
[----:B------:R-:W-:-:S04]  /*1aea0*/  IMAD.IADD R5, R7, 0x1, R14 ;  /* 0x0000000107057824 */ /* 0x000fc800078e020e */
[----:B------:R-:W-:-:S07]  /*1aeb0*/  IMAD.MOV.U32 R13, RZ, RZ, R5 ;  /* 0x000000ffff0d7224 */ /* 0x000fce00078e0005 */
[----:B------:R-:W-:Y:S05]  /*1aec0*/  WARPSYNC.COLLECTIVE R15, `(.L_x_894) ;  /* 0x000000000f087348 */ /* 0x000fea0003c00000 */
[----:B------:R0:W1:Y:S02]  /*1aed0*/  SHFL.UP P6, R14, R13, R12, R11 ;  /* 0x0400000c0d0e7389 */ /* 0x00006400000c000b */
[----:B01----:R-:W-:Y:S01]  /*1aee0*/  ENDCOLLECTIVE ;  /* 0x000000000000791b */ /* 0x003fe20003800000 */
.L_x_894:
[----:B------:R-:W-:Y:S02]  /*1aef0*/  IMAD.MOV.U32 R12, RZ, RZ, 0x1f ;  /* 0x0000001fff0c7424 */ /* 0x000fe400078e00ff */
[----:B------:R-:W-:Y:S01]  /*1af00*/  IMAD.MOV.U32 R11, RZ, RZ, 0x1f ;  /* 0x0000001fff0b7424 */ /* 0x000fe200078e00ff */
[----:B------:R-:W-:-:S05]  /*1af10*/  SEL R14, R14, RZ, P5 ;  /* 0x000000ff0e0e7207 */ /* 0x000fca0002800000 */
[----:B------:R-:W-:-:S04]  /*1af20*/  IMAD.IADD R3, R5, 0x1, R14 ;  /* 0x0000000105037824 */ /* 0x000fc800078e020e */
[----:B------:R-:W-:-:S07]  /*1af30*/  IMAD.MOV.U32 R13, RZ, RZ, R3 ;  /* 0x000000ffff0d7224 */ /* 0x000fce00078e0003 */
[----:B------:R-:W-:Y:S05]  /*1af40*/  WARPSYNC.COLLECTIVE R15, `(.L_x_895) ;  /* 0x000000000f087348 */ /* 0x000fea0003c00000 */
[----:B------:R0:W1:Y:S02]  /*1af50*/  SHFL.IDX P6, R14, R13, R12, R11 ;  /* 0x0000000c0d0e7389 */ /* 0x00006400000c000b */
[----:B01----:R-:W-:Y:S01]  /*1af60*/  ENDCOLLECTIVE ;  /* 0x000000000000791b */ /* 0x003fe20003800000 */
.L_x_895:
[----:B------:R-:W-:Y:S05]  /*1af70*/  BRA `(.L_x_896) ;  /* 0xffffffa000f87947 */ /* 0x000fea000383ffff */
.L_x_700:
[----:B------:R-:W-:Y:S01]  /*1af80*/  BSSY B0, `(.L_x_897) ;  /* 0x0000008000007945 */ /* 0x000fe20003800000 */
[----:B-----5:R-:W-:Y:S01]  /*1af90*/  IMAD.MOV.U32 R13, RZ, RZ, R2 ;  /* 0x000000ffff0d7224 */ /* 0x020fe200078e0002 */
[----:B------:R-:W-:Y:S01]  /*1afa0*/  MOV R12, 0x1 ;  /* 0x00000001000c7802 */ /* 0x000fe20000000f00 */
[----:B------:R-:W-:Y:S02]  /*1afb0*/  IMAD.MOV.U32 R11, RZ, RZ, RZ ;  /* 0x000000ffff0b7224 */ /* 0x000fe400078e00ff */
[----:B------:R-:W-:-:S07]  /*1afc0*/  IMAD.MOV.U32 R15, RZ, RZ, -0x1 ;  /* 0xffffffffff0f7424 */ /* 0x000fce00078e00ff */
[----:B01----:R-:W-:Y:S05]  /*1afd0*/  WARPSYNC.COLLECTIVE R15, `(.L_x_898) ;  /* 0x000000000f087348 */ /* 0x003fea0003c00000 */
[----:B------:R2:W3:Y:S02]  /*1afe0*/  SHFL.UP P6, R14, R13, R12, R11 ;  /* 0x0400000c0d0e7389 */ /* 0x0004e400000c000b */
[----:B0123--:R-:W-:Y:S01]  /*1aff0*/  ENDCOLLECTIVE ;  /* 0x000000000000791b */ /* 0x00ffe20003800000 */
.L_x_898:
[----:B------:R-:W-:Y:S05]  /*1b000*/  BSYNC B0 ;  /* 0x0000000000007941 */ /* 0x000fea0003800000 */
.L_x_897:
[----:B------:R-:W-:Y:S01]  /*1b010*/  SEL R13, R14, RZ, P1 ;  /* 0x000000ff0e0d7207 */ /* 0x000fe20000800000 */
[----:B------:R-:W-:Y:S01]  /*1b020*/  IMAD.MOV.U32 R12, RZ, RZ, 0x2 ;  /* 0x00000002ff0c7424 */ /* 0x000fe200078e00ff */
[----:B------:R-:W-:Y:S01]  /*1b030*/  MOV R15, 0xffffffff ;  /* 0xffffffff000f7802 */ /* 0x000fe20000000f00 */
[----:B------:R-:W-:Y:S02]  /*1b040*/  IMAD.MOV.U32 R11, RZ, RZ, RZ ;  /* 0x000000ffff0b7224 */ /* 0x000fe400078e00ff */
[----:B------:R-:W-:-:S07]  /*1b050*/  IMAD.IADD R13, R2, 0x1, R13 ;  /* 0x00000001020d7824 */ /* 0x000fce00078e020d */
[----:B------:R-:W-:Y:S05]  /*1b060*/  WARPSYNC.COLLECTIVE R15, `(.L_x_899) ;  /* 0x000000000f087348 */ /* 0x000fea0003c00000 */
[----:B------:R0:W1:Y:S02]  /*1b070*/  SHFL.UP P6, R14, R13, R12, R11 ;  /* 0x0400000c0d0e7389 */ /* 0x00006400000c000b */
[----:B01----:R-:W-:Y:S01]  /*1b080*/  ENDCOLLECTIVE ;  /* 0x000000000000791b */ /* 0x003fe20003800000 */
.L_x_899:
[----:B------:R-:W-:Y:S01]  /*1b090*/  IMAD.MOV.U32 R12, RZ, RZ, 0x4 ;  /* 0x00000004ff0c7424 */ /* 0x000fe200078e00ff */
[----:B------:R-:W-:-:S05]  /*1b0a0*/  SEL R14, R14, RZ, P2 ;  /* 0x000000ff0e0e7207 */ /* 0x000fca0001000000 */
[----:B------:R-:W-:-:S04]  /*1b0b0*/  IMAD.IADD R3, R13, 0x1, R14 ;  /* 0x000000010d037824 */ /* 0x000fc800078e020e */
[----:B------:R-:W-:-:S07]  /*1b0c0*/  IMAD.MOV.U32 R13, RZ, RZ, R3 ;  /* 0x000000ffff0d7224 */ /* 0x000fce00078e0003 */
[----:B------:R-:W-:Y:S05]  /*1b0d0*/  WARPSYNC.COLLECTIVE R15, `(.L_x_900) ;  /* 0x000000000f087348 */ /* 0x000fea0003c00000 */
[----:B------:R0:W1:Y:S02]  /*1b0e0*/  SHFL.UP P6, R14, R13, R12, R11 ;  /* 0x0400000c0d0e7389 */ /* 0x00006400000c000b */
[----:B01----:R-:W-:Y:S01]  /*1b0f0*/  ENDCOLLECTIVE ;  /* 0x000000000000791b */ /* 0x003fe20003800000 */
.L_x_900:
[----:B------:R-:W-:Y:S02]  /*1b100*/  MOV R12, 0x8 ;  /* 0x00000008000c7802 */ /* 0x000fe40000000f00 */
[----:B------:R-:W-:-:S05]  /*1b110*/  SEL R14, R14, RZ, P3 ;  /* 0x000000ff0e0e7207 */ /* 0x000fca0001800000 */
[----:B------:R-:W-:-:S04]  /*1b120*/  IMAD.IADD R5, R3, 0x1, R14 ;  /* 0x0000000103057824 */ /* 0x000fc800078e020e */
[----:B------:R-:W-:-:S07]  /*1b130*/  IMAD.MOV.U32 R13, RZ, RZ, R5 ;  /* 0x000000ffff0d7224 */ /* 0x000fce00078e0005 */
[----:B------:R-:W-:Y:S05]  /*1b140*/  WARPSYNC.COLLECTIVE R15, `(.L_x_901) ;  /* 0x000000000f087348 */ /* 0x000fea0003c00000 */
[----:B------:R0:W1:Y:S02]  /*1b150*/  SHFL.UP P6, R14, R13, R12, R11 ;  /* 0x0400000c0d0e7389 */ /* 0x00006400000c000b */
[----:B01----:R-:W-:Y:S01]  /*1b160*/  ENDCOLLECTIVE ;  /* 0x000000000000791b */ /* 0x003fe20003800000 */
.L_x_901:
[----:B------:R-:W-:Y:S01]  /*1b170*/  IMAD.MOV.U32 R12, RZ, RZ, 0x10 ;  /* 0x00000010ff0c7424 */ /* 0x000fe200078e00ff */
[----:B------:R-:W-:-:S05]  /*1b180*/  SEL R6, R14, RZ, P4 ;  /* 0x000000ff0e067207 */ /* 0x000fca0002000000 */
[----:B------:R-:W-:-:S04]  /*1b190*/  IMAD.IADD R6, R5, 0x1, R6 ;  /* 0x0000000105067824 */ /* 0x000fc800078e0206 */
[----:B------:R-:W-:-:S07]  /*1b1a0*/  IMAD.MOV.U32 R13, RZ, RZ, R6 ;  /* 0x000000ffff0d7224 */ /* 0x000fce00078e0006 */
[----:B------:R-:W-:Y:S05]  /*1b1b0*/  WARPSYNC.COLLECTIVE R15, `(.L_x_902) ;  /* 0x000000000f087348 */ /* 0x000fea0003c00000 */
[----:B------:R0:W1:Y:S02]  /*1b1c0*/  SHFL.UP P6, R14, R13, R12, R11 ;  /* 0x0400000c0d0e7389 */ /* 0x00006400000c000b */
[----:B01----:R-:W-:Y:S01]  /*1b1d0*/  ENDCOLLECTIVE ;  /* 0x000000000000791b */ /* 0x003fe20003800000 */
.L_x_902:
[----:B------:R-:W-:Y:S01]  /*1b1e0*/  MOV R12, 0x1f ;  /* 0x0000001f000c7802 */ /* 0x000fe20000000f00 */
[----:B------:R-:W-:Y:S01]  /*1b1f0*/  IMAD.MOV.U32 R11, RZ, RZ, 0x1f ;  /* 0x0000001fff0b7424 */ /* 0x000fe200078e00ff */
[----:B------:R-:W-:-:S05]  /*1b200*/  SEL R3, R14, RZ, P5 ;  /* 0x000000ff0e037207 */ /* 0x000fca0002800000 */
[----:B------:R-:W-:-:S04]  /*1b210*/  IMAD.IADD R3, R6, 0x1, R3 ;  /* 0x0000000106037824 */ /* 0x000fc800078e0203 */
[----:B------:R-:W-:-:S07]  /*1b220*/  IMAD.MOV.U32 R13, RZ, RZ, R3 ;  /* 0x000000ffff0d7224 */ /* 0x000fce00078e0003 */
[----:B------:R-:W-:Y:S05]  /*1b230*/  WARPSYNC.COLLECTIVE R15, `(.L_x_903) ;  /* 0x000000000f087348 */ /* 0x000fea0003c00000 */
[----:B------:R0:W1:Y:S02]  /*1b240*/  SHFL.IDX P6, R14, R13, R12, R11 ;  /* 0x0000000c0d0e7389 */ /* 0x00006400000c000b */
[----:B01----:R-:W-:Y:S01]  /*1b250*/  ENDCOLLECTIVE ;  /* 0x000000000000791b */ /* 0x003fe20003800000 */
.L_x_903:
[----:B------:R-:W-:Y:S05]  /*1b260*/  BRA `(.L_x_904) ;  /* 0xffffffa000d87947 */ /* 0x000fea000383ffff */
.L_x_702:
[----:B------:R-:W-:Y:S01]  /*1b270*/  BSSY B0, `(.L_x_905) ;  /* 0x0000006000007945 */ /* 0x000fe20003800000 */
[----:B------:R-:W-:Y:S01]  /*1b280*/  PLOP3.LUT P6, PT, P6, PT, PT, 0x8, 0x0 ;  /* 0x000000000000781c */ /* 0x000fe200037ce170 */
[----:B------:R-:W-:-:S12]  /*1b290*/  IMAD.MOV.U32 R15, RZ, RZ, -0x1 ;  /* 0xffffffffff0f7424 */ /* 0x000fd800078e00ff */
[----:B0-----:R-:W-:Y:S05]  /*1b2a0*/  WARPSYNC.COLLECTIVE R15, `(.L_x_906) ;  /* 0x000000000f087348 */ /* 0x001fea0003c00000 */
[----:B------:R-:W-:Y:S01]  /*1b2b0*/  VOTE.ANY R14, PT, P6 ;  /* 0x00000000000e7806 */ /* 0x000fe200030e0100 */
[----:B0-----:R-:W-:Y:S06]  /*1b2c0*/  ENDCOLLECTIVE ;  /* 0x000000000000791b */ /* 0x001fec0003800000 */
.L_x_906:
[----:B------:R-:W-:Y:S05]  /*1b2d0*/  BSYNC B0 ;  /* 0x0000000000007941 */ /* 0x000fea0003800000 */
.L_x_905:
        /* <DEDUP_REMOVED lines=9> */
.L_x_907:
[----:B------:R-:W-:Y:S01]  /*1b370*/  IMAD.MOV.U32 R17, RZ, RZ, R14 ;  /* 0x000000ffff117224 */ /* 0x000fe200078e000e */
[----:B------:R-:W-:Y:S06]  /*1b380*/  BRA `(.L_x_908) ;  /* 0xffffffa000c87947 */ /* 0x000fec000383ffff */
.L_x_704:
[----:B------:R-:W-:Y:S01]  /*1b390*/  BSSY B0, `(.L_x_909) ;  /* 0x0000007000007945 */ /* 0x000fe20003800000 */
[----:B------:R-:W-:Y:S02]  /*1b3a0*/  IMAD.MOV.U32 R13, RZ, RZ, R3 ;  /* 0x000000ffff0d7224 */ /* 0x000fe400078e0003 */
[----:B------:R-:W-:Y:S02]  /*1b3b0*/  IMAD.MOV.U32 R11, RZ, RZ, 0x1f ;  /* 0x0000001fff0b7424 */ /* 0x000fe400078e00ff */
[----:B------:R-:W-:-:S07]  /*1b3c0*/  IMAD.MOV.U32 R15, RZ, RZ, -0x1 ;  /* 0xffffffffff0f7424 */ /* 0x000fce00078e00ff */
[----:B012---:R-:W-:Y:S05]  /*1b3d0*/  WARPSYNC.COLLECTIVE R15, `(.L_x_910) ;  /* 0x000000000f087348 */ /* 0x007fea0003c00000 */
[----:B------:R3:W4:Y:S02]  /*1b3e0*/  SHFL.IDX P6, R14, R13, R12, R11 ;  /* 0x0000000c0d0e7389 */ /* 0x00072400000c000b */
[----:B01234-:R-:W-:Y:S01]  /*1b3f0*/  ENDCOLLECTIVE ;  /* 0x000000000000791b */ /* 0x01ffe20003800000 */
.L_x_910:
[----:B------:R-:W-:Y:S05]  /*1b400*/  BSYNC B0 ;  /* 0x0000000000007941 */ /* 0x000fea0003800000 */
.L_x_909:
[----:B------:R-:W-:Y:S05]  /*1b410*/  BRA `(.L_x_703) ;  /* 0xffffffa000c07947 */ /* 0x000fea000383ffff */
.L_x_708:
[----:B0-----:R0:W1:Y:S02]  /*1b420*/  SYNCS.PHASECHK.TRANS64.TRYWAIT P0, [R4+URZ+0x16820], R0 ;  /* 0x01682000040075a7 */ /* 0x001064000800017f */
[----:B-1----:R-:W-:Y:S05]  /*1b430*/  @!P0 NANOSLEEP.SYNCS 0x989680 ;  /* 0x009896800000895d */ /* 0x002fea0003900000 */
[----:B------:R-:W1:Y:S02]  /*1b440*/  @!P0 SYNCS.PHASECHK.TRANS64 P0, [R4+URZ+0x16820], R0 ;  /* 0x01682000040085a7 */ /* 0x000e64000800007f */
[----:B-1----:R-:W-:Y:S05]  /*1b450*/  @!P0 BRA `(.L_x_708) ;  /* 0xfffffffc00f08947 */ /* 0x002fea000383ffff */
[----:B------:R-:W-:Y:S05]  /*1b460*/  BRA `(.L_x_911) ;  /* 0xffffffa400ac7947 */ /* 0x000fea000383ffff */
.L_x_709:
        /* <DEDUP_REMOVED lines=8> */
[----:B0-----:R-:W-:Y:S05]  /*1b4f0*/  WARPSYNC.COLLECTIVE R15, `(.L_x_913) ;  /* 0x000000000f087348 */ /* 0x001fea0003c00000 */
[----:B------:R1:W2:Y:S02]  /*1b500*/  SHFL.IDX P6, R14, R13, R12, R11 ;  /* 0x0000000c0d0e7389 */ /* 0x0002a400000c000b */
[----:B012---:R-:W-:Y:S01]  /*1b510*/  ENDCOLLECTIVE ;  /* 0x000000000000791b */ /* 0x007fe20003800000 */
.L_x_913:
[----:B------:R-:W-:Y:S05]  /*1b520*/  BSYNC B0 ;  /* 0x0000000000007941 */ /* 0x000fea0003800000 */
.L_x_912:
[----:B------:R-:W-:Y:S05]  /*1b530*/  BRA `(.L_x_914) ;  /* 0xffffffa400947947 */ /* 0x000fea000383ffff */
.L_x_710:
[----:B------:R-:W-:Y:S01]  /*1b540*/  BSSY B0, `(.L_x_915) ;  /* 0x0000006000007945 */ /* 0x000fe20003800000 */
[----:B------:R-:W-:-:S07]  /*1b550*/  IMAD.MOV.U32 R15, RZ, RZ, -0x1 ;  /* 0xffffffffff0f7424 */ /* 0x000fce00078e00ff */
[----:B0-----:R-:W-:Y:S05]  /*1b560*/  WARPSYNC.COLLECTIVE R15, `(.L_x_916) ;  /* 0x000000000f0c7348 */ /* 0x001fea0003c00000 */
[----:B------:R-:W-:Y:S02]  /*1b570*/  ELECT P6, UR62, PT ;  /* 0x00000000003e782f */ /* 0x000fe400038c0000 */
[----:B------:R-:W-:Y:S01]  /*1b580*/  MOV R14, UR62 ;  /* 0x0000003e000e7c02 */ /* 0x000fe20008000f00 */
[----:B0-----:R-:W-:Y:S10]  /*1b590*/  ENDCOLLECTIVE ;  /* 0x000000000000791b */ /* 0x001ff40003800000 */
.L_x_916:
[----:B------:R-:W-:Y:S05]  /*1b5a0*/  BSYNC B0 ;  /* 0x0000000000007941 */ /* 0x000fea0003800000 */
.L_x_915:
[----:B------:R-:W-:Y:S05]  /*1b5b0*/  BRA `(.L_x_917) ;  /* 0xffffffa400887947 */ /* 0x000fea000383ffff */
.L_x_712:
[----:B0-----:R0:W1:Y:S02]  /*1b5c0*/  SYNCS.PHASECHK.TRANS64.TRYWAIT P1, [R5+URZ+0x16840], R0 ;  /* 0x01684000050075a7 */ /* 0x001064000802017f */
[----:B-1----:R-:W-:Y:S05]  /*1b5d0*/  @!P1 NANOSLEEP.SYNCS 0x989680 ;  /* 0x009896800000995d */ /* 0x002fea0003900000 */
[----:B------:R-:W1:Y:S02]  /*1b5e0*/  @!P1 SYNCS.PHASECHK.TRANS64 P1, [R5+URZ+0x16840], R0 ;  /* 0x01684000050095a7 */ /* 0x000e64000802007f */
[----:B-1----:R-:W-:Y:S05]  /*1b5f0*/  @!P1 BRA `(.L_x_712) ;  /* 0xfffffffc00f09947 */ /* 0x002fea000383ffff */
[----:B------:R-:W-:Y:S05]  /*1b600*/  BRA `(.L_x_918) ;  /* 0xffffffa400a87947 */ /* 0x000fea000383ffff */
.L_x_714:
[----:B-1----:R1:W2:Y:S02]  /*1b610*/  SYNCS.PHASECHK.TRANS64.TRYWAIT P1, [R25+URZ+0x16840], R2 ;  /* 0x01684002190075a7 */ /* 0x0022a4000802017f */
[----:B--2---:R-:W-:Y:S05]  /*1b620*/  @!P1 NANOSLEEP.SYNCS 0x989680 ;  /* 0x009896800000995d */ /* 0x004fea0003900000 */
[----:B------:R-:W2:Y:S02]  /*1b630*/  @!P1 SYNCS.PHASECHK.TRANS64 P1, [R25+URZ+0x16840], R2 ;  /* 0x01684002190095a7 */ /* 0x000ea4000802007f */
[----:B--2---:R-:W-:Y:S05]  /*1b640*/  @!P1 BRA `(.L_x_714) ;  /* 0xfffffffc00f09947 */ /* 0x004fea000383ffff */
[----:B------:R-:W-:Y:S05]  /*1b650*/  BRA `(.L_x_919) ;  /* 0xffffffa400b47947 */ /* 0x000fea000383ffff */
.L_x_716:
[----:B--2---:R2:W3:Y:S02]  /*1b660*/  SYNCS.PHASECHK.TRANS64.TRYWAIT P1, [R5+URZ+0x16860], R0 ;  /* 0x01686000050075a7 */ /* 0x0044e4000802017f */
[----:B---3--:R-:W-:Y:S05]  /*1b670*/  @!P1 NANOSLEEP.SYNCS 0x989680 ;  /* 0x009896800000995d */ /* 0x008fea0003900000 */
[----:B------:R-:W3:Y:S02]  /*1b680*/  @!P1 SYNCS.PHASECHK.TRANS64 P1, [R5+URZ+0x16860], R0 ;  /* 0x01686000050095a7 */ /* 0x000ee4000802007f */
[----:B---3--:R-:W-:Y:S05]  /*1b690*/  @!P1 BRA `(.L_x_716) ;  /* 0xfffffffc00f09947 */ /* 0x008fea000383ffff */
[----:B------:R-:W-:Y:S05]  /*1b6a0*/  BRA `(.L_x_920) ;  /* 0xffffffa400b07947 */ /* 0x000fea000383ffff */
.L_x_921:
        /* <DEDUP_REMOVED lines=13> */
.L_x_3107:


//--------------------- .text._ZN7cutlass13device_kernelIN5flash11enable_sm90INS1_16FlashAttnFwdSm90INS1_25CollectiveMainloopFwdSm90ILi2EN4cute5tupleIJNS5_1CILi1EEES8_S8_EEENS6_IJNS7_ILi192EEENS7_ILi128EEENS7_ILi64EEEEEELi64ENS_10bfloat16_tEfNS_4arch4Sm90ELb0ELb1ELb1ELb0ELb1ELb0ELb0ELb1ELb1ELb1ELb0ELb0EEENS1_21CollectiveEpilogueFwdINS6_IJSA_SC_SB_EEES9_SE_SG_Li384ELb0ELb1ELb0ELb0EEENS1_30DynamicPersistentTileSchedulerILi384ELi128ELb0ELb1ELb1EEEEEEEEEvNT_6ParamsE --------------------------
	.section	.text._ZN7cutlass13device_kernelIN5flash11enable_sm90INS1_16FlashAttnFwdSm90INS1_25CollectiveMainloopFwdSm90ILi2EN4cute5tupleIJNS5_1CILi1EEES8_S8_EEENS6_IJNS7_ILi192EEENS7_ILi128EEENS7_ILi64EEEEEELi64ENS_10bfloat16_tEfNS_4arch4Sm90ELb0ELb1ELb1ELb0ELb1ELb0ELb0ELb1ELb1ELb1ELb0ELb0EEENS1_21CollectiveEpilogueFwdINS6_IJSA_SC_SB_EEES9_SE_SG_Li384ELb0ELb1ELb0ELb0EEENS1_30DynamicPersistentTileSchedulerILi384ELi128ELb0ELb1ELb1EEEEEEEEEvNT_6ParamsE,"ax",@progbits
	.align	128
.text._ZN7cutlass13device_kernelIN5flash11enable_sm90INS1_16FlashAttnFwdSm90INS1_25CollectiveMainloopFwdSm90ILi2EN4cute5tupleIJNS5_1CILi1EEES8_S8_EEENS6_IJNS7_ILi192EEENS7_ILi128EEENS7_ILi64EEEEEELi64ENS_10bfloat16_tEfNS_4arch4Sm90ELb0ELb1ELb1ELb0ELb1ELb0ELb0ELb1ELb1ELb1ELb0ELb0EEENS1_21CollectiveEpilogueFwdINS6_IJSA_SC_SB_EEES9_SE_SG_Li384ELb0ELb1ELb0ELb0EEENS1_30DynamicPersistentTileSchedulerILi384ELi128ELb0ELb1ELb1EEEEEEEEEvNT_6ParamsE:
        .type           _ZN7cutlass13device_kernelIN5flash11enable_sm90INS1_16FlashAttnFwdSm90INS1_25CollectiveMainloopFwdSm90ILi2EN4cute5tupleIJNS5_1CILi1EEES8_S8_EEENS6_IJNS7_ILi192EEENS7_ILi128EEENS7_ILi64EEEEEELi64ENS_10bfloat16_tEfNS_4arch4Sm90ELb0ELb1ELb1ELb0ELb1ELb0ELb0ELb1ELb1ELb1ELb0ELb0EEENS1_21CollectiveEpilogueFwdINS6_IJSA_SC_SB_EEES9_SE_SG_Li384ELb0ELb1ELb0ELb0EEENS1_30DynamicPersistentTileSchedulerILi384ELi128ELb0ELb1ELb1EEEEEEEEEvNT_6ParamsE,@function
        .size           _ZN7cutlass13device_kernelIN5flash11enable_sm90INS1_16FlashAttnFwdSm90INS1_25CollectiveMainloopFwdSm90ILi2EN4cute5tupleIJNS5_1CILi1EEES8_S8_EEENS6_IJNS7_ILi192EEENS7_ILi128EEENS7_ILi64EEEEEELi64ENS_10bfloat16_tEfNS_4arch4Sm90ELb0ELb1ELb1ELb0ELb1ELb0ELb0ELb1ELb1ELb1ELb0ELb0EEENS1_21CollectiveEpilogueFwdINS6_IJSA_SC_SB_EEES9_SE_SG_Li384ELb0ELb1ELb0ELb0EEENS1_30DynamicPersistentTileSchedulerILi384ELi128ELb0ELb1ELb1EEEEEEEEEvNT_6ParamsE,(.L_x_3108 - _ZN7cutlass13device_kernelIN5flash11enable_sm90INS1_16FlashAttnFwdSm90INS1_25CollectiveMainloopFwdSm90ILi2EN4cute5tupleIJNS5_1CILi1EEES8_S8_EEENS6_IJNS7_ILi192EEENS7_ILi128EEENS7_ILi64EEEEEELi64ENS_10bfloat16_tEfNS_4arch4Sm90ELb0ELb1ELb1ELb0ELb1ELb0ELb0ELb1ELb1ELb1ELb0ELb0EEENS1_21CollectiveEpilogueFwdINS6_IJSA_SC_SB_EEES9_SE_SG_Li384ELb0ELb1ELb0ELb0EEENS1_30DynamicPersistentTileSchedulerILi384ELi128ELb0ELb1ELb1EEEEEEEEEvNT_6ParamsE)
        .other          _ZN7cutlass13device_kernelIN5flash11enable_sm90INS1_16FlashAttnFwdSm90INS1_25CollectiveMainloopFwdSm90ILi2EN4cute5tupleIJNS5_1CILi1EEES8_S8_EEENS6_IJNS7_ILi192EEENS7_ILi128EEENS7_ILi64EEEEEELi64ENS_10bfloat16_tEfNS_4arch4Sm90ELb0ELb1ELb1ELb0ELb1ELb0ELb0ELb1ELb1ELb1ELb0ELb0EEENS1_21CollectiveEpilogueFwdINS6_IJSA_SC_SB_EEES9_SE_SG_Li384ELb0ELb1ELb0ELb0EEENS1_30DynamicPersistentTileSchedulerILi384ELi128ELb0ELb1ELb1EEEEEEEEEvNT_6ParamsE,@"STO_CUDA_ENTRY STV_DEFAULT"
_ZN7cutlass13device_kernelIN5flash11enable_sm90INS1_16FlashAttnFwdSm90INS1_25CollectiveMainloopFwdSm90ILi2EN4cute5tupleIJNS5_1CILi1EEES8_S8_EEENS6_IJNS7_ILi192EEENS7_ILi128EEENS7_ILi64EEEEEELi64ENS_10bfloat16_tEfNS_4arch4Sm90ELb0ELb1ELb1ELb0ELb1ELb0ELb0ELb1ELb1ELb1ELb0ELb0EEENS1_21CollectiveEpilogueFwdINS6_IJSA_SC_SB_EEES9_SE_SG_Li384ELb0ELb1ELb0ELb0EEENS1_30DynamicPersistentTileSchedulerILi384ELi128ELb0ELb1ELb1EEEEEEEEEvNT_6ParamsE:
        /* <DEDUP_REMOVED lines=45> */
.L_x_922:
        /* <DEDUP_REMOVED lines=22> */
.L_x_923:
        /* <DEDUP_REMOVED lines=18> */
.L_x_924:
        /* <DEDUP_REMOVED lines=22> */
.L_x_925:
        /* <DEDUP_REMOVED lines=23> */
.L_x_926:
        /* <DEDUP_REMOVED lines=8> */
.L_x_928:
[----:B------:R-:W-:-:S08]  /*08a0*/  NOP ;  /* 0x0000000000007918 */ /* 0x000fd00000000000 */
[----:B------:R-:W0:Y:S02]  /*08b0*/  USETMAXREG.TRY_ALLOC.CTAPOOL UP0, 0xa0 ;  /* 0x000000a0000079c8 */ /* 0x000e240008000600 */
[----:B0-----:R-:W-:-:S13]  /*08c0*/  PLOP3.LUT P0, PT, PT, PT, UP0, 0x80, 0x0 ;  /* 0x000000000000781c */ /* 0x001fda0003f0f008 */
[----:B------:R-:W-:Y:S05]  /*08d0*/  @!P0 BRA `(.L_x_928) ;  /* 0xfffffffc00f08947 */ /* 0x000fea000383ffff */
[----:B------:R-:W0:Y:S01]  /*08e0*/  S2R R2, SR_TID.X ;  /* 0x0000000000027919 */ /* 0x000e220000002100 */
[----:B-1----:R-:W1:Y:S08]  /*08f0*/  S2UR UR4, SR_CTAID.X ;  /* 0x00000000000479c3 */ /* 0x002e700000002500 */
[----:B------:R-:W-:Y:S08]  /*0900*/  BAR.ARV 0x4, 0x200 ;  /* 0x0108000000007b1d */ /* 0x000ff00000002000 */
[----:B------:R-:W-:Y:S06]  /*0910*/  BAR.ARV 0x8, 0x200 ;  /* 0x0208000000007b1d */ /* 0x000fec0000002000 */
[----:B0-----:R-:W-:-:S04]  /*0920*/  LOP3.LUT R0, R2, 0xffffff80, RZ, 0xc0, !PT ;  /* 0xffffff8002007812 */ /* 0x001fc800078ec0ff */
[----:B------:R-:W-:Y:S02]  /*0930*/  ISETP.NE.AND P0, PT, R0, 0x80, PT ;  /* 0x000000800000780c */ /* 0x000fe40003f05270 */
[----:B------:R-:W1:Y:S11]  /*0940*/  LDC R0, c[0x0][0xc38] ;  /* 0x00030e00ff007b82 */ /* 0x000e760000000800 */
[----:B------:R-:W-:Y:S06]  /*0950*/  @!P0 BAR.ARV 0x9, 0x100 ;  /* 0x0244000000008b1d */ /* 0x000fec0000002000 */
[----:B-1----:R-:W-:-:S13]  /*0960*/  ISETP.LE.AND P0, PT, R0, UR4, PT ;  /* 0x0000000400007c0c */ /* 0x002fda000bf03270 */
[----:B------:R-:W-:Y:S05]  /*0970*/  @P0 EXIT ;  /* 0x000000000000094d */ /* 0x000fea0003800000 */
[----:B------:R-:W-:Y:S01]  /*0980*/  VIADD R10, R2, 0xffffff80 ;  /* 0xffffff80020a7836 */ /* 0x000fe20000000000 */
[----:B------:R-:W-:Y:S01]  /*0990*/  ULOP3.LUT UR48, UR37, 0x1, URZ, 0xfc, !UPT ;  /* 0x0000000125307892 */ /* 0x000fe2000f8efc3f */
[----:B------:R-:W-:Y:S01]  /*09a0*/  UMOV UR47, URZ ;  /* 0x0000003f002f7c82 */ /* 0x000fe20008000000 */
[----:B------:R-:W-:Y:S02]  /*09b0*/  UMOV UR46, URZ ;  /* 0x0000003f002e7c82 */ /* 0x000fe40008000000 */
[----:B------:R-:W-:Y:S01]  /*09c0*/  SHF.R.S32.HI R0, RZ, 0x1f, R10 ;  /* 0x0000001fff007819 */ /* 0x000fe2000001140a */
[----:B------:R-:W-:-:S03]  /*09d0*/  UMOV UR36, URZ ;  /* 0x0000003f00247c82 */ /* 0x000fc60008000000 */
[CC--:B------:R-:W-:Y:S02]  /*09e0*/  LEA.HI R154, R0.reuse, R10.reuse, RZ, 0x7 ;  /* 0x0000000a009a7211 */ /* 0x0c0fe400078f38ff */
[CC--:B------:R-:W-:Y:S02]  /*09f0*/  LEA.HI R3, R0.reuse, R10.reuse, RZ, 0x5 ;  /* 0x0000000a00037211 */ /* 0x0c0fe400078f28ff */
[----:B------:R-:W-:Y:S02]  /*0a00*/  LEA.HI R2, R0, R10, RZ, 0x4 ;  /* 0x0000000a00027211 */ /* 0x000fe400078f20ff */
[----:B------:R-:W-:Y:S01]  /*0a10*/  LOP3.LUT R153, R154, 0xffffff80, RZ, 0xc0, !PT ;  /* 0xffffff809a997812 */ /* 0x000fe200078ec0ff */
[----:B------:R-:W-:Y:S01]  /*0a20*/  IMAD.SHL.U32 R4, R3, 0x20, RZ ;  /* 0x0000002003047824 */ /* 0x000fe200078e00ff */
[----:B------:R-:W-:Y:S02]  /*0a30*/  SHF.R.S32.HI R5, RZ, 0x4, R2 ;  /* 0x00000004ff057819 */ /* 0x000fe40000011402 */
[----:B------:R-:W-:Y:S01]  /*0a40*/  LOP3.LUT R3, R2, 0x3fffff0, RZ, 0xc0, !PT ;  /* 0x03fffff002037812 */ /* 0x000fe200078ec0ff */
[----:B------:R-:W-:Y:S01]  /*0a50*/  IMAD.IADD R153, R10, 0x1, -R153 ;  /* 0x000000010a997824 */ /* 0x000fe200078e0a99 */
[----:B------:R-:W-:-:S02]  /*0a60*/  LEA.HI R2, R2, R5, RZ, 0x1 ;  /* 0x0000000502027211 */ /* 0x000fc400078f08ff */
[----:B------:R-:W-:Y:S01]  /*0a70*/  LOP3.LUT R4, R4, 0xfffffc00, RZ, 0xc0, !PT ;  /* 0xfffffc0004047812 */ /* 0x000fe200078ec0ff */
[----:B------:R-:W-:Y:S01]  /*0a80*/  IMAD.IADD R3, R10, 0x1, -R3 ;  /* 0x000000010a037824 */ /* 0x000fe200078e0a03 */
[----:B------:R-:W-:Y:S02]  /*0a90*/  SHF.R.S32.HI R6, RZ, 0x1f, R153 ;  /* 0x0000001fff067819 */ /* 0x000fe40000011499 */
[----:B------:R-:W-:Y:S01]  /*0aa0*/  LOP3.LUT R2, R2, 0x1ffffffe, RZ, 0xc0, !PT ;  /* 0x1ffffffe02027812 */ /* 0x000fe200078ec0ff */
[----:B------:R-:W-:Y:S01]  /*0ab0*/  IMAD R3, R3, 0x40, R4 ;  /* 0x0000004003037824 */ /* 0x000fe200078e0204 */
[----:B------:R-:W-:Y:S02]  /*0ac0*/  LEA.HI R4, R6, R153, RZ, 0x2 ;  /* 0x0000009906047211 */ /* 0x000fe400078f10ff */
[----:B------:R-:W-:Y:S01]  /*0ad0*/  LEA.HI R7, R0, R10, RZ, 0x2 ;  /* 0x0000000a00077211 */ /* 0x000fe200078f10ff */
[----:B------:R-:W-:Y:S01]  /*0ae0*/  IMAD.IADD R2, R5, 0x1, -R2 ;  /* 0x0000000105027824 */ /* 0x000fe200078e0a02 */
[----:B------:R-:W-:-:S02]  /*0af0*/  SHF.R.S32.HI R5, RZ, 0x2, R4 ;  /* 0x00000002ff057819 */ /* 0x000fc40000011404 */
[----:B------:R-:W-:Y:S01]  /*0b00*/  SHF.R.S32.HI R8, RZ, 0x1f, R4 ;  /* 0x0000001fff087819 */ /* 0x000fe20000011404 */
[----:B------:R-:W-:Y:S01]  /*0b10*/  IMAD R156, R2, 0x8, R3 ;  /* 0x00000008029c7824 */ /* 0x000fe200078e0203 */
[----:B------:R-:W-:Y:S02]  /*0b20*/  SHF.R.S32.HI R154, RZ, 0x7, R154 ;  /* 0x00000007ff9a7819 */ /* 0x000fe4000001149a */
[----:B------:R-:W-:Y:S02]  /*0b30*/  LOP3.LUT R7, R7, 0xfffffffc, RZ, 0xc0, !PT ;  /* 0xfffffffc07077812 */ /* 0x000fe400078ec0ff */
[----:B------:R-:W-:Y:S01]  /*0b40*/  LEA.HI R8, R8, R5, RZ, 0x3 ;  /* 0x0000000508087211 */ /* 0x000fe200078f18ff */
[----:B------:R-:W-:Y:S01]  /*0b50*/  IMAD.HI R2, R154, 0x55555556, RZ ;  /* 0x555555569a027827 */ /* 0x000fe200078e02ff */
[----:B------:R-:W-:Y:S02]  /*0b60*/  LEA.HI R0, R0, R10, RZ, 0x3 ;  /* 0x0000000a00007211 */ /* 0x000fe400078f18ff */
[----:B------:R-:W-:Y:S01]  /*0b70*/  LOP3.LUT R8, R8, 0xfffffff8, RZ, 0xc0, !PT ;  /* 0xfffffff808087812 */ /* 0x000fe200078ec0ff */
[----:B------:R-:W-:Y:S01]  /*0b80*/  IMAD.IADD R7, R10, 0x1, -R7 ;  /* 0x000000010a077824 */ /* 0x000fe200078e0a07 */
[----:B------:R-:W-:-:S02]  /*0b90*/  LEA.HI R6, R6, R153, RZ, 0x5 ;  /* 0x0000009906067211 */ /* 0x000fc400078f28ff */
[----:B------:R-:W-:Y:S01]  /*0ba0*/  LOP3.LUT R18, R0, 0xfffffff8, RZ, 0xc0, !PT ;  /* 0xfffffff800127812 */ /* 0x000fe200078ec0ff */
[----:B------:R-:W-:Y:S01]  /*0bb0*/  IMAD.IADD R5, R5, 0x1, -R8 ;  /* 0x0000000105057824 */ /* 0x000fe200078e0a08 */
[----:B------:R-:W-:Y:S02]  /*0bc0*/  LEA.HI R9, R7, R7, RZ, 0x1 ;  /* 0x0000000707097211 */ /* 0x000fe400078f08ff */
[----:B------:R-:W-:Y:S01]  /*0bd0*/  LEA.HI R3, R2, R2, RZ, 0x1 ;  /* 0x0000000202037211 */ /* 0x000fe200078f08ff */
[----:B------:R-:W-:Y:S01]  /*0be0*/  IMAD.IADD R18, R10, 0x1, -R18 ;  /* 0x000000010a127824 */ /* 0x000fe200078e0a12 */
[----:B------:R-:W-:Y:S02]  /*0bf0*/  SHF.R.S32.HI R6, RZ, 0x5, R6 ;  /* 0x00000005ff067819 */ /* 0x000fe40000011406 */
[----:B------:R-:W-:Y:S01]  /*0c00*/  LOP3.LUT R2, R9, 0x1ffffffe, RZ, 0xc0, !PT ;  /* 0x1ffffffe09027812 */ /* 0x000fe200078ec0ff */
[----:B------:R-:W-:Y:S01]  /*0c10*/  IMAD R3, R3, -0x3, R154 ;  /* 0xfffffffd03037824 */ /* 0x000fe200078e029a */
[----:B------:R-:W-:Y:S01]  /*0c20*/  LOP3.LUT R16, R4, 0x7ffffffc, RZ, 0xc0, !PT ;  /* 0x7ffffffc04107812 */ /* 0x000fe200078ec0ff */
[----:B------:R-:W-:Y:S01]  /*0c30*/  IMAD R6, R6, 0x10, R5 ;  /* 0x0000001006067824 */ /* 0x000fe200078e0205 */
[----:B------:R-:W-:Y:S01]  /*0c40*/  SHF.R.S32.HI R152, RZ, 0x3, R0 ;  /* 0x00000003ff987819 */ /* 0x000fe20000011400 */
[----:B------:R-:W-:-:S02]  /*0c50*/  IMAD.SHL.U32 R22, R18, 0x8, RZ ;  /* 0x0000000812167824 */ /* 0x000fc400078e00ff */
[----:B------:R-:W-:Y:S02]  /*0c60*/  IMAD.IADD R2, R7, 0x1, -R2 ;  /* 0x0000000107027824 */ /* 0x000fe400078e0a02 */
[----:B------:R-:W-:Y:S01]  /*0c70*/  IMAD R155, R3, 0x40, R6 ;  /* 0x00000040039b7824 */ /* 0x000fe200078e0206 */
[----:B------:R-:W-:Y:S01]  /*0c80*/  SHF.R.S32.HI R157, RZ, 0x1f, R22 ;  /* 0x0000001fff9d7819 */ /* 0x000fe20000011416 */
[----:B------:R-:W-:Y:S02]  /*0c90*/  IMAD.IADD R16, R153, 0x1, -R16 ;  /* 0x0000000199107824 */ /* 0x000fe400078e0a10 */
[----:B------:R-:W-:-:S07]  /*0ca0*/  IMAD R17, R2, 0x8, R155 ;  /* 0x0000000802117824 */ /* 0x000fce00078e029b */
.L_x_1021:
[----:B------:R-:W-:Y:S01]  /*0cb0*/  ULDC UR5, c[0x0][0xc60] ;  /* 0x0003180000057ab9 */ /* 0x000fe20000000800 */
[----:B------:R-:W-:Y:S01]  /*0cc0*/  UMOV UR8, UR4 ;  /* 0x0000000400087c82 */ /* 0x000fe20008000000 */
[----:B------:R-:W-:-:S11]  /*0cd0*/  UISETP.NE.AND UP0, UPT, UR5, 0x1, UPT ;  /* 0x000000010500788c */ /* 0x000fd6000bf05270 */
[----:B------:R-:W-:Y:S01]  /*0ce0*/  @UP0 ULDC UR6, c[0x0][0xc64] ;  /* 0x0003190000060ab9 */ /* 0x000fe20000000800 */
[----:B------:R-:W-:Y:S01]  /*0cf0*/  @UP0 ULDC UR9, c[0x0][0xc68] ;  /* 0x00031a0000090ab9 */ /* 0x000fe20000000800 */
[----:B------:R-:W-:-:S04]  /*0d00*/  UIMAD.WIDE.U32 UR6, UR4, UR6, URZ ;  /* 0x00000006040672a5 */ /* 0x000fc8000f8e003f */
[----:B------:R-:W-:-:S03]  /*0d10*/  @UP0 USHF.R.U32.HI UR8, URZ, UR9, UR7 ;  /* 0x000000093f080299 */ /* 0x000fc60008011607 */
[----:B------:R-:W-:Y:S02]  /*0d20*/  ULDC UR6, c[0x0][0xc78] ;  /* 0x00031e0000067ab9 */ /* 0x000fe40000000800 */
[----:B------:R-:W-:Y:S02]  /*0d30*/  UISETP.GE.AND UP0, UPT, UR8, UR6, UPT ;  /* 0x000000060800728c */ /* 0x000fe4000bf06270 */
[----:B------:R-:W-:-:S04]  /*0d40*/  UIADD3 UR6, -UR8, URZ, URZ ;  /* 0x0000003f08067290 */ /* 0x000fc8000fffe13f */
[----:B------:R-:W-:Y:S01]  /*0d50*/  PLOP3.LUT P0, PT, PT, PT, UP0, 0x80, 0x0 ;  /* 0x000000000000781c */ /* 0x000fe20003f0f008 */
[----:B------:R-:W-:-:S12]  /*0d60*/  UIMAD UR9, UR5, UR6, UR4 ;  /* 0x00000006050972a4 */ /* 0x000fd8000f8e0204 */
[----:B012--5:R-:W-:Y:S05]  /*0d70*/  @!P0 BRA `(.L_x_929) ;  /* 0x0000000000208947 */ /* 0x027fea0003800000 */
[----:B------:R-:W-:Y:S01]  /*0d80*/  ULDC UR7, c[0x0][0xc6c] ;  /* 0x00031b0000077ab9 */ /* 0x000fe20000000800 */
[----:B------:R-:W-:Y:S01]  /*0d90*/  UMOV UR6, UR9 ;  /* 0x0000000900067c82 */ /* 0x000fe20008000000 */
[----:B------:R-:W-:-:S11]  /*0da0*/  UISETP.NE.AND UP0, UPT, UR7, 0x1, UPT ;  /* 0x000000010700788c */ /* 0x000fd6000bf05270 */
[----:B------:R-:W-:Y:S02]  /*0db0*/  @UP0 ULDC.64 UR10, c[0x0][0xc70] ;  /* 0x00031c00000a0ab9 */ /* 0x000fe40000000a00 */
[----:B------:R-:W-:-:S04]  /*0dc0*/  UIMAD.WIDE.U32 UR4, UR9, UR10, URZ ;  /* 0x0000000a090472a5 */ /* 0x000fc8000f8e003f */
[----:B------:R-:W-:-:S04]  /*0dd0*/  @UP0 USHF.R.U32.HI UR6, URZ, UR11, UR5 ;  /* 0x0000000b3f060299 */ /* 0x000fc80008011605 */
[----:B------:R-:W-:Y:S01]  /*0de0*/  UIMAD UR4, UR6, UR7, URZ ;  /* 0x00000007060472a4 */ /* 0x000fe2000f8e023f */
[----:B------:R-:W-:Y:S11]  /*0df0*/  BRA `(.L_x_930) ;  /* 0x00000000001c7947 */ /* 0x000ff60003800000 */
.L_x_929:
[----:B------:R-:W-:Y:S01]  /*0e00*/  ULDC UR7, c[0x0][0xc54] ;  /* 0x0003150000077ab9 */ /* 0x000fe20000000800 */
[----:B------:R-:W-:Y:S01]  /*0e10*/  UMOV UR6, UR9 ;  /* 0x0000000900067c82 */ /* 0x000fe20008000000 */
[----:B------:R-:W-:-:S11]  /*0e20*/  UISETP.NE.AND UP0, UPT, UR7, 0x1, UPT ;  /* 0x000000010700788c */ /* 0x000fd6000bf05270 */
[----:B------:R-:W-:Y:S02]  /*0e30*/  @UP0 ULDC.64 UR10, c[0x0][0xc58] ;  /* 0x00031600000a0ab9 */ /* 0x000fe40000000a00 */
[----:B------:R-:W-:-:S04]  /*0e40*/  UIMAD.WIDE.U32 UR4, UR9, UR10, URZ ;  /* 0x0000000a090472a5 */ /* 0x000fc8000f8e003f */
[----:B------:R-:W-:-:S04]  /*0e50*/  @UP0 USHF.R.U32.HI UR6, URZ, UR11, UR5 ;  /* 0x0000000b3f060299 */ /* 0x000fc80008011605 */
[----:B------:R-:W-:-:S12]  /*0e60*/  UIMAD UR4, UR6, UR7, URZ ;  /* 0x00000007060472a4 */ /* 0x000fd8000f8e023f */
.L_x_930:
[----:B------:R-:W-:Y:S01]  /*0e70*/  ULOP3.LUT UR6, URZ, UR6, URZ, 0x33, !UPT ;  /* 0x000000063f067292 */ /* 0x000fe2000f8e333f */
[----:B------:R-:W-:Y:S01]  /*0e80*/  ULDC UR7, c[0x0][0x448] ;  /* 0x0001120000077ab9 */ /* 0x000fe20000000800 */
[----:B------:R-:W-:Y:S01]  /*0e90*/  ULDC UR5, c[0x0][0xc3c] ;  /* 0x00030f0000057ab9 */ /* 0x000fe20000000800 */
[----:B------:R-:W-:Y:S02]  /*0ea0*/  UISETP.NE.AND UP3, UPT, UR7, 0x1, UPT ;  /* 0x000000010700788c */ /* 0x000fe4000bf65270 */
[----:B------:R-:W-:Y:S01]  /*0eb0*/  UIADD3 UR6, UR6, UR5, URZ ;  /* 0x0000000506067290 */ /* 0x000fe2000fffe03f */
[----:B------:R-:W-:Y:S01]  /*0ec0*/  ULDC.64 UR10, c[0x0][0x418] ;  /* 0x00010600000a7ab9 */ /* 0x000fe20000000a00 */
[----:B------:R-:W-:Y:S01]  /*0ed0*/  UIADD3 UR4, UR9, -UR4, URZ ;  /* 0x8000000409047290 */ /* 0x000fe2000fffe03f */
[----:B------:R-:W-:Y:S01]  /*0ee0*/  ULDC UR41, c[0x0][0xc48] ;  /* 0x0003120000297ab9 */ /* 0x000fe20000000800 */
[----:B------:R-:W-:Y:S02]  /*0ef0*/  UISETP.NE.U32.AND UP0, UPT, UR10, URZ, UPT ;  /* 0x0000003f0a00728c */ /* 0x000fe4000bf05070 */
[----:B------:R-:W-:-:S02]  /*0f00*/  UIMAD UR38, UR6, 0xc0, URZ ;  /* 0x000000c0062678a4 */ /* 0x000fc4000f8e023f */
[----:B------:R-:W-:Y:S01]  /*0f10*/  UISETP.NE.AND UP1, UPT, UR41, 0x1, UPT ;  /* 0x000000012900788c */ /* 0x000fe2000bf25270 */
[----:B------:R-:W-:Y:S01]  /*0f20*/  ULDC UR13, c[0x0][0xc54] ;  /* 0x00031500000d7ab9 */ /* 0x000fe20000000800 */
[----:B------:R-:W-:Y:S02]  /*0f30*/  UISETP.NE.AND.EX UP0, UPT, UR11, URZ, UPT, UP0 ;  /* 0x0000003f0b00728c */ /* 0x000fe4000bf05300 */
[----:B------:R-:W-:Y:S02]  /*0f40*/  UIADD3 UR10, UR38, 0xbf, URZ ;  /* 0x000000bf260a7890 */ /* 0x000fe4000fffe03f */
[----:B------:R-:W-:Y:S01]  /*0f50*/  UIMAD UR13, UR8, UR13, UR4 ;  /* 0x0000000d080d72a4 */ /* 0x000fe2000f8e0204 */
[----:B------:R-:W-:Y:S01]  /*0f60*/  ULDC UR40, c[0x0][0x424] ;  /* 0x0001090000287ab9 */ /* 0x000fe20000000800 */
[----:B------:R-:W-:Y:S01]  /*0f70*/  ULDC UR51, c[0x0][0x288] ;  /* 0x0000a20000337ab9 */ /* 0x000fe20000000800 */
[----:B------:R-:W-:Y:S01]  /*0f80*/  ULDC.64 UR4, c[0x0][0x9e0] ;  /* 0x0002780000047ab9 */ /* 0x000fe20000000a00 */
[----:B------:R-:W-:Y:S01]  /*0f90*/  @UP3 ULDC UR8, c[0x0][0x44c] ;  /* 0x0001130000083ab9 */ /* 0x000fe20000000800 */
[----:B------:R-:W-:-:S02]  /*0fa0*/  UIADD3 UR11, -UR51, 0x1, URZ ;  /* 0x00000001330b7890 */ /* 0x000fc4000fffe13f */
[----:B------:R-:W-:Y:S02]  /*0fb0*/  UISETP.GE.AND UP2, UPT, UR5, 0x1, UPT ;  /* 0x000000010500788c */ /* 0x000fe4000bf46270 */
[----:B------:R-:W-:Y:S02]  /*0fc0*/  USEL UR40, UR40, 0x1, UP0 ;  /* 0x0000000128287887 */ /* 0x000fe40008000000 */
[----:B------:R-:W-:Y:S01]  /*0fd0*/  UIMAD.WIDE.U32 UR8, UR10, UR8, URZ ;  /* 0x000000080a0872a5 */ /* 0x000fe2000f8e003f */
[----:B------:R-:W-:Y:S01]  /*0fe0*/  ULDC UR12, c[0x0][0x2f0] ;  /* 0x0000bc00000c7ab9 */ /* 0x000fe20000000800 */
[----:B------:R-:W-:Y:S01]  /*0ff0*/  @UP3 ULDC UR15, c[0x0][0x450] ;  /* 0x00011400000f3ab9 */ /* 0x000fe20000000800 */
[----:B------:R-:W-:Y:S01]  /*1000*/  @UP1 ULDC UR6, c[0x0][0xc4c] ;  /* 0x0003130000061ab9 */ /* 0x000fe20000000800 */
[----:B------:R-:W-:Y:S01]  /*1010*/  UIMAD UR11, UR40, UR12, UR11 ;  /* 0x0000000c280b72a4 */ /* 0x000fe2000f8e020b */
[----:B------:R-:W-:Y:S01]  /*1020*/  PLOP3.LUT P0, PT, PT, PT, UP2, 0x40, 0x0 ;  /* 0x000000000000781c */ /* 0x000fe20003f0e828 */
[----:B------:R-:W-:-:S02]  /*1030*/  @UP3 USHF.R.U32.HI UR10, URZ, UR15, UR9 ;  /* 0x0000000f3f0a3299 */ /* 0x000fc40008011609 */
[----:B------:R-:W-:Y:S01]  /*1040*/  UIMAD.WIDE.U32 UR6, UR13, UR6, URZ ;  /* 0x000000060d0672a5 */ /* 0x000fe2000f8e003f */
[----:B------:R-:W-:Y:S01]  /*1050*/  @UP1 ULDC UR14, c[0x0][0xc50] ;  /* 0x00031400000e1ab9 */ /* 0x000fe20000000800 */
[----:B------:R-:W-:Y:S01]  /*1060*/  UIADD3 UR10, UR11, UR10, URZ ;  /* 0x0000000a0b0a7290 */ /* 0x000fe2000fffe03f */
[----:B------:R-:W-:Y:S01]  /*1070*/  UMOV UR39, UR13 ;  /* 0x0000000d00277c82 */ /* 0x000fe20008000000 */
[----:B------:R-:W-:Y:S02]  /*1080*/  @UP1 USHF.R.U32.HI UR39, URZ, UR14, UR7 ;  /* 0x0000000e3f271299 */ /* 0x000fe40008011607 */
[----:B------:R-:W-:Y:S02]  /*1090*/  UIADD3 UR4, UR10, UR4, URZ ;  /* 0x000000040a047290 */ /* 0x000fe4000fffe03f */
[----:B------:R-:W-:Y:S02]  /*10a0*/  UIADD3 UR6, -UR39, URZ, URZ ;  /* 0x0000003f27067290 */ /* 0x000fe4000fffe13f */
[----:B------:R-:W-:-:S02]  /*10b0*/  UP2UR UR50, UPR, URZ, 0x8 ;  /* 0x000000083f327883 */ /* 0x000fc40008000000 */
[----:B------:R-:W-:Y:S01]  /*10c0*/  UP2UR UR49, UPR, URZ, 0x4 ;  /* 0x000000043f317883 */ /* 0x000fe20008000000 */
[----:B------:R-:W-:Y:S01]  /*10d0*/  IMAD.U32 R0, RZ, RZ, UR4 ;  /* 0x00000004ff007e24 */ /* 0x000fe2000f8e00ff */
[----:B------:R-:W-:Y:S01]  /*10e0*/  UIMAD UR41, UR41, UR6, UR13 ;  /* 0x00000006292972a4 */ /* 0x000fe2000f8e020d */
[----:B------:R-:W-:Y:S11]  /*10f0*/  @P0 BRA `(.L_x_931) ;  /* 0x0000000000400947 */ /* 0x000ff60003800000 */
[----:B------:R-:W-:Y:S01]  /*1100*/  ISETP.LT.AND P0, PT, RZ, UR10, PT ;  /* 0x0000000aff007c0c */ /* 0x000fe2000bf01270 */
[----:B------:R-:W-:-:S12]  /*1110*/  UIADD3 UR4, UR10, -0x1, URZ ;  /* 0xffffffff0a047890 */ /* 0x000fd8000fffe03f */
[----:B------:R-:W-:Y:S05]  /*1120*/  @P0 BRA `(.L_x_932) ;  /* 0x00000000001c0947 */ /* 0x000fea0003800000 */
[----:B------:R-:W-:Y:S02]  /*1130*/  UISETP.NE.AND UP0, UPT, UR5, 0x1, UPT ;  /* 0x000000010500788c */ /* 0x000fe4000bf05270 */
[----:B------:R-:W-:-:S09]  /*1140*/  UIADD3 UR4, -UR10, URZ, URZ ;  /* 0x0000003f0a047290 */ /* 0x000fd2000fffe13f */
[----:B------:R-:W-:Y:S02]  /*1150*/  @UP0 ULDC.64 UR8, c[0x0][0x9e8] ;  /* 0x00027a0000080ab9 */ /* 0x000fe40000000a00 */
[----:B------:R-:W-:-:S04]  /*1160*/  UIMAD.WIDE.U32 UR6, UR4, UR8, URZ ;  /* 0x00000008040672a5 */ /* 0x000fc8000f8e003f */
[----:B------:R-:W-:-:S04]  /*1170*/  @UP0 USHF.R.U32.HI UR4, URZ, UR9, UR7 ;  /* 0x000000093f040299 */ /* 0x000fc80008011607 */
[----:B------:R-:W-:Y:S01]  /*1180*/  ULOP3.LUT UR4, URZ, UR4, URZ, 0x33, !UPT ;  /* 0x000000043f047292 */ /* 0x000fe2000f8e333f */
[----:B------:R-:W-:Y:S11]  /*1190*/  BRA `(.L_x_933) ;  /* 0x0000000000107947 */ /* 0x000ff60003800000 */
.L_x_932:
[----:B------:R-:W-:-:S11]  /*11a0*/  UISETP.NE.AND UP0, UPT, UR5, 0x1, UPT ;  /* 0x000000010500788c */ /* 0x000fd6000bf05270 */
[----:B------:R-:W-:Y:S02]  /*11b0*/  @UP0 ULDC.64 UR8, c[0x0][0x9e8] ;  /* 0x00027a0000080ab9 */ /* 0x000fe40000000a00 */
[----:B------:R-:W-:-:S04]  /*11c0*/  UIMAD.WIDE.U32 UR6, UR4, UR8, URZ ;  /* 0x00000008040672a5 */ /* 0x000fc8000f8e003f */
[----:B------:R-:W-:-:S12]  /*11d0*/  @UP0 USHF.R.U32.HI UR4, URZ, UR9, UR7 ;  /* 0x000000093f040299 */ /* 0x000fd80008011607 */
.L_x_933:
[----:B------:R-:W-:-:S06]  /*11e0*/  UIMAD UR4, UR4, UR5, UR5 ;  /* 0x00000005040472a4 */ /* 0x000fcc000f8e0205 */
[----:B------:R-:W-:-:S07]  /*11f0*/  VIMNMX R0, R0, UR4, PT ;  /* 0x0000000400007c48 */ /* 0x000fce000bfe0100 */
.L_x_931:
[----:B------:R-:W-:Y:S01]  /*1200*/  UISETP.NE.AND UP0, UPT, UR50, URZ, UPT ;  /* 0x0000003f3200728c */ /* 0x000fe2000bf05270 */
[----:B------:R-:W-:Y:S01]  /*1210*/  VIADD R0, R0, 0x7f ;  /* 0x0000007f00007836 */ /* 0x000fe20000000000 */
[----:B------:R-:W-:Y:S01]  /*1220*/  UMOV UR9, UR38 ;  /* 0x0000002600097c82 */ /* 0x000fe20008000000 */
[----:B------:R-:W-:Y:S02]  /*1230*/  UIMAD UR4, UR40, UR12, 0x7f ;  /* 0x0000007f280474a4 */ /* 0x000fe4000f8e020c */
[----:B------:R-:W-:Y:S01]  /*1240*/  UIMAD UR51, UR40, UR12, -UR51 ;  /* 0x0000000c283372a4 */ /* 0x000fe2000f8e0a33 */
[----:B------:R-:W-:Y:S01]  /*1250*/  SHF.R.S32.HI R3, RZ, 0x1f, R0 ;  /* 0x0000001fff037819 */ /* 0x000fe20000011400 */
[----:B------:R-:W-:Y:S01]  /*1260*/  USHF.R.S32.HI UR8, URZ, 0x1f, UR4 ;  /* 0x0000001f3f087899 */ /* 0x000fe20008011404 */
[----:B------:R-:W-:Y:S02]  /*1270*/  ULDC UR10, c[0x0][0x9dc] ;  /* 0x00027700000a7ab9 */ /* 0x000fe40000000800 */
[----:B------:R-:W-:Y:S01]  /*1280*/  LEA.HI R3, R3, R0, RZ, 0x7 ;  /* 0x0000000003037211 */ /* 0x000fe200078f38ff */
[----:B------:R-:W-:Y:S01]  /*1290*/  @UP0 ULDC UR6, c[0x0][0x44c] ;  /* 0x0001130000060ab9 */ /* 0x000fe20000000800 */
[----:B------:R-:W-:Y:S01]  /*12a0*/  @UP0 ULDC UR11, c[0x0][0x450] ;  /* 0x00011400000b0ab9 */ /* 0x000fe20000000800 */
[----:B------:R-:W-:Y:S01]  /*12b0*/  UIMAD.WIDE.U32 UR6, UR38, UR6, URZ ;  /* 0x00000006260672a5 */ /* 0x000fe2000f8e003f */
[----:B------:R-:W-:Y:S01]  /*12c0*/  SHF.R.S32.HI R3, RZ, 0x7, R3 ;  /* 0x00000007ff037819 */ /* 0x000fe20000011403 */
[----:B------:R-:W-:-:S02]  /*12d0*/  ULEA.HI UR8, UR8, UR4, URZ, 0x7 ;  /* 0x0000000408087291 */ /* 0x000fc4000f8f383f */
[----:B------:R-:W-:Y:S02]  /*12e0*/  @UP0 USHF.R.U32.HI UR9, URZ, UR11, UR7 ;  /* 0x0000000b3f090299 */ /* 0x000fe40008011607 */
[----:B------:R-:W-:Y:S02]  /*12f0*/  UISETP.GE.AND UP0, UPT, UR5, 0x1, UPT ;  /* 0x000000010500788c */ /* 0x000fe4000bf06270 */
[----:B------:R-:W-:Y:S02]  /*1300*/  USHF.R.S32.HI UR8, URZ, 0x7, UR8 ;  /* 0x000000073f087899 */ /* 0x000fe40008011408 */
[----:B------:R-:W-:Y:S02]  /*1310*/  UIADD3 UR4, UR51, UR9, URZ ;  /* 0x0000000933047290 */ /* 0x000fe4000fffe03f */
[----:B------:R-:W-:Y:S02]  /*1320*/  PLOP3.LUT P0, PT, PT, PT, UP0, 0x40, 0x0 ;  /* 0x000000000000781c */ /* 0x000fe40003f0e808 */
[----:B------:R-:W-:Y:S01]  /*1330*/  UIADD3 UR9, UR4, -UR10, URZ ;  /* 0x8000000a04097290 */ /* 0x000fe2000fffe03f */
[----:B------:R-:W-:-:S10]  /*1340*/  VIMNMX R88, R3, UR8, PT ;  /* 0x0000000803587c48 */ /* 0x000fd4000bfe0100 */
[----:B------:R-:W-:Y:S05]  /*1350*/  @P0 BRA `(.L_x_934) ;  /* 0x0000000000440947 */ /* 0x000fea0003800000 */
[----:B------:R-:W-:-:S06]  /*1360*/  UISETP.GT.AND UP0, UPT, UR4, -0x1, UPT ;  /* 0xffffffff0400788c */ /* 0x000fcc000bf04270 */
[----:B------:R-:W-:-:S13]  /*1370*/  PLOP3.LUT P0, PT, PT, PT, UP0, 0x80, 0x0 ;  /* 0x000000000000781c */ /* 0x000fda0003f0f008 */
[----:B------:R-:W-:Y:S05]  /*1380*/  @P0 BRA `(.L_x_935) ;  /* 0x00000000001c0947 */ /* 0x000fea0003800000 */
[----:B------:R-:W-:Y:S02]  /*1390*/  UISETP.NE.AND UP0, UPT, UR5, 0x1, UPT ;  /* 0x000000010500788c */ /* 0x000fe4000bf05270 */
[----:B------:R-:W-:-:S09]  /*13a0*/  ULOP3.LUT UR4, URZ, UR4, URZ, 0x33, !UPT ;  /* 0x000000043f047292 */ /* 0x000fd2000f8e333f */
[----:B------:R-:W-:Y:S02]  /*13b0*/  @UP0 ULDC.64 UR10, c[0x0][0x9e8] ;  /* 0x00027a00000a0ab9 */ /* 0x000fe40000000a00 */
[----:B------:R-:W-:-:S04]  /*13c0*/  UIMAD.WIDE.U32 UR6, UR4, UR10, URZ ;  /* 0x0000000a040672a5 */ /* 0x000fc8000f8e003f */
[----:B------:R-:W-:-:S04]  /*13d0*/  @UP0 USHF.R.U32.HI UR4, URZ, UR11, UR7 ;  /* 0x0000000b3f040299 */ /* 0x000fc80008011607 */
[----:B------:R-:W-:Y:S01]  /*13e0*/  ULOP3.LUT UR4, URZ, UR4, URZ, 0x33, !UPT ;  /* 0x000000043f047292 */ /* 0x000fe2000f8e333f */
[----:B------:R-:W-:Y:S11]  /*13f0*/  BRA `(.L_x_936) ;  /* 0x0000000000107947 */ /* 0x000ff60003800000 */
.L_x_935:
[----:B------:R-:W-:-:S11]  /*1400*/  UISETP.NE.AND UP0, UPT, UR5, 0x1, UPT ;  /* 0x000000010500788c */ /* 0x000fd6000bf05270 */
[----:B------:R-:W-:Y:S02]  /*1410*/  @UP0 ULDC.64 UR10, c[0x0][0x9e8] ;  /* 0x00027a00000a0ab9 */ /* 0x000fe40000000a00 */
[----:B------:R-:W-:-:S04]  /*1420*/  UIMAD.WIDE.U32 UR6, UR4, UR10, URZ ;  /* 0x0000000a040672a5 */ /* 0x000fc8000f8e003f */
[----:B------:R-:W-:-:S12]  /*1430*/  @UP0 USHF.R.U32.HI UR4, URZ, UR11, UR7 ;  /* 0x0000000b3f040299 */ /* 0x000fd80008011607 */
.L_x_936:
[----:B------:R-:W-:-:S04]  /*1440*/  UIMAD UR4, UR4, UR5, URZ ;  /* 0x00000005040472a4 */ /* 0x000fc8000f8e023f */
[----:B------:R-:W-:-:S04]  /*1450*/  UISETP.LT.AND UP0, UPT, UR9, UR4, UPT ;  /* 0x000000040900728c */ /* 0x000fc8000bf01270 */
[----:B------:R-:W-:-:S12]  /*1460*/  USEL UR9, UR9, UR4, !UP0 ;  /* 0x0000000409097287 */ /* 0x000fd8000c000000 */
.L_x_934:
[----:B------:R-:W-:Y:S01]  /*1470*/  USHF.R.S32.HI UR4, URZ, 0x1f, UR9 ;  /* 0x0000001f3f047899 */ /* 0x000fe20008011409 */
[----:B------:R-:W-:Y:S01]  /*1480*/  PLOP3.LUT P0, PT, PT, PT, PT, 0x80, 0x0 ;  /* 0x000000000000781c */ /* 0x000fe20003f0f070 */
[----:B------:R-:W-:Y:S01]  /*1490*/  IMAD.MOV.U32 R0, RZ, RZ, RZ ;  /* 0x000000ffff007224 */ /* 0x000fe200078e00ff */
[----:B------:R-:W-:Y:S01]  /*14a0*/  CS2R R26, SRZ ;  /* 0x00000000001a7805 */ /* 0x000fe2000001ff00 */
[----:B------:R-:W-:Y:S01]  /*14b0*/  ULEA.HI UR4, UR4, UR9, URZ, 0x7 ;  /* 0x0000000904047291 */ /* 0x000fe2000f8f383f */
[----:B------:R-:W-:Y:S01]  /*14c0*/  IMAD.MOV.U32 R30, RZ, RZ, RZ ;  /* 0x000000ffff1e7224 */ /* 0x000fe200078e00ff */
[----:B------:R-:W-:Y:S01]  /*14d0*/  CS2R R24, SRZ ;  /* 0x0000000000187805 */ /* 0x000fe2000001ff00 */
[----:B------:R-:W-:Y:S01]  /*14e0*/  IMAD.MOV.U32 R118, RZ, RZ, RZ ;  /* 0x000000ffff767224 */ /* 0x000fe200078e00ff */
[----:B------:R-:W-:Y:S01]  /*14f0*/  USHF.R.S32.HI UR4, URZ, 0x7, UR4 ;  /* 0x000000073f047899 */ /* 0x000fe20008011404 */
[----:B------:R-:W-:Y:S01]  /*1500*/  IMAD.MOV.U32 R21, RZ, RZ, RZ ;  /* 0x000000ffff157224 */ /* 0x000fe200078e00ff */
[----:B------:R-:W-:Y:S01]  /*1510*/  CS2R R14, SRZ ;  /* 0x00000000000e7805 */ /* 0x000fe2000001ff00 */
[----:B------:R-:W-:Y:S01]  /*1520*/  IMAD.MOV.U32 R114, RZ, RZ, RZ ;  /* 0x000000ffff727224 */ /* 0x000fe200078e00ff */
[----:B------:R-:W-:Y:S01]  /*1530*/  UISETP.LT.AND UP0, UPT, URZ, UR4, UPT ;  /* 0x000000043f00728c */ /* 0x000fe2000bf01270 */
[----:B------:R-:W-:Y:S01]  /*1540*/  IMAD.MOV.U32 R29, RZ, RZ, RZ ;  /* 0x000000ffff1d7224 */ /* 0x000fe200078e00ff */
[----:B------:R-:W-:Y:S01]  /*1550*/  CS2R R34, SRZ ;  /* 0x0000000000227805 */ /* 0x000fe2000001ff00 */
[----:B------:R-:W-:Y:S01]  /*1560*/  IMAD.MOV.U32 R110, RZ, RZ, RZ ;  /* 0x000000ffff6e7224 */ /* 0x000fe200078e00ff */
[----:B------:R-:W-:Y:S01]  /*1570*/  USEL UR42, URZ, UR4, !UP0 ;  /* 0x000000043f2a7287 */ /* 0x000fe2000c000000 */
[----:B------:R-:W-:Y:S01]  /*1580*/  CS2R R12, SRZ ;  /* 0x00000000000c7805 */ /* 0x000fe2000001ff00 */
[----:B------:R-:W-:Y:S01]  /*1590*/  IMAD.MOV.U32 R106, RZ, RZ, RZ ;  /* 0x000000ffff6a7224 */ /* 0x000fe200078e00ff */
[----:B------:R-:W-:Y:S01]  /*15a0*/  CS2R R102, SRZ ;  /* 0x0000000000667805 */ /* 0x000fe2000001ff00 */
[----:B------:R-:W-:Y:S01]  /*15b0*/  IMAD.MOV.U32 R41, RZ, RZ, RZ ;  /* 0x000000ffff297224 */ /* 0x000fe200078e00ff */
[----:B------:R-:W-:-:S02]  /*15c0*/  CS2R R100, SRZ ;  /* 0x0000000000647805 */ /* 0x000fc4000001ff00 */
[----:B------:R-:W-:Y:S02]  /*15d0*/  ISETP.GT.AND P1, PT, R88, UR42, PT ;  /* 0x0000002a58007c0c */ /* 0x000fe4000bf24270 */
[----:B------:R-:W-:Y:S02]  /*15e0*/  CS2R R98, SRZ ;  /* 0x0000000000627805 */ /* 0x000fe4000001ff00 */
[----:B------:R-:W-:Y:S02]  /*15f0*/  CS2R R96, SRZ ;  /* 0x0000000000607805 */ /* 0x000fe4000001ff00 */
[----:B------:R-:W-:Y:S02]  /*1600*/  CS2R R94, SRZ ;  /* 0x00000000005e7805 */ /* 0x000fe4000001ff00 */
[----:B------:R-:W-:Y:S02]  /*1610*/  CS2R R92, SRZ ;  /* 0x00000000005c7805 */ /* 0x000fe4000001ff00 */
[----:B------:R-:W-:Y:S01]  /*1620*/  CS2R R90, SRZ ;  /* 0x00000000005a7805 */ /* 0x000fe2000001ff00 */
[----:B------:R-:W-:-:S02]  /*1630*/  IMAD.MOV.U32 R89, RZ, RZ, RZ ;  /* 0x000000ffff597224 */ /* 0x000fc400078e00ff */
[----:B------:R-:W-:Y:S05]  /*1640*/  @!P1 BRA `(.L_x_937) ;  /* 0x000000d8001c9947 */ /* 0x000fea0003800000 */
[----:B------:R-:W0:Y:S01]  /*1650*/  SHFL.IDX PT, R0, R154, RZ, 0x1f ;  /* 0x00001fff9a007589 */ /* 0x000e2200000e0000 */
[----:B------:R-:W1:Y:S01]  /*1660*/  S2UR UR43, SR_CgaCtaId ;  /* 0x00000000002b79c3 */ /* 0x000e620000008800 */
[----:B------:R-:W-:Y:S01]  /*1670*/  UMOV UR45, 0x400 ;  /* 0x00000400002d7882 */ /* 0x000fe20000000000 */
        /* <DEDUP_REMOVED lines=28> */
.L_x_938:
        /* <DEDUP_REMOVED lines=9> */
.L_x_1091:
[----:B------:R-:W-:Y:S05]  /*18d0*/  @!P0 BRA `(.L_x_940) ;  /* 0x0000000000048947 */ /* 0x000fea0003800000 */
[----:B------:R-:W-:Y:S01]  /*18e0*/  BPT.TRAP 0x1 ;  /* 0x000000040000795c */ /* 0x000fe20000300000 */
.L_x_940:
[----:B------:R-:W-:Y:S02]  /*18f0*/  IMAD.U32 R89, RZ, RZ, UR36 ;  /* 0x00000024ff597e24 */ /* 0x000fe4000f8e00ff */
[----:B0-----:R-:W-:-:S03]  /*1900*/  IMAD.U32 R0, RZ, RZ, UR46 ;  /* 0x0000002eff007e24 */ /* 0x001fc6000f8e00ff */
[----:B------:R-:W-:Y:S02]  /*1910*/  LEA R89, R89, UR45, 0x3 ;  /* 0x0000002d59597c11 */ /* 0x000fe4000f8e18ff */
[----:B------:R-:W-:-:S04]  /*1920*/  SHF.L.U32 R0, R0, 0x1f, RZ ;  /* 0x0000001f00007819 */ /* 0x000fc800000006ff */
[----:B------:R0:W1:Y:S01]  /*1930*/  SYNCS.PHASECHK.TRANS64.TRYWAIT P1, [R89+URZ+0x16830], R0 ;  /* 0x01683000590075a7 */ /* 0x000062000802017f */
[----:B------:R-:W-:Y:S05]  /*1940*/  @!P0 BRA `(.L_x_941) ;  /* 0x0000000000048947 */ /* 0x000fea0003800000 */
[----:B------:R-:W-:Y:S01]  /*1950*/  BPT.TRAP 0x1 ;  /* 0x000000040000795c */ /* 0x000fe20000300000 */
.L_x_941:
[----:B-1----:R-:W-:Y:S05]  /*1960*/  @P1 BRA `(.L_x_942) ;  /* 0x0000000000081947 */ /* 0x002fea0003800000 */
[----:B------:R-:W1:Y:S02]  /*1970*/  SYNCS.PHASECHK.TRANS64.TRYWAIT P1, [R89+URZ+0x16830], R0 ;  /* 0x01683000590075a7 */ /* 0x000e64000802017f */
[----:B-1----:R-:W-:Y:S05]  /*1980*/  @!P1 BRA `(.L_x_943) ;  /* 0x0000013400149947 */ /* 0x002fea0003800000 */
.L_x_942:
        /* <DEDUP_REMOVED lines=35> */
.L_x_944:
[----:B------:R-:W-:Y:S01]  /*1bc0*/  UISETP.NE.AND UP1, UPT, UR50, URZ, UPT ;  /* 0x0000003f3200728c */ /* 0x000fe2000bf25270 */
[----:B------:R-:W-:Y:S01]  /*1bd0*/  R2UR UR6, R89 ;  /* 0x00000000590672ca */ /* 0x000fe200000e0000 */
[----:B------:R-:W-:Y:S01]  /*1be0*/  ULDC UR7, c[0x0][0x9d8] ;  /* 0x0002760000077ab9 */ /* 0x000fe20000000800 */
[----:B------:R-:W-:Y:S01]  /*1bf0*/  UISETP.NE.AND UP0, UPT, UR49, URZ, UPT ;  /* 0x0000003f3100728c */ /* 0x000fe2000bf05270 */
[----:B------:R-:W-:Y:S01]  /*1c00*/  FMUL.FTZ R3, R24, UR7 ;  /* 0x0000000718037c20 */ /* 0x000fe20008410000 */
[----:B------:R-:W-:Y:S01]  /*1c10*/  FMUL.FTZ R24, R55, UR7 ;  /* 0x0000000737187c20 */ /* 0x000fe20008410000 */
[----:B------:R-:W-:Y:S01]  /*1c20*/  PLOP3.LUT P1, PT, PT, PT, UP1, 0x80, 0x0 ;  /* 0x000000000000781c */ /* 0x000fe20003f2f018 */
[----:B------:R-:W-:Y:S01]  /*1c30*/  FMUL.FTZ R55, R61, UR7 ;  /* 0x000000073d377c20 */ /* 0x000fe20008410000 */
[----:B------:R-:W-:Y:S01]  /*1c40*/  PLOP3.LUT P2, PT, PT, PT, UP1, 0x80, 0x0 ;  /* 0x000000000000781c */ /* 0x000fe20003f4f018 */
[----:B------:R-:W-:Y:S01]  /*1c50*/  FMUL.FTZ R94, R37, UR7 ;  /* 0x00000007255e7c20 */ /* 0x000fe20008410000 */
[----:B------:R-:W-:Y:S01]  /*1c60*/  VIADD R61, R17, UR38 ;  /* 0x00000026113d7c36 */ /* 0x000fe20008000000 */
[----:B------:R-:W2:Y:S01]  /*1c70*/  LDC R37, c[0x0][0x2f0] ;  /* 0x0000bc00ff257b82 */ /* 0x000ea20000000800 */
[----:B------:R-:W-:Y:S01]  /*1c80*/  @UP1 ULDC UR10, c[0x0][0x44c] ;  /* 0x00011300000a1ab9 */ /* 0x000fe20000000800 */
[----:B------:R-:W-:Y:S01]  /*1c90*/  FMUL.FTZ R91, R32, UR7 ;  /* 0x00000007205b7c20 */ /* 0x000fe20008410000 */
[----:B------:R-:W-:Y:S01]  /*1ca0*/  FMUL.FTZ R93, R36, UR7 ;  /* 0x00000007245d7c20 */ /* 0x000fe20008410000 */
[----:B------:R-:W-:Y:S01]  /*1cb0*/  FMUL.FTZ R92, R33, UR7 ;  /* 0x00000007215c7c20 */ /* 0x000fe20008410000 */
[----:B------:R-:W-:-:S02]  /*1cc0*/  IMAD.MOV.U32 R33, RZ, RZ, -0x80 ;  /* 0xffffff80ff217424 */ /* 0x000fc400078e00ff */
[----:B------:R-:W-:Y:S01]  /*1cd0*/  FMUL.FTZ R14, R25, UR7 ;  /* 0x00000007190e7c20 */ /* 0x000fe20008410000 */
[----:B------:R-:W-:Y:S01]  /*1ce0*/  FMUL.FTZ R25, R54, UR7 ;  /* 0x0000000736197c20 */ /* 0x000fe20008410000 */
[----:B------:R-:W-:Y:S01]  /*1cf0*/  @P1 IMAD.HI.U32 R32, R61, UR10, RZ ;  /* 0x0000000a3d201c27 */ /* 0x000fe2000f8e00ff */
[----:B------:R-:W3:Y:S01]  /*1d00*/  LDC R36, c[0x0][0x288] ;  /* 0x0000a200ff247b82 */ /* 0x000ee20000000800 */
[----:B------:R-:W-:Y:S02]  /*1d10*/  @UP1 ULDC UR10, c[0x0][0x450] ;  /* 0x00011400000a1ab9 */ /* 0x000fe40000000800 */
[----:B------:R-:W-:Y:S01]  /*1d20*/  FMUL.FTZ R54, R60, UR7 ;  /* 0x000000073c367c20 */ /* 0x000fe20008410000 */
[----:B------:R-:W-:Y:S01]  /*1d30*/  IMAD R96, R88, R33, 0x80 ;  /* 0x0000008058607424 */ /* 0x000fe200078e0221 */
[----:B------:R-:W-:Y:S01]  /*1d40*/  @P2 SHF.R.U32.HI R61, RZ, UR10, R32 ;  /* 0x0000000aff3d2c19 */ /* 0x000fe20008011620 */
[----:B------:R-:W-:Y:S01]  /*1d50*/  UIADD3 UR6, UR6, 0x16840, URZ ;  /* 0x0001684006067890 */ /* 0x000fe2000fffe03f */
[----:B------:R-:W-:Y:S01]  /*1d60*/  FMUL.FTZ R5, R30, UR7 ;  /* 0x000000071e057c20 */ /* 0x000fe20008410000 */
[----:B------:R-:W-:-:S02]  /*1d70*/  VIADD R33, R96, 0x1 ;  /* 0x0000000160217836 */ /* 0x000fc40000000000 */
[----:B------:R-:W-:Y:S01]  /*1d80*/  FMUL.FTZ R21, R50, UR7 ;  /* 0x0000000732157c20 */ /* 0x000fe20008410000 */
[----:B------:R-:W4:Y:S01]  /*1d90*/  SHFL.IDX PT, R60, R61, RZ, 0x1c1f ;  /* 0x001c1fff3d3c7589 */ /* 0x000f2200000e0000 */
[----:B------:R-:W-:Y:S01]  /*1da0*/  FMUL.FTZ R11, R42, UR7 ;  /* 0x000000072a0b7c20 */ /* 0x000fe20008410000 */
        /* <DEDUP_REMOVED lines=11> */
[----:B------:R-:W-:Y:S01]  /*1e60*/  UPRMT UR6, UR43, 0x654, UR6 ;  /* 0x000006542b067896 */ /* 0x000fe20008000006 */
[----:B01----:R-:W-:Y:S01]  /*1e70*/  FMUL.FTZ R0, R26, UR7 ;  /* 0x000000071a007c20 */ /* 0x003fe20008410000 */
        /* <DEDUP_REMOVED lines=14> */
[----:B------:R-:W-:-:S02]  /*1f60*/  IMAD R56, R16, -0x2, R33 ;  /* 0xfffffffe10387824 */ /* 0x000fc400078e0221 */
        /* <DEDUP_REMOVED lines=25> */
[----:B------:R-:W-:Y:S01]  /*2100*/  PLOP3.LUT P1, PT, PT, PT, UP0, 0x40, 0x0 ;  /* 0x000000000000781c */ /* 0x000fe20003f2e808 */
[C---:B--2---:R-:W-:Y:S01]  /*2110*/  IMAD R63, R37.reuse, UR40, R56 ;  /* 0x00000028253f7c24 */ /* 0x044fe2000f8e0238 */
[----:B------:R-:W0:Y:S01]  /*2120*/  MUFU.TANH R3, R3 ;  /* 0x0000000300037308 */ /* 0x000e220000002400 */
[----:B------:R-:W-:Y:S01]  /*2130*/  ULDC UR22, c[0x0][0x9dc] ;  /* 0x0002770000167ab9 */ /* 0x000fe20000000800 */
[----:B------:R-:W-:Y:S01]  /*2140*/  SYNCS.ARRIVE.TRANS64.RED.A1T0 RZ, [UR6], RZ ;  /* 0x000000ffffff79a7 */ /* 0x000fe20008100406 */
[----:B------:R-:W-:Y:S01]  /*2150*/  ULOP3.LUT UR6, URZ, UR22, URZ, 0x33, !UPT ;  /* 0x000000163f067292 */ /* 0x000fe2000f8e333f */
[----:B------:R-:W-:Y:S01]  /*2160*/  IMAD R57, R37, UR40, R96 ;  /* 0x0000002825397c24 */ /* 0x000fe2000f8e0260 */
[----:B------:R-:W-:Y:S01]  /*2170*/  ULDC UR11, c[0x0][0x9e0] ;  /* 0x00027800000b7ab9 */ /* 0x000fe20000000800 */
[----:B---3--:R-:W-:Y:S01]  /*2180*/  IMAD.IADD R63, R63, 0x1, -R36 ;  /* 0x000000013f3f7824 */ /* 0x008fe200078e0a24 */
[----:B------:R-:W-:Y:S01]  /*2190*/  LEA R86, R88, 0xffffff80, 0x7 ;  /* 0xffffff8058567811 */ /* 0x000fe200078e38ff */
[----:B------:R-:W1:Y:S01]  /*21a0*/  MUFU.TANH R14, R14 ;  /* 0x0000000e000e7308 */ /* 0x000e620000002400 */
[----:B------:R-:W-:-:S02]  /*21b0*/  IMAD R71, R16, -0x2, R57 ;  /* 0xfffffffe10477824 */ /* 0x000fc400078e0239 */
[C---:B------:R-:W-:Y:S02]  /*21c0*/  VIADD R98, R63.reuse, UR11 ;  /* 0x0000000b3f627c36 */ /* 0x040fe40008000000 */
[----:B------:R-:W-:-:S03]  /*21d0*/  VIADD R73, R63, UR6 ;  /* 0x000000063f497c36 */ /* 0x000fc60008000000 */
[----:B------:R-:W2:Y:S01]  /*21e0*/  MUFU.TANH R0, R0 ;  /* 0x0000000000007308 */ /* 0x000ea20000002400 */
[----:B----4-:R-:W-:Y:S01]  /*21f0*/  VIADDMNMX R63, R60, R98, R71, PT ;  /* 0x000000623c3f7246 */ /* 0x010fe20003800147 */
[----:B------:R-:W-:-:S06]  /*2200*/  IMAD.IADD R65, R73, 0x1, R60 ;  /* 0x0000000149417824 */ /* 0x000fcc00078e023c */
[----:B------:R-:W3:Y:S08]  /*2210*/  MUFU.TANH R2, R2 ;  /* 0x0000000200027308 */ /* 0x000ef00000002400 */
[----:B------:R-:W4:Y:S08]  /*2220*/  MUFU.TANH R15, R15 ;  /* 0x0000000f000f7308 */ /* 0x000f300000002400 */
[----:B------:R-:W0:Y:S08]  /*2230*/  MUFU.TANH R90, R90 ;  /* 0x0000005a005a7308 */ /* 0x000e300000002400 */
        /* <DEDUP_REMOVED lines=46> */
[----:B------:R0:W0:Y:S08]  /*2520*/  MUFU.TANH R69, R76 ;  /* 0x0000004c00457308 */ /* 0x0000300000002400 */
        /* <DEDUP_REMOVED lines=10> */
[----:B------:R-:W0:Y:S01]  /*25d0*/  MUFU.TANH R33, R33 ;  /* 0x0000002100217308 */ /* 0x000e220000002400 */
[----:B-1234-:R-:W-:Y:S05]  /*25e0*/  @P1 BRA `(.L_x_945) ;  /* 0x0000000000641947 */ /* 0x01efea0003800000 */
[----:B------:R-:W-:Y:S01]  /*25f0*/  IMAD R57, R37, UR40, R60 ;  /* 0x0000002825397c24 */ /* 0x000fe2000f8e023c */
[----:B------:R-:W-:Y:S03]  /*2600*/  BSSY B0, `(.L_x_946) ;  /* 0x0000013000007945 */ /* 0x000fe60003800000 */
[----:B------:R-:W-:-:S05]  /*2610*/  IMAD.IADD R67, R57, 0x1, -R36 ;  /* 0x0000000139437824 */ /* 0x000fca00078e0a24 */
[----:B------:R-:W-:-:S13]  /*2620*/  ISETP.GT.AND P1, PT, R67, -0x1, PT ;  /* 0xffffffff4300780c */ /* 0x000fda0003f24270 */
[----:B------:R-:W-:Y:S05]  /*2630*/  @P1 BRA `(.L_x_947) ;  /* 0x0000000000241947 */ /* 0x000fea0003800000 */
[----:B------:R-:W-:Y:S01]  /*2640*/  ULDC UR6, c[0x0][0x9e4] ;  /* 0x0002790000067ab9 */ /* 0x000fe20000000800 */
[----:B------:R-:W-:Y:S01]  /*2650*/  LOP3.LUT R67, RZ, R67, RZ, 0x33, !PT ;  /* 0x00000043ff437212 */ /* 0x000fe200078e33ff */
[----:B------:R-:W-:-:S05]  /*2660*/  IMAD.U32 R60, RZ, RZ, UR6 ;  /* 0x00000006ff3c7e24 */ /* 0x000fca000f8e00ff */
[----:B------:R-:W-:-:S13]  /*2670*/  ISETP.NE.AND P1, PT, R60, 0x1, PT ;  /* 0x000000013c00780c */ /* 0x000fda0003f25270 */
[----:B------:R-:W1:Y:S02]  /*2680*/  @P1 LDC.64 R56, c[0x0][0x9e8] ;  /* 0x00027a00ff381b82 */ /* 0x000e640000000a00 */
[----:B-1----:R-:W-:-:S05]  /*2690*/  @P1 IMAD.HI.U32 R56, R67, R56, RZ ;  /* 0x0000003843381227 */ /* 0x002fca00078e00ff */
[----:B------:R-:W-:-:S04]  /*26a0*/  @P1 SHF.R.U32.HI R67, RZ, R57, R56 ;  /* 0x00000039ff431219 */ /* 0x000fc80000011638 */
[----:B------:R-:W-:Y:S01]  /*26b0*/  LOP3.LUT R67, RZ, R67, RZ, 0x33, !PT ;  /* 0x00000043ff437212 */ /* 0x000fe200078e33ff */
[----:B------:R-:W-:Y:S06]  /*26c0*/  BRA `(.L_x_948) ;  /* 0x0000000000187947 */ /* 0x000fec0003800000 */
.L_x_947:
[----:B------:R-:W-:Y:S02]  /*26d0*/  ULDC UR6, c[0x0][0x9e4] ;  /* 0x0002790000067ab9 */ /* 0x000fe40000000800 */
[----:B------:R-:W-:-:S05]  /*26e0*/  IMAD.U32 R60, RZ, RZ, UR6 ;  /* 0x00000006ff3c7e24 */ /* 0x000fca000f8e00ff */
[----:B------:R-:W-:-:S13]  /*26f0*/  ISETP.NE.AND P1, PT, R60, 0x1, PT ;  /* 0x000000013c00780c */ /* 0x000fda0003f25270 */
[----:B------:R-:W1:Y:S02]  /*2700*/  @P1 LDC.64 R56, c[0x0][0x9e8] ;  /* 0x00027a00ff381b82 */ /* 0x000e640000000a00 */
[----:B-1----:R-:W-:-:S05]  /*2710*/  @P1 IMAD.HI.U32 R56, R67, R56, RZ ;  /* 0x0000003843381227 */ /* 0x002fca00078e00ff */
[----:B------:R-:W-:-:S07]  /*2720*/  @P1 SHF.R.U32.HI R67, RZ, R57, R56 ;  /* 0x00000039ff431219 */ /* 0x000fce0000011638 */
.L_x_948:
[----:B------:R-:W-:Y:S05]  /*2730*/  BSYNC B0 ;  /* 0x0000000000007941 */ /* 0x000fea0003800000 */
.L_x_946:
[----:B------:R-:W-:-:S04]  /*2740*/  IMAD R67, R67, R60, -R86 ;  /* 0x0000003c43437224 */ /* 0x000fc800078e0a56 */
[----:B------:R-:W-:-:S05]  /*2750*/  IMAD R56, R16, -0x2, R67 ;  /* 0xfffffffe10387824 */ /* 0x000fca00078e0243 */
[----:B------:R-:W-:Y:S02]  /*2760*/  VIADDMNMX R63, R56, R60, R63, PT ;  /* 0x0000003c383f7246 */ /* 0x000fe4000380013f */
[----:B------:R-:W-:-:S07]  /*2770*/  VIMNMX R65, R65, R56, !PT ;  /* 0x0000003841417248 */ /* 0x000fce0007fe0100 */
.L_x_945:
[C---:B------:R-:W-:Y:S01]  /*2780*/  ISETP.GE.AND P6, PT, R96.reuse, 0xa, PT ;  /* 0x0000000a6000780c */ /* 0x040fe20003fc6270 */
[----:B------:R-:W-:Y:S01]  /*2790*/  UISETP.NE.AND UP0, UPT, UR49, URZ, UPT ;  /* 0x0000003f3100728c */ /* 0x000fe2000bf05270 */
[C---:B------:R-:W-:Y:S02]  /*27a0*/  ISETP.GE.AND P1, PT, R96.reuse, 0x2, PT ;  /* 0x000000026000780c */ /* 0x040fe40003f26270 */
[C---:B------:R-:W-:Y:S02]  /*27b0*/  ISETP.GE.AND P2, PT, R96.reuse, 0x9, PT ;  /* 0x000000096000780c */ /* 0x040fe40003f46270 */
[----:B------:R-:W-:Y:S02]  /*27c0*/  ISETP.GE.AND P5, PT, R96, 0x11, PT ;  /* 0x000000116000780c */ /* 0x000fe40003fa6270 */
[----:B------:R-:W-:Y:S02]  /*27d0*/  LOP3.LUT R19, R19, 0xfffffffb, RZ, 0xc0, !PT ;  /* 0xfffffffb13137812 */ /* 0x000fe400078ec0ff */
[----:B------:R-:W-:-:S02]  /*27e0*/  ISETP.GT.AND P4, PT, R65, 0x1, !P1 ;  /* 0x000000014100780c */ /* 0x000fc40004f84270 */
[----:B------:R-:W-:Y:S02]  /*27f0*/  ISETP.GT.AND P3, PT, R65, 0x8, !P2 ;  /* 0x000000084100780c */ /* 0x000fe40005764270 */
[----:B------:R-:W-:Y:S02]  /*2800*/  @P6 LOP3.LUT R19, R19, 0x4, RZ, 0xfc, !PT ;  /* 0x0000000413136812 */ /* 0x000fe400078efcff */
[C---:B------:R-:W-:Y:S02]  /*2810*/  ISETP.LT.OR P4, PT, R63.reuse, 0x2, P4 ;  /* 0x000000023f00780c */ /* 0x040fe40002781670 */
[----:B------:R-:W-:Y:S02]  /*2820*/  ISETP.LT.OR P3, PT, R63, 0x9, P3 ;  /* 0x000000093f00780c */ /* 0x000fe40001f61670 */
[----:B------:R-:W-:Y:S02]  /*2830*/  LOP3.LUT R19, R19, 0xfffffff7, RZ, 0xc0, !PT ;  /* 0xfffffff713137812 */ /* 0x000fe400078ec0ff */
[----:B------:R-:W-:-:S02]  /*2840*/  FSEL R132, R14, -INF , !P4 ;  /* 0xff8000000e847808 */ /* 0x000fc40006000000 */
[----:B------:R-:W-:Y:S01]  /*2850*/  FSEL R130, R15, -INF , !P3 ;  /* 0xff8000000f827808 */ /* 0x000fe20005800000 */
[----:B------:R-:W1:Y:S01]  /*2860*/  SHFL.IDX PT, R14, R61, 0x1, 0x1c1f ;  /* 0x003c1f003d0e7f89 */ /* 0x000e6200000e0000 */
[----:B------:R-:W-:Y:S02]  /*2870*/  ISETP.GT.AND P4, PT, R65, 0x9, !P6 ;  /* 0x000000094100780c */ /* 0x000fe40007784270 */
[----:B------:R-:W-:Y:S02]  /*2880*/  @P5 LOP3.LUT R19, R19, 0x8, RZ, 0xfc, !PT ;  /* 0x0000000813135812 */ /* 0x000fe400078efcff */
[----:B------:R-:W-:Y:S02]  /*2890*/  ISETP.GT.AND P3, PT, R65, 0x10, !P5 ;  /* 0x000000104100780c */ /* 0x000fe40006f64270 */
[----:B------:R-:W-:Y:S02]  /*28a0*/  ISETP.GE.AND P5, PT, R96, 0x12, PT ;  /* 0x000000126000780c */ /* 0x000fe40003fa6270 */
[----:B------:R-:W-:-:S02]  /*28b0*/  ISETP.LT.OR P4, PT, R63, 0xa, P4 ;  /* 0x0000000a3f00780c */ /* 0x000fc40002781670 */
[----:B------:R-:W-:Y:S02]  /*28c0*/  ISETP.LT.OR P3, PT, R63, 0x11, P3 ;  /* 0x000000113f00780c */ /* 0x000fe40001f61670 */
[----:B0-----:R-:W-:Y:S02]  /*28d0*/  FSEL R128, R90, -INF , !P4 ;  /* 0xff8000005a807808 */ /* 0x001fe40006000000 */
[----:B------:R-:W-:Y:S02]  /*28e0*/  ISETP.GE.AND P4, PT, R96, 0x19, PT ;  /* 0x000000196000780c */ /* 0x000fe40003f86270 */
[----:B------:R-:W-:Y:S02]  /*28f0*/  LOP3.LUT R19, R19, 0xffffffef, RZ, 0xc0, !PT ;  /* 0xffffffef13137812 */ /* 0x000fe400078ec0ff */
[----:B------:R-:W-:Y:S02]  /*2900*/  FSEL R126, R91, -INF , !P3 ;  /* 0xff8000005b7e7808 */ /* 0x000fe40005800000 */
[----:B------:R-:W-:-:S02]  /*2910*/  ISETP.GT.AND P3, PT, R65, 0x11, !P5 ;  /* 0x000000114100780c */ /* 0x000fc40006f64270 */
[----:B------:R-:W-:Y:S02]  /*2920*/  @P5 LOP3.LUT R19, R19, 0x10, RZ, 0xfc, !PT ;  /* 0x0000001013135812 */ /* 0x000fe400078efcff */
[----:B------:R-:W-:Y:S02]  /*2930*/  ISETP.LT.OR P3, PT, R63, 0x12, P3 ;  /* 0x000000123f00780c */ /* 0x000fe40001f61670 */
[----:B------:R-:W-:Y:S02]  /*2940*/  LOP3.LUT R19, R19, 0xfdffffff, RZ, 0xc0, !PT ;  /* 0xfdffffff13137812 */ /* 0x000fe400078ec0ff */
[----:B------:R-:W-:Y:S02]  /*2950*/  FSEL R120, R92, -INF , !P3 ;  /* 0xff8000005c787808 */ /* 0x000fe40005800000 */
[----:B------:R-:W-:Y:S02]  /*2960*/  @P4 LOP3.LUT R19, R19, 0x2000000, RZ, 0xfc, !PT ;  /* 0x0200000013134812 */ /* 0x000fe400078efcff */
[----:B------:R-:W-:-:S02]  /*2970*/  ISETP.GT.AND P3, PT, R65, 0x18, !P4 ;  /* 0x000000184100780c */ /* 0x000fc40006764270 */
[----:B------:R-:W-:Y:S02]  /*2980*/  ISETP.GE.AND P4, PT, R96, 0x1a, PT ;  /* 0x0000001a6000780c */ /* 0x000fe40003f86270 */
[----:B------:R-:W-:Y:S02]  /*2990*/  ISETP.LT.OR P3, PT, R63, 0x19, P3 ;  /* 0x000000193f00780c */ /* 0x000fe40001f61670 */
[----:B------:R-:W-:Y:S02]  /*29a0*/  LOP3.LUT R19, R19, 0xfeffffff, RZ, 0xc0, !PT ;  /* 0xfeffffff13137812 */ /* 0x000fe400078ec0ff */
[----:B------:R-:W-:Y:S02]  /*29b0*/  FSEL R116, R93, -INF , !P3 ;  /* 0xff8000005d747808 */ /* 0x000fe40005800000 */
[----:B------:R-:W-:-:S04]  /*29c0*/  ISETP.GT.AND P3, PT, R65, 0x19, !P4 ;  /* 0x000000194100780c */ /* 0x000fc80006764270 */
[----:B------:R-:W-:Y:S02]  /*29d0*/  ISETP.LT.OR P3, PT, R63, 0x1a, P3 ;  /* 0x0000001a3f00780c */ /* 0x000fe40001f61670 */
[----:B------:R-:W-:Y:S02]  /*29e0*/  @P4 LOP3.LUT R19, R19, 0x1000000, RZ, 0xfc, !PT ;  /* 0x0100000013134812 */ /* 0x000fe400078efcff */
[----:B------:R-:W-:Y:S02]  /*29f0*/  ISETP.GE.AND P4, PT, R96, 0x21, PT ;  /* 0x000000216000780c */ /* 0x000fe40003f86270 */
[----:B------:R-:W-:Y:S02]  /*2a00*/  LOP3.LUT R19, R19, 0xff7fffff, RZ, 0xc0, !PT ;  /* 0xff7fffff13137812 */ /* 0x000fe400078ec0ff */
[----:B------:R-:W-:Y:S02]  /*2a10*/  FSEL R94, R94, -INF , !P3 ;  /* 0xff8000005e5e7808 */ /* 0x000fe40005800000 */
[----:B------:R-:W-:-:S04]  /*2a20*/  ISETP.GT.AND P3, PT, R65, 0x20, !P4 ;  /* 0x000000204100780c */ /* 0x000fc80006764270 */
[----:B------:R-:W-:-:S03]  /*2a30*/  ISETP.LT.OR P3, PT, R63, 0x21, P3 ;  /* 0x000000213f00780c */ /* 0x000fc60001f61670 */
        /* <DEDUP_REMOVED lines=9> */
[----:B------:R-:W-:Y:S01]  /*2ad0*/  FSEL R82, R41, -INF , !P3 ;  /* 0xff80000029527808 */ /* 0x000fe20005800000 */
[----:B-1----:R-:W-:Y:S01]  /*2ae0*/  IMAD.IADD R41, R73, 0x1, R14 ;  /* 0x0000000149297824 */ /* 0x002fe200078e020e */
        /* <DEDUP_REMOVED lines=94> */
[----:B------:R-:W-:Y:S02]  /*30d0*/  FSEL R70, R70, -INF , !P3 ;  /* 0xff80000046467808 */ /* 0x000fe40005800000 */
[----:B------:R-:W-:Y:S02]  /*30e0*/  LOP3.LUT R19, R19, 0xfbffffff, RZ, 0xc0, !PT ;  /* 0xfbffffff13137812 */ /* 0x000fe400078ec0ff */
[----:B------:R-:W-:-:S04]  /*30f0*/  ISETP.GT.AND P3, PT, R65, 0x68, !P4 ;  /* 0x000000684100780c */ /* 0x000fc80006764270 */
[----:B------:R-:W-:-:S03]  /*3100*/  ISETP.LT.OR P3, PT, R63, 0x69, P3 ;  /* 0x000000693f00780c */ /* 0x000fc60001f61670 */
[----:B------:R-:W-:Y:S02]  /*3110*/  @P4 LOP3.LUT R19, R19, 0x4000000, RZ, 0xfc, !PT ;  /* 0x0400000013134812 */ /* 0x000fe400078efcff */
[----:B------:R-:W-:Y:S02]  /*3120*/  ISETP.GE.AND P4, PT, R96, 0x6a, PT ;  /* 0x0000006a6000780c */ /* 0x000fe40003f86270 */
[----:B------:R-:W-:Y:S02]  /*3130*/  FSEL R54, R69, -INF , !P3 ;  /* 0xff80000045367808 */ /* 0x000fe40005800000 */
[----:B------:R-:W-:Y:S02]  /*3140*/  ISETP.GT.AND P3, PT, R65, 0x69, !P4 ;  /* 0x000000694100780c */ /* 0x000fe40006764270 */
[----:B------:R-:W-:Y:S02]  /*3150*/  LOP3.LUT R19, R19, 0xffffffdf, RZ, 0xc0, !PT ;  /* 0xffffffdf13137812 */ /* 0x000fe400078ec0ff */
[----:B------:R-:W-:-:S04]  /*3160*/  ISETP.LT.OR P3, PT, R63, 0x6a, P3 ;  /* 0x0000006a3f00780c */ /* 0x000fc80001f61670 */
[----:B------:R-:W-:Y:S02]  /*3170*/  FSEL R52, R77, -INF , !P3 ;  /* 0xff8000004d347808 */ /* 0x000fe40005800000 */
[----:B------:R-:W-:Y:S02]  /*3180*/  ISETP.GE.AND P3, PT, R96, 0x71, PT ;  /* 0x000000716000780c */ /* 0x000fe40003f66270 */
[----:B------:R-:W-:Y:S02]  /*3190*/  @P4 LOP3.LUT R19, R19, 0x20, RZ, 0xfc, !PT ;  /* 0x0000002013134812 */ /* 0x000fe400078efcff */
[----:B------:R-:W-:Y:S02]  /*31a0*/  ISETP.GT.AND P4, PT, R65, 0x70, !P3 ;  /* 0x000000704100780c */ /* 0x000fe40005f84270 */
[----:B------:R-:W-:Y:S02]  /*31b0*/  LOP3.LUT R19, R19, 0xfffffffd, RZ, 0xc0, !PT ;  /* 0xfffffffd13137812 */ /* 0x000fe400078ec0ff */
[----:B------:R-:W-:-:S04]  /*31c0*/  ISETP.LT.OR P4, PT, R63, 0x71, P4 ;  /* 0x000000713f00780c */ /* 0x000fc80002781670 */
[----:B------:R-:W-:Y:S02]  /*31d0*/  FSEL R50, R80, -INF , !P4 ;  /* 0xff80000050327808 */ /* 0x000fe40006000000 */
[----:B------:R-:W-:-:S04]  /*31e0*/  ISETP.GE.AND P4, PT, R96, 0x72, PT ;  /* 0x000000726000780c */ /* 0x000fc80003f86270 */
[----:B------:R-:W-:-:S04]  /*31f0*/  ISETP.GT.AND P5, PT, R65, 0x71, !P4 ;  /* 0x000000714100780c */ /* 0x000fc800067a4270 */
[----:B------:R-:W-:-:S04]  /*3200*/  ISETP.LT.OR P5, PT, R63, 0x72, P5 ;  /* 0x000000723f00780c */ /* 0x000fc80002fa1670 */
[----:B------:R-:W-:Y:S02]  /*3210*/  FSEL R42, R81, -INF , !P5 ;  /* 0xff800000512a7808 */ /* 0x000fe40006800000 */
[----:B------:R-:W-:-:S04]  /*3220*/  ISETP.GE.AND P5, PT, R96, 0x79, PT ;  /* 0x000000796000780c */ /* 0x000fc80003fa6270 */
[----:B------:R-:W-:-:S04]  /*3230*/  ISETP.GT.AND P6, PT, R65, 0x78, !P5 ;  /* 0x000000784100780c */ /* 0x000fc80006fc4270 */
[----:B------:R-:W-:-:S04]  /*3240*/  ISETP.LT.OR P6, PT, R63, 0x79, P6 ;  /* 0x000000793f00780c */ /* 0x000fc800037c1670 */
[----:B------:R-:W-:Y:S02]  /*3250*/  FSEL R40, R84, -INF , !P6 ;  /* 0xff80000054287808 */ /* 0x000fe40007000000 */
[----:B------:R-:W-:-:S13]  /*3260*/  ISETP.GE.AND P6, PT, R96, 0x1, PT ;  /* 0x000000016000780c */ /* 0x000fda0003fc6270 */
[----:B------:R-:W-:Y:S02]  /*3270*/  @P6 LOP3.LUT R19, R19, 0x2, RZ, 0xfc, !PT ;  /* 0x0000000213136812 */ /* 0x000fe400078efcff */
[----:B------:R-:W-:Y:S02]  /*3280*/  ISETP.GT.AND P6, PT, R65, RZ, !P6 ;  /* 0x000000ff4100720c */ /* 0x000fe400077c4270 */
[----:B------:R-:W-:Y:S02]  /*3290*/  LOP3.LUT R19, R19, 0xfffffffe, RZ, 0xc0, !PT ;  /* 0xfffffffe13137812 */ /* 0x000fe400078ec0ff */
[----:B------:R-:W-:-:S04]  /*32a0*/  ISETP.LT.OR P6, PT, R63, 0x1, P6 ;  /* 0x000000013f00780c */ /* 0x000fc800037c1670 */
[----:B------:R-:W-:Y:S02]  /*32b0*/  FSEL R43, R3, -INF , !P6 ;  /* 0xff800000032b7808 */ /* 0x000fe40007000000 */
[----:B------:R-:W-:Y:S02]  /*32c0*/  ISETP.GE.AND P6, PT, R96, 0x7a, PT ;  /* 0x0000007a6000780c */ /* 0x000fe40003fc6270 */
[----:B------:R-:W-:-:S11]  /*32d0*/  VIADDMNMX R3, R14, R98, R71, PT ;  /* 0x000000620e037246 */ /* 0x000fd60003800147 */
[----:B------:R-:W-:Y:S02]  /*32e0*/  @P6 LOP3.LUT R19, R19, 0x1, RZ, 0xfc, !PT ;  /* 0x0000000113136812 */ /* 0x000fe400078efcff */
[----:B------:R-:W-:-:S04]  /*32f0*/  ISETP.GT.AND P6, PT, R65, 0x79, !P6 ;  /* 0x000000794100780c */ /* 0x000fc800077c4270 */
[----:B------:R-:W-:-:S04]  /*3300*/  ISETP.LT.OR P6, PT, R63, 0x7a, P6 ;  /* 0x0000007a3f00780c */ /* 0x000fc800037c1670 */
[----:B------:R-:W-:Y:S02]  /*3310*/  FSEL R46, R85, -INF , !P6 ;  /* 0xff800000552e7808 */ /* 0x000fe40007000000 */
[----:B------:R-:W-:-:S13]  /*3320*/  PLOP3.LUT P6, PT, PT, PT, UP0, 0x40, 0x0 ;  /* 0x000000000000781c */ /* 0x000fda0003fce808 */
[----:B------:R-:W-:Y:S05]  /*3330*/  @P6 BRA `(.L_x_949) ;  /* 0x0000000000646947 */ /* 0x000fea0003800000 */
        /* <DEDUP_REMOVED lines=9> */
[----:B------:R-:W0:Y:S02]  /*33d0*/  @P6 LDC.64 R14, c[0x0][0x9e8] ;  /* 0x00027a00ff0e6b82 */ /* 0x000e240000000a00 */
[----:B0-----:R-:W-:-:S05]  /*33e0*/  @P6 IMAD.HI.U32 R14, R47, R14, RZ ;  /* 0x0000000e2f0e6227 */ /* 0x001fca00078e00ff */
[----:B------:R-:W-:-:S04]  /*33f0*/  @P6 SHF.R.U32.HI R47, RZ, R15, R14 ;  /* 0x0000000fff2f6219 */ /* 0x000fc8000001160e */
[----:B------:R-:W-:Y:S01]  /*3400*/  LOP3.LUT R47, RZ, R47, RZ, 0x33, !PT ;  /* 0x0000002fff2f7212 */ /* 0x000fe200078e33ff */
[----:B------:R-:W-:Y:S06]  /*3410*/  BRA `(.L_x_952) ;  /* 0x0000000000187947 */ /* 0x000fec0003800000 */
.L_x_951:
[----:B------:R-:W-:Y:S02]  /*3420*/  ULDC UR6, c[0x0][0x9e4] ;  /* 0x0002790000067ab9 */ /* 0x000fe40000000800 */
[----:B------:R-:W-:-:S05]  /*3430*/  IMAD.U32 R51, RZ, RZ, UR6 ;  /* 0x00000006ff337e24 */ /* 0x000fca000f8e00ff */
[----:B------:R-:W-:-:S13]  /*3440*/  ISETP.NE.AND P6, PT, R51, 0x1, PT ;  /* 0x000000013300780c */ /* 0x000fda0003fc5270 */
[----:B------:R-:W0:Y:S02]  /*3450*/  @P6 LDC.64 R14, c[0x0][0x9e8] ;  /* 0x00027a00ff0e6b82 */ /* 0x000e240000000a00 */
[----:B0-----:R-:W-:-:S05]  /*3460*/  @P6 IMAD.HI.U32 R14, R47, R14, RZ ;  /* 0x0000000e2f0e6227 */ /* 0x001fca00078e00ff */
[----:B------:R-:W-:-:S07]  /*3470*/  @P6 SHF.R.U32.HI R47, RZ, R15, R14 ;  /* 0x0000000fff2f6219 */ /* 0x000fce000001160e */
.L_x_952:
[----:B------:R-:W-:Y:S05]  /*3480*/  BSYNC B0 ;  /* 0x0000000000007941 */ /* 0x000fea0003800000 */
.L_x_950:
[----:B------:R-:W-:-:S04]  /*3490*/  IMAD R47, R47, R51, -R86 ;  /* 0x000000332f2f7224 */ /* 0x000fc800078e0a56 */
[----:B------:R-:W-:-:S05]  /*34a0*/  IMAD R14, R16, -0x2, R47 ;  /* 0xfffffffe100e7824 */ /* 0x000fca00078e022f */
[----:B------:R-:W-:Y:S02]  /*34b0*/  VIADDMNMX R3, R14, R51, R3, PT ;  /* 0x000000330e037246 */ /* 0x000fe40003800103 */
[----:B------:R-:W-:-:S07]  /*34c0*/  VIMNMX R41, R41, R14, !PT ;  /* 0x0000000e29297248 */ /* 0x000fce0007fe0100 */
.L_x_949:
[----:B------:R-:W-:Y:S01]  /*34d0*/  ISETP.GT.AND P1, PT, R41, 0x1, !P1 ;  /* 0x000000012900780c */ /* 0x000fe20004f24270 */
[----:B------:R-:W-:Y:S01]  /*34e0*/  ULDC UR6, c[0x0][0x988] ;  /* 0x0002620000067ab9 */ /* 0x000fe20000000800 */
[----:B------:R-:W-:Y:S01]  /*34f0*/  LOP3.LUT P6, RZ, R19, 0x4, RZ, 0xc0, !PT ;  /* 0x0000000413ff7812 */ /* 0x000fe200078cc0ff */
[----:B------:R-:W-:Y:S01]  /*3500*/  UISETP.NE.AND UP1, UPT, UR50, URZ, UPT ;  /* 0x0000003f3200728c */ /* 0x000fe2000bf25270 */
[----:B------:R-:W-:Y:S01]  /*3510*/  ISETP.LT.OR P1, PT, R3, 0x2, P1 ;  /* 0x000000020300780c */ /* 0x000fe20000f21670 */
[----:B------:R-:W-:Y:S01]  /*3520*/  UISETP.NE.AND UP0, UPT, UR49, URZ, UPT ;  /* 0x0000003f3100728c */ /* 0x000fe2000bf05270 */
[C---:B------:R-:W-:Y:S01]  /*3530*/  ISETP.GT.AND P2, PT, R41.reuse, 0x8, !P2 ;  /* 0x000000082900780c */ /* 0x040fe20005744270 */
[----:B------:R-:W-:Y:S01]  /*3540*/  UMOV UR10, UR38 ;  /* 0x00000026000a7c82 */ /* 0x000fe20008000000 */
[----:B------:R-:W-:Y:S02]  /*3550*/  FSEL R106, R2, -INF , !P1 ;  /* 0xff800000026a7808 */ /* 0x000fe40004800000 */
[----:B------:R-:W-:-:S02]  /*3560*/  ISETP.GT.AND P1, PT, R41, 0x9, !P6 ;  /* 0x000000092900780c */ /* 0x000fc40007724270 */
[C---:B------:R-:W-:Y:S02]  /*3570*/  ISETP.LT.OR P2, PT, R3.reuse, 0x9, P2 ;  /* 0x000000090300780c */ /* 0x040fe40001741670 */
[----:B------:R-:W-:Y:S01]  /*3580*/  ISETP.LT.OR P1, PT, R3, 0xa, P1 ;  /* 0x0000000a0300780c */ /* 0x000fe20000f21670 */
[----:B------:R-:W-:Y:S01]  /*3590*/  @UP1 ULDC UR14, c[0x0][0x450] ;  /* 0x00011400000e1ab9 */ /* 0x000fe20000000800 */
[----:B------:R-:W-:Y:S02]  /*35a0*/  FSEL R84, R5, -INF , !P2 ;  /* 0xff80000005547808 */ /* 0x000fe40005000000 */
[----:B------:R-:W-:Y:S02]  /*35b0*/  FSEL R104, R4, -INF , !P1 ;  /* 0xff80000004687808 */ /* 0x000fe40004800000 */
[----:B------:R-:W-:Y:S02]  /*35c0*/  LOP3.LUT P1, RZ, R19, 0x8, RZ, 0xc0, !PT ;  /* 0x0000000813ff7812 */ /* 0x000fe4000782c0ff */
[----:B------:R-:W-:-:S02]  /*35d0*/  FMNMX.FTZ R5, R43, R132, !PT ;  /* 0x000000842b057209 */ /* 0x000fc40007810000 */
[----:B------:R-:W-:Y:S02]  /*35e0*/  ISETP.GT.AND P1, PT, R41, 0x10, !P1 ;  /* 0x000000102900780c */ /* 0x000fe40004f24270 */
[----:B------:R-:W-:Y:S02]  /*35f0*/  FMNMX.FTZ R5, R130, R5, !PT ;  /* 0x0000000582057209 */ /* 0x000fe40007810000 */
[----:B------:R-:W-:Y:S02]  /*3600*/  ISETP.LT.OR P1, PT, R3, 0x11, P1 ;  /* 0x000000110300780c */ /* 0x000fe40000f21670 */
[----:B------:R-:W-:Y:S02]  /*3610*/  FMNMX.FTZ R5, R128, R5, !PT ;  /* 0x0000000580057209 */ /* 0x000fe40007810000 */
[----:B------:R-:W-:Y:S02]  /*3620*/  FSEL R14, R7, -INF , !P1 ;  /* 0xff800000070e7808 */ /* 0x000fe40004800000 */
[----:B------:R-:W-:-:S02]  /*3630*/  LOP3.LUT P1, RZ, R19, 0x10, RZ, 0xc0, !PT ;  /* 0x0000001013ff7812 */ /* 0x000fc4000782c0ff */
[----:B------:R-:W-:Y:S02]  /*3640*/  FMNMX.FTZ R5, R126, R5, !PT ;  /* 0x000000057e057209 */ /* 0x000fe40007810000 */
[----:B------:R-:W-:Y:S02]  /*3650*/  ISETP.GT.AND P1, PT, R41, 0x11, !P1 ;  /* 0x000000112900780c */ /* 0x000fe40004f24270 */
[----:B------:R-:W-:Y:S02]  /*3660*/  FMNMX.FTZ R5, R120, R5, !PT ;  /* 0x0000000578057209 */ /* 0x000fe40007810000 */
[----:B------:R-:W-:Y:S02]  /*3670*/  ISETP.LT.OR P1, PT, R3, 0x12, P1 ;  /* 0x000000120300780c */ /* 0x000fe40000f21670 */
[----:B------:R-:W-:Y:S02]  /*3680*/  FMNMX.FTZ R5, R116, R5, !PT ;  /* 0x0000000574057209 */ /* 0x000fe40007810000 */
[----:B------:R-:W-:-:S02]  /*3690*/  FSEL R102, R6, -INF , !P1 ;  /* 0xff80000006667808 */ /* 0x000fc40004800000 */
[----:B------:R-:W-:Y:S02]  /*36a0*/  LOP3.LUT P1, RZ, R19, 0x2000000, RZ, 0xc0, !PT ;  /* 0x0200000013ff7812 */ /* 0x000fe4000782c0ff */
[----:B------:R-:W-:Y:S02]  /*36b0*/  FMNMX.FTZ R5, R94, R5, !PT ;  /* 0x000000055e057209 */ /* 0x000fe40007810000 */
[----:B------:R-:W-:Y:S02]  /*36c0*/  ISETP.GT.AND P1, PT, R41, 0x18, !P1 ;  /* 0x000000182900780c */ /* 0x000fe40004f24270 */
[----:B------:R-:W-:Y:S02]  /*36d0*/  LOP3.LUT P2, RZ, R19, 0x40000, RZ, 0xc0, !PT ;  /* 0x0004000013ff7812 */ /* 0x000fe4000784c0ff */
[----:B------:R-:W-:Y:S02]  /*36e0*/  ISETP.LT.OR P1, PT, R3, 0x19, P1 ;  /* 0x000000190300780c */ /* 0x000fe40000f21670 */
[----:B------:R-:W-:-:S02]  /*36f0*/  FMNMX.FTZ R5, R114, R5, !PT ;  /* 0x0000000572057209 */ /* 0x000fc40007810000 */
[----:B------:R-:W-:Y:S01]  /*3700*/  FSEL R80, R9, -INF , !P1 ;  /* 0xff80000009507808 */ /* 0x000fe20004800000 */
[----:B------:R-:W-:Y:S01]  /*3710*/  IMAD.U32 R9, RZ, RZ, UR6 ;  /* 0x00000006ff097e24 */ /* 0x000fe2000f8e00ff */
[----:B------:R-:W-:Y:S01]  /*3720*/  LOP3.LUT P1, RZ, R19, 0x1000000, RZ, 0xc0, !PT ;  /* 0x0100000013ff7812 */ /* 0x000fe2000782c0ff */
[----:B------:R-:W-:Y:S01]  /*3730*/  @UP1 ULDC UR6, c[0x0][0x44c] ;  /* 0x0001130000061ab9 */ /* 0x000fe20000000800 */
[----:B------:R-:W-:Y:S01]  /*3740*/  FMNMX.FTZ R5, R82, R5, !PT ;  /* 0x0000000552057209 */ /* 0x000fe20007810000 */
[----:B------:R-:W-:Y:S01]  /*3750*/  UIMAD.WIDE.U32 UR6, UR38, UR6, URZ ;  /* 0x00000006260672a5 */ /* 0x000fe2000f8e003f */
[----:B------:R-:W-:Y:S02]  /*3760*/  ISETP.GT.AND P1, PT, R41, 0x19, !P1 ;  /* 0x000000192900780c */ /* 0x000fe40004f24270 */
[----:B------:R-:W-:Y:S01]  /*3770*/  LOP3.LUT P6, RZ, R19, 0x20000, RZ, 0xc0, !PT ;  /* 0x0002000013ff7812 */ /* 0x000fe200078cc0ff */
[----:B------:R-:W-:Y:S01]  /*3780*/  @UP1 USHF.R.U32.HI UR10, URZ, UR14, UR7 ;  /* 0x0000000e3f0a1299 */ /* 0x000fe20008011607 */
[----:B------:R-:W-:-:S02]  /*3790*/  ISETP.LT.OR P1, PT, R3, 0x1a, P1 ;  /* 0x0000001a0300780c */ /* 0x000fc40000f21670 */
[----:B------:R-:W-:Y:S01]  /*37a0*/  FMNMX.FTZ R5, R112, R5, !PT ;  /* 0x0000000570057209 */ /* 0x000fe20007810000 */
[----:B------:R-:W-:Y:S01]  /*37b0*/  UIADD3 UR51, UR51, UR10, URZ ;  /* 0x0000000a33337290 */ /* 0x000fe2000fffe03f */
[----:B------:R-:W-:Y:S02]  /*37c0*/  FSEL R100, R8, -INF , !P1 ;  /* 0xff80000008647808 */ /* 0x000fe40004800000 */
[----:B------:R-:W-:Y:S01]  /*37d0*/  LOP3.LUT P1, RZ, R19, 0x800000, RZ, 0xc0, !PT ;  /* 0x0080000013ff7812 */ /* 0x000fe2000782c0ff */
[----:B------:R-:W-:Y:S01]  /*37e0*/  UIADD3 UR10, UR51, UR11, URZ ;  /* 0x0000000b330a7290 */ /* 0x000fe2000fffe03f */
[----:B------:R-:W-:Y:S02]  /*37f0*/  FMNMX.FTZ R5, R76, R5, !PT ;  /* 0x000000054c057209 */ /* 0x000fe40007810000 */
[----:B------:R-:W-:Y:S02]  /*3800*/  ISETP.GT.AND P1, PT, R41, 0x20, !P1 ;  /* 0x000000202900780c */ /* 0x000fe40004f24270 */
[----:B------:R-:W-:-:S02]  /*3810*/  FMNMX.FTZ R5, R110, R5, !PT ;  /* 0x000000056e057209 */ /* 0x000fc40007810000 */
[----:B------:R-:W-:Y:S02]  /*3820*/  ISETP.LT.OR P1, PT, R3, 0x21, P1 ;  /* 0x000000210300780c */ /* 0x000fe40000f21670 */
[----:B------:R-:W-:Y:S02]  /*3830*/  FMNMX.FTZ R5, R78, R5, !PT ;  /* 0x000000054e057209 */ /* 0x000fe40007810000 */
[----:B------:R-:W-:Y:S02]  /*3840*/  FSEL R6, R11, -INF , !P1 ;  /* 0xff8000000b067808 */ /* 0x000fe40004800000 */
[----:B------:R-:W-:Y:S02]  /*3850*/  LOP3.LUT P1, RZ, R19, 0x400000, RZ, 0xc0, !PT ;  /* 0x0040000013ff7812 */ /* 0x000fe4000782c0ff */
[----:B------:R-:W-:Y:S02]  /*3860*/  FMNMX.FTZ R5, R108, R5, !PT ;  /* 0x000000056c057209 */ /* 0x000fe40007810000 */
[----:B------:R-:W-:-:S02]  /*3870*/  ISETP.GT.AND P1, PT, R41, 0x21, !P1 ;  /* 0x000000212900780c */ /* 0x000fc40004f24270 */
[----:B------:R-:W-:Y:S02]  /*3880*/  FMNMX.FTZ R5, R118, R5, !PT ;  /* 0x0000000576057209 */ /* 0x000fe40007810000 */
[----:B------:R-:W-:Y:S02]  /*3890*/  ISETP.LT.OR P1, PT, R3, 0x22, P1 ;  /* 0x000000220300780c */ /* 0x000fe40000f21670 */
[----:B------:R-:W-:Y:S02]  /*38a0*/  FMNMX.FTZ R5, R74, R5, !PT ;  /* 0x000000054a057209 */ /* 0x000fe40007810000 */
        /* <DEDUP_REMOVED lines=18> */
[----:B------:R-:W-:Y:S02]  /*39d0*/  FMNMX.FTZ R5, R68, R5, !PT ;  /* 0x0000000544057209 */ /* 0x000fe40007810000 */
[----:B------:R-:W-:Y:S02]  /*39e0*/  ISETP.LT.OR P1, PT, R3, 0x31, P1 ;  /* 0x000000310300780c */ /* 0x000fe40000f21670 */
[----:B------:R-:W-:-:S02]  /*39f0*/  FMNMX.FTZ R5, R70, R5, !PT ;  /* 0x0000000546057209 */ /* 0x000fc40007810000 */
[----:B------:R-:W-:Y:S02]  /*3a00*/  FSEL R86, R21, -INF , !P1 ;  /* 0xff80000015567808 */ /* 0x000fe40004800000 */
[----:B------:R-:W-:Y:S02]  /*3a10*/  ISETP.GT.AND P1, PT, R41, 0x31, !P2 ;  /* 0x000000312900780c */ /* 0x000fe40005724270 */
[----:B------:R-:W-:Y:S02]  /*3a20*/  FMNMX.FTZ R5, R54, R5, !PT ;  /* 0x0000000536057209 */ /* 0x000fe40007810000 */
[----:B------:R-:W-:Y:S02]  /*3a30*/  ISETP.LT.OR P1, PT, R3, 0x32, P1 ;  /* 0x000000320300780c */ /* 0x000fe40000f21670 */
[----:B------:R-:W-:Y:S02]  /*3a40*/  FMNMX.FTZ R5, R52, R5, !PT ;  /* 0x0000000534057209 */ /* 0x000fe40007810000 */
[----:B------:R-:W-:-:S02]  /*3a50*/  FSEL R92, R20, -INF , !P1 ;  /* 0xff800000145c7808 */ /* 0x000fc40004800000 */
        /* <DEDUP_REMOVED lines=10> */
[----:B------:R-:W-:Y:S01]  /*3b00*/  LOP3.LUT P2, RZ, R19, 0x80, RZ, 0xc0, !PT ;  /* 0x0000008013ff7812 */ /* 0x000fe2000784c0ff */
[----:B------:R-:W0:Y:S01]  /*3b10*/  SHFL.BFLY PT, R10, R5, 0x2, 0x1f ;  /* 0x0c401f00050a7f89 */ /* 0x000e2200000e0000 */
[----:B------:R-:W-:-:S02]  /*3b20*/  FSEL R24, R24, -INF , !P1 ;  /* 0xff80000018187808 */ /* 0x000fc40004800000 */
[C---:B------:R-:W-:Y:S02]  /*3b30*/  LOP3.LUT P1, RZ, R19.reuse, 0x8000, RZ, 0xc0, !PT ;  /* 0x0000800013ff7812 */ /* 0x040fe4000782c0ff */
[----:B------:R-:W-:Y:S02]  /*3b40*/  LOP3.LUT P6, RZ, R19, 0x40, RZ, 0xc0, !PT ;  /* 0x0000004013ff7812 */ /* 0x000fe400078cc0ff */
[C---:B------:R-:W-:Y:S02]  /*3b50*/  ISETP.GT.AND P1, PT, R41.reuse, 0x40, !P1 ;  /* 0x000000402900780c */ /* 0x040fe40004f24270 */
[----:B------:R-:W-:Y:S02]  /*3b60*/  ISETP.GT.AND P3, PT, R41, 0x70, !P3 ;  /* 0x000000702900780c */ /* 0x000fe40005f64270 */
[----:B------:R-:W-:Y:S02]  /*3b70*/  ISETP.LT.OR P1, PT, R3, 0x41, P1 ;  /* 0x000000410300780c */ /* 0x000fe40000f21670 */
[----:B------:R-:W-:-:S02]  /*3b80*/  ISETP.GT.AND P4, PT, R41, 0x71, !P4 ;  /* 0x000000712900780c */ /* 0x000fc40006784270 */
[----:B------:R-:W-:Y:S02]  /*3b90*/  FSEL R30, R30, -INF , !P1 ;  /* 0xff8000001e1e7808 */ /* 0x000fe40004800000 */
[----:B------:R-:W-:Y:S02]  /*3ba0*/  LOP3.LUT P1, RZ, R19, 0x4000, RZ, 0xc0, !PT ;  /* 0x0000400013ff7812 */ /* 0x000fe4000782c0ff */
[----:B------:R-:W-:Y:S02]  /*3bb0*/  ISETP.LT.OR P3, PT, R3, 0x71, P3 ;  /* 0x000000710300780c */ /* 0x000fe40001f61670 */
[C---:B------:R-:W-:Y:S02]  /*3bc0*/  ISETP.GT.AND P1, PT, R41.reuse, 0x41, !P1 ;  /* 0x000000412900780c */ /* 0x040fe40004f24270 */
[----:B------:R-:W-:Y:S02]  /*3bd0*/  ISETP.GT.AND P5, PT, R41, 0x78, !P5 ;  /* 0x000000782900780c */ /* 0x000fe40006fa4270 */
[----:B------:R-:W-:-:S02]  /*3be0*/  ISETP.LT.OR P1, PT, R3, 0x42, P1 ;  /* 0x000000420300780c */ /* 0x000fc40000f21670 */
[----:B0-----:R-:W-:Y:S02]  /*3bf0*/  FMNMX.FTZ R10, R5, R10, !PT ;  /* 0x0000000a050a7209 */ /* 0x001fe40007810000 */
[----:B------:R-:W-:Y:S02]  /*3c00*/  FSEL R20, R29, -INF , !P1 ;  /* 0xff8000001d147808 */ /* 0x000fe40004800000 */
[----:B------:R-:W-:Y:S01]  /*3c10*/  LOP3.LUT P1, RZ, R19, 0x2000, RZ, 0xc0, !PT ;  /* 0x0000200013ff7812 */ /* 0x000fe2000782c0ff */
[----:B------:R-:W0:Y:S01]  /*3c20*/  SHFL.BFLY PT, R7, R10, 0x1, 0x1f ;  /* 0x0c201f000a077f89 */ /* 0x000e2200000e0000 */
[----:B------:R-:W-:Y:S02]  /*3c30*/  ISETP.LT.OR P4, PT, R3, 0x72, P4 ;  /* 0x000000720300780c */ /* 0x000fe40002781670 */
[----:B------:R-:W-:Y:S02]  /*3c40*/  ISETP.GT.AND P1, PT, R41, 0x48, !P1 ;  /* 0x000000482900780c */ /* 0x000fe40004f24270 */
[----:B------:R-:W-:-:S02]  /*3c50*/  FSEL R28, R28, -INF , !P3 ;  /* 0xff8000001c1c7808 */ /* 0x000fc40005800000 */
[C---:B------:R-:W-:Y:S02]  /*3c60*/  ISETP.LT.OR P1, PT, R3.reuse, 0x49, P1 ;  /* 0x000000490300780c */ /* 0x040fe40000f21670 */
[----:B------:R-:W-:Y:S02]  /*3c70*/  ISETP.LT.OR P5, PT, R3, 0x79, P5 ;  /* 0x000000790300780c */ /* 0x000fe40002fa1670 */
[----:B------:R-:W-:Y:S02]  /*3c80*/  FSEL R4, R35, -INF , !P1 ;  /* 0xff80000023047808 */ /* 0x000fe40004800000 */
[----:B------:R-:W-:Y:S02]  /*3c90*/  LOP3.LUT P1, RZ, R19, 0x1000, RZ, 0xc0, !PT ;  /* 0x0000100013ff7812 */ /* 0x000fe4000782c0ff */
[----:B------:R-:W-:Y:S02]  /*3ca0*/  FSEL R32, R32, -INF , !P5 ;  /* 0xff80000020207808 */ /* 0x000fe40006800000 */
[----:B------:R-:W-:-:S04]  /*3cb0*/  ISETP.GT.AND P1, PT, R41, 0x49, !P1 ;  /* 0x000000492900780c */ /* 0x000fc80004f24270 */
[----:B------:R-:W-:Y:S02]  /*3cc0*/  ISETP.LT.OR P1, PT, R3, 0x4a, P1 ;  /* 0x0000004a0300780c */ /* 0x000fe40000f21670 */
[----:B0-----:R-:W-:Y:S02]  /*3cd0*/  FMNMX.FTZ R12, R10, R7, !PT ;  /* 0x000000070a0c7209 */ /* 0x001fe40007810000 */
[----:B------:R-:W-:Y:S02]  /*3ce0*/  FSEL R34, R34, -INF , !P1 ;  /* 0xff80000022227808 */ /* 0x000fe40004800000 */
[----:B------:R-:W-:Y:S01]  /*3cf0*/  LOP3.LUT P1, RZ, R19, 0x800, RZ, 0xc0, !PT ;  /* 0x0000080013ff7812 */ /* 0x000fe2000782c0ff */
[----:B------:R-:W-:-:S03]  /*3d00*/  FMUL.FTZ R25, R12, R9 ;  /* 0x000000090c197220 */ /* 0x000fc60000410000 */
[----:B------:R-:W-:-:S04]  /*3d10*/  ISETP.GT.AND P1, PT, R41, 0x50, !P1 ;  /* 0x000000502900780c */ /* 0x000fc80004f24270 */
[----:B------:R-:W-:-:S04]  /*3d20*/  ISETP.LT.OR P1, PT, R3, 0x51, P1 ;  /* 0x000000510300780c */ /* 0x000fc80000f21670 */
[----:B------:R-:W-:Y:S02]  /*3d30*/  FSEL R2, R39, -INF , !P1 ;  /* 0xff80000027027808 */ /* 0x000fe40004800000 */
[----:B------:R-:W-:-:S04]  /*3d40*/  LOP3.LUT P1, RZ, R19, 0x400, RZ, 0xc0, !PT ;  /* 0x0000040013ff7812 */ /* 0x000fc8000782c0ff */
        /* <DEDUP_REMOVED lines=11> */
[----:B------:R-:W-:Y:S02]  /*3e00*/  ISETP.GT.AND P1, PT, R41, 0x60, !P2 ;  /* 0x000000602900780c */ /* 0x000fe40005724270 */
[----:B------:R-:W-:Y:S02]  /*3e10*/  LOP3.LUT P2, RZ, R19, 0x20, RZ, 0xc0, !PT ;  /* 0x0000002013ff7812 */ /* 0x000fe4000784c0ff */
[----:B------:R-:W-:Y:S02]  /*3e20*/  ISETP.LT.OR P1, PT, R3, 0x61, P1 ;  /* 0x000000610300780c */ /* 0x000fe40000f21670 */
[----:B------:R-:W-:Y:S02]  /*3e30*/  ISETP.GT.AND P2, PT, R41, 0x69, !P2 ;  /* 0x000000692900780c */ /* 0x000fe40005744270 */
[----:B------:R-:W-:-:S02]  /*3e40*/  FSEL R124, R48, -INF , !P1 ;  /* 0xff800000307c7808 */ /* 0x000fc40004800000 */
[----:B------:R-:W-:Y:S02]  /*3e50*/  ISETP.GT.AND P1, PT, R41, 0x61, !P6 ;  /* 0x000000612900780c */ /* 0x000fe40007724270 */
[----:B------:R-:W-:Y:S02]  /*3e60*/  LOP3.LUT P6, RZ, R19, 0x2, RZ, 0xc0, !PT ;  /* 0x0000000213ff7812 */ /* 0x000fe400078cc0ff */
[C---:B------:R-:W-:Y:S02]  /*3e70*/  ISETP.LT.OR P1, PT, R3.reuse, 0x62, P1 ;  /* 0x000000620300780c */ /* 0x040fe40000f21670 */
[----:B------:R-:W-:Y:S02]  /*3e80*/  ISETP.LT.OR P2, PT, R3, 0x6a, P2 ;  /* 0x0000006a0300780c */ /* 0x000fe40001741670 */
[----:B------:R-:W-:Y:S02]  /*3e90*/  FSEL R48, R49, -INF , !P1 ;  /* 0xff80000031307808 */ /* 0x000fe40004800000 */
[----:B------:R-:W-:-:S04]  /*3ea0*/  FSETP.NEU.FTZ.AND P1, PT, R12, -INF , PT ;  /* 0xff8000000c00780b */ /* 0x000fc80003f3d000 */
[----:B------:R-:W-:Y:S02]  /*3eb0*/  FSEL R25, R25, RZ, P1 ;  /* 0x000000ff19197208 */ /* 0x000fe40000800000 */
[----:B------:R-:W-:Y:S02]  /*3ec0*/  ISETP.GT.AND P1, PT, R41, RZ, !P6 ;  /* 0x000000ff2900720c */ /* 0x000fe40007724270 */
[----:B------:R-:W-:Y:S01]  /*3ed0*/  LOP3.LUT P6, RZ, R19, 0x1, RZ, 0xc0, !PT ;  /* 0x0000000113ff7812 */ /* 0x000fe200078cc0ff */
[-CC-:B------:R-:W-:Y:S01]  /*3ee0*/  FFMA.FTZ R76, R76, R9.reuse, -R25.reuse ;  /* 0x000000094c4c7223 */ /* 0x180fe20000010819 */
[----:B------:R-:W-:Y:S01]  /*3ef0*/  ISETP.LT.OR P1, PT, R3, 0x1, P1 ;  /* 0x000000010300780c */ /* 0x000fe20000f21670 */
[-CC-:B------:R-:W-:Y:S01]  /*3f00*/  FFMA.FTZ R5, R132, R9.reuse, -R25.reuse ;  /* 0x0000000984057223 */ /* 0x180fe20000010819 */
[-CC-:B------:R-:W-:Y:S01]  /*3f10*/  FFMA.FTZ R132, R74, R9.reuse, -R25.reuse ;  /* 0x000000094a847223 */ /* 0x180fe20000010819 */
[----:B------:R-:W-:Y:S01]  /*3f20*/  ISETP.GT.AND P6, PT, R41, 0x79, !P6 ;  /* 0x000000792900780c */ /* 0x000fe200077c4270 */
[-CC-:B------:R-:W-:Y:S01]  /*3f30*/  FFMA.FTZ R148, R43, R9.reuse, -R25.reuse ;  /* 0x000000092b947223 */ /* 0x180fe20000010819 */
[----:B------:R-:W-:Y:S01]  /*3f40*/  FSEL R0, R0, -INF , !P1 ;  /* 0xff80000000007808 */ /* 0x000fe20004800000 */
[-CC-:B------:R-:W-:Y:S01]  /*3f50*/  FFMA.FTZ R150, R130, R9.reuse, -R25.reuse ;  /* 0x0000000982967223 */ /* 0x180fe20000010819 */
[----:B------:R-:W-:Y:S01]  /*3f60*/  LOP3.LUT P1, RZ, R19, 0x4000000, RZ, 0xc0, !PT ;  /* 0x0400000013ff7812 */ /* 0x000fe2000782c0ff */
[----:B------:R-:W-:Y:S01]  /*3f70*/  MUFU.EX2 R5, R5 ;  /* 0x0000000500057308 */ /* 0x000fe20000000800 */
[----:B------:R-:W-:Y:S01]  /*3f80*/  FMNMX.FTZ R11, R0, R106, !PT ;  /* 0x0000006a000b7209 */ /* 0x000fe20007810000 */
[-CC-:B------:R-:W-:Y:S01]  /*3f90*/  FFMA.FTZ R7, R128, R9.reuse, -R25.reuse ;  /* 0x0000000980077223 */ /* 0x180fe20000010819 */
[----:B------:R-:W-:Y:S01]  /*3fa0*/  ISETP.GT.AND P1, PT, R41, 0x68, !P1 ;  /* 0x000000682900780c */ /* 0x000fe20004f24270 */
[--C-:B------:R-:W-:Y:S01]  /*3fb0*/  FFMA.FTZ R144, R126, R9, -R25.reuse ;  /* 0x000000097e907223 */ /* 0x100fe20000010819 */
[----:B------:R-:W-:Y:S01]  /*3fc0*/  FMNMX.FTZ R11, R84, R11, !PT ;  /* 0x0000000b540b7209 */ /* 0x000fe20007810000 */
[--C-:B------:R-:W-:Y:S01]  /*3fd0*/  FFMA.FTZ R120, R120, R9, -R25.reuse ;  /* 0x0000000978787223 */ /* 0x100fe20000010819 */
[----:B------:R-:W-:Y:S01]  /*3fe0*/  ISETP.LT.OR P1, PT, R3, 0x69, P1 ;  /* 0x000000690300780c */ /* 0x000fe20000f21670 */
[----:B------:R-:W0:Y:S01]  /*3ff0*/  MUFU.EX2 R148, R148 ;  /* 0x0000009400947308 */ /* 0x000e220000000800 */
[----:B------:R-:W-:Y:S01]  /*4000*/  FMNMX.FTZ R11, R104, R11, !PT ;  /* 0x0000000b680b7209 */ /* 0x000fe20007810000 */
[-CC-:B------:R-:W-:Y:S01]  /*4010*/  FFMA.FTZ R146, R116, R9.reuse, -R25.reuse ;  /* 0x0000000974927223 */ /* 0x180fe20000010819 */
[----:B------:R-:W-:Y:S01]  /*4020*/  FSEL R26, R26, -INF , !P1 ;  /* 0xff8000001a1a7808 */ /* 0x000fe20004800000 */
[--C-:B------:R-:W-:Y:S01]  /*4030*/  FFMA.FTZ R94, R94, R9, -R25.reuse ;  /* 0x000000095e5e7223 */ /* 0x100fe20000010819 */
[----:B------:R-:W-:Y:S01]  /*4040*/  FMNMX.FTZ R13, R14, R11, !PT ;  /* 0x0000000b0e0d7209 */ /* 0x000fe20007810000 */
[-CC-:B------:R-:W-:Y:S01]  /*4050*/  FFMA.FTZ R41, R52, R9.reuse, -R25.reuse ;  /* 0x0000000934297223 */ /* 0x180fe20000010819 */
[----:B------:R-:W-:Y:S01]  /*4060*/  FSEL R74, R31, -INF , !P4 ;  /* 0xff8000001f4a7808 */ /* 0x000fe20006000000 */
[--C-:B------:R-:W-:Y:S01]  /*4070*/  FFMA.FTZ R31, R72, R9, -R25.reuse ;  /* 0x00000009481f7223 */ /* 0x100fe20000010819 */
[----:B------:R-:W-:Y:S01]  /*4080*/  FMNMX.FTZ R13, R102, R13, !PT ;  /* 0x0000000d660d7209 */ /* 0x000fe20007810000 */
[----:B------:R-:W1:Y:S01]  /*4090*/  MUFU.EX2 R150, R150 ;  /* 0x0000009600967308 */ /* 0x000e620000000800 */
[----:B------:R-:W-:Y:S01]  /*40a0*/  ISETP.LT.OR P6, PT, R3, 0x7a, P6 ;  /* 0x0000007a0300780c */ /* 0x000fe200037c1670 */
[--C-:B------:R-:W-:Y:S01]  /*40b0*/  FFMA.FTZ R140, R114, R9, -R25.reuse ;  /* 0x00000009728c7223 */ /* 0x100fe20000010819 */
[----:B------:R-:W-:Y:S01]  /*40c0*/  FMNMX.FTZ R13, R80, R13, !PT ;  /* 0x0000000d500d7209 */ /* 0x000fe20007810000 */
[-CC-:B------:R-:W-:Y:S01]  /*40d0*/  FFMA.FTZ R82, R82, R9.reuse, -R25.reuse ;  /* 0x0000000952527223 */ /* 0x180fe20000010819 */
[----:B------:R-:W-:Y:S01]  /*40e0*/  FSEL R72, R33, -INF , !P6 ;  /* 0xff80000021487808 */ /* 0x000fe20007000000 */
[----:B------:R-:W-:Y:S01]  /*40f0*/  FFMA.FTZ R142, R112, R9, -R25 ;  /* 0x00000009708e7223 */ /* 0x000fe20000010819 */
[----:B------:R-:W-:Y:S01]  /*4100*/  FMNMX.FTZ R13, R100, R13, !PT ;  /* 0x0000000d640d7209 */ /* 0x000fe20007810000 */
[----:B------:R-:W2:Y:S01]  /*4110*/  MUFU.EX2 R7, R7 ;  /* 0x0000000700077308 */ /* 0x000ea20000000800 */
[----:B0-----:R-:W-:Y:S01]  /*4120*/  FADD.FTZ R47, R148, R5 ;  /* 0x00000005942f7221 */ /* 0x001fe20000010000 */
[--C-:B------:R-:W-:Y:S01]  /*4130*/  FFMA.FTZ R43, R42, R9, -R25.reuse ;  /* 0x000000092a2b7223 */ /* 0x100fe20000010819 */
[----:B------:R-:W-:Y:S01]  /*4140*/  FMNMX.FTZ R15, R6, R13, !PT ;  /* 0x0000000d060f7209 */ /* 0x000fe20007810000 */
[-CC-:B------:R-:W-:Y:S01]  /*4150*/  FFMA.FTZ R136, R110, R9.reuse, -R25.reuse ;  /* 0x000000096e887223 */ /* 0x180fe20000010819 */
[-CC-:B------:R-:W-:Y:S01]  /*4160*/  FFMA.FTZ R78, R78, R9.reuse, -R25.reuse ;  /* 0x000000094e4e7223 */ /* 0x180fe20000010819 */
[----:B------:R-:W-:Y:S01]  /*4170*/  FFMA.FTZ R138, R108, R9, -R25 ;  /* 0x000000096c8a7223 */ /* 0x000fe20000010819 */
[----:B------:R-:W-:Y:S01]  /*4180*/  FMNMX.FTZ R15, R98, R15, !PT ;  /* 0x0000000f620f7209 */ /* 0x000fe20007810000 */
[----:B------:R-:W0:Y:S01]  /*4190*/  MUFU.EX2 R144, R144 ;  /* 0x0000009000907308 */ /* 0x000e220000000800 */
[----:B-1----:R-:W-:Y:S01]  /*41a0*/  FADD.FTZ R52, R150, R47 ;  /* 0x0000002f96347221 */ /* 0x002fe20000010000 */
[--C-:B------:R-:W-:Y:S01]  /*41b0*/  FFMA.FTZ R134, R56, R9, -R25.reuse ;  /* 0x0000000938867223 */ /* 0x100fe20000010819 */
[----:B------:R-:W-:Y:S01]  /*41c0*/  FMNMX.FTZ R15, R8, R15, !PT ;  /* 0x0000000f080f7209 */ /* 0x000fe20007810000 */
[-CC-:B------:R-:W-:Y:S01]  /*41d0*/  FFMA.FTZ R118, R118, R9.reuse, -R25.reuse ;  /* 0x0000000976767223 */ /* 0x180fe20000010819 */
[-CC-:B------:R-:W-:Y:S01]  /*41e0*/  FFMA.FTZ R128, R58, R9.reuse, -R25.reuse ;  /* 0x000000093a807223 */ /* 0x180fe20000010819 */
[--C-:B------:R-:W-:Y:S01]  /*41f0*/  FFMA.FTZ R130, R64, R9, -R25.reuse ;  /* 0x0000000940827223 */ /* 0x100fe20000010819 */
[----:B------:R-:W-:Y:S01]  /*4200*/  FMNMX.FTZ R15, R96, R15, !PT ;  /* 0x0000000f600f7209 */ /* 0x000fe20007810000 */
[----:B------:R1:W3:Y:S01]  /*4210*/  MUFU.EX2 R11, R120 ;  /* 0x00000078000b7308 */ /* 0x0002e20000000800 */
[----:B--2---:R-:W-:Y:S01]  /*4220*/  FADD.FTZ R47, R7, R52 ;  /* 0x00000034072f7221 */ /* 0x004fe20000010000 */
[--C-:B------:R-:W-:Y:S01]  /*4230*/  FFMA.FTZ R33, R66, R9, -R25.reuse ;  /* 0x0000000942217223 */ /* 0x100fe20000010819 */
[----:B------:R-:W-:Y:S01]  /*4240*/  FMNMX.FTZ R21, R86, R15, !PT ;  /* 0x0000000f56157209 */ /* 0x000fe20007810000 */
[-CC-:B------:R-:W-:Y:S01]  /*4250*/  FFMA.FTZ R68, R68, R9.reuse, -R25.reuse ;  /* 0x0000000944447223 */ /* 0x180fe20000010819 */
[-CC-:B------:R-:W-:Y:S01]  /*4260*/  FFMA.FTZ R56, R70, R9.reuse, -R25.reuse ;  /* 0x0000000946387223 */ /* 0x180fe20000010819 */
[----:B------:R-:W-:Y:S01]  /*4270*/  FFMA.FTZ R126, R54, R9, -R25 ;  /* 0x00000009367e7223 */ /* 0x000fe20000010819 */
[----:B------:R-:W-:Y:S01]  /*4280*/  FMNMX.FTZ R21, R92, R21, !PT ;  /* 0x000000155c157209 */ /* 0x000fe20007810000 */
[----:B------:R-:W2:Y:S01]  /*4290*/  MUFU.EX2 R146, R146 ;  /* 0x0000009200927308 */ /* 0x000ea20000000800 */
[----:B0-----:R-:W-:Y:S01]  /*42a0*/  FADD.FTZ R52, R144, R47 ;  /* 0x0000002f90347221 */ /* 0x001fe20000010000 */
[--C-:B-1----:R-:W-:Y:S01]  /*42b0*/  FFMA.FTZ R120, R50, R9, -R25.reuse ;  /* 0x0000000932787223 */ /* 0x102fe20000010819 */
[----:B------:R-:W-:Y:S01]  /*42c0*/  FMNMX.FTZ R21, R90, R21, !PT ;  /* 0x000000155a157209 */ /* 0x000fe20007810000 */
[----:B------:R-:W-:Y:S01]  /*42d0*/  FFMA.FTZ R40, R40, R9, -R25 ;  /* 0x0000000928287223 */ /* 0x000fe20000010819 */
[----:B------:R-:W-:-:S02]  /*42e0*/  F2FP.BF16.F32.PACK_AB R148, R5, R148 ;  /* 0x000000940594723e */ /* 0x000fc400000010ff */
[----:B------:R-:W-:Y:S01]  /*42f0*/  FMNMX.FTZ R21, R24, R21, !PT ;  /* 0x0000001518157209 */ /* 0x000fe20007810000 */
[----:B------:R-:W0:Y:S01]  /*4300*/  MUFU.EX2 R13, R94 ;  /* 0x0000005e000d7308 */ /* 0x000e220000000800 */
[----:B---3--:R-:W-:Y:S01]  /*4310*/  FADD.FTZ R47, R11, R52 ;  /* 0x000000340b2f7221 */ /* 0x008fe20000010000 */
[----:B------:R-:W-:Y:S02]  /*4320*/  F2FP.BF16.F32.PACK_AB R150, R7, R150 ;  /* 0x000000960796723e */ /* 0x000fe400000010ff */
[----:B------:R-:W-:Y:S02]  /*4330*/  FMNMX.FTZ R29, R30, R21, !PT ;  /* 0x000000151e1d7209 */ /* 0x000fe40007810000 */
[----:B------:R-:W-:Y:S02]  /*4340*/  F2FP.BF16.F32.PACK_AB R144, R11, R144 ;  /* 0x000000900b90723e */ /* 0x000fe400000010ff */
[----:B------:R-:W-:Y:S01]  /*4350*/  FMNMX.FTZ R29, R20, R29, !PT ;  /* 0x0000001d141d7209 */ /* 0x000fe20007810000 */
[----:B------:R1:W-:Y:S03]  /*4360*/  MUFU.EX2 R21, R76 ;  /* 0x0000004c00157308 */ /* 0x0003e60000000800 */
[----:B------:R-:W-:-:S04]  /*4370*/  FMNMX.FTZ R29, R4, R29, !PT ;  /* 0x0000001d041d7209 */ /* 0x000fc80007810000 */
[----:B------:R-:W-:Y:S01]  /*4380*/  FMNMX.FTZ R29, R34, R29, !PT ;  /* 0x0000001d221d7209 */ /* 0x000fe20007810000 */
[----:B------:R-:W3:Y:S01]  /*4390*/  MUFU.EX2 R140, R140 ;  /* 0x0000008c008c7308 */ /* 0x000ee20000000800 */
[----:B-1----:R-:W-:Y:S01]  /*43a0*/  FSEL R76, R27, -INF , !P2 ;  /* 0xff8000001b4c7808 */ /* 0x002fe20005000000 */
[----:B------:R-:W-:Y:S01]  /*43b0*/  FFMA.FTZ R27, R60, R9, -R25 ;  /* 0x000000093c1b7223 */ /* 0x000fe20000010819 */
[----:B------:R-:W-:-:S04]  /*43c0*/  FMNMX.FTZ R35, R2, R29, !PT ;  /* 0x0000001d02237209 */ /* 0x000fc80007810000 */
[----:B------:R-:W-:Y:S01]  /*43d0*/  FMNMX.FTZ R35, R38, R35, !PT ;  /* 0x0000002326237209 */ /* 0x000fe20007810000 */
[----:B------:R-:W1:Y:S03]  /*43e0*/  MUFU.EX2 R15, R82 ;  /* 0x00000052000f7308 */ /* 0x000e660000000800 */
[----:B------:R-:W-:-:S04]  /*43f0*/  FMNMX.FTZ R35, R44, R35, !PT ;  /* 0x000000232c237209 */ /* 0x000fc80007810000 */
[----:B------:R-:W-:Y:S01]  /*4400*/  FMNMX.FTZ R35, R122, R35, !PT ;  /* 0x000000237a237209 */ /* 0x000fe20007810000 */
[----:B------:R-:W4:Y:S03]  /*4410*/  MUFU.EX2 R142, R142 ;  /* 0x0000008e008e7308 */ /* 0x000f260000000800 */
[----:B------:R-:W-:-:S04]  /*4420*/  FMNMX.FTZ R39, R124, R35, !PT ;  /* 0x000000237c277209 */ /* 0x000fc80007810000 */
[----:B------:R-:W-:Y:S01]  /*4430*/  FMNMX.FTZ R39, R48, R39, !PT ;  /* 0x0000002730277209 */ /* 0x000fe20007810000 */
[----:B------:R-:W5:Y:S03]  /*4440*/  MUFU.EX2 R136, R136 ;  /* 0x0000008800887308 */ /* 0x000f660000000800 */
[----:B------:R-:W-:-:S04]  /*4450*/  FMNMX.FTZ R39, R26, R39, !PT ;  /* 0x000000271a277209 */ /* 0x000fc80007810000 */
[----:B------:R-:W-:Y:S01]  /*4460*/  FMNMX.FTZ R39, R76, R39, !PT ;  /* 0x000000274c277209 */ /* 0x000fe20007810000 */
[----:B------:R-:W-:Y:S03]  /*4470*/  MUFU.EX2 R29, R78 ;  /* 0x0000004e001d7308 */ /* 0x000fe60000000800 */
[----:B------:R-:W-:-:S04]  /*4480*/  FMNMX.FTZ R39, R28, R39, !PT ;  /* 0x000000271c277209 */ /* 0x000fc80007810000 */
[----:B------:R-:W-:Y:S01]  /*4490*/  FMNMX.FTZ R39, R74, R39, !PT ;  /* 0x000000274a277209 */ /* 0x000fe20007810000 */
[----:B------:R2:W-:Y:S03]  /*44a0*/  MUFU.EX2 R3, R31 ;  /* 0x0000001f00037308 */ /* 0x0005e60000000800 */
[----:B------:R-:W-:-:S04]  /*44b0*/  FMNMX.FTZ R39, R32, R39, !PT ;  /* 0x0000002720277209 */ /* 0x000fc80007810000 */
[----:B------:R-:W-:Y:S01]  /*44c0*/  FMNMX.FTZ R39, R72, R39, !PT ;  /* 0x0000002748277209 */ /* 0x000fe20007810000 */
[----:B------:R-:W-:Y:S01]  /*44d0*/  MUFU.EX2 R138, R138 ;  /* 0x0000008a008a7308 */ /* 0x000fe20000000800 */
[-CC-:B--2---:R-:W-:Y:S01]  /*44e0*/  FFMA.FTZ R31, R62, R9.reuse, -R25.reuse ;  /* 0x000000093e1f7223 */ /* 0x184fe20000010819 */
[----:B------:R-:W-:Y:S02]  /*44f0*/  FFMA.FTZ R25, R46, R9, -R25 ;  /* 0x000000092e197223 */ /* 0x000fe40000010819 */
[----:B------:R-:W2:Y:S04]  /*4500*/  SHFL.BFLY PT, R10, R39, 0x2, 0x1f ;  /* 0x0c401f00270a7f89 */ /* 0x000ea800000e0000 */
[----:B------:R-:W-:Y:S08]  /*4510*/  MUFU.EX2 R35, R118 ;  /* 0x0000007600237308 */ /* 0x000ff00000000800 */
[----:B------:R-:W-:Y:S08]  /*4520*/  MUFU.EX2 R132, R132 ;  /* 0x0000008400847308 */ /* 0x000ff00000000800 */
[----:B------:R-:W-:Y:S01]  /*4530*/  MUFU.EX2 R134, R134 ;  /* 0x0000008600867308 */ /* 0x000fe20000000800 */
[----:B--2---:R-:W-:-:S07]  /*4540*/  FMNMX.FTZ R45, R39, R10, !PT ;  /* 0x0000000a272d7209 */ /* 0x004fce0007810000 */
[----:B------:R-:W-:Y:S01]  /*4550*/  MUFU.EX2 R27, R27 ;  /* 0x0000001b001b7308 */ /* 0x000fe20000000800 */
[----:B------:R-:W2:Y:S07]  /*4560*/  SHFL.BFLY PT, R10, R45, 0x1, 0x1f ;  /* 0x0c201f002d0a7f89 */ /* 0x000eae00000e0000 */
[----:B------:R-:W-:Y:S08]  /*4570*/  MUFU.EX2 R128, R128 ;  /* 0x0000008000807308 */ /* 0x000ff00000000800 */
[----:B------:R-:W-:Y:S08]  /*4580*/  MUFU.EX2 R31, R31 ;  /* 0x0000001f001f7308 */ /* 0x000ff00000000800 */
[----:B------:R-:W-:Y:S01]  /*4590*/  MUFU.EX2 R130, R130 ;  /* 0x0000008200827308 */ /* 0x000fe20000000800 */
[----:B--2---:R-:W-:-:S04]  /*45a0*/  FMNMX.FTZ R10, R45, R10, !PT ;  /* 0x0000000a2d0a7209 */ /* 0x004fc80007810000 */
        /* <DEDUP_REMOVED lines=8> */
[-CC-:B------:R-:W-:Y:S01]  /*4630*/  FFMA.FTZ R42, R104, R9.reuse, -R45.reuse ;  /* 0x00000009682a7223 */ /* 0x180fe2000001082d */
[-C--:B------:R-:W-:Y:S01]  /*4640*/  FFMA.FTZ R133, R30, R9.reuse, -R45 ;  /* 0x000000091e857223 */ /* 0x080fe2000001082d */
[----:B------:R-:W-:Y:S01]  /*4650*/  FADD.FTZ R30, R146, R47 ;  /* 0x0000002f921e7221 */ /* 0x000fe20000010000 */
[----:B------:R-:W-:Y:S01]  /*4660*/  MUFU.EX2 R149, R149 ;  /* 0x0000009500957308 */ /* 0x000fe20000000800 */
[-CC-:B------:R-:W-:Y:S01]  /*4670*/  FFMA.FTZ R145, R14, R9.reuse, -R45.reuse ;  /* 0x000000090e917223 */ /* 0x180fe2000001082d */
[-CC-:B------:R-:W-:Y:S01]  /*4680*/  FFMA.FTZ R14, R102, R9.reuse, -R45.reuse ;  /* 0x00000009660e7223 */ /* 0x180fe2000001082d */
[----:B0-----:R-:W-:Y:S01]  /*4690*/  FADD.FTZ R47, R13, R30 ;  /* 0x0000001e0d2f7221 */ /* 0x001fe20000010000 */
[-CC-:B------:R-:W-:Y:S01]  /*46a0*/  FFMA.FTZ R147, R80, R9.reuse, -R45.reuse ;  /* 0x0000000950937223 */ /* 0x180fe2000001082d */
[-CC-:B------:R-:W-:Y:S01]  /*46b0*/  FFMA.FTZ R46, R100, R9.reuse, -R45.reuse ;  /* 0x00000009642e7223 */ /* 0x180fe2000001082d */
[-C--:B------:R-:W-:Y:S01]  /*46c0*/  FFMA.FTZ R135, R4, R9.reuse, -R45 ;  /* 0x0000000904877223 */ /* 0x080fe2000001082d */
[----:B---3--:R-:W-:Y:S01]  /*46d0*/  FADD.FTZ R30, R140, R47 ;  /* 0x0000002f8c1e7221 */ /* 0x008fe20000010000 */
[----:B------:R-:W0:Y:S01]  /*46e0*/  MUFU.EX2 R0, R0 ;  /* 0x0000000000007308 */ /* 0x000e220000000800 */
[-CC-:B------:R-:W-:Y:S01]  /*46f0*/  FFMA.FTZ R141, R6, R9.reuse, -R45.reuse ;  /* 0x00000009068d7223 */ /* 0x180fe2000001082d */
[-CC-:B------:R-:W-:Y:S01]  /*4700*/  FFMA.FTZ R6, R98, R9.reuse, -R45.reuse ;  /* 0x0000000962067223 */ /* 0x180fe2000001082d */
[----:B-1----:R-:W-:Y:S01]  /*4710*/  FADD.FTZ R47, R15, R30 ;  /* 0x0000001e0f2f7221 */ /* 0x002fe20000010000 */
[-CC-:B------:R-:W-:Y:S01]  /*4720*/  FFMA.FTZ R143, R8, R9.reuse, -R45.reuse ;  /* 0x00000009088f7223 */ /* 0x180fe2000001082d */
[-CC-:B------:R-:W-:Y:S01]  /*4730*/  FFMA.FTZ R129, R2, R9.reuse, -R45.reuse ;  /* 0x0000000902817223 */ /* 0x180fe2000001082d */
[-C--:B------:R-:W-:Y:S01]  /*4740*/  FFMA.FTZ R8, R96, R9.reuse, -R45 ;  /* 0x0000000960087223 */ /* 0x080fe2000001082d */
[----:B----4-:R-:W-:Y:S01]  /*4750*/  FADD.FTZ R4, R142, R47 ;  /* 0x0000002f8e047221 */ /* 0x010fe20000010000 */
[----:B------:R-:W1:Y:S01]  /*4760*/  MUFU.EX2 R151, R151 ;  /* 0x0000009700977308 */ /* 0x000e620000000800 */
[-CC-:B------:R-:W-:Y:S01]  /*4770*/  FFMA.FTZ R137, R86, R9.reuse, -R45.reuse ;  /* 0x0000000956897223 */ /* 0x180fe2000001082d */
[-CC-:B------:R-:W-:Y:S01]  /*4780*/  FFMA.FTZ R50, R92, R9.reuse, -R45.reuse ;  /* 0x000000095c327223 */ /* 0x180fe2000001082d */
[----:B------:R-:W-:Y:S01]  /*4790*/  FADD.FTZ R49, R21, R4 ;  /* 0x0000000415317221 */ /* 0x000fe20000010000 */
[-CC-:B------:R-:W-:Y:S01]  /*47a0*/  FFMA.FTZ R4, R34, R9.reuse, -R45.reuse ;  /* 0x0000000922047223 */ /* 0x180fe2000001082d */
[-CC-:B------:R-:W-:Y:S01]  /*47b0*/  FFMA.FTZ R139, R90, R9.reuse, -R45.reuse ;  /* 0x000000095a8b7223 */ /* 0x180fe2000001082d */
[-C--:B------:R-:W-:Y:S01]  /*47c0*/  FFMA.FTZ R24, R24, R9.reuse, -R45 ;  /* 0x0000000918187223 */ /* 0x080fe2000001082d */
[----:B-----5:R-:W-:Y:S01]  /*47d0*/  FADD.FTZ R34, R136, R49 ;  /* 0x0000003188227221 */ /* 0x020fe20000010000 */
[----:B------:R-:W2:Y:S01]  /*47e0*/  MUFU.EX2 R42, R42 ;  /* 0x0000002a002a7308 */ /* 0x000ea20000000800 */
[----:B0-----:R-:W-:Y:S01]  /*47f0*/  FADD.FTZ R30, R149, R0 ;  /* 0x00000000951e7221 */ /* 0x001fe20000010000 */
[-CC-:B------:R-:W-:Y:S01]  /*4800*/  FFMA.FTZ R20, R20, R9.reuse, -R45.reuse ;  /* 0x0000000914147223 */ /* 0x180fe2000001082d */
[----:B------:R-:W-:Y:S01]  /*4810*/  FADD.FTZ R49, R29, R34 ;  /* 0x000000221d317221 */ /* 0x000fe20000010000 */
[-CC-:B------:R-:W-:Y:S01]  /*4820*/  FFMA.FTZ R131, R44, R9.reuse, -R45.reuse ;  /* 0x000000092c837223 */ /* 0x180fe2000001082d */
[-CC-:B------:R-:W-:Y:S01]  /*4830*/  FFMA.FTZ R122, R122, R9.reuse, -R45.reuse ;  /* 0x000000097a7a7223 */ /* 0x180fe2000001082d */
[-C--:B------:R-:W-:Y:S01]  /*4840*/  FFMA.FTZ R124, R124, R9.reuse, -R45 ;  /* 0x000000097c7c7223 */ /* 0x080fe2000001082d */
[----:B------:R-:W-:Y:S01]  /*4850*/  FADD.FTZ R34, R138, R49 ;  /* 0x000000318a227221 */ /* 0x000fe20000010000 */
[----:B------:R-:W0:Y:S01]  /*4860*/  MUFU.EX2 R145, R145 ;  /* 0x0000009100917308 */ /* 0x000e220000000800 */
[----:B-1----:R-:W-:Y:S01]  /*4870*/  FADD.FTZ R47, R151, R30 ;  /* 0x0000001e972f7221 */ /* 0x002fe20000010000 */
[-CC-:B------:R-:W-:Y:S01]  /*4880*/  FFMA.FTZ R48, R48, R9.reuse, -R45.reuse ;  /* 0x0000000930307223 */ /* 0x180fe2000001082d */
[----:B------:R-:W-:Y:S01]  /*4890*/  FADD.FTZ R49, R35, R34 ;  /* 0x0000002223317221 */ /* 0x000fe20000010000 */
[-CC-:B------:R-:W-:Y:S01]  /*48a0*/  FFMA.FTZ R76, R76, R9.reuse, -R45.reuse ;  /* 0x000000094c4c7223 */ /* 0x180fe2000001082d */
[--C-:B------:R-:W-:Y:S01]  /*48b0*/  FFMA.FTZ R28, R28, R9, -R45.reuse ;  /* 0x000000091c1c7223 */ /* 0x100fe2000001082d */
[----:B------:R-:W-:Y:S01]  /*48c0*/  F2FP.BF16.F32.PACK_AB R149, R0, R149 ;  /* 0x000000950095723e */ /* 0x000fe200000010ff */
[-C--:B------:R-:W-:Y:S01]  /*48d0*/  FFMA.FTZ R74, R74, R9.reuse, -R45 ;  /* 0x000000094a4a7223 */ /* 0x080fe2000001082d */
        /* <DEDUP_REMOVED lines=8> */
[----:B------:R-:W-:Y:S01]  /*4960*/  FFMA.FTZ R30, R38, R9, -R45 ;  /* 0x00000009261e7223 */ /* 0x000fe2000001082d */
[----:B------:R-:W-:Y:S02]  /*4970*/  F2FP.BF16.F32.PACK_AB R136, R29, R136 ;  /* 0x000000881d88723e */ /* 0x000fe400000010ff */
[----:B------:R-:W-:Y:S02]  /*4980*/  F2FP.BF16.F32.PACK_AB R138, R35, R138 ;  /* 0x0000008a238a723e */ /* 0x000fe400000010ff */
[----:B------:R-:W-:Y:S01]  /*4990*/  F2FP.BF16.F32.PACK_AB R151, R42, R151 ;  /* 0x000000972a97723e */ /* 0x000fe200000010ff */
[----:B------:R-:W0:Y:S01]  /*49a0*/  MUFU.EX2 R46, R46 ;  /* 0x0000002e002e7308 */ /* 0x000e220000000800 */
[C---:B-1----:R-:W-:Y:S01]  /*49b0*/  FADD.FTZ R2, R14.reuse, R47 ;  /* 0x0000002f0e027221 */ /* 0x042fe20000010000 */
[----:B------:R-:W-:-:S06]  /*49c0*/  F2FP.BF16.F32.PACK_AB R145, R14, R145 ;  /* 0x000000910e91723e */ /* 0x000fcc00000010ff */
[----:B------:R-:W1:Y:S01]  /*49d0*/  MUFU.EX2 R141, R141 ;  /* 0x0000008d008d7308 */ /* 0x000e620000000800 */
[----:B--2---:R-:W-:Y:S01]  /*49e0*/  FADD.FTZ R47, R147, R2 ;  /* 0x00000002932f7221 */ /* 0x004fe20000010000 */
[----:B------:R-:W-:Y:S01]  /*49f0*/  FADD.FTZ R2, R132, R49 ;  /* 0x0000003184027221 */ /* 0x000fe20000010000 */
[----:B------:R-:W-:-:S03]  /*4a00*/  F2FP.BF16.F32.PACK_AB R132, R3, R132 ;  /* 0x000000840384723e */ /* 0x000fc600000010ff */
[----:B------:R-:W-:Y:S01]  /*4a10*/  FADD.FTZ R49, R3, R2 ;  /* 0x0000000203317221 */ /* 0x000fe20000010000 */
[-C--:B------:R-:W-:Y:S01]  /*4a20*/  FFMA.FTZ R2, R26, R9.reuse, -R45 ;  /* 0x000000091a027223 */ /* 0x080fe2000001082d */
[----:B------:R-:W2:Y:S01]  /*4a30*/  MUFU.EX2 R6, R6 ;  /* 0x0000000600067308 */ /* 0x000ea20000000800 */
[----:B0-----:R-:W-:Y:S01]  /*4a40*/  FADD.FTZ R34, R46, R47 ;  /* 0x0000002f2e227221 */ /* 0x001fe20000010000 */
[----:B------:R-:W-:Y:S01]  /*4a50*/  FFMA.FTZ R45, R72, R9, -R45 ;  /* 0x00000009482d7223 */ /* 0x000fe2000001082d */
[----:B------:R-:W-:-:S05]  /*4a60*/  F2FP.BF16.F32.PACK_AB R147, R46, R147 ;  /* 0x000000932e93723e */ /* 0x000fca00000010ff */
[----:B------:R-:W0:Y:S01]  /*4a70*/  MUFU.EX2 R143, R143 ;  /* 0x0000008f008f7308 */ /* 0x000e220000000800 */
[----:B-1----:R-:W-:Y:S01]  /*4a80*/  FADD.FTZ R47, R141, R34 ;  /* 0x000000228d2f7221 */ /* 0x002fe20000010000 */
[----:B------:R-:W-:Y:S01]  /*4a90*/  FADD.FTZ R34, R134, R49 ;  /* 0x0000003186227221 */ /* 0x000fe20000010000 */
[----:B------:R-:W-:-:S03]  /*4aa0*/  F2FP.BF16.F32.PACK_AB R134, R27, R134 ;  /* 0x000000861b86723e */ /* 0x000fc600000010ff */
[----:B------:R-:W-:Y:S02]  /*4ab0*/  FADD.FTZ R49, R27, R34 ;  /* 0x000000221b317221 */ /* 0x000fe40000010000 */
[----:B------:R-:W1:Y:S01]  /*4ac0*/  MUFU.EX2 R8, R8 ;  /* 0x0000000800087308 */ /* 0x000e620000000800 */
[----:B--2---:R-:W-:Y:S01]  /*4ad0*/  FADD.FTZ R26, R6, R47 ;  /* 0x0000002f061a7221 */ /* 0x004fe20000010000 */
[----:B------:R-:W-:Y:S01]  /*4ae0*/  FADD.FTZ R38, R128, R49 ;  /* 0x0000003180267221 */ /* 0x000fe20000010000 */
[----:B------:R-:W-:Y:S02]  /*4af0*/  F2FP.BF16.F32.PACK_AB R128, R31, R128 ;  /* 0x000000801f80723e */ /* 0x000fe400000010ff */
[----:B------:R-:W-:-:S03]  /*4b00*/  F2FP.BF16.F32.PACK_AB R141, R6, R141 ;  /* 0x0000008d068d723e */ /* 0x000fc600000010ff */
[----:B------:R-:W2:Y:S01]  /*4b10*/  MUFU.EX2 R137, R137 ;  /* 0x0000008900897308 */ /* 0x000ea20000000800 */
[----:B0-----:R-:W-:-:S07]  /*4b20*/  FADD.FTZ R47, R143, R26 ;  /* 0x0000001a8f2f7221 */ /* 0x001fce0000010000 */
[----:B------:R-:W0:Y:S01]  /*4b30*/  MUFU.EX2 R50, R50 ;  /* 0x0000003200327308 */ /* 0x000e220000000800 */
[C---:B-1----:R-:W-:Y:S01]  /*4b40*/  FADD.FTZ R34, R8.reuse, R47 ;  /* 0x0000002f08227221 */ /* 0x042fe20000010000 */
[----:B------:R-:W-:Y:S01]  /*4b50*/  FADD.FTZ R47, R31, R38 ;  /* 0x000000261f2f7221 */ /* 0x000fe20000010000 */
[----:B------:R-:W-:-:S03]  /*4b60*/  F2FP.BF16.F32.PACK_AB R143, R8, R143 ;  /* 0x0000008f088f723e */ /* 0x000fc600000010ff */
[----:B------:R-:W-:Y:S01]  /*4b70*/  FADD.FTZ R38, R130, R47 ;  /* 0x0000002f82267221 */ /* 0x000fe20000010000 */
[----:B------:R-:W-:Y:S01]  /*4b80*/  F2FP.BF16.F32.PACK_AB R130, R33, R130 ;  /* 0x000000822182723e */ /* 0x000fe200000010ff */
[----:B------:R-:W1:Y:S01]  /*4b90*/  MUFU.EX2 R139, R139 ;  /* 0x0000008b008b7308 */ /* 0x000e620000000800 */
[----:B--2---:R-:W-:Y:S01]  /*4ba0*/  FADD.FTZ R5, R137, R34 ;  /* 0x0000002289057221 */ /* 0x004fe20000010000 */
[----:B------:R-:W-:-:S06]  /*4bb0*/  FADD.FTZ R38, R33, R38 ;  /* 0x0000002621267221 */ /* 0x000fcc0000010000 */
[----:B------:R-:W2:Y:S01]  /*4bc0*/  MUFU.EX2 R24, R24 ;  /* 0x0000001800187308 */ /* 0x000ea20000000800 */
[C---:B0-----:R-:W-:Y:S01]  /*4bd0*/  FADD.FTZ R34, R50.reuse, R5 ;  /* 0x0000000532227221 */ /* 0x041fe20000010000 */
[----:B------:R-:W-:-:S06]  /*4be0*/  F2FP.BF16.F32.PACK_AB R137, R50, R137 ;  /* 0x000000893289723e */ /* 0x000fcc00000010ff */
        /* <DEDUP_REMOVED lines=10> */
[----:B------:R-:W1:Y:S01]  /*4c90*/  MUFU.EX2 R129, R129 ;  /* 0x0000008100817308 */ /* 0x000e620000000800 */
[----:B--2---:R-:W-:-:S07]  /*4ca0*/  FADD.FTZ R3, R135, R34 ;  /* 0x0000002287037221 */ /* 0x004fce0000010000 */
        /* <DEDUP_REMOVED lines=44> */
[----:B--2---:R-:W-:Y:S01]  /*4f70*/  FADD.FTZ R2, R40, R5 ;  /* 0x0000000528027221 */ /* 0x004fe20000010000 */
[----:B------:R-:W-:-:S06]  /*4f80*/  VIADD R5, R88, 0xfffffffe ;  /* 0xfffffffe58057836 */ /* 0x000fcc0000000000 */
[----:B------:R-:W2:Y:S01]  /*4f90*/  MUFU.EX2 R45, R45 ;  /* 0x0000002d002d7308 */ /* 0x000ea20000000800 */
[----:B0-----:R-:W-:Y:S01]  /*4fa0*/  FADD.FTZ R0, R32, R3 ;  /* 0x0000000320007221 */ /* 0x001fe20000010000 */
[C---:B-1----:R-:W-:Y:S01]  /*4fb0*/  FADD.FTZ R2, R25.reuse, R2 ;  /* 0x0000000219027221 */ /* 0x042fe20000010000 */
[----:B------:R-:W-:Y:S02]  /*4fc0*/  F2FP.BF16.F32.PACK_AB R122, R25, R40 ;  /* 0x00000028197a723e */ /* 0x000fe400000010ff */
[C---:B--2---:R-:W-:Y:S01]  /*4fd0*/  FADD.FTZ R0, R45.reuse, R0 ;  /* 0x000000002d007221 */ /* 0x044fe20000010000 */
[----:B------:R-:W-:Y:S01]  /*4fe0*/  F2FP.BF16.F32.PACK_AB R123, R45, R32 ;  /* 0x000000202d7b723e */ /* 0x000fe200000010ff */
[----:B------:R-:W-:Y:S06]  /*4ff0*/  @P1 BRA `(.L_x_953) ;  /* 0x00000000004c1947 */ /* 0x000fec0003800000 */
[----:B------:R-:W-:Y:S01]  /*5000*/  ISETP.LT.AND P1, PT, RZ, UR51, PT ;  /* 0x00000033ff007c0c */ /* 0x000fe2000bf21270 */
[----:B------:R-:W-:-:S12]  /*5010*/  UIADD3 UR11, UR51, -0x1, URZ ;  /* 0xffffffff330b7890 */ /* 0x000fd8000fffe03f */
[----:B------:R-:W-:Y:S05]  /*5020*/  @P1 BRA `(.L_x_954) ;  /* 0x0000000000201947 */ /* 0x000fea0003800000 */
[----:B------:R-:W-:Y:S01]  /*5030*/  ULDC UR14, c[0x0][0x9e4] ;  /* 0x00027900000e7ab9 */ /* 0x000fe20000000800 */
[----:B------:R-:W-:Y:S02]  /*5040*/  UIADD3 UR11, -UR51, URZ, URZ ;  /* 0x0000003f330b7290 */ /* 0x000fe4000fffe13f */
[----:B------:R-:W-:-:S11]  /*5050*/  UISETP.NE.AND UP0, UPT, UR14, 0x1, UPT ;  /* 0x000000010e00788c */ /* 0x000fd6000bf05270 */
[----:B------:R-:W-:Y:S02]  /*5060*/  @UP0 ULDC.64 UR18, c[0x0][0x9e8] ;  /* 0x00027a0000120ab9 */ /* 0x000fe40000000a00 */
[----:B------:R-:W-:-:S04]  /*5070*/  UIMAD.WIDE.U32 UR6, UR11, UR18, URZ ;  /* 0x000000120b0672a5 */ /* 0x000fc8000f8e003f */
[----:B------:R-:W-:-:S04]  /*5080*/  @UP0 USHF.R.U32.HI UR11, URZ, UR19, UR7 ;  /* 0x000000133f0b0299 */ /* 0x000fc80008011607 */
[----:B------:R-:W-:Y:S01]  /*5090*/  ULOP3.LUT UR11, URZ, UR11, URZ, 0x33, !UPT ;  /* 0x0000000b3f0b7292 */ /* 0x000fe2000f8e333f */
[----:B------:R-:W-:Y:S11]  /*50a0*/  BRA `(.L_x_955) ;  /* 0x0000000000147947 */ /* 0x000ff60003800000 */
.L_x_954:
[----:B------:R-:W-:Y:S02]  /*50b0*/  ULDC UR14, c[0x0][0x9e4] ;  /* 0x00027900000e7ab9 */ /* 0x000fe40000000800 */
[----:B------:R-:W-:-:S11]  /*50c0*/  UISETP.NE.AND UP0, UPT, UR14, 0x1, UPT ;  /* 0x000000010e00788c */ /* 0x000fd6000bf05270 */
[----:B------:R-:W-:Y:S02]  /*50d0*/  @UP0 ULDC.64 UR18, c[0x0][0x9e8] ;  /* 0x00027a0000120ab9 */ /* 0x000fe40000000a00 */
[----:B------:R-:W-:-:S04]  /*50e0*/  UIMAD.WIDE.U32 UR6, UR11, UR18, URZ ;  /* 0x000000120b0672a5 */ /* 0x000fc8000f8e003f */
[----:B------:R-:W-:-:S12]  /*50f0*/  @UP0 USHF.R.U32.HI UR11, URZ, UR19, UR7 ;  /* 0x000000133f0b0299 */ /* 0x000fd80008011607 */
.L_x_955:
[----:B------:R-:W-:-:S04]  /*5100*/  UIMAD UR11, UR11, UR14, UR14 ;  /* 0x0000000e0b0b72a4 */ /* 0x000fc8000f8e020e */
[----:B------:R-:W-:-:S04]  /*5110*/  UISETP.LT.AND UP0, UPT, UR10, UR11, UPT ;  /* 0x0000000b0a00728c */ /* 0x000fc8000bf01270 */
[----:B------:R-:W-:-:S12]  /*5120*/  USEL UR10, UR10, UR11, UP0 ;  /* 0x0000000b0a0a7287 */ /* 0x000fd80008000000 */
.L_x_953:
[----:B------:R-:W-:Y:S01]  /*5130*/  USHF.R.S32.HI UR6, URZ, 0x1f, UR10 ;  /* 0x0000001f3f067899 */ /* 0x000fe2000801140a */
[----:B------:R-:W-:Y:S02]  /*5140*/  CS2R R118, SRZ ;  /* 0x0000000000767805 */ /* 0x000fe4000001ff00 */
[----:B------:R-:W-:Y:S02]  /*5150*/  CS2R R116, SRZ ;  /* 0x0000000000747805 */ /* 0x000fe4000001ff00 */
[----:B------:R-:W-:Y:S01]  /*5160*/  CS2R R114, SRZ ;  /* 0x0000000000727805 */ /* 0x000fe2000001ff00 */
[----:B------:R-:W-:Y:S01]  /*5170*/  ULEA.HI UR6, UR6, UR10, URZ, 0x7 ;  /* 0x0000000a06067291 */ /* 0x000fe2000f8f383f */
[----:B------:R-:W-:Y:S02]  /*5180*/  CS2R R112, SRZ ;  /* 0x0000000000707805 */ /* 0x000fe4000001ff00 */
[----:B------:R-:W-:Y:S02]  /*5190*/  CS2R R110, SRZ ;  /* 0x00000000006e7805 */ /* 0x000fe4000001ff00 */
[----:B------:R-:W-:Y:S01]  /*51a0*/  CS2R R108, SRZ ;  /* 0x00000000006c7805 */ /* 0x000fe2000001ff00 */
[----:B------:R-:W-:Y:S01]  /*51b0*/  USHF.R.S32.HI UR6, URZ, 0x7, UR6 ;  /* 0x000000073f067899 */ /* 0x000fe20008011406 */
[----:B------:R-:W-:-:S02]  /*51c0*/  CS2R R106, SRZ ;  /* 0x00000000006a7805 */ /* 0x000fc4000001ff00 */
[----:B------:R-:W-:Y:S02]  /*51d0*/  CS2R R104, SRZ ;  /* 0x0000000000687805 */ /* 0x000fe4000001ff00 */
[----:B------:R-:W-:Y:S01]  /*51e0*/  CS2R R102, SRZ ;  /* 0x0000000000667805 */ /* 0x000fe2000001ff00 */
[----:B------:R-:W-:Y:S01]  /*51f0*/  UISETP.LT.AND UP0, UPT, UR42, UR6, UPT ;  /* 0x000000062a00728c */ /* 0x000fe2000bf01270 */
[----:B------:R-:W-:Y:S02]  /*5200*/  CS2R R100, SRZ ;  /* 0x0000000000647805 */ /* 0x000fe4000001ff00 */
[----:B------:R-:W-:Y:S02]  /*5210*/  CS2R R98, SRZ ;  /* 0x0000000000627805 */ /* 0x000fe4000001ff00 */
[----:B------:R-:W-:Y:S01]  /*5220*/  CS2R R96, SRZ ;  /* 0x0000000000607805 */ /* 0x000fe2000001ff00 */
[----:B------:R-:W-:Y:S01]  /*5230*/  USEL UR25, UR42, UR6, !UP0 ;  /* 0x000000062a197287 */ /* 0x000fe2000c000000 */
[----:B------:R-:W-:-:S02]  /*5240*/  CS2R R94, SRZ ;  /* 0x00000000005e7805 */ /* 0x000fc4000001ff00 */
[----:B------:R-:W-:Y:S02]  /*5250*/  CS2R R92, SRZ ;  /* 0x00000000005c7805 */ /* 0x000fe4000001ff00 */
[----:B------:R-:W-:Y:S02]  /*5260*/  CS2R R90, SRZ ;  /* 0x00000000005a7805 */ /* 0x000fe4000001ff00 */
[----:B------:R-:W-:Y:S02]  /*5270*/  CS2R R88, SRZ ;  /* 0x0000000000587805 */ /* 0x000fe4000001ff00 */
[----:B------:R-:W-:-:S13]  /*5280*/  ISETP.GE.AND P1, PT, R5, UR25, PT ;  /* 0x0000001905007c0c */ /* 0x000fda000bf26270 */
[----:B------:R-:W-:Y:S05]  /*5290*/  @!P1 BRA `(.L_x_956) ;  /* 0x0000003400a49947 */ /* 0x000fea0003800000 */
[----:B------:R-:W-:Y:S01]  /*52a0*/  IMAD.MOV.U32 R3, RZ, RZ, R10 ;  /* 0x000000ffff037224 */ /* 0x000fe200078e000a */
[----:B------:R-:W-:Y:S01]  /*52b0*/  UMOV UR27, UR46 ;  /* 0x0000002e001b7c82 */ /* 0x000fe20008000000 */
[----:B------:R-:W-:Y:S01]  /*52c0*/  IMAD.MOV.U32 R4, RZ, RZ, R12 ;  /* 0x000000ffff047224 */ /* 0x000fe200078e000c */
[----:B------:R-:W-:Y:S01]  /*52d0*/  UMOV UR26, UR36 ;  /* 0x00000024001a7c82 */ /* 0x000fe20008000000 */
[----:B------:R-:W-:Y:S01]  /*52e0*/  IMAD.MOV.U32 R119, RZ, RZ, RZ ;  /* 0x000000ffff777224 */ /* 0x000fe200078e00ff */
[----:B------:R-:W-:Y:S01]  /*52f0*/  ULDC UR21, c[0x0][0x9e4] ;  /* 0x0002790000157ab9 */ /* 0x000fe20000000800 */
[----:B------:R-:W-:Y:S01]  /*5300*/  ULDC UR22, c[0x0][0x9dc] ;  /* 0x0002770000167ab9 */ /* 0x000fe20000000800 */
[----:B------:R-:W-:Y:S01]  /*5310*/  ULDC UR24, c[0x0][0x9d8] ;  /* 0x0002760000187ab9 */ /* 0x000fe20000000800 */
[----:B------:R-:W-:-:S05]  /*5320*/  ULDC UR23, c[0x0][0x9e0] ;  /* 0x0002780000177ab9 */ /* 0x000fca0000000800 */
.L_x_975:
[----:B------:R-:W-:Y:S01]  /*5330*/  ISETP.NE.AND P2, PT, RZ, UR44, PT ;  /* 0x0000002cff007c0c */ /* 0x000fe2000bf45270 */
[----:B------:R-:W-:-:S04]  /*5340*/  UISETP.NE.AND UP0, UPT, UR26, 0x1, UPT ;  /* 0x000000011a00788c */ /* 0x000fc8000bf05270 */
[----:B------:R-:W-:-:S04]  /*5350*/  USEL UR46, URZ, 0x1, UP0 ;  /* 0x000000013f2e7887 */ /* 0x000fc80008000000 */
[----:B------:R-:W-:-:S04]  /*5360*/  ULOP3.LUT UR46, UR27, UR46, URZ, 0x3c, !UPT ;  /* 0x0000002e1b2e7292 */ /* 0x000fc8000f8e3c3f */
[----:B------:R-:W-:Y:S08]  /*5370*/  @P2 BRA `(.L_x_957) ;  /* 0x0000000000382947 */ /* 0x000ff00003800000 */
[----:B------:R-:W-:Y:S05]  /*5380*/  @!P0 BRA `(.L_x_958) ;  /* 0x0000000000048947 */ /* 0x000fea0003800000 */
[----:B------:R-:W-:Y:S01]  /*5390*/  BPT.TRAP 0x1 ;  /* 0x000000040000795c */ /* 0x000fe20000300000 */
.L_x_958:
        /* <DEDUP_REMOVED lines=9> */
.L_x_959:
[----:B-1----:R-:W-:Y:S05]  /*5430*/  @P1 BRA `(.L_x_957) ;  /* 0x0000000000081947 */ /* 0x002fea0003800000 */
[----:B------:R-:W1:Y:S02]  /*5440*/  SYNCS.PHASECHK.TRANS64.TRYWAIT P1, [UR6+0x16830], R6 ;  /* 0x01683006ff0075a7 */ /* 0x000e640008020146 */
[----:B-1----:R-:W-:Y:S05]  /*5450*/  @!P1 BRA `(.L_x_960) ;  /* 0x000000f800749947 */ /* 0x002fea0003800000 */
.L_x_957:
        /* <DEDUP_REMOVED lines=28> */
.L_x_962:
[----:B------:R-:W-:Y:S01]  /*5620*/  ULEA UR6, UR26, UR45, 0x3 ;  /* 0x0000002d1a067291 */ /* 0x000fe2000f8e183f */
[----:B------:R-:W-:-:S05]  /*5630*/  IMAD.U32 R6, RZ, RZ, UR27 ;  /* 0x0000001bff067e24 */ /* 0x000fca000f8e00ff */
[----:B------:R-:W-:-:S04]  /*5640*/  SHF.L.U32 R6, R6, 0x1f, RZ ;  /* 0x0000001f06067819 */ /* 0x000fc800000006ff */
[----:B------:R0:W1:Y:S01]  /*5650*/  SYNCS.PHASECHK.TRANS64.TRYWAIT P1, [UR6+0x16850], R6 ;  /* 0x01685006ff0075a7 */ /* 0x0000620008020146 */
[----:B------:R-:W-:Y:S05]  /*5660*/  @!P0 BRA `(.L_x_963) ;  /* 0x0000000000048947 */ /* 0x000fea0003800000 */
[----:B------:R-:W-:Y:S01]  /*5670*/  BPT.TRAP 0x1 ;  /* 0x000000040000795c */ /* 0x000fe20000300000 */
.L_x_963:
[----:B-1----:R-:W-:Y:S05]  /*5680*/  @P1 BRA `(.L_x_961) ;  /* 0x0000000000081947 */ /* 0x002fea0003800000 */
[----:B------:R-:W1:Y:S02]  /*5690*/  SYNCS.PHASECHK.TRANS64.TRYWAIT P1, [UR6+0x16850], R6 ;  /* 0x01685006ff0075a7 */ /* 0x000e640008020146 */
[----:B-1----:R-:W-:Y:S05]  /*56a0*/  @!P1 BRA `(.L_x_964) ;  /* 0x000000f400f89947 */ /* 0x002fea0003800000 */
.L_x_961:
        /* <DEDUP_REMOVED lines=51> */
.L_x_965:
[----:B------:R-:W-:Y:S01]  /*59e0*/  UISETP.NE.AND UP1, UPT, UR50, URZ, UPT ;  /* 0x0000003f3200728c */ /* 0x000fe2000bf25270 */
[----:B------:R-:W-:Y:S01]  /*59f0*/  FMUL.FTZ R125, R76, UR24 ;  /* 0x000000184c7d7c20 */ /* 0x000fe20008410000 */
[----:B------:R-:W-:Y:S01]  /*5a00*/  FMUL.FTZ R10, R31, UR24 ;  /* 0x000000181f0a7c20 */ /* 0x000fe20008410000 */
[----:B------:R-:W-:Y:S02]  /*5a10*/  VIADD R76, R17, UR38 ;  /* 0x00000026114c7c36 */ /* 0x000fe40008000000 */
[----:B------:R-:W-:Y:S01]  /*5a20*/  FMUL.FTZ R31, R37, UR24 ;  /* 0x00000018251f7c20 */ /* 0x000fe20008410000 */
[----:B------:R-:W-:Y:S01]  /*5a30*/  FMUL.FTZ R21, R29, UR24 ;  /* 0x000000181d157c20 */ /* 0x000fe20008410000 */
[----:B------:R-:W-:Y:S01]  /*5a40*/  PLOP3.LUT P1, PT, PT, PT, UP1, 0x80, 0x0 ;  /* 0x000000000000781c */ /* 0x000fe20003f2f018 */
[----:B------:R-:W1:Y:S01]  /*5a50*/  LDC R37, c[0x0][0x2f0] ;  /* 0x0000bc00ff257b82 */ /* 0x000e620000000800 */
[----:B------:R-:W-:Y:S01]  /*5a60*/  PLOP3.LUT P2, PT, PT, PT, UP1, 0x80, 0x0 ;  /* 0x000000000000781c */ /* 0x000fe20003f4f018 */
[----:B------:R-:W-:Y:S01]  /*5a70*/  FMUL.FTZ R29, R36, UR24 ;  /* 0x00000018241d7c20 */ /* 0x000fe20008410000 */
[----:B------:R-:W-:Y:S01]  /*5a80*/  FMUL.FTZ R11, R25, UR24 ;  /* 0x00000018190b7c20 */ /* 0x000fe20008410000 */
[----:B------:R-:W-:Y:S01]  /*5a90*/  @UP1 ULDC UR7, c[0x0][0x44c] ;  /* 0x0001130000071ab9 */ /* 0x000fe20000000800 */
[----:B------:R-:W-:Y:S01]  /*5aa0*/  FMUL.FTZ R25, R32, UR24 ;  /* 0x0000001820197c20 */ /* 0x000fe20008410000 */
[----:B------:R-:W-:Y:S01]  /*5ab0*/  FMUL.FTZ R9, R24, UR24 ;  /* 0x0000001818097c20 */ /* 0x000fe20008410000 */
[----:B------:R-:W-:Y:S01]  /*5ac0*/  FMUL.FTZ R32, R46, UR24 ;  /* 0x000000182e207c20 */ /* 0x000fe20008410000 */
[----:B------:R-:W2:Y:S01]  /*5ad0*/  LDC R36, c[0x0][0x288] ;  /* 0x0000a200ff247b82 */ /* 0x000ea20000000800 */
[----:B------:R-:W-:Y:S01]  /*5ae0*/  FMUL.FTZ R24, R38, UR24 ;  /* 0x0000001826187c20 */ /* 0x000fe20008410000 */
[----:B------:R-:W-:Y:S01]  /*5af0*/  FMUL.FTZ R46, R58, UR24 ;  /* 0x000000183a2e7c20 */ /* 0x000fe20008410000 */
[----:B------:R-:W-:Y:S01]  /*5b00*/  ULEA UR6, UR36, UR45, 0x3 ;  /* 0x0000002d24067291 */ /* 0x000fe2000f8e183f */
[----:B------:R-:W-:Y:S01]  /*5b10*/  @P1 IMAD.HI.U32 R12, R76, UR7, RZ ;  /* 0x000000074c0c1c27 */ /* 0x000fe2000f8e00ff */
[----:B------:R-:W-:-:S03]  /*5b20*/  @UP1 ULDC UR7, c[0x0][0x450] ;  /* 0x0001140000071ab9 */ /* 0x000fc60000000800 */
[----:B------:R-:W-:Y:S01]  /*5b30*/  FMUL.FTZ R20, R35, UR24 ;  /* 0x0000001823147c20 */ /* 0x000fe20008410000 */
[----:B------:R-:W-:Y:S01]  /*5b40*/  FMUL.FTZ R38, R50, UR24 ;  /* 0x0000001832267c20 */ /* 0x000fe20008410000 */
[----:B------:R-:W-:Y:S01]  /*5b50*/  FMUL.FTZ R58, R70, UR24 ;  /* 0x00000018463a7c20 */ /* 0x000fe20008410000 */
[----:B------:R-:W-:Y:S01]  /*5b60*/  @P2 SHF.R.U32.HI R76, RZ, UR7, R12 ;  /* 0x00000007ff4c2c19 */ /* 0x000fe2000801160c */
[----:B------:R-:W-:Y:S01]  /*5b70*/  FMUL.FTZ R35, R41, UR24 ;  /* 0x0000001829237c20 */ /* 0x000fe20008410000 */
[----:B------:R-:W-:Y:S01]  /*5b80*/  FMUL.FTZ R50, R62, UR24 ;  /* 0x000000183e327c20 */ /* 0x000fe20008410000 */
[----:B------:R-:W-:Y:S02]  /*5b90*/  IMAD.SHL.U32 R70, R5, 0x80, RZ ;  /* 0x0000008005467824 */ /* 0x000fe400078e00ff */
[----:B------:R-:W-:Y:S01]  /*5ba0*/  FMUL.FTZ R41, R45, UR24 ;  /* 0x000000182d297c20 */ /* 0x000fe20008410000 */
[----:B------:R-:W-:Y:S01]  /*5bb0*/  FMUL.FTZ R62, R74, UR24 ;  /* 0x000000184a3e7c20 */ /* 0x000fe20008410000 */
[----:B0-----:R-:W-:Y:S01]  /*5bc0*/  FMUL.FTZ R6, R26, UR24 ;  /* 0x000000181a067c20 */ /* 0x001fe20008410000 */
[----:B------:R-:W-:Y:S01]  /*5bd0*/  FMUL.FTZ R7, R27, UR24 ;  /* 0x000000181b077c20 */ /* 0x000fe20008410000 */
[----:B------:R-:W-:Y:S01]  /*5be0*/  FMUL.FTZ R14, R34, UR24 ;  /* 0x00000018220e7c20 */ /* 0x000fe20008410000 */
[----:B------:R-:W-:Y:S01]  /*5bf0*/  FMUL.FTZ R45, R49, UR24 ;  /* 0x00000018312d7c20 */ /* 0x000fe20008410000 */
[----:B------:R-:W-:Y:S01]  /*5c00*/  UIADD3 UR6, UR6, 0x16840, URZ ;  /* 0x0001684006067890 */ /* 0x000fe2000fffe03f */
[----:B------:R-:W0:Y:S01]  /*5c10*/  SHFL.IDX PT, R74, R76, RZ, 0x1c1f ;  /* 0x001c1fff4c4a7589 */ /* 0x000e2200000e0000 */
        /* <DEDUP_REMOVED lines=11> */
[----:B------:R-:W-:Y:S01]  /*5cd0*/  UISETP.NE.AND UP0, UPT, UR49, URZ, UPT ;  /* 0x0000003f3100728c */ /* 0x000fe2000bf05270 */
[----:B------:R-:W-:Y:S01]  /*5ce0*/  FMUL.FTZ R28, R42, UR24 ;  /* 0x000000182a1c7c20 */ /* 0x000fe20008410000 */
[----:B------:R-:W-:Y:S01]  /*5cf0*/  FMUL.FTZ R43, R48, UR24 ;  /* 0x00000018302b7c20 */ /* 0x000fe20008410000 */
[----:B------:R-:W-:Y:S01]  /*5d00*/  FMUL.FTZ R40, R51, UR24 ;  /* 0x0000001833287c20 */ /* 0x000fe20008410000 */
[----:B------:R-:W-:Y:S01]  /*5d10*/  FMUL.FTZ R44, R55, UR24 ;  /* 0x00000018372c7c20 */ /* 0x000fe20008410000 */
[----:B------:R-:W-:Y:S01]  /*5d20*/  FMUL.FTZ R57, R61, UR24 ;  /* 0x000000183d397c20 */ /* 0x000fe20008410000 */
[----:B------:R-:W-:Y:S01]  /*5d30*/  FMUL.FTZ R52, R63, UR24 ;  /* 0x000000183f347c20 */ /* 0x000fe20008410000 */
[----:B------:R-:W-:Y:S01]  /*5d40*/  IADD3 R13, -R70, 0x1, RZ ;  /* 0x00000001460d7810 */ /* 0x000fe20007ffe1ff */
[----:B------:R-:W-:Y:S01]  /*5d50*/  FMUL.FTZ R42, R54, UR24 ;  /* 0x00000018362a7c20 */ /* 0x000fe20008410000 */
[----:B------:R-:W-:Y:S01]  /*5d60*/  FMUL.FTZ R51, R56, UR24 ;  /* 0x0000001838337c20 */ /* 0x000fe20008410000 */
[----:B------:R-:W-:Y:S01]  /*5d70*/  FMUL.FTZ R48, R59, UR24 ;  /* 0x000000183b307c20 */ /* 0x000fe20008410000 */
[----:B------:R-:W-:Y:S01]  /*5d80*/  FMUL.FTZ R55, R60, UR24 ;  /* 0x000000183c377c20 */ /* 0x000fe20008410000 */
[----:B------:R-:W-:Y:S01]  /*5d90*/  FMUL.FTZ R61, R65, UR24 ;  /* 0x00000018413d7c20 */ /* 0x000fe20008410000 */
[----:B------:R-:W-:Y:S01]  /*5da0*/  FMUL.FTZ R63, R75, UR24 ;  /* 0x000000184b3f7c20 */ /* 0x000fe20008410000 */
[----:B------:R-:W-:Y:S01]  /*5db0*/  UPRMT UR6, UR43, 0x654, UR6 ;  /* 0x000006542b067896 */ /* 0x000fe20008000006 */
        /* <DEDUP_REMOVED lines=19> */
[----:B------:R-:W-:Y:S01]  /*5ef0*/  IMAD R12, R16, -0x2, R13 ;  /* 0xfffffffe100c7824 */ /* 0x000fe200078e020d */
[----:B------:R-:W-:Y:S01]  /*5f00*/  PLOP3.LUT P1, PT, PT, PT, UP0, 0x40, 0x0 ;  /* 0x000000000000781c */ /* 0x000fe20003f2e808 */
[----:B------:R-:W3:Y:S01]  /*5f10*/  MUFU.TANH R9, R9 ;  /* 0x0000000900097308 */ /* 0x000ee20000002400 */
[----:B------:R-:W-:Y:S01]  /*5f20*/  SYNCS.ARRIVE.TRANS64.RED.A1T0 RZ, [UR6], RZ ;  /* 0x000000ffffff79a7 */ /* 0x000fe20008100406 */
[----:B-1----:R-:W-:Y:S01]  /*5f30*/  IMAD R13, R37, UR40, R12 ;  /* 0x00000028250d7c24 */ /* 0x002fe2000f8e020c */
[----:B------:R-:W-:-:S03]  /*5f40*/  ULOP3.LUT UR6, URZ, UR22, URZ, 0x33, !UPT ;  /* 0x000000163f067292 */ /* 0x000fc6000f8e333f */
[----:B--2---:R-:W-:Y:S02]  /*5f50*/  IMAD.IADD R13, R13, 0x1, -R36 ;  /* 0x000000010d0d7824 */ /* 0x004fe400078e0a24 */
[----:B------:R-:W1:Y:S02]  /*5f60*/  MUFU.TANH R11, R11 ;  /* 0x0000000b000b7308 */ /* 0x000e640000002400 */
[C---:B------:R-:W-:Y:S02]  /*5f70*/  VIADD R85, R13.reuse, UR23 ;  /* 0x000000170d557c36 */ /* 0x040fe40008000000 */
[----:B------:R-:W-:Y:S02]  /*5f80*/  VIADD R83, R13, UR6 ;  /* 0x000000060d537c36 */ /* 0x000fe40008000000 */
[--C-:B0-----:R-:W-:Y:S02]  /*5f90*/  IMAD.IADD R87, R85, 0x1, R74.reuse ;  /* 0x0000000155577824 */ /* 0x101fe400078e024a */
[----:B------:R-:W0:Y:S01]  /*5fa0*/  MUFU.TANH R6, R6 ;  /* 0x0000000600067308 */ /* 0x000e220000002400 */
[----:B------:R-:W-:-:S07]  /*5fb0*/  IMAD.IADD R127, R83, 0x1, R74 ;  /* 0x00000001537f7824 */ /* 0x000fce00078e024a */
[----:B------:R-:W2:Y:S08]  /*5fc0*/  MUFU.TANH R7, R7 ;  /* 0x0000000700077308 */ /* 0x000eb00000002400 */
        /* <DEDUP_REMOVED lines=66> */
[----:B------:R-:W-:Y:S01]  /*63f0*/  IMAD.U32 R74, RZ, RZ, UR21 ;  /* 0x00000015ff4a7e24 */ /* 0x000fe2000f8e00ff */
[----:B------:R-:W-:-:S04]  /*6400*/  LOP3.LUT R73, RZ, R73, RZ, 0x33, !PT ;  /* 0x00000049ff497212 */ /* 0x000fc800078e33ff */
[----:B------:R-:W-:-:S13]  /*6410*/  ISETP.NE.AND P1, PT, R74, 0x1, PT ;  /* 0x000000014a00780c */ /* 0x000fda0003f25270 */
[----:B------:R-:W1:Y:S02]  /*6420*/  @P1 LDC.64 R12, c[0x0][0x9e8] ;  /* 0x00027a00ff0c1b82 */ /* 0x000e640000000a00 */
[----:B-1----:R-:W-:-:S05]  /*6430*/  @P1 IMAD.HI.U32 R12, R73, R12, RZ ;  /* 0x0000000c490c1227 */ /* 0x002fca00078e00ff */
[----:B------:R-:W-:-:S04]  /*6440*/  @P1 SHF.R.U32.HI R73, RZ, R13, R12 ;  /* 0x0000000dff491219 */ /* 0x000fc8000001160c */
[----:B------:R-:W-:Y:S01]  /*6450*/  LOP3.LUT R73, RZ, R73, RZ, 0x33, !PT ;  /* 0x00000049ff497212 */ /* 0x000fe200078e33ff */
[----:B------:R-:W-:Y:S06]  /*6460*/  BRA `(.L_x_969) ;  /* 0x0000000000147947 */ /* 0x000fec0003800000 */
.L_x_968:
[----:B------:R-:W-:-:S05]  /*6470*/  IMAD.U32 R74, RZ, RZ, UR21 ;  /* 0x00000015ff4a7e24 */ /* 0x000fca000f8e00ff */
[----:B------:R-:W-:-:S13]  /*6480*/  ISETP.NE.AND P1, PT, R74, 0x1, PT ;  /* 0x000000014a00780c */ /* 0x000fda0003f25270 */
[----:B------:R-:W1:Y:S02]  /*6490*/  @P1 LDC.64 R12, c[0x0][0x9e8] ;  /* 0x00027a00ff0c1b82 */ /* 0x000e640000000a00 */
[----:B-1----:R-:W-:-:S05]  /*64a0*/  @P1 IMAD.HI.U32 R12, R73, R12, RZ ;  /* 0x0000000c490c1227 */ /* 0x002fca00078e00ff */
[----:B------:R-:W-:-:S07]  /*64b0*/  @P1 SHF.R.U32.HI R73, RZ, R13, R12 ;  /* 0x0000000dff491219 */ /* 0x000fce000001160c */
.L_x_969:
[----:B------:R-:W-:Y:S05]  /*64c0*/  BSYNC B0 ;  /* 0x0000000000007941 */ /* 0x000fea0003800000 */
.L_x_967:
[----:B------:R-:W-:-:S04]  /*64d0*/  IMAD R73, R73, R74, -R70 ;  /* 0x0000004a49497224 */ /* 0x000fc800078e0a46 */
[----:B------:R-:W-:-:S05]  /*64e0*/  IMAD R12, R16, -0x2, R73 ;  /* 0xfffffffe100c7824 */ /* 0x000fca00078e0249 */
[----:B------:R-:W-:Y:S02]  /*64f0*/  VIADDMNMX R87, R12, R74, R87, PT ;  /* 0x0000004a0c577246 */ /* 0x000fe40003800157 */
[----:B------:R-:W-:-:S07]  /*6500*/  VIMNMX R127, R127, R12, !PT ;  /* 0x0000000c7f7f7248 */ /* 0x000fce0007fe0100 */
.L_x_966:
[----:B------:R-:W-:Y:S01]  /*6510*/  ISETP.GT.AND P1, PT, R5, -0x1, PT ;  /* 0xffffffff0500780c */ /* 0x000fe20003f24270 */
[----:B------:R1:W2:Y:S01]  /*6520*/  SHFL.IDX PT, R12, R76, 0x1, 0x1c1f ;  /* 0x003c1f004c0c7f89 */ /* 0x0002a200000e0000 */
[----:B------:R-:W-:Y:S02]  /*6530*/  UISETP.NE.AND UP0, UPT, UR49, URZ, UPT ;  /* 0x0000003f3100728c */ /* 0x000fe4000bf05270 */
[C---:B------:R-:W-:Y:S02]  /*6540*/  ISETP.GT.AND P3, PT, R127.reuse, 0x8, P1 ;  /* 0x000000087f00780c */ /* 0x040fe40000f64270 */
[----:B------:R-:W-:Y:S02]  /*6550*/  ISETP.GT.AND P6, PT, R127, RZ, P1 ;  /* 0x000000ff7f00720c */ /* 0x000fe40000fc4270 */
[----:B------:R-:W-:Y:S02]  /*6560*/  ISETP.LT.OR P3, PT, R87, 0x9, P3 ;  /* 0x000000095700780c */ /* 0x000fe40001f61670 */
[----:B------:R-:W-:-:S02]  /*6570*/  ISETP.GT.AND P2, PT, R127, 0x1, P1 ;  /* 0x000000017f00780c */ /* 0x000fc40000f44270 */
[----:B-1----:R-:W-:Y:S02]  /*6580*/  FSEL R76, R15, -INF , !P3 ;  /* 0xff8000000f4c7808 */ /* 0x002fe40005800000 */
[----:B------:R-:W-:Y:S02]  /*6590*/  ISETP.GT.AND P3, PT, R127, 0x19, P1 ;  /* 0x000000197f00780c */ /* 0x000fe40000f64270 */
[C---:B------:R-:W-:Y:S02]  /*65a0*/  ISETP.LT.OR P6, PT, R87.reuse, 0x1, P6 ;  /* 0x000000015700780c */ /* 0x040fe400037c1670 */
[C---:B------:R-:W-:Y:S02]  /*65b0*/  ISETP.LT.OR P2, PT, R87.reuse, 0x2, P2 ;  /* 0x000000025700780c */ /* 0x040fe40001741670 */
[----:B------:R-:W-:Y:S02]  /*65c0*/  ISETP.LT.OR P3, PT, R87, 0x1a, P3 ;  /* 0x0000001a5700780c */ /* 0x000fe40001f61670 */
[----:B------:R-:W-:-:S02]  /*65d0*/  FSEL R73, R9, -INF , !P6 ;  /* 0xff80000009497808 */ /* 0x000fc40007000000 */
[----:B------:R-:W-:Y:S01]  /*65e0*/  FSEL R74, R11, -INF , !P2 ;  /* 0xff8000000b4a7808 */ /* 0x000fe20005000000 */
[----:B--2---:R-:W-:Y:S01]  /*65f0*/  IMAD.IADD R15, R85, 0x1, R12 ;  /* 0x00000001550f7824 */ /* 0x004fe200078e020c */
[C---:B------:R-:W-:Y:S02]  /*6600*/  ISETP.GT.AND P5, PT, R127.reuse, 0x9, P1 ;  /* 0x000000097f00780c */ /* 0x040fe40000fa4270 */
[C---:B------:R-:W-:Y:S02]  /*6610*/  ISETP.GT.AND P4, PT, R127.reuse, 0x10, P1 ;  /* 0x000000107f00780c */ /* 0x040fe40000f84270 */
[C---:B------:R-:W-:Y:S02]  /*6620*/  ISETP.GT.AND P6, PT, R127.reuse, 0x11, P1 ;  /* 0x000000117f00780c */ /* 0x040fe40000fc4270 */
[----:B------:R-:W-:Y:S02]  /*6630*/  ISETP.GT.AND P2, PT, R127, 0x18, P1 ;  /* 0x000000187f00780c */ /* 0x000fe40000f44270 */
[----:B0-----:R-:W-:-:S02]  /*6640*/  FSEL R86, R31, -INF , !P3 ;  /* 0xff8000001f567808 */ /* 0x001fc40005800000 */
[----:B------:R-:W-:Y:S02]  /*6650*/  ISETP.GT.AND P3, PT, R127, 0x30, P1 ;  /* 0x000000307f00780c */ /* 0x000fe40000f64270 */
[C---:B------:R-:W-:Y:S02]  /*6660*/  ISETP.LT.OR P5, PT, R87.reuse, 0xa, P5 ;  /* 0x0000000a5700780c */ /* 0x040fe40002fa1670 */
[C---:B------:R-:W-:Y:S02]  /*6670*/  ISETP.LT.OR P4, PT, R87.reuse, 0x11, P4 ;  /* 0x000000115700780c */ /* 0x040fe40002781670 */
[C---:B------:R-:W-:Y:S02]  /*6680*/  ISETP.LT.OR P6, PT, R87.reuse, 0x12, P6 ;  /* 0x000000125700780c */ /* 0x040fe400037c1670 */
[C---:B------:R-:W-:Y:S02]  /*6690*/  ISETP.LT.OR P2, PT, R87.reuse, 0x19, P2 ;  /* 0x000000195700780c */ /* 0x040fe40001741670 */
[----:B------:R-:W-:-:S02]  /*66a0*/  ISETP.LT.OR P3, PT, R87, 0x31, P3 ;  /* 0x000000315700780c */ /* 0x000fc40001f61670 */
[----:B------:R-:W-:Y:S02]  /*66b0*/  FSEL R78, R21, -INF , !P5 ;  /* 0xff800000154e7808 */ /* 0x000fe40006800000 */
[----:B------:R-:W-:Y:S01]  /*66c0*/  FSEL R80, R25, -INF , !P4 ;  /* 0xff80000019507808 */ /* 0x000fe20006000000 */
[----:B------:R-:W-:Y:S01]  /*66d0*/  IMAD.IADD R25, R83, 0x1, R12 ;  /* 0x0000000153197824 */ /* 0x000fe200078e020c */
[----:B------:R-:W-:Y:S02]  /*66e0*/  FSEL R82, R27, -INF , !P6 ;  /* 0xff8000001b527808 */ /* 0x000fe40007000000 */
[----:B------:R-:W-:Y:S02]  /*66f0*/  FSEL R84, R29, -INF , !P2 ;  /* 0xff8000001d547808 */ /* 0x000fe40005000000 */
[C---:B------:R-:W-:Y:S02]  /*6700*/  ISETP.GT.AND P5, PT, R127.reuse, 0x20, P1 ;  /* 0x000000207f00780c */ /* 0x040fe40000fa4270 */
[----:B------:R-:W-:-:S02]  /*6710*/  ISETP.GT.AND P4, PT, R127, 0x21, P1 ;  /* 0x000000217f00780c */ /* 0x000fc40000f84270 */
[C---:B------:R-:W-:Y:S02]  /*6720*/  ISETP.GT.AND P6, PT, R127.reuse, 0x28, P1 ;  /* 0x000000287f00780c */ /* 0x040fe40000fc4270 */
[----:B------:R-:W-:Y:S02]  /*6730*/  ISETP.GT.AND P2, PT, R127, 0x29, P1 ;  /* 0x000000297f00780c */ /* 0x000fe40000f44270 */
[----:B------:R-:W-:Y:S02]  /*6740*/  FSEL R130, R43, -INF , !P3 ;  /* 0xff8000002b827808 */ /* 0x000fe40005800000 */
[----:B------:R-:W-:Y:S02]  /*6750*/  ISETP.GT.AND P3, PT, R127, 0x41, P1 ;  /* 0x000000417f00780c */ /* 0x000fe40000f64270 */
[C---:B------:R-:W-:Y:S02]  /*6760*/  ISETP.LT.OR P5, PT, R87.reuse, 0x21, P5 ;  /* 0x000000215700780c */ /* 0x040fe40002fa1670 */
[----:B------:R-:W-:-:S02]  /*6770*/  ISETP.LT.OR P4, PT, R87, 0x22, P4 ;  /* 0x000000225700780c */ /* 0x000fc40002781670 */
[C---:B------:R-:W-:Y:S02]  /*6780*/  ISETP.LT.OR P6, PT, R87.reuse, 0x29, P6 ;  /* 0x000000295700780c */ /* 0x040fe400037c1670 */
[C---:B------:R-:W-:Y:S02]  /*6790*/  ISETP.LT.OR P2, PT, R87.reuse, 0x2a, P2 ;  /* 0x0000002a5700780c */ /* 0x040fe40001741670 */
[----:B------:R-:W-:Y:S02]  /*67a0*/  ISETP.LT.OR P3, PT, R87, 0x42, P3 ;  /* 0x000000425700780c */ /* 0x000fe40001f61670 */
[----:B------:R-:W-:Y:S02]  /*67b0*/  FSEL R122, R33, -INF , !P5 ;  /* 0xff800000217a7808 */ /* 0x000fe40006800000 */
[----:B------:R-:W-:Y:S02]  /*67c0*/  FSEL R124, R35, -INF , !P4 ;  /* 0xff800000237c7808 */ /* 0x000fe40006000000 */
[----:B------:R-:W-:-:S02]  /*67d0*/  FSEL R126, R39, -INF , !P6 ;  /* 0xff800000277e7808 */ /* 0x000fc40007000000 */
[----:B------:R-:W-:Y:S02]  /*67e0*/  FSEL R128, R41, -INF , !P2 ;  /* 0xff80000029807808 */ /* 0x000fe40005000000 */
[C---:B------:R-:W-:Y:S02]  /*67f0*/  ISETP.GT.AND P5, PT, R127.reuse, 0x31, P1 ;  /* 0x000000317f00780c */ /* 0x040fe40000fa4270 */
[C---:B------:R-:W-:Y:S02]  /*6800*/  ISETP.GT.AND P4, PT, R127.reuse, 0x38, P1 ;  /* 0x000000387f00780c */ /* 0x040fe40000f84270 */
[C---:B------:R-:W-:Y:S02]  /*6810*/  ISETP.GT.AND P6, PT, R127.reuse, 0x39, P1 ;  /* 0x000000397f00780c */ /* 0x040fe40000fc4270 */
[----:B------:R-:W-:Y:S02]  /*6820*/  ISETP.GT.AND P2, PT, R127, 0x40, P1 ;  /* 0x000000407f00780c */ /* 0x000fe40000f44270 */
[----:B------:R-:W-:-:S02]  /*6830*/  FSEL R140, R53, -INF , !P3 ;  /* 0xff800000358c7808 */ /* 0x000fc40005800000 */
[----:B------:R-:W-:Y:S02]  /*6840*/  ISETP.GT.AND P3, PT, R127, 0x58, P1 ;  /* 0x000000587f00780c */ /* 0x000fe40000f64270 */
[C---:B------:R-:W-:Y:S02]  /*6850*/  ISETP.LT.OR P5, PT, R87.reuse, 0x32, P5 ;  /* 0x000000325700780c */ /* 0x040fe40002fa1670 */
[C---:B------:R-:W-:Y:S02]  /*6860*/  ISETP.LT.OR P4, PT, R87.reuse, 0x39, P4 ;  /* 0x000000395700780c */ /* 0x040fe40002781670 */
[C---:B------:R-:W-:Y:S02]  /*6870*/  ISETP.LT.OR P6, PT, R87.reuse, 0x3a, P6 ;  /* 0x0000003a5700780c */ /* 0x040fe400037c1670 */
[C---:B------:R-:W-:Y:S02]  /*6880*/  ISETP.LT.OR P2, PT, R87.reuse, 0x41, P2 ;  /* 0x000000415700780c */ /* 0x040fe40001741670 */
[----:B------:R-:W-:-:S02]  /*6890*/  ISETP.LT.OR P3, PT, R87, 0x59, P3 ;  /* 0x000000595700780c */ /* 0x000fc40001f61670 */
[----:B------:R-:W-:Y:S02]  /*68a0*/  FSEL R132, R45, -INF , !P5 ;  /* 0xff8000002d847808 */ /* 0x000fe40006800000 */
[----:B------:R-:W-:Y:S02]  /*68b0*/  FSEL R134, R47, -INF , !P4 ;  /* 0xff8000002f867808 */ /* 0x000fe40006000000 */
        /* <DEDUP_REMOVED lines=22> */
[----:B------:R-:W-:Y:S02]  /*6a20*/  PLOP3.LUT P3, PT, PT, PT, UP0, 0x40, 0x0 ;  /* 0x000000000000781c */ /* 0x000fe40003f6e808 */
[C---:B------:R-:W-:Y:S02]  /*6a30*/  ISETP.LT.OR P5, PT, R87.reuse, 0x5a, P5 ;  /* 0x0000005a5700780c */ /* 0x040fe40002fa1670 */
[C---:B------:R-:W-:Y:S02]  /*6a40*/  ISETP.LT.OR P4, PT, R87.reuse, 0x61, P4 ;  /* 0x000000615700780c */ /* 0x040fe40002781670 */
[C---:B------:R-:W-:Y:S02]  /*6a50*/  ISETP.LT.OR P6, PT, R87.reuse, 0x62, P6 ;  /* 0x000000625700780c */ /* 0x040fe400037c1670 */
[----:B------:R-:W-:Y:S02]  /*6a60*/  ISETP.LT.OR P2, PT, R87, 0x69, P2 ;  /* 0x000000695700780c */ /* 0x000fe40001741670 */
[----:B------:R-:W-:-:S02]  /*6a70*/  FSEL R120, R120, -INF , !P5 ;  /* 0xff80000078787808 */ /* 0x000fc40006800000 */
[----:B------:R-:W-:Y:S02]  /*6a80*/  FSEL R72, R72, -INF , !P4 ;  /* 0xff80000048487808 */ /* 0x000fe40006000000 */
[----:B------:R-:W-:Y:S02]  /*6a90*/  FSEL R71, R71, -INF , !P6 ;  /* 0xff80000047477808 */ /* 0x000fe40007000000 */
[----:B------:R-:W-:Y:S02]  /*6aa0*/  FSEL R11, R125, -INF , !P2 ;  /* 0xff8000007d0b7808 */ /* 0x000fe40005000000 */
[C---:B------:R-:W-:Y:S02]  /*6ab0*/  ISETP.GT.AND P5, PT, R127.reuse, 0x70, P1 ;  /* 0x000000707f00780c */ /* 0x040fe40000fa4270 */
[C---:B------:R-:W-:Y:S02]  /*6ac0*/  ISETP.GT.AND P4, PT, R127.reuse, 0x71, P1 ;  /* 0x000000717f00780c */ /* 0x040fe40000f84270 */
[----:B------:R-:W-:-:S02]  /*6ad0*/  ISETP.GT.AND P6, PT, R127, 0x78, P1 ;  /* 0x000000787f00780c */ /* 0x000fc40000fc4270 */
[----:B------:R-:W-:Y:S02]  /*6ae0*/  ISETP.GT.AND P2, PT, R127, 0x79, P1 ;  /* 0x000000797f00780c */ /* 0x000fe40000f44270 */
[C---:B------:R-:W-:Y:S02]  /*6af0*/  ISETP.LT.OR P5, PT, R87.reuse, 0x71, P5 ;  /* 0x000000715700780c */ /* 0x040fe40002fa1670 */
[C---:B------:R-:W-:Y:S02]  /*6b00*/  ISETP.LT.OR P4, PT, R87.reuse, 0x72, P4 ;  /* 0x000000725700780c */ /* 0x040fe40002781670 */
[C---:B------:R-:W-:Y:S02]  /*6b10*/  ISETP.LT.OR P6, PT, R87.reuse, 0x79, P6 ;  /* 0x000000795700780c */ /* 0x040fe400037c1670 */
[----:B------:R-:W-:Y:S02]  /*6b20*/  ISETP.LT.OR P2, PT, R87, 0x7a, P2 ;  /* 0x0000007a5700780c */ /* 0x000fe40001741670 */
[----:B------:R-:W-:-:S02]  /*6b30*/  FSEL R27, R77, -INF , !P5 ;  /* 0xff8000004d1b7808 */ /* 0x000fc40006800000 */
[----:B------:R-:W-:Y:S02]  /*6b40*/  FSEL R33, R75, -INF , !P4 ;  /* 0xff8000004b217808 */ /* 0x000fe40006000000 */
[----:B------:R-:W-:Y:S02]  /*6b50*/  FSEL R31, R81, -INF , !P6 ;  /* 0xff800000511f7808 */ /* 0x000fe40007000000 */
[----:B------:R-:W-:Y:S01]  /*6b60*/  FSEL R29, R79, -INF , !P2 ;  /* 0xff8000004f1d7808 */ /* 0x000fe20005000000 */
[----:B------:R-:W-:Y:S06]  /*6b70*/  @P3 BRA `(.L_x_970) ;  /* 0x00000000005c3947 */ /* 0x000fec0003800000 */
        /* <DEDUP_REMOVED lines=8> */
[----:B------:R-:W0:Y:S02]  /*6c00*/  @P2 LDC.64 R12, c[0x0][0x9e8] ;  /* 0x00027a00ff0c2b82 */ /* 0x000e240000000a00 */
[----:B0-----:R-:W-:-:S05]  /*6c10*/  @P2 IMAD.HI.U32 R12, R9, R12, RZ ;  /* 0x0000000c090c2227 */ /* 0x001fca00078e00ff */
[----:B------:R-:W-:-:S04]  /*6c20*/  @P2 SHF.R.U32.HI R9, RZ, R13, R12 ;  /* 0x0000000dff092219 */ /* 0x000fc8000001160c */
[----:B------:R-:W-:Y:S01]  /*6c30*/  LOP3.LUT R9, RZ, R9, RZ, 0x33, !PT ;  /* 0x00000009ff097212 */ /* 0x000fe200078e33ff */
[----:B------:R-:W-:Y:S06]  /*6c40*/  BRA `(.L_x_973) ;  /* 0x0000000000147947 */ /* 0x000fec0003800000 */
.L_x_972:
[----:B------:R-:W-:-:S05]  /*6c50*/  IMAD.U32 R35, RZ, RZ, UR21 ;  /* 0x00000015ff237e24 */ /* 0x000fca000f8e00ff */
[----:B------:R-:W-:-:S13]  /*6c60*/  ISETP.NE.AND P2, PT, R35, 0x1, PT ;  /* 0x000000012300780c */ /* 0x000fda0003f45270 */
[----:B------:R-:W0:Y:S02]  /*6c70*/  @P2 LDC.64 R12, c[0x0][0x9e8] ;  /* 0x00027a00ff0c2b82 */ /* 0x000e240000000a00 */
[----:B0-----:R-:W-:-:S05]  /*6c80*/  @P2 IMAD.HI.U32 R12, R9, R12, RZ ;  /* 0x0000000c090c2227 */ /* 0x001fca00078e00ff */
[----:B------:R-:W-:-:S07]  /*6c90*/  @P2 SHF.R.U32.HI R9, RZ, R13, R12 ;  /* 0x0000000dff092219 */ /* 0x000fce000001160c */
.L_x_973:
[----:B------:R-:W-:Y:S05]  /*6ca0*/  BSYNC B0 ;  /* 0x0000000000007941 */ /* 0x000fea0003800000 */
.L_x_971:
[----:B------:R-:W-:-:S04]  /*6cb0*/  IMAD R9, R9, R35, -R70 ;  /* 0x0000002309097224 */ /* 0x000fc800078e0a46 */
[----:B------:R-:W-:-:S05]  /*6cc0*/  IMAD R12, R16, -0x2, R9 ;  /* 0xfffffffe100c7824 */ /* 0x000fca00078e0209 */
[----:B------:R-:W-:Y:S02]  /*6cd0*/  VIADDMNMX R15, R12, R35, R15, PT ;  /* 0x000000230c0f7246 */ /* 0x000fe4000380010f */
[----:B------:R-:W-:-:S07]  /*6ce0*/  VIMNMX R25, R25, R12, !PT ;  /* 0x0000000c19197248 */ /* 0x000fce0007fe0100 */
.L_x_970:
[----:B------:R-:W-:Y:S02]  /*6cf0*/  FMNMX.FTZ R9, R73, R4, !PT ;  /* 0x0000000449097209 */ /* 0x000fe40007810000 */
[----:B------:R-:W-:Y:S02]  /*6d00*/  ISETP.GT.AND P5, PT, R25, 0x10, P1 ;  /* 0x000000101900780c */ /* 0x000fe40000fa4270 */
[----:B------:R-:W-:Y:S02]  /*6d10*/  FMNMX.FTZ R9, R74, R9, !PT ;  /* 0x000000094a097209 */ /* 0x000fe40007810000 */
[----:B------:R-:W-:Y:S02]  /*6d20*/  ISETP.LT.OR P5, PT, R15, 0x11, P5 ;  /* 0x000000110f00780c */ /* 0x000fe40002fa1670 */
[----:B------:R-:W-:Y:S02]  /*6d30*/  FMNMX.FTZ R9, R76, R9, !PT ;  /* 0x000000094c097209 */ /* 0x000fe40007810000 */
[----:B------:R-:W-:-:S02]  /*6d40*/  ISETP.GT.AND P6, PT, R25, 0x1, P1 ;  /* 0x000000011900780c */ /* 0x000fc40000fc4270 */
[----:B------:R-:W-:Y:S02]  /*6d50*/  FMNMX.FTZ R9, R78, R9, !PT ;  /* 0x000000094e097209 */ /* 0x000fe40007810000 */
[C---:B------:R-:W-:Y:S02]  /*6d60*/  ISETP.GT.AND P4, PT, R25.reuse, 0x9, P1 ;  /* 0x000000091900780c */ /* 0x040fe40000f84270 */
[----:B------:R-:W-:Y:S02]  /*6d70*/  FMNMX.FTZ R9, R80, R9, !PT ;  /* 0x0000000950097209 */ /* 0x000fe40007810000 */
[----:B------:R-:W-:Y:S02]  /*6d80*/  FSEL R14, R14, -INF , !P5 ;  /* 0xff8000000e0e7808 */ /* 0x000fe40006800000 */
[----:B------:R-:W-:Y:S02]  /*6d90*/  FMNMX.FTZ R9, R82, R9, !PT ;  /* 0x0000000952097209 */ /* 0x000fe40007810000 */
[----:B------:R-:W-:-:S02]  /*6da0*/  ISETP.GT.AND P5, PT, R25, 0x20, P1 ;  /* 0x000000201900780c */ /* 0x000fc40000fa4270 */
[----:B------:R-:W-:Y:S02]  /*6db0*/  FMNMX.FTZ R9, R84, R9, !PT ;  /* 0x0000000954097209 */ /* 0x000fe40007810000 */
[C---:B------:R-:W-:Y:S02]  /*6dc0*/  ISETP.LT.OR P6, PT, R15.reuse, 0x2, P6 ;  /* 0x000000020f00780c */ /* 0x040fe400037c1670 */
[----:B------:R-:W-:Y:S02]  /*6dd0*/  FMNMX.FTZ R9, R86, R9, !PT ;  /* 0x0000000956097209 */ /* 0x000fe40007810000 */
[C---:B------:R-:W-:Y:S02]  /*6de0*/  ISETP.LT.OR P4, PT, R15.reuse, 0xa, P4 ;  /* 0x0000000a0f00780c */ /* 0x040fe40002781670 */
[----:B------:R-:W-:Y:S02]  /*6df0*/  FMNMX.FTZ R9, R122, R9, !PT ;  /* 0x000000097a097209 */ /* 0x000fe40007810000 */
[----:B------:R-:W-:-:S02]  /*6e00*/  ISETP.LT.OR P5, PT, R15, 0x21, P5 ;  /* 0x000000210f00780c */ /* 0x000fc40002fa1670 */
[----:B------:R-:W-:Y:S02]  /*6e10*/  FMNMX.FTZ R9, R124, R9, !PT ;  /* 0x000000097c097209 */ /* 0x000fe40007810000 */
[----:B------:R-:W-:Y:S02]  /*6e20*/  FSEL R70, R7, -INF , !P6 ;  /* 0xff80000007467808 */ /* 0x000fe40007000000 */
[----:B------:R-:W-:Y:S02]  /*6e30*/  FMNMX.FTZ R9, R126, R9, !PT ;  /* 0x000000097e097209 */ /* 0x000fe40007810000 */
[----:B------:R-:W-:Y:S02]  /*6e40*/  FSEL R28, R28, -INF , !P5 ;  /* 0xff8000001c1c7808 */ /* 0x000fe40006800000 */
[----:B------:R-:W-:Y:S02]  /*6e50*/  FMNMX.FTZ R9, R128, R9, !PT ;  /* 0x0000000980097209 */ /* 0x000fe40007810000 */
[----:B------:R-:W-:-:S02]  /*6e60*/  ISETP.GT.AND P5, PT, R25, RZ, P1 ;  /* 0x000000ff1900720c */ /* 0x000fc40000fa4270 */
[----:B------:R-:W-:Y:S02]  /*6e70*/  FMNMX.FTZ R9, R130, R9, !PT ;  /* 0x0000000982097209 */ /* 0x000fe40007810000 */
[----:B------:R-:W-:Y:S02]  /*6e80*/  ISETP.LT.OR P5, PT, R15, 0x1, P5 ;  /* 0x000000010f00780c */ /* 0x000fe40002fa1670 */
[----:B------:R-:W-:Y:S02]  /*6e90*/  FMNMX.FTZ R9, R132, R9, !PT ;  /* 0x0000000984097209 */ /* 0x000fe40007810000 */
[----:B------:R-:W-:Y:S02]  /*6ea0*/  ISETP.GT.AND P3, PT, R25, 0x8, P1 ;  /* 0x000000081900780c */ /* 0x000fe40000f64270 */
[----:B------:R-:W-:Y:S02]  /*6eb0*/  FMNMX.FTZ R9, R134, R9, !PT ;  /* 0x0000000986097209 */ /* 0x000fe40007810000 */
[----:B------:R-:W-:-:S02]  /*6ec0*/  ISETP.LT.OR P3, PT, R15, 0x9, P3 ;  /* 0x000000090f00780c */ /* 0x000fc40001f61670 */
[----:B------:R-:W-:Y:S02]  /*6ed0*/  FMNMX.FTZ R9, R136, R9, !PT ;  /* 0x0000000988097209 */ /* 0x000fe40007810000 */
[----:B------:R-:W-:Y:S02]  /*6ee0*/  FSEL R8, R8, -INF , !P3 ;  /* 0xff80000008087808 */ /* 0x000fe40005800000 */
[----:B------:R-:W-:Y:S02]  /*6ef0*/  FMNMX.FTZ R9, R138, R9, !PT ;  /* 0x000000098a097209 */ /* 0x000fe40007810000 */
[C---:B------:R-:W-:Y:S02]  /*6f00*/  ISETP.GT.AND P2, PT, R25.reuse, 0x11, P1 ;  /* 0x000000111900780c */ /* 0x040fe40000f44270 */
[----:B------:R-:W-:Y:S02]  /*6f10*/  FMNMX.FTZ R9, R140, R9, !PT ;  /* 0x000000098c097209 */ /* 0x000fe40007810000 */
[----:B------:R-:W-:-:S02]  /*6f20*/  ISETP.GT.AND P3, PT, R25, 0x18, P1 ;  /* 0x000000181900780c */ /* 0x000fc40000f64270 */
[----:B------:R-:W-:Y:S02]  /*6f30*/  FMNMX.FTZ R9, R142, R9, !PT ;  /* 0x000000098e097209 */ /* 0x000fe40007810000 */
[C---:B------:R-:W-:Y:S02]  /*6f40*/  ISETP.LT.OR P2, PT, R15.reuse, 0x12, P2 ;  /* 0x000000120f00780c */ /* 0x040fe40001741670 */
[----:B------:R-:W-:Y:S02]  /*6f50*/  FMNMX.FTZ R9, R144, R9, !PT ;  /* 0x0000000990097209 */ /* 0x000fe40007810000 */
[----:B------:R-:W-:Y:S02]  /*6f60*/  ISETP.LT.OR P3, PT, R15, 0x19, P3 ;  /* 0x000000190f00780c */ /* 0x000fe40001f61670 */
[----:B------:R-:W-:Y:S02]  /*6f70*/  FMNMX.FTZ R9, R146, R9, !PT ;  /* 0x0000000992097209 */ /* 0x000fe40007810000 */
[----:B------:R-:W-:-:S02]  /*6f80*/  FSEL R20, R20, -INF , !P2 ;  /* 0xff80000014147808 */ /* 0x000fc40005000000 */
[----:B------:R-:W-:Y:S02]  /*6f90*/  FMNMX.FTZ R9, R148, R9, !PT ;  /* 0x0000000994097209 */ /* 0x000fe40007810000 */
[----:B------:R-:W-:Y:S02]  /*6fa0*/  FSEL R24, R24, -INF , !P3 ;  /* 0xff80000018187808 */ /* 0x000fe40005800000 */
[----:B------:R-:W-:Y:S02]  /*6fb0*/  FMNMX.FTZ R9, R150, R9, !PT ;  /* 0x0000000996097209 */ /* 0x000fe40007810000 */
[C---:B------:R-:W-:Y:S02]  /*6fc0*/  ISETP.GT.AND P2, PT, R25.reuse, 0x21, P1 ;  /* 0x000000211900780c */ /* 0x040fe40000f44270 */
[----:B------:R-:W-:Y:S02]  /*6fd0*/  FMNMX.FTZ R9, R120, R9, !PT ;  /* 0x0000000978097209 */ /* 0x000fe40007810000 */
[----:B------:R-:W-:-:S02]  /*6fe0*/  ISETP.GT.AND P3, PT, R25, 0x28, P1 ;  /* 0x000000281900780c */ /* 0x000fc40000f64270 */
[----:B------:R-:W-:Y:S02]  /*6ff0*/  FMNMX.FTZ R12, R72, R9, !PT ;  /* 0x00000009480c7209 */ /* 0x000fe40007810000 */
[----:B------:R-:W0:Y:S01]  /*7000*/  LDC R9, c[0x0][0x988] ;  /* 0x00026200ff097b82 */ /* 0x000e220000000800 */
[----:B------:R-:W-:Y:S02]  /*7010*/  ISETP.LT.OR P2, PT, R15, 0x22, P2 ;  /* 0x000000220f00780c */ /* 0x000fe40001741670 */
[----:B------:R-:W-:Y:S02]  /*7020*/  FMNMX.FTZ R12, R71, R12, !PT ;  /* 0x0000000c470c7209 */ /* 0x000fe40007810000 */
[----:B------:R-:W-:Y:S02]  /*7030*/  ISETP.LT.OR P3, PT, R15, 0x29, P3 ;  /* 0x000000290f00780c */ /* 0x000fe40001f61670 */
[----:B------:R-:W-:Y:S02]  /*7040*/  FMNMX.FTZ R12, R11, R12, !PT ;  /* 0x0000000c0b0c7209 */ /* 0x000fe40007810000 */
[----:B------:R-:W-:-:S02]  /*7050*/  FSEL R30, R30, -INF , !P2 ;  /* 0xff8000001e1e7808 */ /* 0x000fc40005000000 */
[----:B------:R-:W-:Y:S02]  /*7060*/  FMNMX.FTZ R12, R21, R12, !PT ;  /* 0x0000000c150c7209 */ /* 0x000fe40007810000 */
[----:B------:R-:W-:Y:S02]  /*7070*/  ISETP.GT.AND P2, PT, R25, 0x30, P1 ;  /* 0x000000301900780c */ /* 0x000fe40000f44270 */
[----:B------:R-:W-:Y:S02]  /*7080*/  FMNMX.FTZ R12, R27, R12, !PT ;  /* 0x0000000c1b0c7209 */ /* 0x000fe40007810000 */
[----:B------:R-:W-:Y:S02]  /*7090*/  FSEL R32, R32, -INF , !P3 ;  /* 0xff80000020207808 */ /* 0x000fe40005800000 */
[----:B------:R-:W-:Y:S02]  /*70a0*/  FMNMX.FTZ R12, R33, R12, !PT ;  /* 0x0000000c210c7209 */ /* 0x000fe40007810000 */
[----:B------:R-:W-:-:S02]  /*70b0*/  ISETP.GT.AND P3, PT, R25, 0x31, P1 ;  /* 0x000000311900780c */ /* 0x000fc40000f64270 */
[----:B------:R-:W-:Y:S02]  /*70c0*/  FMNMX.FTZ R12, R31, R12, !PT ;  /* 0x0000000c1f0c7209 */ /* 0x000fe40007810000 */
[----:B------:R-:W-:Y:S02]  /*70d0*/  ISETP.LT.OR P2, PT, R15, 0x31, P2 ;  /* 0x000000310f00780c */ /* 0x000fe40001741670 */
[----:B------:R-:W-:Y:S02]  /*70e0*/  FMNMX.FTZ R13, R29, R12, !PT ;  /* 0x0000000c1d0d7209 */ /* 0x000fe40007810000 */
[----:B------:R-:W-:-:S03]  /*70f0*/  ISETP.LT.OR P3, PT, R15, 0x32, P3 ;  /* 0x000000320f00780c */ /* 0x000fc60001f61670 */
[----:B------:R-:W1:Y:S01]  /*7100*/  SHFL.BFLY PT, R12, R13, 0x2, 0x1f ;  /* 0x0c401f000d0c7f89 */ /* 0x000e6200000e0000 */
[----:B------:R-:W-:Y:S02]  /*7110*/  FSEL R40, R40, -INF , !P3 ;  /* 0xff80000028287808 */ /* 0x000fe40005800000 */
[----:B------:R-:W-:-:S04]  /*7120*/  ISETP.GT.AND P3, PT, R25, 0x41, P1 ;  /* 0x000000411900780c */ /* 0x000fc80000f64270 */
[----:B------:R-:W-:Y:S02]  /*7130*/  ISETP.LT.OR P3, PT, R15, 0x42, P3 ;  /* 0x000000420f00780c */ /* 0x000fe40001f61670 */
[----:B-1----:R-:W-:Y:S02]  /*7140*/  FMNMX.FTZ R35, R13, R12, !PT ;  /* 0x0000000c0d237209 */ /* 0x002fe40007810000 */
[----:B------:R-:W-:Y:S02]  /*7150*/  FSEL R13, R10, -INF , !P4 ;  /* 0xff8000000a0d7808 */ /* 0x000fe40006000000 */
[----:B------:R-:W-:Y:S01]  /*7160*/  ISETP.GT.AND P4, PT, R25, 0x19, P1 ;  /* 0x000000191900780c */ /* 0x000fe20000f84270 */
[----:B------:R-:W1:Y:S03]  /*7170*/  SHFL.BFLY PT, R12, R35, 0x1, 0x1f ;  /* 0x0c201f00230c7f89 */ /* 0x000e6600000e0000 */
[----:B------:R-:W-:-:S04]  /*7180*/  ISETP.LT.OR P4, PT, R15, 0x1a, P4 ;  /* 0x0000001a0f00780c */ /* 0x000fc80002781670 */
[----:B------:R-:W-:Y:S02]  /*7190*/  FSEL R39, R26, -INF , !P4 ;  /* 0xff8000001a277808 */ /* 0x000fe40006000000 */
[----:B------:R-:W-:-:S04]  /*71a0*/  ISETP.GT.AND P4, PT, R25, 0x29, P1 ;  /* 0x000000291900780c */ /* 0x000fc80000f84270 */
[----:B------:R-:W-:Y:S02]  /*71b0*/  ISETP.LT.OR P4, PT, R15, 0x2a, P4 ;  /* 0x0000002a0f00780c */ /* 0x000fe40002781670 */
[----:B-1----:R-:W-:-:S04]  /*71c0*/  FMNMX.FTZ R12, R35, R12, !PT ;  /* 0x0000000c230c7209 */ /* 0x002fc80007810000 */
[C---:B------:R-:W-:Y:S01]  /*71d0*/  FSETP.NEU.FTZ.AND P6, PT, R12.reuse, -INF , PT ;  /* 0xff8000000c00780b */ /* 0x040fe20003fdd000 */
[----:B0-----:R-:W-:-:S05]  /*71e0*/  FMUL.FTZ R7, R12, R9 ;  /* 0x000000090c077220 */ /* 0x001fca0000410000 */
[----:B------:R-:W-:-:S05]  /*71f0*/  FSEL R7, R7, RZ, P6 ;  /* 0x000000ff07077208 */ /* 0x000fca0003000000 */
[-CC-:B------:R-:W-:Y:S01]  /*7200*/  FFMA.FTZ R26, R76, R9.reuse, -R7.reuse ;  /* 0x000000094c1a7223 */ /* 0x180fe20000010807 */
[----:B------:R-:W-:Y:S01]  /*7210*/  FSEL R76, R6, -INF , !P5 ;  /* 0xff800000064c7808 */ /* 0x000fe20006800000 */
[-CC-:B------:R-:W-:Y:S01]  /*7220*/  FFMA.FTZ R41, R78, R9.reuse, -R7.reuse ;  /* 0x000000094e297223 */ /* 0x180fe20000010807 */
[----:B------:R-:W-:Y:S01]  /*7230*/  FSEL R78, R34, -INF , !P4 ;  /* 0xff800000224e7808 */ /* 0x000fe20006000000 */
[--C-:B------:R-:W-:Y:S01]  /*7240*/  FFMA.FTZ R6, R80, R9, -R7.reuse ;  /* 0x0000000950067223 */ /* 0x100fe20000010807 */
[----:B------:R-:W-:Y:S01]  /*7250*/  FMNMX.FTZ R43, R76, R3, !PT ;  /* 0x000000034c2b7209 */ /* 0x000fe20007810000 */
[-CC-:B------:R-:W-:Y:S01]  /*7260*/  FFMA.FTZ R34, R84, R9.reuse, -R7.reuse ;  /* 0x0000000954227223 */ /* 0x180fe20000010807 */
[C---:B------:R-:W-:Y:S01]  /*7270*/  ISETP.GT.AND P5, PT, R25.reuse, 0x38, P1 ;  /* 0x000000381900780c */ /* 0x040fe20000fa4270 */
[--C-:B------:R-:W-:Y:S01]  /*7280*/  FFMA.FTZ R57, R136, R9, -R7.reuse ;  /* 0x0000000988397223 */ /* 0x100fe20000010807 */
[----:B------:R-:W-:Y:S01]  /*7290*/  FMNMX.FTZ R43, R70, R43, !PT ;  /* 0x0000002b462b7209 */ /* 0x000fe20007810000 */
[-CC-:B------:R-:W-:Y:S01]  /*72a0*/  FFMA.FTZ R132, R132, R9.reuse, -R7.reuse ;  /* 0x0000000984847223 */ /* 0x180fe20000010807 */
[----:B------:R-:W-:Y:S01]  /*72b0*/  FSEL R80, R38, -INF , !P2 ;  /* 0xff80000026507808 */ /* 0x000fe20005000000 */
[--C-:B------:R-:W-:Y:S01]  /*72c0*/  FFMA.FTZ R124, R124, R9, -R7.reuse ;  /* 0x000000097c7c7223 */ /* 0x100fe20000010807 */
[----:B------:R-:W-:Y:S01]  /*72d0*/  FMNMX.FTZ R10, R8, R43, !PT ;  /* 0x0000002b080a7209 */ /* 0x000fe20007810000 */
[-CC-:B------:R-:W-:Y:S01]  /*72e0*/  FFMA.FTZ R43, R82, R9.reuse, -R7.reuse ;  /* 0x00000009522b7223 */ /* 0x180fe20000010807 */
[----:B------:R-:W-:Y:S01]  /*72f0*/  ISETP.GT.AND P4, PT, R25, 0x39, P1 ;  /* 0x000000391900780c */ /* 0x000fe20000f84270 */
[-CC-:B------:R-:W-:Y:S01]  /*7300*/  FFMA.FTZ R35, R73, R9.reuse, -R7.reuse ;  /* 0x0000000949237223 */ /* 0x180fe20000010807 */
[----:B------:R-:W-:Y:S01]  /*7310*/  FMNMX.FTZ R45, R13, R10, !PT ;  /* 0x0000000a0d2d7209 */ /* 0x000fe20007810000 */
[--C-:B------:R-:W-:Y:S01]  /*7320*/  FFMA.FTZ R74, R74, R9, -R7.reuse ;  /* 0x000000094a4a7223 */ /* 0x100fe20000010807 */
[----:B------:R-:W-:Y:S01]  /*7330*/  ISETP.LT.OR P5, PT, R15, 0x39, P5 ;  /* 0x000000390f00780c */ /* 0x000fe20002fa1670 */
[----:B------:R-:W-:Y:S01]  /*7340*/  MUFU.EX2 R26, R26 ;  /* 0x0000001a001a7308 */ /* 0x000fe20000000800 */
[----:B------:R-:W-:Y:S01]  /*7350*/  FMNMX.FTZ R45, R14, R45, !PT ;  /* 0x0000002d0e2d7209 */ /* 0x000fe20007810000 */
[-CC-:B------:R-:W-:Y:S01]  /*7360*/  FFMA.FTZ R38, R122, R9.reuse, -R7.reuse ;  /* 0x000000097a267223 */ /* 0x180fe20000010807 */
[----:B------:R-:W-:Y:S01]  /*7370*/  ISETP.GT.AND P2, PT, R25, 0x40, P1 ;  /* 0x000000401900780c */ /* 0x000fe20000f44270 */
[--C-:B------:R-:W-:Y:S01]  /*7380*/  FFMA.FTZ R128, R128, R9, -R7.reuse ;  /* 0x0000000980807223 */ /* 0x100fe20000010807 */
[----:B------:R-:W-:Y:S01]  /*7390*/  FMNMX.FTZ R45, R20, R45, !PT ;  /* 0x0000002d142d7209 */ /* 0x000fe20007810000 */
[--C-:B------:R-:W-:Y:S01]  /*73a0*/  FFMA.FTZ R61, R144, R9, -R7.reuse ;  /* 0x00000009903d7223 */ /* 0x100fe20000010807 */
[----:B------:R-:W-:Y:S01]  /*73b0*/  FSEL R82, R42, -INF , !P5 ;  /* 0xff8000002a527808 */ /* 0x000fe20006800000 */
[----:B------:R-:W-:Y:S01]  /*73c0*/  MUFU.EX2 R35, R35 ;  /* 0x0000002300237308 */ /* 0x000fe20000000800 */
[----:B------:R-:W-:Y:S01]  /*73d0*/  FMNMX.FTZ R10, R24, R45, !PT ;  /* 0x0000002d180a7209 */ /* 0x000fe20007810000 */
[-CC-:B------:R-:W-:Y:S01]  /*73e0*/  FFMA.FTZ R45, R86, R9.reuse, -R7.reuse ;  /* 0x00000009562d7223 */ /* 0x180fe20000010807 */
[----:B------:R-:W-:Y:S01]  /*73f0*/  ISETP.LT.OR P4, PT, R15, 0x3a, P4 ;  /* 0x0000003a0f00780c */ /* 0x000fe20002781670 */
[-CC-:B------:R-:W-:Y:S01]  /*7400*/  FFMA.FTZ R42, R126, R9.reuse, -R7.reuse ;  /* 0x000000097e2a7223 */ /* 0x180fe20000010807 */
[----:B------:R-:W-:Y:S01]  /*7410*/  FMNMX.FTZ R47, R39, R10, !PT ;  /* 0x0000000a272f7209 */ /* 0x000fe20007810000 */
[--C-:B------:R-:W-:Y:S01]  /*7420*/  FFMA.FTZ R59, R148, R9, -R7.reuse ;  /* 0x00000009943b7223 */ /* 0x100fe20000010807 */
[----:B------:R-:W-:Y:S01]  /*7430*/  ISETP.LT.OR P2, PT, R15, 0x41, P2 ;  /* 0x000000410f00780c */ /* 0x000fe20001741670 */
[----:B------:R-:W-:Y:S01]  /*7440*/  MUFU.EX2 R74, R74 ;  /* 0x0000004a004a7308 */ /* 0x000fe20000000800 */
[----:B------:R-:W-:Y:S01]  /*7450*/  FMNMX.FTZ R47, R28, R47, !PT ;  /* 0x0000002f1c2f7209 */ /* 0x000fe20007810000 */
[-CC-:B------:R-:W-:Y:S01]  /*7460*/  FFMA.FTZ R126, R11, R9.reuse, -R7.reuse ;  /* 0x000000090b7e7223 */ /* 0x180fe20000010807 */
[----:B------:R-:W-:Y:S01]  /*7470*/  FSEL R84, R44, -INF , !P4 ;  /* 0xff8000002c547808 */ /* 0x000fe20006000000 */
[--C-:B------:R-:W-:Y:S01]  /*7480*/  FFMA.FTZ R44, R130, R9, -R7.reuse ;  /* 0x00000009822c7223 */ /* 0x100fe20000010807 */
[----:B------:R-:W-:Y:S01]  /*7490*/  FMNMX.FTZ R47, R30, R47, !PT ;  /* 0x0000002f1e2f7209 */ /* 0x000fe20007810000 */
[--C-:B------:R-:W-:Y:S01]  /*74a0*/  FFMA.FTZ R130, R150, R9, -R7.reuse ;  /* 0x0000000996827223 */ /* 0x100fe20000010807 */
[----:B------:R-:W-:Y:S01]  /*74b0*/  ISETP.GT.AND P5, PT, R25, 0x48, P1 ;  /* 0x000000481900780c */ /* 0x000fe20000fa4270 */
[----:B------:R-:W-:Y:S01]  /*74c0*/  MUFU.EX2 R41, R41 ;  /* 0x0000002900297308 */ /* 0x000fe20000000800 */
[----:B------:R-:W-:Y:S01]  /*74d0*/  FMNMX.FTZ R47, R32, R47, !PT ;  /* 0x0000002f202f7209 */ /* 0x000fe20007810000 */
[-CC-:B------:R-:W-:Y:S01]  /*74e0*/  FFMA.FTZ R11, R33, R9.reuse, -R7.reuse ;  /* 0x00000009210b7223 */ /* 0x180fe20000010807 */
[----:B------:R-:W-:Y:S01]  /*74f0*/  FSEL R46, R46, -INF , !P2 ;  /* 0xff8000002e2e7808 */ /* 0x000fe20005000000 */
[----:B------:R-:W-:Y:S01]  /*7500*/  FFMA.FTZ R122, R31, R9, -R7 ;  /* 0x000000091f7a7223 */ /* 0x000fe20000010807 */
[----:B------:R-:W-:-:S02]  /*7510*/  FMNMX.FTZ R49, R78, R47, !PT ;  /* 0x0000002f4e317209 */ /* 0x000fc40007810000 */
[----:B------:R-:W-:Y:S01]  /*7520*/  ISETP.GT.AND P4, PT, R25, 0x49, P1 ;  /* 0x000000491900780c */ /* 0x000fe20000f84270 */
[----:B------:R0:W-:Y:S01]  /*7530*/  MUFU.EX2 R47, R124 ;  /* 0x0000007c002f7308 */ /* 0x0001e20000000800 */
[----:B------:R-:W-:Y:S02]  /*7540*/  FMNMX.FTZ R49, R80, R49, !PT ;  /* 0x0000003150317209 */ /* 0x000fe40007810000 */
[----:B------:R-:W-:Y:S02]  /*7550*/  ISETP.LT.OR P5, PT, R15, 0x49, P5 ;  /* 0x000000490f00780c */ /* 0x000fe40002fa1670 */
[----:B------:R-:W-:Y:S02]  /*7560*/  FMNMX.FTZ R49, R40, R49, !PT ;  /* 0x0000003128317209 */ /* 0x000fe40007810000 */
[----:B------:R-:W-:Y:S01]  /*7570*/  FSEL R86, R48, -INF , !P3 ;  /* 0xff80000030567808 */ /* 0x000fe20005800000 */
[----:B------:R-:W-:Y:S01]  /*7580*/  MUFU.EX2 R6, R6 ;  /* 0x0000000600067308 */ /* 0x000fe20000000800 */
[----:B------:R-:W-:Y:S01]  /*7590*/  FMNMX.FTZ R49, R82, R49, !PT ;  /* 0x0000003152317209 */ /* 0x000fe20007810000 */
[-CC-:B0-----:R-:W-:Y:S01]  /*75a0*/  FFMA.FTZ R124, R72, R9.reuse, -R7.reuse ;  /* 0x00000009487c7223 */ /* 0x181fe20000010807 */
[----:B------:R-:W-:Y:S01]  /*75b0*/  ISETP.GT.AND P2, PT, R25, 0x50, P1 ;  /* 0x000000501900780c */ /* 0x000fe20000f44270 */
[--C-:B------:R-:W-:Y:S01]  /*75c0*/  FFMA.FTZ R48, R134, R9, -R7.reuse ;  /* 0x0000000986307223 */ /* 0x100fe20000010807 */
[----:B------:R-:W-:Y:S01]  /*75d0*/  FMNMX.FTZ R51, R84, R49, !PT ;  /* 0x0000003154337209 */ /* 0x000fe20007810000 */
[----:B------:R-:W-:Y:S01]  /*75e0*/  FFMA.FTZ R134, R142, R9, -R7 ;  /* 0x000000098e867223 */ /* 0x000fe20000010807 */
[----:B------:R-:W-:Y:S01]  /*75f0*/  FSEL R50, R50, -INF , !P5 ;  /* 0xff80000032327808 */ /* 0x000fe20006800000 */
[----:B------:R-:W-:Y:S01]  /*7600*/  MUFU.EX2 R43, R43 ;  /* 0x0000002b002b7308 */ /* 0x000fe20000000800 */
[----:B------:R-:W-:-:S02]  /*7610*/  FMNMX.FTZ R51, R46, R51, !PT ;  /* 0x000000332e337209 */ /* 0x000fc40007810000 */
[----:B------:R-:W-:Y:S02]  /*7620*/  ISETP.LT.OR P4, PT, R15, 0x4a, P4 ;  /* 0x0000004a0f00780c */ /* 0x000fe40002781670 */
[----:B------:R-:W-:Y:S02]  /*7630*/  FMNMX.FTZ R51, R86, R51, !PT ;  /* 0x0000003356337209 */ /* 0x000fe40007810000 */
[----:B------:R-:W-:Y:S01]  /*7640*/  ISETP.GT.AND P3, PT, R25, 0x51, P1 ;  /* 0x000000511900780c */ /* 0x000fe20000f64270 */
[----:B------:R-:W-:Y:S01]  /*7650*/  MUFU.EX2 R34, R34 ;  /* 0x0000002200227308 */ /* 0x000fe20000000800 */
[----:B------:R-:W-:Y:S02]  /*7660*/  ISETP.LT.OR P2, PT, R15, 0x51, P2 ;  /* 0x000000510f00780c */ /* 0x000fe40001741670 */
[----:B------:R-:W-:Y:S02]  /*7670*/  FSEL R52, R52, -INF , !P4 ;  /* 0xff80000034347808 */ /* 0x000fe40006000000 */
[----:B------:R-:W-:-:S02]  /*7680*/  FMNMX.FTZ R51, R50, R51, !PT ;  /* 0x0000003332337209 */ /* 0x000fc40007810000 */
[----:B------:R-:W-:Y:S01]  /*7690*/  ISETP.GT.AND P5, PT, R25, 0x58, P1 ;  /* 0x000000581900780c */ /* 0x000fe20000fa4270 */
[----:B------:R-:W-:Y:S01]  /*76a0*/  MUFU.EX2 R45, R45 ;  /* 0x0000002d002d7308 */ /* 0x000fe20000000800 */
[----:B------:R-:W-:Y:S02]  /*76b0*/  FSEL R54, R54, -INF , !P2 ;  /* 0xff80000036367808 */ /* 0x000fe40005000000 */
[----:B------:R-:W-:Y:S02]  /*76c0*/  ISETP.LT.OR P3, PT, R15, 0x52, P3 ;  /* 0x000000520f00780c */ /* 0x000fe40001f61670 */
[----:B------:R-:W-:Y:S02]  /*76d0*/  FMNMX.FTZ R53, R52, R51, !PT ;  /* 0x0000003334357209 */ /* 0x000fe40007810000 */
[----:B------:R-:W-:Y:S01]  /*76e0*/  ISETP.GT.AND P4, PT, R25, 0x59, P1 ;  /* 0x000000591900780c */ /* 0x000fe20000f84270 */
[----:B------:R0:W-:Y:S01]  /*76f0*/  MUFU.EX2 R51, R132 ;  /* 0x0000008400337308 */ /* 0x0001e20000000800 */
[----:B------:R-:W-:-:S02]  /*7700*/  ISETP.LT.OR P5, PT, R15, 0x59, P5 ;  /* 0x000000590f00780c */ /* 0x000fc40002fa1670 */
[----:B------:R-:W-:Y:S02]  /*7710*/  FSEL R56, R56, -INF , !P3 ;  /* 0xff80000038387808 */ /* 0x000fe40005800000 */
[----:B------:R-:W-:Y:S02]  /*7720*/  FMNMX.FTZ R53, R54, R53, !PT ;  /* 0x0000003536357209 */ /* 0x000fe40007810000 */
[----:B------:R-:W-:Y:S01]  /*7730*/  ISETP.GT.AND P2, PT, R25, 0x60, P1 ;  /* 0x000000601900780c */ /* 0x000fe20000f44270 */
[----:B------:R-:W-:Y:S01]  /*7740*/  MUFU.EX2 R38, R38 ;  /* 0x0000002600267308 */ /* 0x000fe20000000800 */
[----:B------:R-:W-:Y:S01]  /*7750*/  FSEL R58, R58, -INF , !P5 ;  /* 0xff8000003a3a7808 */ /* 0x000fe20006800000 */
[----:B0-----:R-:W-:Y:S01]  /*7760*/  FFMA.FTZ R132, R138, R9, -R7 ;  /* 0x000000098a847223 */ /* 0x001fe20000010807 */
[----:B------:R-:W-:Y:S02]  /*7770*/  ISETP.LT.OR P4, PT, R15, 0x5a, P4 ;  /* 0x0000005a0f00780c */ /* 0x000fe40002781670 */
[----:B------:R-:W-:-:S02]  /*7780*/  FMNMX.FTZ R53, R56, R53, !PT ;  /* 0x0000003538357209 */ /* 0x000fc40007810000 */
[----:B------:R-:W-:Y:S01]  /*7790*/  ISETP.GT.AND P3, PT, R25, 0x61, P1 ;  /* 0x000000611900780c */ /* 0x000fe20000f64270 */
[----:B------:R-:W-:Y:S01]  /*77a0*/  MUFU.EX2 R42, R42 ;  /* 0x0000002a002a7308 */ /* 0x000fe20000000800 */
[----:B------:R-:W-:Y:S02]  /*77b0*/  ISETP.LT.OR P2, PT, R15, 0x61, P2 ;  /* 0x000000610f00780c */ /* 0x000fe40001741670 */
[----:B------:R-:W-:Y:S02]  /*77c0*/  FSEL R60, R60, -INF , !P4 ;  /* 0xff8000003c3c7808 */ /* 0x000fe40006000000 */
[----:B------:R-:W-:Y:S02]  /*77d0*/  FMNMX.FTZ R53, R58, R53, !PT ;  /* 0x000000353a357209 */ /* 0x000fe40007810000 */
[----:B------:R-:W-:Y:S01]  /*77e0*/  ISETP.GT.AND P5, PT, R25, 0x68, P1 ;  /* 0x000000681900780c */ /* 0x000fe20000fa4270 */
[----:B------:R0:W-:Y:S01]  /*77f0*/  MUFU.EX2 R49, R128 ;  /* 0x0000008000317308 */ /* 0x0001e20000000800 */
[----:B------:R-:W-:-:S02]  /*7800*/  FSEL R62, R62, -INF , !P2 ;  /* 0xff8000003e3e7808 */ /* 0x000fc40005000000 */
[C---:B------:R-:W-:Y:S02]  /*7810*/  ISETP.LT.OR P3, PT, R15.reuse, 0x62, P3 ;  /* 0x000000620f00780c */ /* 0x040fe40001f61670 */
[----:B------:R-:W-:Y:S02]  /*7820*/  FMNMX.FTZ R55, R60, R53, !PT ;  /* 0x000000353c377209 */ /* 0x000fe40007810000 */
[----:B------:R-:W-:Y:S01]  /*7830*/  ISETP.LT.OR P5, PT, R15, 0x69, P5 ;  /* 0x000000690f00780c */ /* 0x000fe20002fa1670 */
[----:B------:R1:W-:Y:S01]  /*7840*/  MUFU.EX2 R53, R57 ;  /* 0x0000003900357308 */ /* 0x0003e20000000800 */
[----:B------:R-:W-:Y:S01]  /*7850*/  ISETP.GT.AND P4, PT, R25, 0x69, P1 ;  /* 0x000000691900780c */ /* 0x000fe20000f84270 */
[----:B0-----:R-:W-:Y:S01]  /*7860*/  FFMA.FTZ R128, R146, R9, -R7 ;  /* 0x0000000992807223 */ /* 0x001fe20000010807 */
[----:B------:R-:W-:Y:S02]  /*7870*/  FSEL R63, R63, -INF , !P3 ;  /* 0xff8000003f3f7808 */ /* 0x000fe40005800000 */
[----:B------:R-:W-:-:S02]  /*7880*/  FMNMX.FTZ R10, R62, R55, !PT ;  /* 0x000000373e0a7209 */ /* 0x000fc40007810000 */
[----:B------:R-:W-:Y:S01]  /*7890*/  FSEL R64, R64, -INF , !P5 ;  /* 0xff80000040407808 */ /* 0x000fe20006800000 */
[----:B------:R-:W-:Y:S01]  /*78a0*/  MUFU.EX2 R44, R44 ;  /* 0x0000002c002c7308 */ /* 0x000fe20000000800 */
[C---:B------:R-:W-:Y:S01]  /*78b0*/  ISETP.GT.AND P2, PT, R25.reuse, 0x70, P1 ;  /* 0x000000701900780c */ /* 0x040fe20000f44270 */
[-CC-:B-1----:R-:W-:Y:S01]  /*78c0*/  FFMA.FTZ R57, R120, R9.reuse, -R7.reuse ;  /* 0x0000000978397223 */ /* 0x182fe20000010807 */
[----:B------:R-:W-:Y:S01]  /*78d0*/  ISETP.GT.AND P3, PT, R25, 0x71, P1 ;  /* 0x000000711900780c */ /* 0x000fe20000f64270 */
[----:B------:R-:W-:Y:S01]  /*78e0*/  FFMA.FTZ R120, R27, R9, -R7 ;  /* 0x000000091b787223 */ /* 0x000fe20000010807 */
[C---:B------:R-:W-:Y:S02]  /*78f0*/  ISETP.GT.AND P5, PT, R25.reuse, 0x78, P1 ;  /* 0x000000781900780c */ /* 0x040fe40000fa4270 */
[----:B------:R-:W-:Y:S01]  /*7900*/  ISETP.GT.AND P1, PT, R25, 0x79, P1 ;  /* 0x000000791900780c */ /* 0x000fe20000f24270 */
[----:B------:R-:W-:Y:S01]  /*7910*/  MUFU.EX2 R48, R48 ;  /* 0x0000003000307308 */ /* 0x000fe20000000800 */
[----:B------:R-:W-:-:S02]  /*7920*/  ISETP.LT.OR P4, PT, R15, 0x6a, P4 ;  /* 0x0000006a0f00780c */ /* 0x000fc40002781670 */
[----:B------:R-:W-:Y:S01]  /*7930*/  FMNMX.FTZ R25, R63, R10, !PT ;  /* 0x0000000a3f197209 */ /* 0x000fe20007810000 */
[----:B------:R-:W-:Y:S01]  /*7940*/  FFMA.FTZ R10, R140, R9, -R7 ;  /* 0x000000098c0a7223 */ /* 0x000fe20000010807 */
[----:B------:R-:W-:Y:S02]  /*7950*/  ISETP.LT.OR P2, PT, R15, 0x71, P2 ;  /* 0x000000710f00780c */ /* 0x000fe40001741670 */
[----:B------:R-:W-:Y:S01]  /*7960*/  FSEL R136, R65, -INF , !P4 ;  /* 0xff80000041887808 */ /* 0x000fe20006000000 */
[----:B------:R-:W-:Y:S01]  /*7970*/  MUFU.EX2 R132, R132 ;  /* 0x0000008400847308 */ /* 0x000fe20000000800 */
[----:B------:R-:W-:Y:S02]  /*7980*/  FMNMX.FTZ R25, R64, R25, !PT ;  /* 0x0000001940197209 */ /* 0x000fe40007810000 */
[----:B------:R-:W-:Y:S02]  /*7990*/  ISETP.LT.OR P3, PT, R15, 0x72, P3 ;  /* 0x000000720f00780c */ /* 0x000fe40001f61670 */
[----:B------:R-:W-:-:S02]  /*79a0*/  FSEL R66, R66, -INF , !P2 ;  /* 0xff80000042427808 */ /* 0x000fc40005000000 */
[----:B------:R-:W-:Y:S01]  /*79b0*/  FMNMX.FTZ R55, R136, R25, !PT ;  /* 0x0000001988377209 */ /* 0x000fe20007810000 */
[----:B------:R-:W-:Y:S01]  /*79c0*/  MUFU.EX2 R134, R134 ;  /* 0x0000008600867308 */ /* 0x000fe20000000800 */
[----:B------:R-:W-:Y:S02]  /*79d0*/  ISETP.LT.OR P5, PT, R15, 0x79, P5 ;  /* 0x000000790f00780c */ /* 0x000fe40002fa1670 */
[----:B------:R-:W-:Y:S02]  /*79e0*/  FSEL R138, R67, -INF , !P3 ;  /* 0xff800000438a7808 */ /* 0x000fe40005800000 */
[----:B------:R-:W-:Y:S02]  /*79f0*/  FMNMX.FTZ R55, R66, R55, !PT ;  /* 0x0000003742377209 */ /* 0x000fe40007810000 */
[----:B------:R-:W-:Y:S01]  /*7a00*/  ISETP.LT.OR P1, PT, R15, 0x7a, P1 ;  /* 0x0000007a0f00780c */ /* 0x000fe20000f21670 */
[----:B------:R0:W-:Y:S01]  /*7a10*/  MUFU.EX2 R25, R10 ;  /* 0x0000000a00197308 */ /* 0x0001e20000000800 */
[----:B------:R-:W-:Y:S01]  /*7a20*/  FSEL R68, R68, -INF , !P5 ;  /* 0xff80000044447808 */ /* 0x000fe20006800000 */
[----:B------:R-:W-:Y:S01]  /*7a30*/  FFMA.FTZ R15, R21, R9, -R7 ;  /* 0x00000009150f7223 */ /* 0x000fe20000010807 */
[----:B------:R-:W-:-:S02]  /*7a40*/  FMNMX.FTZ R55, R138, R55, !PT ;  /* 0x000000378a377209 */ /* 0x000fc40007810000 */
[----:B------:R-:W-:Y:S02]  /*7a50*/  FSEL R140, R69, -INF , !P1 ;  /* 0xff800000458c7808 */ /* 0x000fe40004800000 */
[----:B------:R-:W-:Y:S01]  /*7a60*/  FMNMX.FTZ R55, R68, R55, !PT ;  /* 0x0000003744377209 */ /* 0x000fe20007810000 */
[----:B------:R-:W-:Y:S01]  /*7a70*/  MUFU.EX2 R61, R61 ;  /* 0x0000003d003d7308 */ /* 0x000fe20000000800 */
[----:B------:R-:W-:Y:S02]  /*7a80*/  FSEL R21, R12, RZ, P6 ;  /* 0x000000ff0c157208 */ /* 0x000fe40003000000 */
[----:B------:R-:W-:-:S03]  /*7a90*/  FMNMX.FTZ R55, R140, R55, !PT ;  /* 0x000000378c377209 */ /* 0x000fc60007810000 */
[----:B------:R-:W-:Y:S02]  /*7aa0*/  FADD.FTZ R4, -R21, R4 ;  /* 0x0000000415047221 */ /* 0x000fe40000010100 */
[----:B0-----:R-:W0:Y:S01]  /*7ab0*/  SHFL.BFLY PT, R10, R55, 0x2, 0x1f ;  /* 0x0c401f00370a7f89 */ /* 0x001e2200000e0000 */
[----:B------:R-:W-:Y:S01]  /*7ac0*/  MUFU.EX2 R128, R128 ;  /* 0x0000008000807308 */ /* 0x000fe20000000800 */
[----:B------:R-:W-:-:S07]  /*7ad0*/  FMUL.FTZ R4, R4, R9 ;  /* 0x0000000904047220 */ /* 0x000fce0000410000 */
[----:B------:R-:W1:Y:S08]  /*7ae0*/  MUFU.EX2 R4, R4 ;  /* 0x0000000400047308 */ /* 0x000e700000000800 */
[----:B------:R-:W-:Y:S01]  /*7af0*/  MUFU.EX2 R59, R59 ;  /* 0x0000003b003b7308 */ /* 0x000fe20000000800 */
[----:B0-----:R-:W-:-:S07]  /*7b00*/  FMNMX.FTZ R10, R55, R10, !PT ;  /* 0x0000000a370a7209 */ /* 0x001fce0007810000 */
[----:B------:R-:W-:Y:S01]  /*7b10*/  MUFU.EX2 R130, R130 ;  /* 0x0000008200827308 */ /* 0x000fe20000000800 */
[-CC-:B------:R-:W-:Y:S01]  /*7b20*/  FFMA.FTZ R55, R71, R9.reuse, -R7.reuse ;  /* 0x0000000947377223 */ /* 0x180fe20000010807 */
[----:B------:R-:W-:Y:S01]  /*7b30*/  FFMA.FTZ R7, R29, R9, -R7 ;  /* 0x000000091d077223 */ /* 0x000fe20000010807 */
[----:B------:R-:W0:Y:S05]  /*7b40*/  SHFL.BFLY PT, R65, R10, 0x1, 0x1f ;  /* 0x0c201f000a417f89 */ /* 0x000e2a00000e0000 */
[----:B------:R-:W-:Y:S08]  /*7b50*/  MUFU.EX2 R57, R57 ;  /* 0x0000003900397308 */ /* 0x000ff00000000800 */
[----:B------:R-:W-:Y:S08]  /*7b60*/  MUFU.EX2 R124, R124 ;  /* 0x0000007c007c7308 */ /* 0x000ff00000000800 */
[----:B------:R-:W-:Y:S01]  /*7b70*/  MUFU.EX2 R55, R55 ;  /* 0x0000003700377308 */ /* 0x000fe20000000800 */
[----:B0-----:R-:W-:-:S04]  /*7b80*/  FMNMX.FTZ R10, R10, R65, !PT ;  /* 0x000000410a0a7209 */ /* 0x001fc80007810000 */
[C---:B------:R-:W-:Y:S01]  /*7b90*/  FSETP.NEU.FTZ.AND P1, PT, R10.reuse, -INF , PT ;  /* 0xff8000000a00780b */ /* 0x040fe20003f3d000 */
[----:B------:R-:W-:Y:S02]  /*7ba0*/  FMUL.FTZ R21, R10, R9 ;  /* 0x000000090a157220 */ /* 0x000fe40000410000 */
[----:B------:R-:W-:Y:S03]  /*7bb0*/  MUFU.EX2 R126, R126 ;  /* 0x0000007e007e7308 */ /* 0x000fe60000000800 */
[----:B------:R-:W-:-:S05]  /*7bc0*/  FSEL R21, R21, RZ, P1 ;  /* 0x000000ff15157208 */ /* 0x000fca0000800000 */
[----:B------:R-:W-:Y:S01]  /*7bd0*/  MUFU.EX2 R15, R15 ;  /* 0x0000000f000f7308 */ /* 0x000fe20000000800 */
[-CC-:B------:R-:W-:Y:S01]  /*7be0*/  FFMA.FTZ R143, R32, R9.reuse, -R21.reuse ;  /* 0x00000009208f7223 */ /* 0x180fe20000010815 */
[----:B------:R-:W-:Y:S01]  /*7bf0*/  FSEL R32, R10, RZ, P1 ;  /* 0x000000ff0a207208 */ /* 0x000fe20000800000 */
[-CC-:B------:R-:W-:Y:S01]  /*7c00*/  FFMA.FTZ R72, R76, R9.reuse, -R21.reuse ;  /* 0x000000094c487223 */ /* 0x180fe20000010815 */
[-CC-:B------:R-:W-:Y:S01]  /*7c10*/  FFMA.FTZ R149, R70, R9.reuse, -R21.reuse ;  /* 0x0000000946957223 */ /* 0x180fe20000010815 */
[-CC-:B------:R-:W-:Y:S01]  /*7c20*/  FFMA.FTZ R151, R8, R9.reuse, -R21.reuse ;  /* 0x0000000908977223 */ /* 0x180fe20000010815 */
[-C--:B------:R-:W-:Y:S01]  /*7c30*/  FFMA.FTZ R8, R13, R9.reuse, -R21 ;  /* 0x000000090d087223 */ /* 0x080fe20000010815 */
[----:B------:R-:W-:Y:S01]  /*7c40*/  FADD.FTZ R32, -R32, R3 ;  /* 0x0000000320207221 */ /* 0x000fe20000010100 */
[-CC-:B------:R-:W-:Y:S01]  /*7c50*/  FFMA.FTZ R145, R14, R9.reuse, -R21.reuse ;  /* 0x000000090e917223 */ /* 0x180fe20000010815 */
[----:B------:R-:W-:Y:S01]  /*7c60*/  MUFU.EX2 R72, R72 ;  /* 0x0000004800487308 */ /* 0x000fe20000000800 */
[-C--:B------:R-:W-:Y:S01]  /*7c70*/  FFMA.FTZ R14, R20, R9.reuse, -R21 ;  /* 0x00000009140e7223 */ /* 0x080fe20000010815 */
[-C--:B------:R-:W-:Y:S01]  /*7c80*/  FMUL.FTZ R3, R32, R9.reuse ;  /* 0x0000000920037220 */ /* 0x080fe20000410000 */
[----:B-1----:R-:W-:Y:S01]  /*7c90*/  FFMA.FTZ R13, R4, R2, R35 ;  /* 0x00000002040d7223 */ /* 0x002fe20000010023 */
[-CC-:B------:R-:W-:Y:S01]  /*7ca0*/  FFMA.FTZ R147, R24, R9.reuse, -R21.reuse ;  /* 0x0000000918937223 */ /* 0x180fe20000010815 */
[-CC-:B------:R-:W-:Y:S01]  /*7cb0*/  FFMA.FTZ R20, R39, R9.reuse, -R21.reuse ;  /* 0x0000000927147223 */ /* 0x180fe20000010815 */
[-C--:B------:R-:W-:Y:S01]  /*7cc0*/  FFMA.FTZ R141, R28, R9.reuse, -R21 ;  /* 0x000000091c8d7223 */ /* 0x080fe20000010815 */
[----:B------:R-:W-:Y:S01]  /*7cd0*/  FADD.FTZ R13, R74, R13 ;  /* 0x0000000d4a0d7221 */ /* 0x000fe20000010000 */
[----:B------:R-:W0:Y:S01]  /*7ce0*/  MUFU.EX2 R3, R3 ;  /* 0x0000000300037308 */ /* 0x000e220000000800 */
[-CC-:B------:R-:W-:Y:S01]  /*7cf0*/  FFMA.FTZ R24, R30, R9.reuse, -R21.reuse ;  /* 0x000000091e187223 */ /* 0x180fe20000010815 */
[-C--:B------:R-:W-:Y:S01]  /*7d00*/  FFMA.FTZ R28, R78, R9.reuse, -R21 ;  /* 0x000000094e1c7223 */ /* 0x080fe20000010815 */
[----:B------:R-:W-:Y:S01]  /*7d10*/  FADD.FTZ R2, R26, R13 ;  /* 0x0000000d1a027221 */ /* 0x000fe20000010000 */
[-CC-:B------:R-:W-:Y:S01]  /*7d20*/  FFMA.FTZ R137, R80, R9.reuse, -R21.reuse ;  /* 0x0000000950897223 */ /* 0x180fe20000010815 */
[-CC-:B------:R-:W-:Y:S01]  /*7d30*/  FFMA.FTZ R30, R40, R9.reuse, -R21.reuse ;  /* 0x00000009281e7223 */ /* 0x180fe20000010815 */
[-CC-:B------:R-:W-:Y:S01]  /*7d40*/  FFMA.FTZ R139, R82, R9.reuse, -R21.reuse ;  /* 0x00000009528b7223 */ /* 0x180fe20000010815 */
[----:B------:R-:W-:Y:S01]  /*7d50*/  FADD.FTZ R27, R41, R2 ;  /* 0x00000002291b7221 */ /* 0x000fe20000010000 */
[----:B------:R-:W1:Y:S01]  /*7d60*/  MUFU.EX2 R149, R149 ;  /* 0x0000009500957308 */ /* 0x000e620000000800 */
[-CC-:B------:R-:W-:Y:S01]  /*7d70*/  FFMA.FTZ R32, R84, R9.reuse, -R21.reuse ;  /* 0x0000000954207223 */ /* 0x180fe20000010815 */
[-C--:B------:R-:W-:Y:S01]  /*7d80*/  FFMA.FTZ R133, R46, R9.reuse, -R21 ;  /* 0x000000092e857223 */ /* 0x080fe20000010815 */
[----:B------:R-:W-:Y:S01]  /*7d90*/  FADD.FTZ R2, R6, R27 ;  /* 0x0000001b06027221 */ /* 0x000fe20000010000 */
[-CC-:B------:R-:W-:Y:S01]  /*7da0*/  FFMA.FTZ R40, R86, R9.reuse, -R21.reuse ;  /* 0x0000000956287223 */ /* 0x180fe20000010815 */
[-CC-:B------:R-:W-:Y:S01]  /*7db0*/  FFMA.FTZ R135, R50, R9.reuse, -R21.reuse ;  /* 0x0000000932877223 */ /* 0x180fe20000010815 */
[-CC-:B------:R-:W-:Y:S01]  /*7dc0*/  FFMA.FTZ R46, R52, R9.reuse, -R21.reuse ;  /* 0x00000009342e7223 */ /* 0x180fe20000010815 */
[----:B------:R-:W-:Y:S01]  /*7dd0*/  FADD.FTZ R27, R43, R2 ;  /* 0x000000022b1b7221 */ /* 0x000fe20000010000 */
[----:B------:R-:W2:Y:S01]  /*7de0*/  MUFU.EX2 R151, R151 ;  /* 0x0000009700977308 */ /* 0x000ea20000000800 */
[----:B0-----:R-:W-:Y:S01]  /*7df0*/  FFMA.FTZ R0, R3, R0, R72 ;  /* 0x0000000003007223 */ /* 0x001fe20000010048 */
[-C--:B------:R-:W-:Y:S01]  /*7e00*/  FFMA.FTZ R129, R54, R9.reuse, -R21 ;  /* 0x0000000936817223 */ /* 0x080fe20000010815 */
[----:B------:R-:W-:Y:S01]  /*7e10*/  FADD.FTZ R2, R34, R27 ;  /* 0x0000001b22027221 */ /* 0x000fe20000010000 */
[-CC-:B------:R-:W-:Y:S01]  /*7e20*/  FFMA.FTZ R50, R56, R9.reuse, -R21.reuse ;  /* 0x0000000938327223 */ /* 0x180fe20000010815 */
[-CC-:B------:R-:W-:Y:S01]  /*7e30*/  FFMA.FTZ R131, R58, R9.reuse, -R21.reuse ;  /* 0x000000093a837223 */ /* 0x180fe20000010815 */
[-CC-:B------:R-:W-:Y:S01]  /*7e40*/  FFMA.FTZ R52, R60, R9.reuse, -R21.reuse ;  /* 0x000000093c347223 */ /* 0x180fe20000010815 */
[----:B------:R-:W-:Y:S01]  /*7e50*/  FADD.FTZ R27, R45, R2 ;  /* 0x000000022d1b7221 */ /* 0x000fe20000010000 */
[----:B------:R-:W0:Y:S01]  /*7e60*/  MUFU.EX2 R8, R8 ;  /* 0x0000000800087308 */ /* 0x000e220000000800 */
[----:B-1----:R-:W-:Y:S01]  /*7e70*/  FADD.FTZ R0, R149, R0 ;  /* 0x0000000095007221 */ /* 0x002fe20000010000 */
[-C--:B------:R-:W-:Y:S01]  /*7e80*/  FFMA.FTZ R125, R62, R9.reuse, -R21 ;  /* 0x000000093e7d7223 */ /* 0x080fe20000010815 */
[----:B------:R-:W-:Y:S01]  /*7e90*/  FADD.FTZ R2, R38, R27 ;  /* 0x0000001b26027221 */ /* 0x000fe20000010000 */
[-CC-:B------:R-:W-:Y:S01]  /*7ea0*/  FFMA.FTZ R54, R63, R9.reuse, -R21.reuse ;  /* 0x000000093f367223 */ /* 0x180fe20000010815 */
[-CC-:B------:R-:W-:Y:S01]  /*7eb0*/  FFMA.FTZ R127, R64, R9.reuse, -R21.reuse ;  /* 0x00000009407f7223 */ /* 0x180fe20000010815 */
[-CC-:B------:R-:W-:Y:S01]  /*7ec0*/  FFMA.FTZ R56, R136, R9.reuse, -R21.reuse ;  /* 0x0000000988387223 */ /* 0x180fe20000010815 */
[----:B------:R-:W-:Y:S01]  /*7ed0*/  FADD.FTZ R27, R47, R2 ;  /* 0x000000022f1b7221 */ /* 0x000fe20000010000 */
[----:B------:R-:W1:Y:S01]  /*7ee0*/  MUFU.EX2 R145, R145 ;  /* 0x0000009100917308 */ /* 0x000e620000000800 */
[----:B--2---:R-:W-:Y:S01]  /*7ef0*/  FADD.FTZ R13, R151, R0 ;  /* 0x00000000970d7221 */ /* 0x004fe20000010000 */
[-C--:B------:R-:W-:Y:S01]  /*7f00*/  FFMA.FTZ R121, R66, R9.reuse, -R21 ;  /* 0x0000000942797223 */ /* 0x080fe20000010815 */
[----:B------:R-:W-:Y:S01]  /*7f10*/  FADD.FTZ R2, R42, R27 ;  /* 0x0000001b2a027221 */ /* 0x000fe20000010000 */
[-CC-:B------:R-:W-:Y:S01]  /*7f20*/  FFMA.FTZ R58, R138, R9.reuse, -R21.reuse ;  /* 0x000000098a3a7223 */ /* 0x180fe20000010815 */
[-CC-:B------:R-:W-:Y:S01]  /*7f30*/  FFMA.FTZ R123, R68, R9.reuse, -R21.reuse ;  /* 0x00000009447b7223 */ /* 0x180fe20000010815 */
[----:B------:R-:W-:Y:S01]  /*7f40*/  FFMA.FTZ R60, R140, R9, -R21 ;  /* 0x000000098c3c7223 */ /* 0x000fe20000010815 */
[----:B------:R-:W-:Y:S01]  /*7f50*/  FADD.FTZ R27, R49, R2 ;  /* 0x00000002311b7221 */ /* 0x000fe20000010000 */
[----:B------:R-:W2:Y:S01]  /*7f60*/  MUFU.EX2 R14, R14 ;  /* 0x0000000e000e7308 */ /* 0x000ea20000000800 */
[----:B0-----:R-:W-:-:S02]  /*7f70*/  FADD.FTZ R0, R8, R13 ;  /* 0x0000000d08007221 */ /* 0x001fc40000010000 */
[----:B------:R-:W-:-:S04]  /*7f80*/  FADD.FTZ R2, R44, R27 ;  /* 0x0000001b2c027221 */ /* 0x000fc80000010000 */
[----:B------:R-:W-:Y:S01]  /*7f90*/  FADD.FTZ R27, R51, R2 ;  /* 0x00000002331b7221 */ /* 0x000fe20000010000 */
[----:B------:R-:W0:Y:S01]  /*7fa0*/  MUFU.EX2 R147, R147 ;  /* 0x0000009300937308 */ /* 0x000e220000000800 */
[----:B-1----:R-:W-:Y:S02]  /*7fb0*/  FADD.FTZ R13, R145, R0 ;  /* 0x00000000910d7221 */ /* 0x002fe40000010000 */
[----:B------:R-:W-:-:S04]  /*7fc0*/  FADD.FTZ R2, R48, R27 ;  /* 0x0000001b30027221 */ /* 0x000fc80000010000 */
[----:B------:R-:W-:Y:S01]  /*7fd0*/  FADD.FTZ R27, R53, R2 ;  /* 0x00000002351b7221 */ /* 0x000fe20000010000 */
[----:B------:R-:W1:Y:S01]  /*7fe0*/  MUFU.EX2 R20, R20 ;  /* 0x0000001400147308 */ /* 0x000e620000000800 */
[----:B--2---:R-:W-:Y:S02]  /*7ff0*/  FADD.FTZ R0, R14, R13 ;  /* 0x0000000d0e007221 */ /* 0x004fe40000010000 */
[----:B------:R-:W-:-:S04]  /*8000*/  FADD.FTZ R2, R132, R27 ;  /* 0x0000001b84027221 */ /* 0x000fc80000010000 */
[----:B------:R-:W-:Y:S01]  /*8010*/  FADD.FTZ R27, R25, R2 ;  /* 0x00000002191b7221 */ /* 0x000fe20000010000 */
[----:B------:R-:W2:Y:S01]  /*8020*/  MUFU.EX2 R141, R141 ;  /* 0x0000008d008d7308 */ /* 0x000ea20000000800 */
[----:B0-----:R-:W-:Y:S02]  /*8030*/  FADD.FTZ R13, R147, R0 ;  /* 0x00000000930d7221 */ /* 0x001fe40000010000 */
        /* <DEDUP_REMOVED lines=68> */
.L_x_974:
[----:B------:R-:W-:Y:S01]  /*8480*/  ULEA UR6, UR26, UR45, 0x3 ;  /* 0x0000002d1a067291 */ /* 0x000fe2000f8e183f */
[----:B------:R-:W-:Y:S01]  /*8490*/  ISETP.GT.AND P1, PT, R5, UR25, PT ;  /* 0x0000001905007c0c */ /* 0x000fe2000bf24270 */
[----:B------:R-:W-:Y:S01]  /*84a0*/  UMOV UR27, UR46 ;  /* 0x0000002e001b7c82 */ /* 0x000fe20008000000 */
[----:B------:R-:W-:Y:S01]  /*84b0*/  UMOV UR26, UR36 ;  /* 0x00000024001a7c82 */ /* 0x000fe20008000000 */
[----:B------:R-:W-:Y:S01]  /*84c0*/  UIADD3 UR6, UR6, 0x16860, URZ ;  /* 0x0001686006067890 */ /* 0x000fe2000fffe03f */
[-C--:B------:R-:W-:Y:S01]  /*84d0*/  FMUL.FTZ R88, R88, R4.reuse ;  /* 0x0000000458587220 */ /* 0x080fe20000410000 */
[-C--:B------:R-:W-:Y:S01]  /*84e0*/  FMUL.FTZ R89, R89, R4.reuse ;  /* 0x0000000459597220 */ /* 0x080fe20000410000 */
[-C--:B------:R-:W-:Y:S01]  /*84f0*/  FMUL.FTZ R92, R92, R4.reuse ;  /* 0x000000045c5c7220 */ /* 0x080fe20000410000 */
[----:B------:R-:W-:Y:S01]  /*8500*/  UPRMT UR6, UR43, 0x654, UR6 ;  /* 0x000006542b067896 */ /* 0x000fe20008000006 */
        /* <DEDUP_REMOVED lines=31> */
[----:B------:R-:W-:Y:S01]  /*8700*/  VIADD R5, R5, 0xffffffff ;  /* 0xffffffff05057836 */ /* 0x000fe20000000000 */
        /* <DEDUP_REMOVED lines=32> */
[----:B------:R-:W-:Y:S01]  /*8910*/  F2FP.BF16.F32.PACK_AB R123, R60, R123 ;  /* 0x0000007b3c7b723e */ /* 0x000fe200000010ff */
[----:B------:R-:W-:Y:S06]  /*8920*/  @P1 BRA `(.L_x_975) ;  /* 0xffffffc800801947 */ /* 0x000fec000383ffff */
.L_x_956:
[----:B------:R-:W-:Y:S01]  /*8930*/  UISETP.NE.AND UP1, UPT, UR50, URZ, UPT ;  /* 0x0000003f3200728c */ /* 0x000fe2000bf25270 */
[----:B------:R-:W-:Y:S01]  /*8940*/  IADD3 R36, -R36, 0x1, RZ ;  /* 0x0000000124247810 */ /* 0x000fe20007ffe1ff */
[----:B------:R-:W-:Y:S02]  /*8950*/  UISETP.NE.AND UP0, UPT, UR49, URZ, UPT ;  /* 0x0000003f3100728c */ /* 0x000fe4000bf05270 */
[----:B------:R-:W-:Y:S02]  /*8960*/  UIADD3 UR10, UR38, 0xbf, URZ ;  /* 0x000000bf260a7890 */ /* 0x000fe4000fffe03f */
[----:B------:R-:W-:Y:S02]  /*8970*/  IMAD R3, R37, UR40, R36 ;  /* 0x0000002825037c24 */ /* 0x000fe4000f8e0224 */
[----:B------:R-:W-:-:S03]  /*8980*/  PLOP3.LUT P1, PT, PT, PT, UP0, 0x40, 0x0 ;  /* 0x000000000000781c */ /* 0x000fc60003f2e808 */
[----:B------:R-:W-:Y:S01]  /*8990*/  @UP1 ULDC UR6, c[0x0][0x44c] ;  /* 0x0001130000061ab9 */ /* 0x000fe20000000800 */
[----:B------:R-:W-:Y:S01]  /*89a0*/  @UP1 ULDC UR11, c[0x0][0x450] ;  /* 0x00011400000b1ab9 */ /* 0x000fe20000000800 */
[----:B------:R-:W-:-:S04]  /*89b0*/  UIMAD.WIDE.U32 UR6, UR10, UR6, URZ ;  /* 0x000000060a0672a5 */ /* 0x000fc8000f8e003f */
[----:B------:R-:W-:-:S06]  /*89c0*/  @UP1 USHF.R.U32.HI UR10, URZ, UR11, UR7 ;  /* 0x0000000b3f0a1299 */ /* 0x000fcc0008011607 */
[----:B------:R-:W-:-:S04]  /*89d0*/  VIADD R3, R3, UR10 ;  /* 0x0000000a03037c36 */ /* 0x000fc80008000000 */
[----:B------:R-:W-:Y:S01]  /*89e0*/  VIADD R4, R3, -UR22 ;  /* 0x8000001603047c36 */ /* 0x000fe20008000000 */
[----:B------:R-:W-:Y:S06]  /*89f0*/  @P1 BRA `(.L_x_976) ;  /* 0x0000000000441947 */ /* 0x000fec0003800000 */
[----:B------:R-:W-:-:S13]  /*8a00*/  ISETP.GT.AND P1, PT, R3, -0x1, PT ;  /* 0xffffffff0300780c */ /* 0x000fda0003f24270 */
[----:B------:R-:W-:Y:S05]  /*8a10*/  @P1 BRA `(.L_x_977) ;  /* 0x0000000000201947 */ /* 0x000fea0003800000 */
[----:B------:R-:W0:Y:S01]  /*8a20*/  LDC R8, c[0x0][0x9e4] ;  /* 0x00027900ff087b82 */ /* 0x000e220000000800 */
[----:B------:R-:W-:Y:S02]  /*8a30*/  LOP3.LUT R3, RZ, R3, RZ, 0x33, !PT ;  /* 0x00000003ff037212 */ /* 0x000fe400078e33ff */
[----:B0-----:R-:W-:-:S13]  /*8a40*/  ISETP.NE.AND P1, PT, R8, 0x1, PT ;  /* 0x000000010800780c */ /* 0x001fda0003f25270 */
[----:B------:R-:W0:Y:S02]  /*8a50*/  @P1 LDC.64 R6, c[0x0][0x9e8] ;  /* 0x00027a00ff061b82 */ /* 0x000e240000000a00 */
[----:B0-----:R-:W-:-:S05]  /*8a60*/  @P1 IMAD.HI.U32 R6, R3, R6, RZ ;  /* 0x0000000603061227 */ /* 0x001fca00078e00ff */
[----:B------:R-:W-:-:S04]  /*8a70*/  @P1 SHF.R.U32.HI R3, RZ, R7, R6 ;  /* 0x00000007ff031219 */ /* 0x000fc80000011606 */
[----:B------:R-:W-:Y:S01]  /*8a80*/  LOP3.LUT R3, RZ, R3, RZ, 0x33, !PT ;  /* 0x00000003ff037212 */ /* 0x000fe200078e33ff */
[----:B------:R-:W-:Y:S06]  /*8a90*/  BRA `(.L_x_978) ;  /* 0x0000000000147947 */ /* 0x000fec0003800000 */
.L_x_977:
[----:B------:R-:W0:Y:S02]  /*8aa0*/  LDC R8, c[0x0][0x9e4] ;  /* 0x00027900ff087b82 */ /* 0x000e240000000800 */
[----:B0-----:R-:W-:-:S13]  /*8ab0*/  ISETP.NE.AND P1, PT, R8, 0x1, PT ;  /* 0x000000010800780c */ /* 0x001fda0003f25270 */
[----:B------:R-:W0:Y:S02]  /*8ac0*/  @P1 LDC.64 R6, c[0x0][0x9e8] ;  /* 0x00027a00ff061b82 */ /* 0x000e240000000a00 */
[----:B0-----:R-:W-:-:S05]  /*8ad0*/  @P1 IMAD.HI.U32 R6, R3, R6, RZ ;  /* 0x0000000603061227 */ /* 0x001fca00078e00ff */
[----:B------:R-:W-:-:S07]  /*8ae0*/  @P1 SHF.R.U32.HI R3, RZ, R7, R6 ;  /* 0x00000007ff031219 */ /* 0x000fce0000011606 */
.L_x_978:
[----:B------:R-:W-:-:S05]  /*8af0*/  IMAD R3, R3, R8, RZ ;  /* 0x0000000803037224 */ /* 0x000fca00078e02ff */
[----:B------:R-:W-:-:S07]  /*8b00*/  VIMNMX R4, R4, R3, !PT ;  /* 0x0000000304047248 */ /* 0x000fce0007fe0100 */
.L_x_976:
[----:B------:R-:W-:-:S05]  /*8b10*/  VIADD R4, R4, 0x7f ;  /* 0x0000007f04047836 */ /* 0x000fca0000000000 */
[----:B------:R-:W-:-:S04]  /*8b20*/  SHF.R.S32.HI R3, RZ, 0x1f, R4 ;  /* 0x0000001fff037819 */ /* 0x000fc80000011404 */
[----:B------:R-:W-:-:S04]  /*8b30*/  LEA.HI R3, R3, R4, RZ, 0x7 ;  /* 0x0000000403037211 */ /* 0x000fc800078f38ff */
[----:B------:R-:W-:-:S04]  /*8b40*/  SHF.R.S32.HI R3, RZ, 0x7, R3 ;  /* 0x00000007ff037819 */ /* 0x000fc80000011403 */
[----:B------:R-:W-:-:S04]  /*8b50*/  VIMNMX R4, R3, UR42, !PT ;  /* 0x0000002a03047c48 */ /* 0x000fc8000ffe0100 */
[----:B------:R-:W-:-:S13]  /*8b60*/  ISETP.GE.AND P1, PT, R5, R4, PT ;  /* 0x000000040500720c */ /* 0x000fda0003f26270 */
[----:B------:R-:W-:Y:S05]  /*8b70*/  @!P1 BRA `(.L_x_979) ;  /* 0x0000002400489947 */ /* 0x000fea0003800000 */
[----:B------:R-:W-:Y:S01]  /*8b80*/  IMAD.MOV.U32 R6, RZ, RZ, R10 ;  /* 0x000000ffff067224 */ /* 0x000fe200078e000a */
[----:B------:R-:W-:Y:S01]  /*8b90*/  UMOV UR23, UR46 ;  /* 0x0000002e00177c82 */ /* 0x000fe20008000000 */
[----:B------:R-:W-:Y:S01]  /*8ba0*/  IMAD.MOV.U32 R3, RZ, RZ, R12 ;  /* 0x000000ffff037224 */ /* 0x000fe200078e000c */
[----:B------:R-:W-:Y:S01]  /*8bb0*/  UMOV UR22, UR36 ;  /* 0x0000002400167c82 */ /* 0x000fe20008000000 */
[----:B------:R-:W-:-:S05]  /*8bc0*/  ULDC UR21, c[0x0][0x9d8] ;  /* 0x0002760000157ab9 */ /* 0x000fca0000000800 */
.L_x_990:
[----:B------:R-:W-:Y:S01]  /*8bd0*/  ISETP.NE.AND P2, PT, RZ, UR44, PT ;  /* 0x0000002cff007c0c */ /* 0x000fe2000bf45270 */
[----:B------:R-:W-:-:S04]  /*8be0*/  UISETP.NE.AND UP0, UPT, UR22, 0x1, UPT ;  /* 0x000000011600788c */ /* 0x000fc8000bf05270 */
[----:B------:R-:W-:-:S04]  /*8bf0*/  USEL UR46, URZ, 0x1, UP0 ;  /* 0x000000013f2e7887 */ /* 0x000fc80008000000 */
[----:B------:R-:W-:-:S04]  /*8c00*/  ULOP3.LUT UR46, UR23, UR46, URZ, 0x3c, !UPT ;  /* 0x0000002e172e7292 */ /* 0x000fc8000f8e3c3f */
[----:B------:R-:W-:Y:S08]  /*8c10*/  @P2 BRA `(.L_x_980) ;  /* 0x0000000000382947 */ /* 0x000ff00003800000 */
[----:B------:R-:W-:Y:S05]  /*8c20*/  @!P0 BRA `(.L_x_981) ;  /* 0x0000000000048947 */ /* 0x000fea0003800000 */
[----:B------:R-:W-:Y:S01]  /*8c30*/  BPT.TRAP 0x1 ;  /* 0x000000040000795c */ /* 0x000fe20000300000 */
.L_x_981:
        /* <DEDUP_REMOVED lines=9> */
.L_x_982:
[----:B-1----:R-:W-:Y:S05]  /*8cd0*/  @P1 BRA `(.L_x_980) ;  /* 0x0000000000081947 */ /* 0x002fea0003800000 */
[----:B------:R-:W1:Y:S02]  /*8ce0*/  SYNCS.PHASECHK.TRANS64.TRYWAIT P1, [UR6+0x16830], R7 ;  /* 0x01683007ff0075a7 */ /* 0x000e640008020146 */
[----:B-1----:R-:W-:Y:S05]  /*8cf0*/  @!P1 BRA `(.L_x_983) ;  /* 0x000000c0007c9947 */ /* 0x002fea0003800000 */
.L_x_980:
        /* <DEDUP_REMOVED lines=28> */
.L_x_985:
[----:B------:R-:W-:Y:S01]  /*8ec0*/  ULEA UR6, UR22, UR45, 0x3 ;  /* 0x0000002d16067291 */ /* 0x000fe2000f8e183f */
[----:B------:R-:W-:-:S05]  /*8ed0*/  IMAD.U32 R7, RZ, RZ, UR23 ;  /* 0x00000017ff077e24 */ /* 0x000fca000f8e00ff */
[----:B------:R-:W-:-:S04]  /*8ee0*/  SHF.L.U32 R7, R7, 0x1f, RZ ;  /* 0x0000001f07077819 */ /* 0x000fc800000006ff */
[----:B------:R0:W1:Y:S01]  /*8ef0*/  SYNCS.PHASECHK.TRANS64.TRYWAIT P1, [UR6+0x16850], R7 ;  /* 0x01685007ff0075a7 */ /* 0x0000620008020146 */
[----:B------:R-:W-:Y:S05]  /*8f00*/  @!P0 BRA `(.L_x_986) ;  /* 0x0000000000048947 */ /* 0x000fea0003800000 */
[----:B------:R-:W-:Y:S01]  /*8f10*/  BPT.TRAP 0x1 ;  /* 0x000000040000795c */ /* 0x000fe20000300000 */
.L_x_986:
[----:B-1----:R-:W-:Y:S05]  /*8f20*/  @P1 BRA `(.L_x_984) ;  /* 0x0000000000081947 */ /* 0x002fea0003800000 */
[----:B------:R-:W1:Y:S02]  /*8f30*/  SYNCS.PHASECHK.TRANS64.TRYWAIT P1, [UR6+0x16850], R7 ;  /* 0x01685007ff0075a7 */ /* 0x000e640008020146 */
[----:B-1----:R-:W-:Y:S05]  /*8f40*/  @!P1 BRA `(.L_x_987) ;  /* 0x000000c000009947 */ /* 0x002fea0003800000 */
.L_x_984:
        /* <DEDUP_REMOVED lines=51> */
.L_x_988:
[----:B------:R-:W-:Y:S01]  /*9280*/  FMUL.FTZ R8, R24, UR21 ;  /* 0x0000001518087c20 */ /* 0x000fe20008410000 */
[----:B------:R-:W-:Y:S01]  /*9290*/  FMUL.FTZ R14, R25, UR21 ;  /* 0x00000015190e7c20 */ /* 0x000fe20008410000 */
[----:B0-----:R-:W-:Y:S01]  /*92a0*/  FMUL.FTZ R7, R26, UR21 ;  /* 0x000000151a077c20 */ /* 0x001fe20008410000 */
        /* <DEDUP_REMOVED lines=142> */
[----:B-1----:R-:W-:Y:S02]  /*9b90*/  FMNMX.FTZ R10, R150, R9, !PT ;  /* 0x00000009960a7209 */ /* 0x002fe40007810000 */
[----:B------:R-:W1:Y:S05]  /*9ba0*/  LDC R9, c[0x0][0x988] ;  /* 0x00026200ff097b82 */ /* 0x000e6a0000000800 */
[----:B------:R-:W3:Y:S01]  /*9bb0*/  MUFU.TANH R13, R13 ;  /* 0x0000000d000d7308 */ /* 0x000ee20000002400 */
[----:B--2---:R-:W-:-:S07]  /*9bc0*/  FMNMX.FTZ R11, R60, R11, !PT ;  /* 0x0000000b3c0b7209 */ /* 0x004fce0007810000 */
[----:B------:R-:W2:Y:S01]  /*9bd0*/  MUFU.TANH R15, R15 ;  /* 0x0000000f000f7308 */ /* 0x000ea20000002400 */
[----:B0-----:R-:W-:-:S07]  /*9be0*/  FMNMX.FTZ R11, R62, R11, !PT ;  /* 0x0000000b3e0b7209 */ /* 0x001fce0007810000 */
[----:B------:R-:W0:Y:S01]  /*9bf0*/  MUFU.TANH R64, R64 ;  /* 0x0000004000407308 */ /* 0x000e220000002400 */
[----:B---3--:R-:W-:-:S07]  /*9c00*/  FMNMX.FTZ R10, R13, R10, !PT ;  /* 0x0000000a0d0a7209 */ /* 0x008fce0007810000 */
        /* <DEDUP_REMOVED lines=41> */
[----:B---3--:R-:W-:-:S05]  /*9ea0*/  FMNMX.FTZ R35, R69, R10, !PT ;  /* 0x0000000a45237209 */ /* 0x008fca0007810000 */
[----:B------:R-:W3:Y:S01]  /*9eb0*/  SHFL.BFLY PT, R10, R35, 0x2, 0x1f ;  /* 0x0c401f00230a7f89 */ /* 0x000ee200000e0000 */
[----:B--2---:R-:W-:-:S04]  /*9ec0*/  FMNMX.FTZ R11, R84, R11, !PT ;  /* 0x0000000b540b7209 */ /* 0x004fc80007810000 */
[----:B0-----:R-:W-:-:S05]  /*9ed0*/  FMNMX.FTZ R11, R86, R11, !PT ;  /* 0x0000000b560b7209 */ /* 0x001fca0007810000 */
[----:B------:R-:W0:Y:S01]  /*9ee0*/  SHFL.BFLY PT, R12, R11, 0x2, 0x1f ;  /* 0x0c401f000b0c7f89 */ /* 0x000e2200000e0000 */
[----:B---3--:R-:W-:Y:S02]  /*9ef0*/  FMNMX.FTZ R37, R35, R10, !PT ;  /* 0x0000000a23257209 */ /* 0x008fe40007810000 */
[----:B0-----:R-:W-:-:S03]  /*9f00*/  FMNMX.FTZ R39, R11, R12, !PT ;  /* 0x0000000c0b277209 */ /* 0x001fc60007810000 */
[----:B------:R-:W0:Y:S04]  /*9f10*/  SHFL.BFLY PT, R12, R37, 0x1, 0x1f ;  /* 0x0c201f00250c7f89 */ /* 0x000e2800000e0000 */
[----:B------:R-:W2:Y:S01]  /*9f20*/  SHFL.BFLY PT, R10, R39, 0x1, 0x1f ;  /* 0x0c201f00270a7f89 */ /* 0x000ea200000e0000 */
[----:B0-----:R-:W-:Y:S02]  /*9f30*/  FMNMX.FTZ R12, R37, R12, !PT ;  /* 0x0000000c250c7209 */ /* 0x001fe40007810000 */
[----:B--2---:R-:W-:-:S03]  /*9f40*/  FMNMX.FTZ R10, R39, R10, !PT ;  /* 0x0000000a270a7209 */ /* 0x004fc60007810000 */
[C---:B-1----:R-:W-:Y:S01]  /*9f50*/  FMUL.FTZ R71, R12.reuse, R9 ;  /* 0x000000090c477220 */ /* 0x042fe20000410000 */
[----:B------:R-:W-:-:S03]  /*9f60*/  FADD.FTZ R3, -R12, R3 ;  /* 0x000000030c037221 */ /* 0x000fc60000010100 */
[-CC-:B------:R-:W-:Y:S01]  /*9f70*/  FFMA.FTZ R35, R32, R9.reuse, -R71.reuse ;  /* 0x0000000920237223 */ /* 0x180fe20000010847 */
[-CC-:B------:R-:W-:Y:S01]  /*9f80*/  FFMA.FTZ R32, R36, R9.reuse, -R71.reuse ;  /* 0x0000000924207223 */ /* 0x180fe20000010847 */
[-CC-:B------:R-:W-:Y:S01]  /*9f90*/  FFMA.FTZ R36, R25, R9.reuse, -R71.reuse ;  /* 0x0000000919247223 */ /* 0x180fe20000010847 */
[-CC-:B------:R-:W-:Y:S01]  /*9fa0*/  FFMA.FTZ R25, R29, R9.reuse, -R71.reuse ;  /* 0x000000091d197223 */ /* 0x180fe20000010847 */
[C---:B------:R-:W-:Y:S01]  /*9fb0*/  FADD.FTZ R6, -R10.reuse, R6 ;  /* 0x000000060a067221 */ /* 0x040fe20000010100 */
[-C--:B------:R-:W-:Y:S01]  /*9fc0*/  FMUL.FTZ R29, R10, R9.reuse ;  /* 0x000000090a1d7220 */ /* 0x080fe20000410000 */
[-CC-:B------:R-:W-:Y:S01]  /*9fd0*/  FFMA.FTZ R59, R26, R9.reuse, -R71.reuse ;  /* 0x000000091a3b7223 */ /* 0x180fe20000010847 */
[-C--:B------:R-:W-:Y:S01]  /*9fe0*/  FMUL.FTZ R41, R3, R9.reuse ;  /* 0x0000000903297220 */ /* 0x080fe20000410000 */
[-CC-:B------:R-:W-:Y:S01]  /*9ff0*/  FFMA.FTZ R39, R8, R9.reuse, -R71.reuse ;  /* 0x0000000908277223 */ /* 0x180fe20000010847 */
[-C--:B------:R-:W-:Y:S01]  /*a000*/  FFMA.FTZ R26, R40, R9.reuse, -R71 ;  /* 0x00000009281a7223 */ /* 0x080fe20000010847 */
[-C--:B------:R-:W-:Y:S01]  /*a010*/  FMUL.FTZ R3, R6, R9.reuse ;  /* 0x0000000906037220 */ /* 0x080fe20000410000 */
[-C--:B------:R-:W-:Y:S01]  /*a020*/  FFMA.FTZ R40, R7, R9.reuse, -R29 ;  /* 0x0000000907287223 */ /* 0x080fe2000001081d */
[-C--:B------:R-:W-:Y:S01]  /*a030*/  FFMA.FTZ R61, R14, R9.reuse, -R71 ;  /* 0x000000090e3d7223 */ /* 0x080fe20000010847 */
[-C--:B------:R-:W-:Y:S01]  /*a040*/  FFMA.FTZ R149, R20, R9.reuse, -R29 ;  /* 0x0000000914957223 */ /* 0x080fe2000001081d */
[----:B------:R-:W-:Y:S01]  /*a050*/  MUFU.EX2 R11, R41 ;  /* 0x00000029000b7308 */ /* 0x000fe20000000800 */
[-C--:B------:R-:W-:Y:S01]  /*a060*/  FFMA.FTZ R37, R24, R9.reuse, -R71 ;  /* 0x0000000918257223 */ /* 0x080fe20000010847 */
[-CC-:B------:R-:W-:Y:S01]  /*a070*/  FFMA.FTZ R151, R28, R9.reuse, -R29.reuse ;  /* 0x000000091c977223 */ /* 0x180fe2000001081d */
[-CC-:B------:R-:W-:Y:S01]  /*a080*/  FFMA.FTZ R20, R30, R9.reuse, -R29.reuse ;  /* 0x000000091e147223 */ /* 0x180fe2000001081d */
[-C--:B------:R-:W-:Y:S01]  /*a090*/  FFMA.FTZ R145, R34, R9.reuse, -R29 ;  /* 0x0000000922917223 */ /* 0x080fe2000001081d */
[-C--:B------:R-:W-:Y:S01]  /*a0a0*/  FFMA.FTZ R57, R120, R9.reuse, -R71 ;  /* 0x0000000978397223 */ /* 0x080fe20000010847 */
[-CC-:B------:R-:W-:Y:S01]  /*a0b0*/  FFMA.FTZ R28, R122, R9.reuse, -R29.reuse ;  /* 0x000000097a1c7223 */ /* 0x180fe2000001081d */
[-C--:B------:R-:W-:Y:S01]  /*a0c0*/  FFMA.FTZ R147, R38, R9.reuse, -R29 ;  /* 0x0000000926937223 */ /* 0x080fe2000001081d */
[----:B------:R-:W0:Y:S01]  /*a0d0*/  MUFU.EX2 R39, R39 ;  /* 0x0000002700277308 */ /* 0x000e220000000800 */
[-C--:B------:R-:W-:Y:S01]  /*a0e0*/  FFMA.FTZ R55, R124, R9.reuse, -R71 ;  /* 0x000000097c377223 */ /* 0x080fe20000010847 */
[-CC-:B------:R-:W-:Y:S01]  /*a0f0*/  FFMA.FTZ R30, R126, R9.reuse, -R29.reuse ;  /* 0x000000097e1e7223 */ /* 0x180fe2000001081d */
[-C--:B------:R-:W-:Y:S01]  /*a100*/  FFMA.FTZ R141, R42, R9.reuse, -R29 ;  /* 0x000000092a8d7223 */ /* 0x080fe2000001081d */
[-C--:B------:R-:W-:Y:S01]  /*a110*/  FFMA.FTZ R53, R128, R9.reuse, -R71 ;  /* 0x0000000980357223 */ /* 0x080fe20000010847 */
[-C--:B------:R-:W-:Y:S01]  /*a120*/  FFMA.FTZ R34, R130, R9.reuse, -R29 ;  /* 0x0000000982227223 */ /* 0x080fe2000001081d */
[-C--:B------:R-:W-:Y:S01]  /*a130*/  FFMA.FTZ R24, R44, R9.reuse, -R71 ;  /* 0x000000092c187223 */ /* 0x080fe20000010847 */
[-C--:B------:R-:W-:Y:S01]  /*a140*/  FFMA.FTZ R143, R46, R9.reuse, -R29 ;  /* 0x000000092e8f7223 */ /* 0x080fe2000001081d */
[----:B------:R-:W-:Y:S01]  /*a150*/  MUFU.EX2 R3, R3 ;  /* 0x0000000300037308 */ /* 0x000fe20000000800 */
[-CC-:B------:R-:W-:Y:S01]  /*a160*/  FFMA.FTZ R8, R31, R9.reuse, -R71.reuse ;  /* 0x000000091f087223 */ /* 0x180fe20000010847 */
[-C--:B------:R-:W-:Y:S01]  /*a170*/  FFMA.FTZ R51, R132, R9.reuse, -R71 ;  /* 0x0000000984337223 */ /* 0x080fe20000010847 */
[-C--:B------:R-:W-:Y:S01]  /*a180*/  FFMA.FTZ R38, R134, R9.reuse, -R29 ;  /* 0x0000000986267223 */ /* 0x080fe2000001081d */
[-C--:B------:R-:W-:Y:S01]  /*a190*/  FFMA.FTZ R136, R136, R9.reuse, -R71 ;  /* 0x0000000988887223 */ /* 0x080fe20000010847 */
[-C--:B------:R-:W-:Y:S01]  /*a1a0*/  FFMA.FTZ R137, R48, R9.reuse, -R29 ;  /* 0x0000000930897223 */ /* 0x080fe2000001081d */
[-C--:B------:R-:W-:Y:S01]  /*a1b0*/  FFMA.FTZ R49, R138, R9.reuse, -R71 ;  /* 0x000000098a317223 */ /* 0x080fe20000010847 */
[-C--:B------:R-:W-:Y:S01]  /*a1c0*/  FFMA.FTZ R42, R50, R9.reuse, -R29 ;  /* 0x00000009322a7223 */ /* 0x080fe2000001081d */
[----:B------:R-:W1:Y:S01]  /*a1d0*/  MUFU.EX2 R40, R40 ;  /* 0x0000002800287308 */ /* 0x000e620000000800 */
[----:B0-----:R-:W-:Y:S01]  /*a1e0*/  FFMA.FTZ R2, R11, R2, R39 ;  /* 0x000000020b027223 */ /* 0x001fe20000010027 */
[-C--:B------:R-:W-:Y:S01]  /*a1f0*/  FFMA.FTZ R138, R140, R9.reuse, -R71 ;  /* 0x000000098c8a7223 */ /* 0x080fe20000010847 */
[-C--:B------:R-:W-:Y:S01]  /*a200*/  FFMA.FTZ R139, R52, R9.reuse, -R29 ;  /* 0x00000009348b7223 */ /* 0x080fe2000001081d */
[-C--:B------:R-:W-:Y:S01]  /*a210*/  FFMA.FTZ R47, R142, R9.reuse, -R71 ;  /* 0x000000098e2f7223 */ /* 0x080fe20000010847 */
[-C--:B------:R-:W-:Y:S01]  /*a220*/  FFMA.FTZ R44, R54, R9.reuse, -R29 ;  /* 0x00000009362c7223 */ /* 0x080fe2000001081d */
[-C--:B------:R-:W-:Y:S01]  /*a230*/  FFMA.FTZ R132, R144, R9.reuse, -R71 ;  /* 0x0000000990847223 */ /* 0x080fe20000010847 */
[-C--:B------:R-:W-:Y:S01]  /*a240*/  FFMA.FTZ R133, R56, R9.reuse, -R29 ;  /* 0x0000000938857223 */ /* 0x080fe2000001081d */
[----:B------:R-:W0:Y:S01]  /*a250*/  MUFU.EX2 R61, R61 ;  /* 0x0000003d003d7308 */ /* 0x000e220000000800 */
[-C--:B------:R-:W-:Y:S01]  /*a260*/  FFMA.FTZ R45, R146, R9.reuse, -R71 ;  /* 0x00000009922d7223 */ /* 0x080fe20000010847 */
[-C--:B------:R-:W-:Y:S01]  /*a270*/  FFMA.FTZ R46, R58, R9.reuse, -R29 ;  /* 0x000000093a2e7223 */ /* 0x080fe2000001081d */
[-C--:B------:R-:W-:Y:S01]  /*a280*/  FFMA.FTZ R14, R148, R9.reuse, -R71 ;  /* 0x00000009940e7223 */ /* 0x080fe20000010847 */
[-C--:B------:R-:W-:Y:S01]  /*a290*/  FFMA.FTZ R135, R60, R9.reuse, -R29 ;  /* 0x000000093c877223 */ /* 0x080fe2000001081d */
[-C--:B------:R-:W-:Y:S01]  /*a2a0*/  FFMA.FTZ R43, R150, R9.reuse, -R71 ;  /* 0x00000009962b7223 */ /* 0x080fe20000010847 */
[-C--:B------:R-:W-:Y:S01]  /*a2b0*/  FFMA.FTZ R48, R62, R9.reuse, -R29 ;  /* 0x000000093e307223 */ /* 0x080fe2000001081d */
[-C--:B------:R-:W-:Y:S01]  /*a2c0*/  FFMA.FTZ R128, R13, R9.reuse, -R71 ;  /* 0x000000090d807223 */ /* 0x080fe20000010847 */
[----:B------:R-:W2:Y:S01]  /*a2d0*/  MUFU.EX2 R149, R149 ;  /* 0x0000009500957308 */ /* 0x000ea20000000800 */
[----:B-1----:R-:W-:Y:S01]  /*a2e0*/  FFMA.FTZ R0, R3, R0, R40 ;  /* 0x0000000003007223 */ /* 0x002fe20000010028 */
[-C--:B------:R-:W-:Y:S01]  /*a2f0*/  FFMA.FTZ R129, R64, R9.reuse, -R29 ;  /* 0x0000000940817223 */ /* 0x080fe2000001081d */
[-C--:B------:R-:W-:Y:S01]  /*a300*/  FFMA.FTZ R41, R15, R9.reuse, -R71 ;  /* 0x000000090f297223 */ /* 0x080fe20000010847 */
[-C--:B------:R-:W-:Y:S01]  /*a310*/  FFMA.FTZ R50, R66, R9.reuse, -R29 ;  /* 0x0000000942327223 */ /* 0x080fe2000001081d */
[-C--:B------:R-:W-:Y:S01]  /*a320*/  FFMA.FTZ R13, R21, R9.reuse, -R71 ;  /* 0x00000009150d7223 */ /* 0x080fe20000010847 */
[-CC-:B------:R-:W-:Y:S01]  /*a330*/  FFMA.FTZ R131, R68, R9.reuse, -R29.reuse ;  /* 0x0000000944837223 */ /* 0x180fe2000001081d */
[-C--:B------:R-:W-:Y:S01]  /*a340*/  FFMA.FTZ R52, R70, R9.reuse, -R29 ;  /* 0x0000000946347223 */ /* 0x080fe2000001081d */
[----:B------:R-:W1:Y:S01]  /*a350*/  MUFU.EX2 R37, R37 ;  /* 0x0000002500257308 */ /* 0x000e620000000800 */
[----:B0-----:R-:W-:Y:S01]  /*a360*/  FADD.FTZ R2, R61, R2 ;  /* 0x000000023d027221 */ /* 0x001fe20000010000 */
[-C--:B------:R-:W-:Y:S01]  /*a370*/  FFMA.FTZ R124, R27, R9.reuse, -R71 ;  /* 0x000000091b7c7223 */ /* 0x080fe20000010847 */
[-CC-:B------:R-:W-:Y:S01]  /*a380*/  FFMA.FTZ R125, R72, R9.reuse, -R29.reuse ;  /* 0x00000009487d7223 */ /* 0x180fe2000001081d */
[-CC-:B------:R-:W-:Y:S01]  /*a390*/  FFMA.FTZ R54, R74, R9.reuse, -R29.reuse ;  /* 0x000000094a367223 */ /* 0x180fe2000001081d */
[-C--:B------:R-:W-:Y:S01]  /*a3a0*/  FFMA.FTZ R127, R76, R9.reuse, -R29 ;  /* 0x000000094c7f7223 */ /* 0x080fe2000001081d */
[-C--:B------:R-:W-:Y:S01]  /*a3b0*/  FFMA.FTZ R21, R33, R9.reuse, -R71 ;  /* 0x0000000921157223 */ /* 0x080fe20000010847 */
[-C--:B------:R-:W-:Y:S01]  /*a3c0*/  FFMA.FTZ R56, R78, R9.reuse, -R29 ;  /* 0x000000094e387223 */ /* 0x080fe2000001081d */
[----:B------:R-:W0:Y:S01]  /*a3d0*/  MUFU.EX2 R151, R151 ;  /* 0x0000009700977308 */ /* 0x000e220000000800 */
[----:B--2---:R-:W-:Y:S01]  /*a3e0*/  FADD.FTZ R0, R149, R0 ;  /* 0x0000000095007221 */ /* 0x004fe20000010000 */
[-C--:B------:R-:W-:Y:S01]  /*a3f0*/  FFMA.FTZ R120, R63, R9.reuse, -R71 ;  /* 0x000000093f787223 */ /* 0x080fe20000010847 */
[-C--:B------:R-:W-:Y:S01]  /*a400*/  FFMA.FTZ R121, R80, R9.reuse, -R29 ;  /* 0x0000000950797223 */ /* 0x080fe2000001081d */
[-C--:B------:R-:W-:Y:S01]  /*a410*/  FFMA.FTZ R15, R65, R9.reuse, -R71 ;  /* 0x00000009410f7223 */ /* 0x080fe20000010847 */
[-C--:B------:R-:W-:Y:S01]  /*a420*/  FFMA.FTZ R58, R82, R9.reuse, -R29 ;  /* 0x00000009523a7223 */ /* 0x080fe2000001081d */
[-C--:B------:R-:W-:Y:S01]  /*a430*/  FFMA.FTZ R6, R67, R9.reuse, -R71 ;  /* 0x0000000943067223 */ /* 0x080fe20000010847 */
[-C--:B------:R-:W-:Y:S01]  /*a440*/  FFMA.FTZ R123, R84, R9.reuse, -R29 ;  /* 0x00000009547b7223 */ /* 0x080fe2000001081d */
[----:B------:R-:W2:Y:S01]  /*a450*/  MUFU.EX2 R59, R59 ;  /* 0x0000003b003b7308 */ /* 0x000ea20000000800 */
[----:B-1----:R-:W-:Y:S01]  /*a460*/  FADD.FTZ R2, R37, R2 ;  /* 0x0000000225027221 */ /* 0x002fe20000010000 */
[-C--:B------:R-:W-:Y:S01]  /*a470*/  FFMA.FTZ R27, R69, R9.reuse, -R71 ;  /* 0x00000009451b7223 */ /* 0x080fe20000010847 */
[----:B------:R-:W-:-:S05]  /*a480*/  FFMA.FTZ R60, R86, R9, -R29 ;  /* 0x00000009563c7223 */ /* 0x000fca000001081d */
        /* <DEDUP_REMOVED lines=118> */
.L_x_989:
[----:B------:R-:W-:Y:S01]  /*abf0*/  ULEA UR6, UR22, UR45, 0x3 ;  /* 0x0000002d16067291 */ /* 0x000fe2000f8e183f */
[----:B------:R-:W-:Y:S01]  /*ac00*/  ISETP.GT.AND P1, PT, R5, R4, PT ;  /* 0x000000040500720c */ /* 0x000fe20003f24270 */
[----:B------:R-:W-:Y:S01]  /*ac10*/  UMOV UR23, UR46 ;  /* 0x0000002e00177c82 */ /* 0x000fe20008000000 */
[----:B------:R-:W-:Y:S01]  /*ac20*/  UMOV UR22, UR36 ;  /* 0x0000002400167c82 */ /* 0x000fe20008000000 */
[----:B------:R-:W-:Y:S01]  /*ac30*/  UIADD3 UR6, UR6, 0x16860, URZ ;  /* 0x0001686006067890 */ /* 0x000fe2000fffe03f */
[----:B------:R-:W-:Y:S01]  /*ac40*/  F2FP.BF16.F32.PACK_AB R122, R27, R6 ;  /* 0x000000061b7a723e */ /* 0x000fe200000010ff */
        /* <DEDUP_REMOVED lines=67> */
[----:B------:R-:W-:Y:S01]  /*b080*/  F2FP.BF16.F32.PACK_AB R123, R60, R123 ;  /* 0x0000007b3c7b723e */ /* 0x000fe200000010ff */
[----:B------:R-:W-:Y:S06]  /*b090*/  @P1 BRA `(.L_x_990) ;  /* 0xffffffd800cc1947 */ /* 0x000fec000383ffff */
.L_x_979:
[----:B------:R-:W-:-:S13]  /*b0a0*/  ISETP.GE.AND P1, PT, R5, UR42, PT ;  /* 0x0000002a05007c0c */ /* 0x000fda000bf26270 */
[----:B------:R-:W-:Y:S05]  /*b0b0*/  @!P1 BRA `(.L_x_991) ;  /* 0x0000003400909947 */ /* 0x000fea0003800000 */
[----:B------:R-:W-:Y:S01]  /*b0c0*/  IMAD.MOV.U32 R4, RZ, RZ, R10 ;  /* 0x000000ffff047224 */ /* 0x000fe200078e000a */
[----:B------:R-:W-:Y:S01]  /*b0d0*/  UMOV UR27, UR46 ;  /* 0x0000002e001b7c82 */ /* 0x000fe20008000000 */
[----:B------:R-:W-:Y:S01]  /*b0e0*/  IMAD.MOV.U32 R3, RZ, RZ, R12 ;  /* 0x000000ffff037224 */ /* 0x000fe200078e000c */
[----:B------:R-:W-:Y:S01]  /*b0f0*/  UMOV UR26, UR36 ;  /* 0x00000024001a7c82 */ /* 0x000fe20008000000 */
[----:B------:R-:W-:Y:S01]  /*b100*/  ULDC UR21, c[0x0][0x9e4] ;  /* 0x0002790000157ab9 */ /* 0x000fe20000000800 */
[----:B------:R-:W-:Y:S01]  /*b110*/  ULDC UR24, c[0x0][0x9dc] ;  /* 0x0002770000187ab9 */ /* 0x000fe20000000800 */
[----:B------:R-:W-:Y:S01]  /*b120*/  ULDC UR23, c[0x0][0x288] ;  /* 0x0000a20000177ab9 */ /* 0x000fe20000000800 */
[----:B------:R-:W-:Y:S01]  /*b130*/  ULDC UR25, c[0x0][0x9d8] ;  /* 0x0002760000197ab9 */ /* 0x000fe20000000800 */
[----:B------:R-:W-:-:S05]  /*b140*/  ULDC UR22, c[0x0][0x9e0] ;  /* 0x0002780000167ab9 */ /* 0x000fca0000000800 */
.L_x_1010:
[----:B------:R-:W-:Y:S01]  /*b150*/  UIADD3 UR36, UR26, 0x1, URZ ;  /* 0x000000011a247890 */ /* 0x000fe2000fffe03f */
[----:B------:R-:W-:-:S03]  /*b160*/  ISETP.NE.AND P2, PT, RZ, UR44, PT ;  /* 0x0000002cff007c0c */ /* 0x000fc6000bf45270 */
[----:B------:R-:W-:-:S04]  /*b170*/  UISETP.NE.AND UP0, UPT, UR36, 0x2, UPT ;  /* 0x000000022400788c */ /* 0x000fc8000bf05270 */
[----:B------:R-:W-:Y:S02]  /*b180*/  USEL UR46, URZ, 0x1, UP0 ;  /* 0x000000013f2e7887 */ /* 0x000fe40008000000 */
[----:B------:R-:W-:Y:S02]  /*b190*/  USEL UR36, UR36, URZ, UP0 ;  /* 0x0000003f24247287 */ /* 0x000fe40008000000 */
[----:B------:R-:W-:Y:S02]  /*b1a0*/  ULOP3.LUT UR46, UR27, UR46, URZ, 0x3c, !UPT ;  /* 0x0000002e1b2e7292 */ /* 0x000fe4000f8e3c3f */
[----:B------:R-:W-:Y:S10]  /*b1b0*/  @P2 BRA `(.L_x_992) ;  /* 0x00000000002c2947 */ /* 0x000ff40003800000 */
[----:B------:R-:W-:Y:S05]  /*b1c0*/  @!P0 BRA `(.L_x_993) ;  /* 0x0000000000048947 */ /* 0x000fea0003800000 */
[----:B------:R-:W-:Y:S01]  /*b1d0*/  BPT.TRAP 0x1 ;  /* 0x000000040000795c */ /* 0x000fe20000300000 */
.L_x_993:
[----:B------:R-:W-:Y:S01]  /*b1e0*/  ULEA UR6, UR36, UR45, 0x3 ;  /* 0x0000002d24067291 */ /* 0x000fe2000f8e183f */
[----:B------:R-:W-:-:S05]  /*b1f0*/  IMAD.U32 R6, RZ, RZ, UR46 ;  /* 0x0000002eff067e24 */ /* 0x000fca000f8e00ff */
[----:B------:R-:W-:-:S04]  /*b200*/  SHF.L.U32 R6, R6, 0x1f, RZ ;  /* 0x0000001f06067819 */ /* 0x000fc800000006ff */
[----:B------:R0:W1:Y:S01]  /*b210*/  SYNCS.PHASECHK.TRANS64.TRYWAIT P1, [UR6+0x16830], R6 ;  /* 0x01683006ff0075a7 */ /* 0x0000620008020146 */
[----:B------:R-:W-:Y:S05]  /*b220*/  @!P0 BRA `(.L_x_994) ;  /* 0x0000000000048947 */ /* 0x000fea0003800000 */
[----:B------:R-:W-:Y:S01]  /*b230*/  BPT.TRAP 0x1 ;  /* 0x000000040000795c */ /* 0x000fe20000300000 */
.L_x_994:
[----:B-1----:R-:W-:Y:S05]  /*b240*/  @P1 BRA `(.L_x_992) ;  /* 0x0000000000081947 */ /* 0x002fea0003800000 */
[----:B------:R-:W1:Y:S02]  /*b250*/  SYNCS.PHASECHK.TRANS64.TRYWAIT P1, [UR6+0x16830], R6 ;  /* 0x01683006ff0075a7 */ /* 0x000e640008020146 */
[----:B-1----:R-:W-:Y:S05]  /*b260*/  @!P1 BRA `(.L_x_995) ;  /* 0x0000009c00509947 */ /* 0x002fea0003800000 */
.L_x_992:
[----:B01----:R-:W-:Y:S01]  /*b270*/  VIADD R6, R23, 0x8 ;  /* 0x0000000817067836 */ /* 0x003fe20000000000 */
[----:B------:R-:W-:Y:S01]  /*b280*/  ULEA UR18, UR36, UR20, 0xa ;  /* 0x0000001424127291 */ /* 0x000fe2000f8e503f */
[----:B------:R-:W-:Y:S01]  /*b290*/  UMOV UR19, 0x40000040 ;  /* 0x4000004000137882 */ /* 0x000fe20000000000 */
[----:B------:R-:W-:Y:S02]  /*b2a0*/  UMOV UR7, 0x40000040 ;  /* 0x4000004000077882 */ /* 0x000fe40000000000 */
[----:B------:R0:W-:Y:S01]  /*b2b0*/  BAR.SYNC.DEFER_BLOCKING R6, 0x100 ;  /* 0x000400060000751d */ /* 0x0001e20000010000 */
[----:B------:R-:W-:Y:S02]  /*b2c0*/  UIADD3 UR6, UR18, 0x2, URZ ;  /* 0x0000000212067890 */ /* 0x000fe4000fffe03f */
[----:B------:R-:W-:Y:S02]  /*b2d0*/  UIADD3 UR10, UR18, 0x4, URZ ;  /* 0x00000004120a7890 */ /* 0x000fe4000fffe03f */
[----:B------:R-:W-:Y:S01]  /*b2e0*/  UIADD3 UR14, UR18, 0x6, URZ ;  /* 0x00000006120e7890 */ /* 0x000fe2000fffe03f */
[----:B------:R-:W-:Y:S01]  /*b2f0*/  UMOV UR11, 0x40000040 ;  /* 0x40000040000b7882 */ /* 0x000fe20000000000 */
[----:B------:R-:W-:Y:S01]  /*b300*/  UMOV UR15, 0x40000040 ;  /* 0x40000040000f7882 */ /* 0x000fe20000000000 */
        /* <DEDUP_REMOVED lines=15> */
.L_x_997:
[----:B------:R-:W-:Y:S01]  /*b400*/  ULEA UR6, UR26, UR45, 0x3 ;  /* 0x0000002d1a067291 */ /* 0x000fe2000f8e183f */
[----:B------:R-:W-:-:S05]  /*b410*/  IMAD.U32 R6, RZ, RZ, UR27 ;  /* 0x0000001bff067e24 */ /* 0x000fca000f8e00ff */
[----:B------:R-:W-:-:S04]  /*b420*/  SHF.L.U32 R6, R6, 0x1f, RZ ;  /* 0x0000001f06067819 */ /* 0x000fc800000006ff */
[----:B------:R0:W1:Y:S01]  /*b430*/  SYNCS.PHASECHK.TRANS64.TRYWAIT P1, [UR6+0x16850], R6 ;  /* 0x01685006ff0075a7 */ /* 0x0000620008020146 */
[----:B------:R-:W-:Y:S05]  /*b440*/  @!P0 BRA `(.L_x_998) ;  /* 0x0000000000048947 */ /* 0x000fea0003800000 */
[----:B------:R-:W-:Y:S01]  /*b450*/  BPT.TRAP 0x1 ;  /* 0x000000040000795c */ /* 0x000fe20000300000 */
.L_x_998:
[----:B-1----:R-:W-:Y:S05]  /*b460*/  @P1 BRA `(.L_x_996) ;  /* 0x0000000000081947 */ /* 0x002fea0003800000 */
[----:B------:R-:W1:Y:S02]  /*b470*/  SYNCS.PHASECHK.TRANS64.TRYWAIT P1, [UR6+0x16850], R6 ;  /* 0x01685006ff0075a7 */ /* 0x000e640008020146 */
[----:B-1----:R-:W-:Y:S05]  /*b480*/  @!P1 BRA `(.L_x_999) ;  /* 0x0000009800e09947 */ /* 0x002fea0003800000 */
.L_x_996:
        /* <DEDUP_REMOVED lines=51> */
.L_x_1000:
[----:B------:R-:W-:Y:S01]  /*b7c0*/  UISETP.NE.AND UP1, UPT, UR50, URZ, UPT ;  /* 0x0000003f3200728c */ /* 0x000fe2000bf25270 */
[----:B------:R-:W-:Y:S01]  /*b7d0*/  FMUL.FTZ R8, R30, UR25 ;  /* 0x000000191e087c20 */ /* 0x000fe20008410000 */
[----:B------:R-:W-:Y:S01]  /*b7e0*/  FMUL.FTZ R30, R43, UR25 ;  /* 0x000000192b1e7c20 */ /* 0x000fe20008410000 */
[----:B------:R-:W-:Y:S01]  /*b7f0*/  FMUL.FTZ R43, R49, UR25 ;  /* 0x00000019312b7c20 */ /* 0x000fe20008410000 */
[----:B------:R-:W-:Y:S01]  /*b800*/  FMUL.FTZ R49, R56, UR25 ;  /* 0x0000001938317c20 */ /* 0x000fe20008410000 */
[----:B------:R-:W-:Y:S01]  /*b810*/  FMUL.FTZ R150, R76, UR25 ;  /* 0x000000194c967c20 */ /* 0x000fe20008410000 */
[----:B------:R-:W-:Y:S01]  /*b820*/  PLOP3.LUT P1, PT, PT, PT, UP1, 0x80, 0x0 ;  /* 0x000000000000781c */ /* 0x000fe20003f2f018 */
[----:B------:R-:W-:Y:S01]  /*b830*/  FMUL.FTZ R56, R70, UR25 ;  /* 0x0000001946387c20 */ /* 0x000fe20008410000 */
[----:B------:R-:W-:Y:S01]  /*b840*/  PLOP3.LUT P2, PT, PT, PT, UP1, 0x80, 0x0 ;  /* 0x000000000000781c */ /* 0x000fe20003f4f018 */
[----:B------:R-:W-:Y:S02]  /*b850*/  VIADD R76, R17, UR38 ;  /* 0x00000026114c7c36 */ /* 0x000fe40008000000 */
[----:B------:R-:W-:Y:S01]  /*b860*/  FMUL.FTZ R70, R73, UR25 ;  /* 0x0000001949467c20 */ /* 0x000fe20008410000 */
[----:B------:R-:W-:Y:S01]  /*b870*/  @UP1 ULDC UR7, c[0x0][0x44c] ;  /* 0x0001130000071ab9 */ /* 0x000fe20000000800 */
[----:B------:R-:W1:Y:S01]  /*b880*/  LDC R73, c[0x0][0x2f0] ;  /* 0x0000bc00ff497b82 */ /* 0x000e620000000800 */
[----:B0-----:R-:W-:Y:S01]  /*b890*/  FMUL.FTZ R6, R26, UR25 ;  /* 0x000000191a067c20 */ /* 0x001fe20008410000 */
[----:B------:R-:W-:Y:S01]  /*b8a0*/  FMUL.FTZ R26, R39, UR25 ;  /* 0x00000019271a7c20 */ /* 0x000fe20008410000 */
[----:B------:R-:W-:Y:S01]  /*b8b0*/  FMUL.FTZ R9, R24, UR25 ;  /* 0x0000001918097c20 */ /* 0x000fe20008410000 */
[----:B------:R-:W-:Y:S01]  /*b8c0*/  FMUL.FTZ R39, R45, UR25 ;  /* 0x000000192d277c20 */ /* 0x000fe20008410000 */
[----:B------:R-:W-:Y:S01]  /*b8d0*/  FMUL.FTZ R24, R38, UR25 ;  /* 0x0000001926187c20 */ /* 0x000fe20008410000 */
[----:B------:R-:W-:Y:S01]  /*b8e0*/  FMUL.FTZ R45, R52, UR25 ;  /* 0x00000019342d7c20 */ /* 0x000fe20008410000 */
[----:B------:R-:W-:Y:S01]  /*b8f0*/  @P1 IMAD.HI.U32 R12, R76, UR7, RZ ;  /* 0x000000074c0c1c27 */ /* 0x000fe2000f8e00ff */
[----:B------:R-:W-:-:S03]  /*b900*/  @UP1 ULDC UR7, c[0x0][0x450] ;  /* 0x0001140000071ab9 */ /* 0x000fc60000000800 */
[----:B------:R-:W-:Y:S01]  /*b910*/  FMUL.FTZ R38, R51, UR25 ;  /* 0x0000001933267c20 */ /* 0x000fe20008410000 */
[----:B------:R-:W-:Y:S01]  /*b920*/  FMUL.FTZ R52, R66, UR25 ;  /* 0x0000001942347c20 */ /* 0x000fe20008410000 */
[----:B------:R-:W-:Y:S01]  /*b930*/  ULEA UR6, UR36, UR45, 0x3 ;  /* 0x0000002d24067291 */ /* 0x000fe2000f8e183f */
[----:B------:R-:W-:Y:S01]  /*b940*/  @P2 SHF.R.U32.HI R76, RZ, UR7, R12 ;  /* 0x00000007ff4c2c19 */ /* 0x000fe2000801160c */
[----:B------:R-:W-:Y:S01]  /*b950*/  FMUL.FTZ R51, R57, UR25 ;  /* 0x0000001939337c20 */ /* 0x000fe20008410000 */
[----:B------:R-:W-:Y:S01]  /*b960*/  FMUL.FTZ R66, R68, UR25 ;  /* 0x0000001944427c20 */ /* 0x000fe20008410000 */
[----:B------:R-:W-:Y:S01]  /*b970*/  FMUL.FTZ R57, R71, UR25 ;  /* 0x0000001947397c20 */ /* 0x000fe20008410000 */
[----:B------:R-:W-:Y:S02]  /*b980*/  IMAD.SHL.U32 R68, R5, 0x80, RZ ;  /* 0x0000008005447824 */ /* 0x000fe400078e00ff */
        /* <DEDUP_REMOVED lines=53> */
[----:B------:R-:W2:Y:S01]  /*bce0*/  MUFU.TANH R9, R9 ;  /* 0x0000000900097308 */ /* 0x000ea20000002400 */
[----:B------:R-:W-:Y:S01]  /*bcf0*/  SYNCS.ARRIVE.TRANS64.RED.A1T0 RZ, [UR6], RZ ;  /* 0x000000ffffff79a7 */ /* 0x000fe20008100406 */
[----:B-1----:R-:W-:Y:S01]  /*bd00*/  IMAD R12, R73, UR40, R12 ;  /* 0x00000028490c7c24 */ /* 0x002fe2000f8e020c */
[----:B------:R-:W-:-:S03]  /*bd10*/  ULOP3.LUT UR6, URZ, UR24, URZ, 0x33, !UPT ;  /* 0x000000183f067292 */ /* 0x000fc6000f8e333f */
[----:B------:R-:W-:Y:S02]  /*bd20*/  VIADD R12, R12, -UR23 ;  /* 0x800000170c0c7c36 */ /* 0x000fe40008000000 */
[----:B------:R-:W1:Y:S02]  /*bd30*/  MUFU.TANH R11, R11 ;  /* 0x0000000b000b7308 */ /* 0x000e640000002400 */
[C---:B------:R-:W-:Y:S02]  /*bd40*/  VIADD R83, R12.reuse, UR22 ;  /* 0x000000160c537c36 */ /* 0x040fe40008000000 */
[----:B------:R-:W-:Y:S02]  /*bd50*/  VIADD R85, R12, UR6 ;  /* 0x000000060c557c36 */ /* 0x000fe40008000000 */
[--C-:B0-----:R-:W-:Y:S02]  /*bd60*/  IMAD.IADD R87, R83, 0x1, R72.reuse ;  /* 0x0000000153577824 */ /* 0x101fe400078e0248 */
[----:B------:R-:W0:Y:S01]  /*bd70*/  MUFU.TANH R6, R6 ;  /* 0x0000000600067308 */ /* 0x000e220000002400 */
[----:B------:R-:W-:-:S07]  /*bd80*/  IMAD.IADD R123, R85, 0x1, R72 ;  /* 0x00000001557b7824 */ /* 0x000fce00078e0248 */
        /* <DEDUP_REMOVED lines=64> */
[----:B------:R-:W-:-:S05]  /*c190*/  VIADD R125, R12, -UR23 ;  /* 0x800000170c7d7c36 */ /* 0x000fca0008000000 */
        /* <DEDUP_REMOVED lines=10> */
.L_x_1003:
[----:B------:R-:W-:-:S05]  /*c240*/  IMAD.U32 R72, RZ, RZ, UR21 ;  /* 0x00000015ff487e24 */ /* 0x000fca000f8e00ff */
[----:B------:R-:W-:-:S13]  /*c250*/  ISETP.NE.AND P1, PT, R72, 0x1, PT ;  /* 0x000000014800780c */ /* 0x000fda0003f25270 */
[----:B------:R-:W1:Y:S02]  /*c260*/  @P1 LDC.64 R12, c[0x0][0x9e8] ;  /* 0x00027a00ff0c1b82 */ /* 0x000e640000000a00 */
[----:B-1----:R-:W-:-:S05]  /*c270*/  @P1 IMAD.HI.U32 R12, R125, R12, RZ ;  /* 0x0000000c7d0c1227 */ /* 0x002fca00078e00ff */
[----:B------:R-:W-:-:S07]  /*c280*/  @P1 SHF.R.U32.HI R125, RZ, R13, R12 ;  /* 0x0000000dff7d1219 */ /* 0x000fce000001160c */
.L_x_1004:
[----:B------:R-:W-:Y:S05]  /*c290*/  BSYNC B0 ;  /* 0x0000000000007941 */ /* 0x000fea0003800000 */
.L_x_1002:
[----:B------:R-:W-:-:S04]  /*c2a0*/  IMAD R125, R125, R72, -R68 ;  /* 0x000000487d7d7224 */ /* 0x000fc800078e0a44 */
[----:B------:R-:W-:-:S05]  /*c2b0*/  IMAD R12, R16, -0x2, R125 ;  /* 0xfffffffe100c7824 */ /* 0x000fca00078e027d */
[----:B------:R-:W-:Y:S02]  /*c2c0*/  VIADDMNMX R87, R12, R72, R87, PT ;  /* 0x000000480c577246 */ /* 0x000fe40003800157 */
[----:B------:R-:W-:-:S07]  /*c2d0*/  VIMNMX R123, R123, R12, !PT ;  /* 0x0000000c7b7b7248 */ /* 0x000fce0007fe0100 */
.L_x_1001:
        /* <DEDUP_REMOVED lines=26> */
[----:B------:R-:W-:Y:S01]  /*c480*/  FSEL R78, R21, -INF , !P5 ;  /* 0xff800000154e7808 */ /* 0x000fe20006800000 */
[----:B------:R-:W-:Y:S01]  /*c490*/  IMAD.IADD R21, R85, 0x1, R12 ;  /* 0x0000000155157824 */ /* 0x000fe200078e020c */
        /* <DEDUP_REMOVED lines=36> */
[C---:B------:R-:W-:Y:S02]  /*c6e0*/  ISETP.GT.AND P2, PT, R123.reuse, 0x51, P1 ;  /* 0x000000517b00780c */ /* 0x040fe40000f44270 */
        /* <DEDUP_REMOVED lines=51> */
.L_x_1007:
[----:B------:R-:W-:-:S05]  /*ca20*/  IMAD.U32 R9, RZ, RZ, UR21 ;  /* 0x00000015ff097e24 */ /* 0x000fca000f8e00ff */
[----:B------:R-:W-:-:S13]  /*ca30*/  ISETP.NE.AND P2, PT, R9, 0x1, PT ;  /* 0x000000010900780c */ /* 0x000fda0003f45270 */
[----:B------:R-:W0:Y:S02]  /*ca40*/  @P2 LDC.64 R12, c[0x0][0x9e8] ;  /* 0x00027a00ff0c2b82 */ /* 0x000e240000000a00 */
[----:B0-----:R-:W-:-:S05]  /*ca50*/  @P2 IMAD.HI.U32 R12, R73, R12, RZ ;  /* 0x0000000c490c2227 */ /* 0x001fca00078e00ff */
[----:B------:R-:W-:-:S07]  /*ca60*/  @P2 SHF.R.U32.HI R73, RZ, R13, R12 ;  /* 0x0000000dff492219 */ /* 0x000fce000001160c */
.L_x_1008:
[----:B------:R-:W-:Y:S05]  /*ca70*/  BSYNC B0 ;  /* 0x0000000000007941 */ /* 0x000fea0003800000 */
.L_x_1006:
[----:B------:R-:W-:-:S04]  /*ca80*/  IMAD R73, R73, R9, -R68 ;  /* 0x0000000949497224 */ /* 0x000fc800078e0a44 */
[----:B------:R-:W-:-:S05]  /*ca90*/  IMAD R12, R16, -0x2, R73 ;  /* 0xfffffffe100c7824 */ /* 0x000fca00078e0249 */
[----:B------:R-:W-:Y:S02]  /*caa0*/  VIADDMNMX R11, R12, R9, R11, PT ;  /* 0x000000090c0b7246 */ /* 0x000fe4000380010b */
[----:B------:R-:W-:-:S07]  /*cab0*/  VIMNMX R21, R21, R12, !PT ;  /* 0x0000000c15157248 */ /* 0x000fce0007fe0100 */
.L_x_1005:
[----:B------:R-:W-:Y:S02]  /*cac0*/  FMNMX.FTZ R9, R72, R3, !PT ;  /* 0x0000000348097209 */ /* 0x000fe40007810000 */
[----:B------:R-:W-:Y:S02]  /*cad0*/  ISETP.GT.AND P5, PT, R21, 0x10, P1 ;  /* 0x000000101500780c */ /* 0x000fe40000fa4270 */
[----:B------:R-:W-:Y:S02]  /*cae0*/  FMNMX.FTZ R9, R74, R9, !PT ;  /* 0x000000094a097209 */ /* 0x000fe40007810000 */
[----:B------:R-:W-:Y:S02]  /*caf0*/  ISETP.LT.OR P5, PT, R11, 0x11, P5 ;  /* 0x000000110b00780c */ /* 0x000fe40002fa1670 */
[----:B------:R-:W-:Y:S02]  /*cb00*/  FMNMX.FTZ R9, R76, R9, !PT ;  /* 0x000000094c097209 */ /* 0x000fe40007810000 */
[----:B------:R-:W-:-:S02]  /*cb10*/  FSEL R14, R14, -INF , !P5 ;  /* 0xff8000000e0e7808 */ /* 0x000fc40006800000 */
[----:B------:R-:W-:Y:S02]  /*cb20*/  FMNMX.FTZ R9, R78, R9, !PT ;  /* 0x000000094e097209 */ /* 0x000fe40007810000 */
[----:B------:R-:W-:Y:S02]  /*cb30*/  ISETP.GT.AND P5, PT, R21, 0x20, P1 ;  /* 0x000000201500780c */ /* 0x000fe40000fa4270 */
[----:B------:R-:W-:Y:S02]  /*cb40*/  FMNMX.FTZ R9, R80, R9, !PT ;  /* 0x0000000950097209 */ /* 0x000fe40007810000 */
[----:B------:R-:W-:Y:S02]  /*cb50*/  ISETP.LT.OR P5, PT, R11, 0x21, P5 ;  /* 0x000000210b00780c */ /* 0x000fe40002fa1670 */
[----:B------:R-:W-:Y:S02]  /*cb60*/  FMNMX.FTZ R9, R82, R9, !PT ;  /* 0x0000000952097209 */ /* 0x000fe40007810000 */
[----:B------:R-:W-:-:S02]  /*cb70*/  FSEL R28, R28, -INF , !P5 ;  /* 0xff8000001c1c7808 */ /* 0x000fc40006800000 */
[----:B------:R-:W-:Y:S02]  /*cb80*/  FMNMX.FTZ R9, R84, R9, !PT ;  /* 0x0000000954097209 */ /* 0x000fe40007810000 */
[C---:B------:R-:W-:Y:S02]  /*cb90*/  ISETP.GT.AND P5, PT, R21.reuse, RZ, P1 ;  /* 0x000000ff1500720c */ /* 0x040fe40000fa4270 */
[----:B------:R-:W-:Y:S02]  /*cba0*/  FMNMX.FTZ R9, R86, R9, !PT ;  /* 0x0000000956097209 */ /* 0x000fe40007810000 */
[----:B------:R-:W-:Y:S02]  /*cbb0*/  ISETP.GT.AND P6, PT, R21, 0x1, P1 ;  /* 0x000000011500780c */ /* 0x000fe40000fc4270 */
[----:B------:R-:W-:Y:S02]  /*cbc0*/  FMNMX.FTZ R9, R122, R9, !PT ;  /* 0x000000097a097209 */ /* 0x000fe40007810000 */
[----:B------:R-:W-:-:S02]  /*cbd0*/  ISETP.LT.OR P5, PT, R11, 0x1, P5 ;  /* 0x000000010b00780c */ /* 0x000fc40002fa1670 */
        /* <DEDUP_REMOVED lines=13> */
[----:B------:R-:W-:Y:S02]  /*ccb0*/  FMNMX.FTZ R37, R39, R4, !PT ;  /* 0x0000000427257209 */ /* 0x000fe40007810000 */
[----:B------:R-:W-:Y:S02]  /*ccc0*/  FMNMX.FTZ R9, R138, R9, !PT ;  /* 0x000000098a097209 */ /* 0x000fe40007810000 */
[----:B------:R-:W-:Y:S02]  /*ccd0*/  ISETP.LT.OR P4, PT, R11, 0xa, P4 ;  /* 0x0000000a0b00780c */ /* 0x000fe40002781670 */
[----:B------:R-:W-:Y:S02]  /*cce0*/  FMNMX.FTZ R9, R140, R9, !PT ;  /* 0x000000098c097209 */ /* 0x000fe40007810000 */
[----:B------:R-:W-:-:S02]  /*ccf0*/  FSEL R8, R8, -INF , !P3 ;  /* 0xff80000008087808 */ /* 0x000fc40005800000 */
[----:B------:R-:W-:Y:S02]  /*cd00*/  FMNMX.FTZ R9, R142, R9, !PT ;  /* 0x000000098e097209 */ /* 0x000fe40007810000 */
[----:B------:R-:W-:Y:S02]  /*cd10*/  FMNMX.FTZ R37, R68, R37, !PT ;  /* 0x0000002544257209 */ /* 0x000fe40007810000 */
        /* <DEDUP_REMOVED lines=15> */
[----:B------:R-:W0:Y:S01]  /*ce10*/  LDC R9, c[0x0][0x988] ;  /* 0x00026200ff097b82 */ /* 0x000e220000000800 */
[----:B------:R-:W-:-:S02]  /*ce20*/  ISETP.GT.AND P3, PT, R21, 0x28, P1 ;  /* 0x000000281500780c */ /* 0x000fc40000f64270 */
[----:B------:R-:W-:Y:S02]  /*ce30*/  FMNMX.FTZ R12, R15, R12, !PT ;  /* 0x0000000c0f0c7209 */ /* 0x000fe40007810000 */
        /* <DEDUP_REMOVED lines=9> */
[----:B------:R-:W-:Y:S01]  /*ced0*/  ISETP.GT.AND P3, PT, R21, 0x31, P1 ;  /* 0x000000311500780c */ /* 0x000fe20000f64270 */
[----:B------:R-:W1:Y:S01]  /*cee0*/  SHFL.BFLY PT, R12, R13, 0x2, 0x1f ;  /* 0x0c401f000d0c7f89 */ /* 0x000e6200000e0000 */
[----:B------:R-:W-:-:S02]  /*cef0*/  ISETP.LT.OR P2, PT, R11, 0x31, P2 ;  /* 0x000000310b00780c */ /* 0x000fc40001741670 */
[----:B------:R-:W-:Y:S02]  /*cf00*/  ISETP.GT.AND P5, PT, R21, 0x38, P1 ;  /* 0x000000381500780c */ /* 0x000fe40000fa4270 */
[C---:B------:R-:W-:Y:S02]  /*cf10*/  ISETP.LT.OR P3, PT, R11.reuse, 0x32, P3 ;  /* 0x000000320b00780c */ /* 0x040fe40001f61670 */
[----:B------:R-:W-:Y:S02]  /*cf20*/  ISETP.LT.OR P5, PT, R11, 0x39, P5 ;  /* 0x000000390b00780c */ /* 0x000fe40002fa1670 */
[----:B------:R-:W-:Y:S02]  /*cf30*/  FSEL R38, R38, -INF , !P3 ;  /* 0xff80000026267808 */ /* 0x000fe40005800000 */
[----:B------:R-:W-:-:S04]  /*cf40*/  ISETP.GT.AND P3, PT, R21, 0x41, P1 ;  /* 0x000000411500780c */ /* 0x000fc80000f64270 */
[----:B------:R-:W-:Y:S02]  /*cf50*/  ISETP.LT.OR P3, PT, R11, 0x42, P3 ;  /* 0x000000420b00780c */ /* 0x000fe40001f61670 */
[----:B-1----:R-:W-:Y:S02]  /*cf60*/  FMNMX.FTZ R33, R13, R12, !PT ;  /* 0x0000000c0d217209 */ /* 0x002fe40007810000 */
[----:B------:R-:W-:Y:S02]  /*cf70*/  FSEL R13, R10, -INF , !P4 ;  /* 0xff8000000a0d7808 */ /* 0x000fe40006000000 */
[----:B------:R-:W-:Y:S01]  /*cf80*/  FMNMX.FTZ R10, R8, R37, !PT ;  /* 0x00000025080a7209 */ /* 0x000fe20007810000 */
[----:B------:R-:W1:Y:S01]  /*cf90*/  SHFL.BFLY PT, R12, R33, 0x1, 0x1f ;  /* 0x0c201f00210c7f89 */ /* 0x000e6200000e0000 */
[----:B------:R-:W-:Y:S02]  /*cfa0*/  ISETP.GT.AND P4, PT, R21, 0x19, P1 ;  /* 0x000000191500780c */ /* 0x000fe40000f84270 */
[----:B------:R-:W-:-:S02]  /*cfb0*/  FMNMX.FTZ R41, R13, R10, !PT ;  /* 0x0000000a0d297209 */ /* 0x000fc40007810000 */
[----:B------:R-:W-:Y:S02]  /*cfc0*/  ISETP.LT.OR P4, PT, R11, 0x1a, P4 ;  /* 0x0000001a0b00780c */ /* 0x000fe40002781670 */
[----:B------:R-:W-:-:S04]  /*cfd0*/  FMNMX.FTZ R41, R14, R41, !PT ;  /* 0x000000290e297209 */ /* 0x000fc80007810000 */
[----:B------:R-:W-:-:S04]  /*cfe0*/  FMNMX.FTZ R41, R20, R41, !PT ;  /* 0x0000002914297209 */ /* 0x000fc80007810000 */
[----:B------:R-:W-:Y:S02]  /*cff0*/  FMNMX.FTZ R41, R24, R41, !PT ;  /* 0x0000002918297209 */ /* 0x000fe40007810000 */
[----:B-1----:R-:W-:-:S04]  /*d000*/  FMNMX.FTZ R12, R33, R12, !PT ;  /* 0x0000000c210c7209 */ /* 0x002fc80007810000 */
[C---:B------:R-:W-:Y:S01]  /*d010*/  FSETP.NEU.FTZ.AND P6, PT, R12.reuse, -INF , PT ;  /* 0xff8000000c00780b */ /* 0x040fe20003fdd000 */
[----:B0-----:R-:W-:-:S05]  /*d020*/  FMUL.FTZ R7, R12, R9 ;  /* 0x000000090c077220 */ /* 0x001fca0000410000 */
[----:B------:R-:W-:-:S05]  /*d030*/  FSEL R7, R7, RZ, P6 ;  /* 0x000000ff07077208 */ /* 0x000fca0003000000 */
[-CC-:B------:R-:W-:Y:S01]  /*d040*/  FFMA.FTZ R33, R72, R9.reuse, -R7.reuse ;  /* 0x0000000948217223 */ /* 0x180fe20000010807 */
[-CC-:B------:R-:W-:Y:S01]  /*d050*/  FFMA.FTZ R72, R74, R9.reuse, -R7.reuse ;  /* 0x000000094a487223 */ /* 0x180fe20000010807 */
[----:B------:R-:W-:Y:S01]  /*d060*/  FSEL R74, R26, -INF , !P4 ;  /* 0xff8000001a4a7808 */ /* 0x000fe20006000000 */
[-CC-:B------:R-:W-:Y:S01]  /*d070*/  FFMA.FTZ R26, R76, R9.reuse, -R7.reuse ;  /* 0x000000094c1a7223 */ /* 0x180fe20000010807 */
[----:B------:R-:W-:Y:S01]  /*d080*/  ISETP.GT.AND P4, PT, R21, 0x29, P1 ;  /* 0x000000291500780c */ /* 0x000fe20000f84270 */
[--C-:B------:R-:W-:Y:S01]  /*d090*/  FFMA.FTZ R35, R78, R9, -R7.reuse ;  /* 0x000000094e237223 */ /* 0x100fe20000010807 */
[----:B------:R-:W-:Y:S01]  /*d0a0*/  FMNMX.FTZ R43, R74, R41, !PT ;  /* 0x000000294a2b7209 */ /* 0x000fe20007810000 */
[-CC-:B------:R-:W-:Y:S01]  /*d0b0*/  FFMA.FTZ R6, R80, R9.reuse, -R7.reuse ;  /* 0x0000000950067223 */ /* 0x180fe20000010807 */
[----:B------:R-:W-:Y:S01]  /*d0c0*/  ISETP.LT.OR P4, PT, R11, 0x2a, P4 ;  /* 0x0000002a0b00780c */ /* 0x000fe20002781670 */
[--C-:B------:R-:W-:Y:S01]  /*d0d0*/  FFMA.FTZ R37, R82, R9, -R7.reuse ;  /* 0x0000000952257223 */ /* 0x100fe20000010807 */
[----:B------:R-:W-:Y:S01]  /*d0e0*/  FMNMX.FTZ R43, R28, R43, !PT ;  /* 0x0000002b1c2b7209 */ /* 0x000fe20007810000 */
[-CC-:B------:R-:W-:Y:S01]  /*d0f0*/  FFMA.FTZ R86, R86, R9.reuse, -R7.reuse ;  /* 0x0000000956567223 */ /* 0x180fe20000010807 */
[----:B------:R-:W-:Y:S01]  /*d100*/  FSEL R76, R34, -INF , !P4 ;  /* 0xff800000224c7808 */ /* 0x000fe20006000000 */
[--C-:B------:R-:W-:Y:S01]  /*d110*/  FFMA.FTZ R34, R84, R9, -R7.reuse ;  /* 0x0000000954227223 */ /* 0x100fe20000010807 */
[----:B------:R-:W-:Y:S01]  /*d120*/  FMNMX.FTZ R43, R30, R43, !PT ;  /* 0x0000002b1e2b7209 */ /* 0x000fe20007810000 */
[----:B------:R-:W-:Y:S01]  /*d130*/  MUFU.EX2 R41, R86 ;  /* 0x0000005600297308 */ /* 0x000fe20000000800 */
[----:B------:R-:W-:Y:S01]  /*d140*/  FSEL R78, R36, -INF , !P2 ;  /* 0xff800000244e7808 */ /* 0x000fe20005000000 */
[--C-:B------:R-:W-:Y:S01]  /*d150*/  FFMA.FTZ R132, R132, R9, -R7.reuse ;  /* 0x0000000984847223 */ /* 0x100fe20000010807 */
[----:B------:R-:W-:Y:S01]  /*d160*/  FMNMX.FTZ R43, R32, R43, !PT ;  /* 0x0000002b202b7209 */ /* 0x000fe20007810000 */
[-CC-:B------:R-:W-:Y:S01]  /*d170*/  FFMA.FTZ R128, R128, R9.reuse, -R7.reuse ;  /* 0x0000000980807223 */ /* 0x180fe20000010807 */
[C---:B------:R-:W-:Y:S01]  /*d180*/  ISETP.GT.AND P4, PT, R21.reuse, 0x39, P1 ;  /* 0x000000391500780c */ /* 0x040fe20000f84270 */
[--C-:B------:R-:W-:Y:S01]  /*d190*/  FFMA.FTZ R124, R124, R9, -R7.reuse ;  /* 0x000000097c7c7223 */ /* 0x100fe20000010807 */
[----:B------:R-:W-:Y:S01]  /*d1a0*/  FMNMX.FTZ R45, R76, R43, !PT ;  /* 0x0000002b4c2d7209 */ /* 0x000fe20007810000 */
[--C-:B------:R-:W-:Y:S01]  /*d1b0*/  FFMA.FTZ R36, R122, R9, -R7.reuse ;  /* 0x000000097a247223 */ /* 0x100fe20000010807 */
[----:B------:R-:W-:Y:S01]  /*d1c0*/  ISETP.GT.AND P2, PT, R21, 0x40, P1 ;  /* 0x000000401500780c */ /* 0x000fe20000f44270 */
[----:B------:R0:W-:Y:S01]  /*d1d0*/  MUFU.EX2 R43, R124 ;  /* 0x0000007c002b7308 */ /* 0x0001e20000000800 */
[----:B------:R-:W-:Y:S01]  /*d1e0*/  FMNMX.FTZ R45, R78, R45, !PT ;  /* 0x0000002d4e2d7209 */ /* 0x000fe20007810000 */
[-CC-:B------:R-:W-:Y:S01]  /*d1f0*/  FFMA.FTZ R55, R64, R9.reuse, -R7.reuse ;  /* 0x0000000940377223 */ /* 0x180fe20000010807 */
[----:B------:R-:W-:Y:S01]  /*d200*/  FSEL R80, R40, -INF , !P5 ;  /* 0xff80000028507808 */ /* 0x000fe20006800000 */
[-CC-:B------:R-:W-:Y:S01]  /*d210*/  FFMA.FTZ R40, R126, R9.reuse, -R7.reuse ;  /* 0x000000097e287223 */ /* 0x180fe20000010807 */
[C---:B------:R-:W-:Y:S01]  /*d220*/  ISETP.LT.OR P4, PT, R11.reuse, 0x3a, P4 ;  /* 0x0000003a0b00780c */ /* 0x040fe20002781670 */
[--C-:B------:R-:W-:Y:S01]  /*d230*/  FFMA.FTZ R53, R146, R9, -R7.reuse ;  /* 0x0000000992357223 */ /* 0x100fe20000010807 */
[----:B------:R-:W-:Y:S01]  /*d240*/  FMNMX.FTZ R45, R38, R45, !PT ;  /* 0x0000002d262d7209 */ /* 0x000fe20007810000 */
[-CC-:B------:R-:W-:Y:S01]  /*d250*/  FFMA.FTZ R126, R150, R9.reuse, -R7.reuse ;  /* 0x00000009967e7223 */ /* 0x180fe20000010807 */
[----:B------:R-:W-:Y:S01]  /*d260*/  ISETP.LT.OR P2, PT, R11, 0x41, P2 ;  /* 0x000000410b00780c */ /* 0x000fe20001741670 */
[-CC-:B0-----:R-:W-:Y:S01]  /*d270*/  FFMA.FTZ R124, R148, R9.reuse, -R7.reuse ;  /* 0x00000009947c7223 */ /* 0x181fe20000010807 */
[----:B------:R-:W-:Y:S01]  /*d280*/  FSEL R82, R42, -INF , !P4 ;  /* 0xff8000002a527808 */ /* 0x000fe20006000000 */
[--C-:B------:R-:W-:Y:S01]  /*d290*/  FFMA.FTZ R42, R130, R9, -R7.reuse ;  /* 0x00000009822a7223 */ /* 0x100fe20000010807 */
[----:B------:R-:W-:Y:S01]  /*d2a0*/  FMNMX.FTZ R45, R80, R45, !PT ;  /* 0x0000002d502d7209 */ /* 0x000fe20007810000 */
[-CC-:B------:R-:W-:Y:S01]  /*d2b0*/  FFMA.FTZ R130, R66, R9.reuse, -R7.reuse ;  /* 0x0000000942827223 */ /* 0x180fe20000010807 */
[----:B------:R-:W-:Y:S01]  /*d2c0*/  ISETP.GT.AND P5, PT, R21, 0x48, P1 ;  /* 0x000000481500780c */ /* 0x000fe20000fa4270 */
[-CC-:B------:R-:W-:Y:S01]  /*d2d0*/  FFMA.FTZ R15, R15, R9.reuse, -R7.reuse ;  /* 0x000000090f0f7223 */ /* 0x180fe20000010807 */
[----:B------:R-:W-:Y:S01]  /*d2e0*/  FSEL R44, R44, -INF , !P2 ;  /* 0xff8000002c2c7808 */ /* 0x000fe20005000000 */
[----:B------:R-:W-:Y:S01]  /*d2f0*/  FFMA.FTZ R122, R29, R9, -R7 ;  /* 0x000000091d7a7223 */ /* 0x000fe20000010807 */
[----:B------:R-:W-:Y:S01]  /*d300*/  FMNMX.FTZ R47, R82, R45, !PT ;  /* 0x0000002d522f7209 */ /* 0x000fe20007810000 */
[----:B------:R-:W-:Y:S01]  /*d310*/  MUFU.EX2 R33, R33 ;  /* 0x0000002100217308 */ /* 0x000fe20000000800 */
[----:B------:R-:W-:-:S02]  /*d320*/  ISETP.GT.AND P4, PT, R21, 0x49, P1 ;  /* 0x000000491500780c */ /* 0x000fc40000f84270 */
[----:B------:R-:W-:Y:S02]  /*d330*/  ISETP.LT.OR P5, PT, R11, 0x49, P5 ;  /* 0x000000490b00780c */ /* 0x000fe40002fa1670 */
[----:B------:R-:W-:Y:S01]  /*d340*/  FSEL R84, R46, -INF , !P3 ;  /* 0xff8000002e547808 */ /* 0x000fe20005800000 */
[--C-:B------:R-:W-:Y:S01]  /*d350*/  FFMA.FTZ R46, R134, R9, -R7.reuse ;  /* 0x00000009862e7223 */ /* 0x100fe20000010807 */
[----:B------:R-:W-:Y:S01]  /*d360*/  FMNMX.FTZ R47, R44, R47, !PT ;  /* 0x0000002f2c2f7209 */ /* 0x000fe20007810000 */
[----:B------:R-:W-:Y:S01]  /*d370*/  FFMA.FTZ R134, R142, R9, -R7 ;  /* 0x000000098e867223 */ /* 0x000fe20000010807 */
[----:B------:R-:W-:Y:S01]  /*d380*/  ISETP.GT.AND P2, PT, R21, 0x50, P1 ;  /* 0x000000501500780c */ /* 0x000fe20000f44270 */
[----:B------:R0:W-:Y:S01]  /*d390*/  MUFU.EX2 R45, R128 ;  /* 0x00000080002d7308 */ /* 0x0001e20000000800 */
[----:B------:R-:W-:Y:S02]  /*d3a0*/  FSEL R48, R48, -INF , !P5 ;  /* 0xff80000030307808 */ /* 0x000fe40006800000 */
[----:B------:R-:W-:-:S02]  /*d3b0*/  ISETP.LT.OR P4, PT, R11, 0x4a, P4 ;  /* 0x0000004a0b00780c */ /* 0x000fc40002781670 */
[----:B------:R-:W-:Y:S02]  /*d3c0*/  FMNMX.FTZ R47, R84, R47, !PT ;  /* 0x0000002f542f7209 */ /* 0x000fe40007810000 */
[----:B------:R-:W-:Y:S01]  /*d3d0*/  ISETP.GT.AND P3, PT, R21, 0x51, P1 ;  /* 0x000000511500780c */ /* 0x000fe20000f64270 */
[----:B------:R-:W-:Y:S01]  /*d3e0*/  MUFU.EX2 R72, R72 ;  /* 0x0000004800487308 */ /* 0x000fe20000000800 */
[----:B------:R-:W-:Y:S01]  /*d3f0*/  ISETP.LT.OR P2, PT, R11, 0x51, P2 ;  /* 0x000000510b00780c */ /* 0x000fe20001741670 */
[-CC-:B0-----:R-:W-:Y:S01]  /*d400*/  FFMA.FTZ R128, R120, R9.reuse, -R7.reuse ;  /* 0x0000000978807223 */ /* 0x181fe20000010807 */
[----:B------:R-:W-:Y:S01]  /*d410*/  FSEL R50, R50, -INF , !P4 ;  /* 0xff80000032327808 */ /* 0x000fe20006000000 */
[----:B------:R-:W-:Y:S01]  /*d420*/  FFMA.FTZ R120, R27, R9, -R7 ;  /* 0x000000091b787223 */ /* 0x000fe20000010807 */
[----:B------:R-:W-:Y:S02]  /*d430*/  FMNMX.FTZ R47, R48, R47, !PT ;  /* 0x0000002f302f7209 */ /* 0x000fe40007810000 */
[----:B------:R-:W-:Y:S01]  /*d440*/  ISETP.GT.AND P5, PT, R21, 0x58, P1 ;  /* 0x000000581500780c */ /* 0x000fe20000fa4270 */
[----:B------:R-:W-:Y:S01]  /*d450*/  MUFU.EX2 R26, R26 ;  /* 0x0000001a001a7308 */ /* 0x000fe20000000800 */
[----:B------:R-:W-:-:S02]  /*d460*/  FSEL R52, R52, -INF , !P2 ;  /* 0xff80000034347808 */ /* 0x000fc40005000000 */
[----:B------:R-:W-:Y:S02]  /*d470*/  ISETP.LT.OR P3, PT, R11, 0x52, P3 ;  /* 0x000000520b00780c */ /* 0x000fe40001f61670 */
[----:B------:R-:W-:Y:S02]  /*d480*/  FMNMX.FTZ R49, R50, R47, !PT ;  /* 0x0000002f32317209 */ /* 0x000fe40007810000 */
[----:B------:R-:W-:Y:S01]  /*d490*/  ISETP.GT.AND P4, PT, R21, 0x59, P1 ;  /* 0x000000591500780c */ /* 0x000fe20000f84270 */
[----:B------:R0:W-:Y:S01]  /*d4a0*/  MUFU.EX2 R47, R132 ;  /* 0x00000084002f7308 */ /* 0x0001e20000000800 */
[----:B------:R-:W-:Y:S02]  /*d4b0*/  ISETP.LT.OR P5, PT, R11, 0x59, P5 ;  /* 0x000000590b00780c */ /* 0x000fe40002fa1670 */
[----:B------:R-:W-:Y:S02]  /*d4c0*/  FSEL R54, R54, -INF , !P3 ;  /* 0xff80000036367808 */ /* 0x000fe40005800000 */
[----:B------:R-:W-:-:S02]  /*d4d0*/  FMNMX.FTZ R49, R52, R49, !PT ;  /* 0x0000003134317209 */ /* 0x000fc40007810000 */
[----:B------:R-:W-:Y:S01]  /*d4e0*/  ISETP.GT.AND P2, PT, R21, 0x60, P1 ;  /* 0x000000601500780c */ /* 0x000fe20000f44270 */
[----:B------:R-:W-:Y:S01]  /*d4f0*/  MUFU.EX2 R35, R35 ;  /* 0x0000002300237308 */ /* 0x000fe20000000800 */
[----:B------:R-:W-:Y:S01]  /*d500*/  FSEL R86, R56, -INF , !P5 ;  /* 0xff80000038567808 */ /* 0x000fe20006800000 */
[----:B0-----:R-:W-:Y:S01]  /*d510*/  FFMA.FTZ R132, R138, R9, -R7 ;  /* 0x000000098a847223 */ /* 0x001fe20000010807 */
[----:B------:R-:W-:Y:S02]  /*d520*/  ISETP.LT.OR P4, PT, R11, 0x5a, P4 ;  /* 0x0000005a0b00780c */ /* 0x000fe40002781670 */
[----:B------:R-:W-:Y:S02]  /*d530*/  FMNMX.FTZ R49, R54, R49, !PT ;  /* 0x0000003136317209 */ /* 0x000fe40007810000 */
[----:B------:R-:W-:Y:S01]  /*d540*/  ISETP.GT.AND P3, PT, R21, 0x61, P1 ;  /* 0x000000611500780c */ /* 0x000fe20000f64270 */
[----:B------:R-:W-:Y:S01]  /*d550*/  MUFU.EX2 R6, R6 ;  /* 0x0000000600067308 */ /* 0x000fe20000000800 */
[----:B------:R-:W-:-:S02]  /*d560*/  ISETP.LT.OR P2, PT, R11, 0x61, P2 ;  /* 0x000000610b00780c */ /* 0x000fc40001741670 */
[----:B------:R-:W-:Y:S01]  /*d570*/  FSEL R65, R57, -INF , !P4 ;  /* 0xff80000039417808 */ /* 0x000fe20006000000 */
[--C-:B------:R-:W-:Y:S01]  /*d580*/  FFMA.FTZ R57, R144, R9, -R7.reuse ;  /* 0x0000000990397223 */ /* 0x100fe20000010807 */
[----:B------:R-:W-:Y:S01]  /*d590*/  FMNMX.FTZ R10, R86, R49, !PT ;  /* 0x00000031560a7209 */ /* 0x000fe20007810000 */
[----:B------:R-:W-:Y:S01]  /*d5a0*/  FFMA.FTZ R49, R136, R9, -R7 ;  /* 0x0000000988317223 */ /* 0x000fe20000010807 */
[----:B------:R-:W-:Y:S01]  /*d5b0*/  ISETP.GT.AND P5, PT, R21, 0x68, P1 ;  /* 0x000000681500780c */ /* 0x000fe20000fa4270 */
[----:B------:R-:W-:Y:S01]  /*d5c0*/  MUFU.EX2 R37, R37 ;  /* 0x0000002500257308 */ /* 0x000fe20000000800 */
[----:B------:R-:W-:Y:S02]  /*d5d0*/  FSEL R58, R58, -INF , !P2 ;  /* 0xff8000003a3a7808 */ /* 0x000fe40005000000 */
[----:B------:R-:W-:Y:S02]  /*d5e0*/  ISETP.LT.OR P3, PT, R11, 0x62, P3 ;  /* 0x000000620b00780c */ /* 0x000fe40001f61670 */
[----:B------:R-:W-:-:S02]  /*d5f0*/  FMNMX.FTZ R51, R65, R10, !PT ;  /* 0x0000000a41337209 */ /* 0x000fc40007810000 */
[----:B------:R-:W-:Y:S01]  /*d600*/  ISETP.LT.OR P5, PT, R11, 0x69, P5 ;  /* 0x000000690b00780c */ /* 0x000fe20002fa1670 */
[----:B------:R-:W-:Y:S01]  /*d610*/  MUFU.EX2 R34, R34 ;  /* 0x0000002200227308 */ /* 0x000fe20000000800 */
[----:B------:R-:W-:Y:S02]  /*d620*/  ISETP.GT.AND P4, PT, R21, 0x69, P1 ;  /* 0x000000691500780c */ /* 0x000fe40000f84270 */
[----:B------:R-:W-:Y:S02]  /*d630*/  FSEL R59, R59, -INF , !P3 ;  /* 0xff8000003b3b7808 */ /* 0x000fe40005800000 */
[----:B------:R-:W-:Y:S02]  /*d640*/  FMNMX.FTZ R10, R58, R51, !PT ;  /* 0x000000333a0a7209 */ /* 0x000fe40007810000 */
[----:B------:R-:W-:Y:S01]  /*d650*/  FSEL R60, R60, -INF , !P5 ;  /* 0xff8000003c3c7808 */ /* 0x000fe20006800000 */
[----:B------:R-:W-:Y:S01]  /*d660*/  MUFU.EX2 R36, R36 ;  /* 0x0000002400247308 */ /* 0x000fe20000000800 */
[----:B------:R-:W-:-:S02]  /*d670*/  ISETP.GT.AND P2, PT, R21, 0x70, P1 ;  /* 0x000000701500780c */ /* 0x000fc40000f44270 */
[C---:B------:R-:W-:Y:S02]  /*d680*/  ISETP.GT.AND P3, PT, R21.reuse, 0x71, P1 ;  /* 0x000000711500780c */ /* 0x040fe40000f64270 */
[C---:B------:R-:W-:Y:S02]  /*d690*/  ISETP.GT.AND P5, PT, R21.reuse, 0x78, P1 ;  /* 0x000000781500780c */ /* 0x040fe40000fa4270 */
[----:B------:R-:W-:Y:S01]  /*d6a0*/  ISETP.GT.AND P1, PT, R21, 0x79, P1 ;  /* 0x000000791500780c */ /* 0x000fe20000f24270 */
[----:B------:R-:W-:Y:S01]  /*d6b0*/  MUFU.EX2 R40, R40 ;  /* 0x0000002800287308 */ /* 0x000fe20000000800 */
[----:B------:R-:W-:Y:S02]  /*d6c0*/  ISETP.LT.OR P4, PT, R11, 0x6a, P4 ;  /* 0x0000006a0b00780c */ /* 0x000fe40002781670 */
[----:B------:R-:W-:Y:S01]  /*d6d0*/  FMNMX.FTZ R21, R59, R10, !PT ;  /* 0x0000000a3b157209 */ /* 0x000fe20007810000 */
[----:B------:R-:W-:Y:S01]  /*d6e0*/  FFMA.FTZ R10, R140, R9, -R7 ;  /* 0x000000098c0a7223 */ /* 0x000fe20000010807 */
[----:B------:R-:W-:-:S02]  /*d6f0*/  ISETP.LT.OR P2, PT, R11, 0x71, P2 ;  /* 0x000000710b00780c */ /* 0x000fc40001741670 */
[----:B------:R-:W-:Y:S01]  /*d700*/  FSEL R136, R61, -INF , !P4 ;  /* 0xff8000003d887808 */ /* 0x000fe20006000000 */
[----:B------:R-:W-:Y:S01]  /*d710*/  MUFU.EX2 R42, R42 ;  /* 0x0000002a002a7308 */ /* 0x000fe20000000800 */
[----:B------:R-:W-:Y:S02]  /*d720*/  FMNMX.FTZ R21, R60, R21, !PT ;  /* 0x000000153c157209 */ /* 0x000fe40007810000 */
[C---:B------:R-:W-:Y:S02]  /*d730*/  ISETP.LT.OR P3, PT, R11.reuse, 0x72, P3 ;  /* 0x000000720b00780c */ /* 0x040fe40001f61670 */
[----:B------:R-:W-:Y:S02]  /*d740*/  FSEL R62, R62, -INF , !P2 ;  /* 0xff8000003e3e7808 */ /* 0x000fe40005000000 */
[----:B------:R-:W-:Y:S01]  /*d750*/  FMNMX.FTZ R51, R136, R21, !PT ;  /* 0x0000001588337209 */ /* 0x000fe20007810000 */
[----:B------:R-:W-:Y:S01]  /*d760*/  MUFU.EX2 R46, R46 ;  /* 0x0000002e002e7308 */ /* 0x000fe20000000800 */
[----:B------:R-:W-:-:S02]  /*d770*/  ISETP.LT.OR P5, PT, R11, 0x79, P5 ;  /* 0x000000790b00780c */ /* 0x000fc40002fa1670 */
[----:B------:R-:W-:Y:S02]  /*d780*/  FSEL R138, R63, -INF , !P3 ;  /* 0xff8000003f8a7808 */ /* 0x000fe40005800000 */
[----:B------:R-:W-:Y:S02]  /*d790*/  FMNMX.FTZ R51, R62, R51, !PT ;  /* 0x000000333e337209 */ /* 0x000fe40007810000 */
[----:B------:R-:W-:Y:S01]  /*d7a0*/  ISETP.LT.OR P1, PT, R11, 0x7a, P1 ;  /* 0x0000007a0b00780c */ /* 0x000fe20000f21670 */
[----:B------:R0:W-:Y:S01]  /*d7b0*/  MUFU.EX2 R21, R10 ;  /* 0x0000000a00157308 */ /* 0x0001e20000000800 */
[----:B------:R-:W-:Y:S01]  /*d7c0*/  FSEL R140, R67, -INF , !P5 ;  /* 0xff800000438c7808 */ /* 0x000fe20006800000 */
[----:B------:R-:W-:Y:S01]  /*d7d0*/  FFMA.FTZ R11, R31, R9, -R7 ;  /* 0x000000091f0b7223 */ /* 0x000fe20000010807 */
[----:B------:R-:W-:Y:S02]  /*d7e0*/  FMNMX.FTZ R51, R138, R51, !PT ;  /* 0x000000338a337209 */ /* 0x000fe40007810000 */
[----:B------:R-:W-:-:S02]  /*d7f0*/  FSEL R142, R69, -INF , !P1 ;  /* 0xff800000458e7808 */ /* 0x000fc40004800000 */
[----:B------:R-:W-:Y:S01]  /*d800*/  FMNMX.FTZ R51, R140, R51, !PT ;  /* 0x000000338c337209 */ /* 0x000fe20007810000 */
[----:B------:R-:W-:Y:S01]  /*d810*/  MUFU.EX2 R49, R49 ;  /* 0x0000003100317308 */ /* 0x000fe20000000800 */
[----:B------:R-:W-:Y:S02]  /*d820*/  FSEL R56, R12, RZ, P6 ;  /* 0x000000ff0c387208 */ /* 0x000fe40003000000 */
[----:B------:R-:W-:-:S03]  /*d830*/  FMNMX.FTZ R51, R142, R51, !PT ;  /* 0x000000338e337209 */ /* 0x000fc60007810000 */
[----:B------:R-:W-:Y:S01]  /*d840*/  FADD.FTZ R56, -R56, R3 ;  /* 0x0000000338387221 */ /* 0x000fe20000010100 */
[-C--:B------:R-:W-:Y:S01]  /*d850*/  FFMA.FTZ R3, R25, R9.reuse, -R7 ;  /* 0x0000000919037223 */ /* 0x080fe20000010807 */
[----:B0-----:R-:W0:Y:S01]  /*d860*/  SHFL.BFLY PT, R10, R51, 0x2, 0x1f ;  /* 0x0c401f00330a7f89 */ /* 0x001e2200000e0000 */
[----:B------:R-:W-:Y:S01]  /*d870*/  MUFU.EX2 R132, R132 ;  /* 0x0000008400847308 */ /* 0x000fe20000000800 */
[----:B------:R-:W-:-:S07]  /*d880*/  FMUL.FTZ R56, R56, R9 ;  /* 0x0000000938387220 */ /* 0x000fce0000410000 */
[----:B------:R-:W1:Y:S08]  /*d890*/  MUFU.EX2 R56, R56 ;  /* 0x0000003800387308 */ /* 0x000e700000000800 */
[----:B------:R-:W-:Y:S01]  /*d8a0*/  MUFU.EX2 R134, R134 ;  /* 0x0000008600867308 */ /* 0x000fe20000000800 */
[----:B0-----:R-:W-:Y:S01]  /*d8b0*/  FMNMX.FTZ R10, R51, R10, !PT ;  /* 0x0000000a330a7209 */ /* 0x001fe20007810000 */
[----:B------:R-:W-:-:S06]  /*d8c0*/  FFMA.FTZ R51, R70, R9, -R7 ;  /* 0x0000000946337223 */ /* 0x000fcc0000010807 */
[----:B------:R-:W-:Y:S01]  /*d8d0*/  MUFU.EX2 R57, R57 ;  /* 0x0000003900397308 */ /* 0x000fe20000000800 */
[----:B------:R-:W0:Y:S07]  /*d8e0*/  SHFL.BFLY PT, R61, R10, 0x1, 0x1f ;  /* 0x0c201f000a3d7f89 */ /* 0x000e2e00000e0000 */
[----:B------:R-:W-:Y:S08]  /*d8f0*/  MUFU.EX2 R128, R128 ;  /* 0x0000008000807308 */ /* 0x000ff00000000800 */
[----:B------:R-:W-:Y:S08]  /*d900*/  MUFU.EX2 R55, R55 ;  /* 0x0000003700377308 */ /* 0x000ff00000000800 */
[----:B------:R-:W-:Y:S01]  /*d910*/  MUFU.EX2 R130, R130 ;  /* 0x0000008200827308 */ /* 0x000fe20000000800 */
[----:B0-----:R-:W-:-:S04]  /*d920*/  FMNMX.FTZ R10, R10, R61, !PT ;  /* 0x0000003d0a0a7209 */ /* 0x001fc80007810000 */
[C---:B------:R-:W-:Y:S01]  /*d930*/  FSETP.NEU.FTZ.AND P1, PT, R10.reuse, -INF , PT ;  /* 0xff8000000a00780b */ /* 0x040fe20003f3d000 */
[C---:B------:R-:W-:Y:S02]  /*d940*/  FMUL.FTZ R25, R10.reuse, R9 ;  /* 0x000000090a197220 */ /* 0x040fe40000410000 */
[----:B------:R-:W-:Y:S01]  /*d950*/  MUFU.EX2 R53, R53 ;  /* 0x0000003500357308 */ /* 0x000fe20000000800 */
[----:B------:R-:W-:Y:S02]  /*d960*/  FSEL R7, R10, RZ, P1 ;  /* 0x000000ff0a077208 */ /* 0x000fe40000800000 */
[----:B------:R-:W-:-:S03]  /*d970*/  FSEL R25, R25, RZ, P1 ;  /* 0x000000ff19197208 */ /* 0x000fc60000800000 */
[----:B------:R-:W-:Y:S02]  /*d980*/  FADD.FTZ R4, -R7, R4 ;  /* 0x0000000407047221 */ /* 0x000fe40000010100 */
[----:B------:R-:W-:Y:S01]  /*d990*/  MUFU.EX2 R124, R124 ;  /* 0x0000007c007c7308 */ /* 0x000fe20000000800 */
[-CC-:B------:R-:W-:Y:S01]  /*d9a0*/  FFMA.FTZ R64, R39, R9.reuse, -R25.reuse ;  /* 0x0000000927407223 */ /* 0x180fe20000010819 */
[-CC-:B------:R-:W-:Y:S01]  /*d9b0*/  FFMA.FTZ R149, R68, R9.reuse, -R25.reuse ;  /* 0x0000000944957223 */ /* 0x180fe20000010819 */
[-C--:B------:R-:W-:Y:S01]  /*d9c0*/  FMUL.FTZ R7, R4, R9.reuse ;  /* 0x0000000904077220 */ /* 0x080fe20000410000 */
[-CC-:B------:R-:W-:Y:S01]  /*d9d0*/  FFMA.FTZ R151, R8, R9.reuse, -R25.reuse ;  /* 0x0000000908977223 */ /* 0x180fe20000010819 */
[-CC-:B------:R-:W-:Y:S01]  /*d9e0*/  FFMA.FTZ R8, R13, R9.reuse, -R25.reuse ;  /* 0x000000090d087223 */ /* 0x180fe20000010819 */
[-CC-:B------:R-:W-:Y:S01]  /*d9f0*/  FFMA.FTZ R145, R14, R9.reuse, -R25.reuse ;  /* 0x000000090e917223 */ /* 0x180fe20000010819 */
[-C--:B------:R-:W-:Y:S01]  /*da00*/  FFMA.FTZ R14, R20, R9.reuse, -R25 ;  /* 0x00000009140e7223 */ /* 0x080fe20000010819 */
[----:B------:R-:W-:Y:S01]  /*da10*/  MUFU.EX2 R64, R64 ;  /* 0x0000004000407308 */ /* 0x000fe20000000800 */
[----:B-1----:R-:W-:Y:S01]  /*da20*/  FFMA.FTZ R13, R56, R2, R33 ;  /* 0x00000002380d7223 */ /* 0x002fe20000010021 */
[-CC-:B------:R-:W-:Y:S01]  /*da30*/  FFMA.FTZ R147, R24, R9.reuse, -R25.reuse ;  /* 0x0000000918937223 */ /* 0x180fe20000010819 */
[-CC-:B------:R-:W-:Y:S01]  /*da40*/  FFMA.FTZ R20, R74, R9.reuse, -R25.reuse ;  /* 0x000000094a147223 */ /* 0x180fe20000010819 */
[-C--:B------:R-:W-:Y:S01]  /*da50*/  FFMA.FTZ R141, R28, R9.reuse, -R25 ;  /* 0x000000091c8d7223 */ /* 0x080fe20000010819 */
[----:B------:R-:W-:Y:S01]  /*da60*/  FADD.FTZ R13, R72, R13 ;  /* 0x0000000d480d7221 */ /* 0x000fe20000010000 */
[-CC-:B------:R-:W-:Y:S01]  /*da70*/  FFMA.FTZ R24, R30, R9.reuse, -R25.reuse ;  /* 0x000000091e187223 */ /* 0x180fe20000010819 */
[-C--:B------:R-:W-:Y:S01]  /*da80*/  FFMA.FTZ R143, R32, R9.reuse, -R25 ;  /* 0x00000009208f7223 */ /* 0x080fe20000010819 */
[----:B------:R-:W0:Y:S01]  /*da90*/  MUFU.EX2 R7, R7 ;  /* 0x0000000700077308 */ /* 0x000e220000000800 */
[----:B------:R-:W-:Y:S01]  /*daa0*/  FADD.FTZ R2, R26, R13 ;  /* 0x0000000d1a027221 */ /* 0x000fe20000010000 */
[-CC-:B------:R-:W-:Y:S01]  /*dab0*/  FFMA.FTZ R28, R76, R9.reuse, -R25.reuse ;  /* 0x000000094c1c7223 */ /* 0x180fe20000010819 */
[-CC-:B------:R-:W-:Y:S01]  /*dac0*/  FFMA.FTZ R137, R78, R9.reuse, -R25.reuse ;  /* 0x000000094e897223 */ /* 0x180fe20000010819 */
[-CC-:B------:R-:W-:Y:S01]  /*dad0*/  FFMA.FTZ R30, R38, R9.reuse, -R25.reuse ;  /* 0x00000009261e7223 */ /* 0x180fe20000010819 */
[----:B------:R-:W-:Y:S01]  /*dae0*/  FADD.FTZ R27, R35, R2 ;  /* 0x00000002231b7221 */ /* 0x000fe20000010000 */
[-CC-:B------:R-:W-:Y:S01]  /*daf0*/  FFMA.FTZ R139, R80, R9.reuse, -R25.reuse ;  /* 0x00000009508b7223 */ /* 0x180fe20000010819 */
[-C--:B------:R-:W-:Y:S01]  /*db00*/  FFMA.FTZ R4, R82, R9.reuse, -R25 ;  /* 0x0000000952047223 */ /* 0x080fe20000010819 */
[----:B------:R-:W1:Y:S01]  /*db10*/  MUFU.EX2 R149, R149 ;  /* 0x0000009500957308 */ /* 0x000e620000000800 */
[----:B------:R-:W-:Y:S01]  /*db20*/  FADD.FTZ R2, R6, R27 ;  /* 0x0000001b06027221 */ /* 0x000fe20000010000 */
[-CC-:B------:R-:W-:Y:S01]  /*db30*/  FFMA.FTZ R133, R44, R9.reuse, -R25.reuse ;  /* 0x000000092c857223 */ /* 0x180fe20000010819 */
[-CC-:B------:R-:W-:Y:S01]  /*db40*/  FFMA.FTZ R32, R84, R9.reuse, -R25.reuse ;  /* 0x0000000954207223 */ /* 0x180fe20000010819 */
[-CC-:B------:R-:W-:Y:S01]  /*db50*/  FFMA.FTZ R135, R48, R9.reuse, -R25.reuse ;  /* 0x0000000930877223 */ /* 0x180fe20000010819 */
[----:B------:R-:W-:Y:S01]  /*db60*/  FADD.FTZ R27, R37, R2 ;  /* 0x00000002251b7221 */ /* 0x000fe20000010000 */
[-CC-:B------:R-:W-:Y:S01]  /*db70*/  FFMA.FTZ R38, R50, R9.reuse, -R25.reuse ;  /* 0x0000000932267223 */ /* 0x180fe20000010819 */
[-C--:B------:R-:W-:Y:S01]  /*db80*/  FFMA.FTZ R129, R52, R9.reuse, -R25 ;  /* 0x0000000934817223 */ /* 0x080fe20000010819 */
[----:B------:R-:W2:Y:S01]  /*db90*/  MUFU.EX2 R151, R151 ;  /* 0x0000009700977308 */ /* 0x000ea20000000800 */
[----:B0-----:R-:W-:Y:S01]  /*dba0*/  FFMA.FTZ R0, R7, R0, R64 ;  /* 0x0000000007007223 */ /* 0x001fe20000010040 */
[----:B------:R-:W-:Y:S01]  /*dbb0*/  FADD.FTZ R2, R34, R27 ;  /* 0x0000001b22027221 */ /* 0x000fe20000010000 */
[-CC-:B------:R-:W-:Y:S01]  /*dbc0*/  FFMA.FTZ R44, R54, R9.reuse, -R25.reuse ;  /* 0x00000009362c7223 */ /* 0x180fe20000010819 */
[-CC-:B------:R-:W-:Y:S01]  /*dbd0*/  FFMA.FTZ R131, R86, R9.reuse, -R25.reuse ;  /* 0x0000000956837223 */ /* 0x180fe20000010819 */
[-CC-:B------:R-:W-:Y:S01]  /*dbe0*/  FFMA.FTZ R48, R65, R9.reuse, -R25.reuse ;  /* 0x0000000941307223 */ /* 0x180fe20000010819 */
[----:B------:R-:W-:Y:S01]  /*dbf0*/  FADD.FTZ R27, R41, R2 ;  /* 0x00000002291b7221 */ /* 0x000fe20000010000 */
[-C--:B------:R-:W-:Y:S01]  /*dc00*/  FFMA.FTZ R125, R58, R9.reuse, -R25 ;  /* 0x000000093a7d7223 */ /* 0x080fe20000010819 */
[----:B------:R-:W0:Y:S01]  /*dc10*/  MUFU.EX2 R8, R8 ;  /* 0x0000000800087308 */ /* 0x000e220000000800 */
[----:B-1----:R-:W-:Y:S01]  /*dc20*/  FADD.FTZ R0, R149, R0 ;  /* 0x0000000095007221 */ /* 0x002fe20000010000 */
[----:B------:R-:W-:Y:S01]  /*dc30*/  FADD.FTZ R2, R36, R27 ;  /* 0x0000001b24027221 */ /* 0x000fe20000010000 */
[-CC-:B------:R-:W-:Y:S01]  /*dc40*/  FFMA.FTZ R50, R59, R9.reuse, -R25.reuse ;  /* 0x000000093b327223 */ /* 0x180fe20000010819 */
[-CC-:B------:R-:W-:Y:S01]  /*dc50*/  FFMA.FTZ R127, R60, R9.reuse, -R25.reuse ;  /* 0x000000093c7f7223 */ /* 0x180fe20000010819 */
[-CC-:B------:R-:W-:Y:S01]  /*dc60*/  FFMA.FTZ R52, R136, R9.reuse, -R25.reuse ;  /* 0x0000000988347223 */ /* 0x180fe20000010819 */
[----:B------:R-:W-:Y:S01]  /*dc70*/  FADD.FTZ R27, R43, R2 ;  /* 0x000000022b1b7221 */ /* 0x000fe20000010000 */
[-C--:B------:R-:W-:Y:S01]  /*dc80*/  FFMA.FTZ R121, R62, R9.reuse, -R25 ;  /* 0x000000093e797223 */ /* 0x080fe20000010819 */
[----:B------:R-:W1:Y:S01]  /*dc90*/  MUFU.EX2 R145, R145 ;  /* 0x0000009100917308 */ /* 0x000e620000000800 */
[----:B--2---:R-:W-:Y:S01]  /*dca0*/  FADD.FTZ R13, R151, R0 ;  /* 0x00000000970d7221 */ /* 0x004fe20000010000 */
[----:B------:R-:W-:Y:S01]  /*dcb0*/  FADD.FTZ R2, R40, R27 ;  /* 0x0000001b28027221 */ /* 0x000fe20000010000 */
[-CC-:B------:R-:W-:Y:S01]  /*dcc0*/  FFMA.FTZ R54, R138, R9.reuse, -R25.reuse ;  /* 0x000000098a367223 */ /* 0x180fe20000010819 */
[-CC-:B------:R-:W-:Y:S01]  /*dcd0*/  FFMA.FTZ R123, R140, R9.reuse, -R25.reuse ;  /* 0x000000098c7b7223 */ /* 0x180fe20000010819 */
[----:B------:R-:W-:Y:S01]  /*dce0*/  FFMA.FTZ R58, R142, R9, -R25 ;  /* 0x000000098e3a7223 */ /* 0x000fe20000010819 */
[----:B------:R-:W-:-:S02]  /*dcf0*/  FADD.FTZ R27, R45, R2 ;  /* 0x000000022d1b7221 */ /* 0x000fc40000010000 */
[----:B------:R-:W2:Y:S01]  /*dd00*/  MUFU.EX2 R14, R14 ;  /* 0x0000000e000e7308 */ /* 0x000ea20000000800 */
[----:B0-----:R-:W-:Y:S01]  /*dd10*/  FADD.FTZ R0, R8, R13 ;  /* 0x0000000d08007221 */ /* 0x001fe20000010000 */
[----:B------:R-:W-:-:S04]  /*dd20*/  FADD.FTZ R2, R42, R27 ;  /* 0x0000001b2a027221 */ /* 0x000fc80000010000 */
[----:B------:R-:W-:Y:S02]  /*dd30*/  FADD.FTZ R27, R47, R2 ;  /* 0x000000022f1b7221 */ /* 0x000fe40000010000 */
[----:B------:R-:W0:Y:S01]  /*dd40*/  MUFU.EX2 R147, R147 ;  /* 0x0000009300937308 */ /* 0x000e220000000800 */
[----:B-1----:R-:W-:Y:S01]  /*dd50*/  FADD.FTZ R13, R145, R0 ;  /* 0x00000000910d7221 */ /* 0x002fe20000010000 */
[----:B------:R-:W-:-:S04]  /*dd60*/  FADD.FTZ R2, R46, R27 ;  /* 0x0000001b2e027221 */ /* 0x000fc80000010000 */
[----:B------:R-:W-:Y:S02]  /*dd70*/  FADD.FTZ R27, R49, R2 ;  /* 0x00000002311b7221 */ /* 0x000fe40000010000 */
[----:B------:R-:W1:Y:S01]  /*dd80*/  MUFU.EX2 R20, R20 ;  /* 0x0000001400147308 */ /* 0x000e620000000800 */
[----:B--2---:R-:W-:Y:S01]  /*dd90*/  FADD.FTZ R0, R14, R13 ;  /* 0x0000000d0e007221 */ /* 0x004fe20000010000 */
[----:B------:R-:W-:-:S04]  /*dda0*/  FADD.FTZ R2, R132, R27 ;  /* 0x0000001b84027221 */ /* 0x000fc80000010000 */
[----:B------:R-:W-:Y:S02]  /*ddb0*/  FADD.FTZ R27, R21, R2 ;  /* 0x00000002151b7221 */ /* 0x000fe40000010000 */
        /* <DEDUP_REMOVED lines=14> */
[----:B------:R-:W-:-:S06]  /*dea0*/  FADD.FTZ R2, R124, R27 ;  /* 0x0000001b7c027221 */ /* 0x000fcc0000010000 */
        /* <DEDUP_REMOVED lines=58> */
.L_x_1009:
[----:B------:R-:W-:Y:S01]  /*e250*/  ULEA UR6, UR26, UR45, 0x3 ;  /* 0x0000002d1a067291 */ /* 0x000fe2000f8e183f */
[----:B------:R-:W-:Y:S01]  /*e260*/  ISETP.GT.AND P1, PT, R5, UR42, PT ;  /* 0x0000002a05007c0c */ /* 0x000fe2000bf24270 */
[----:B------:R-:W-:Y:S01]  /*e270*/  UMOV UR27, UR46 ;  /* 0x0000002e001b7c82 */ /* 0x000fe20008000000 */
[----:B------:R-:W-:Y:S01]  /*e280*/  UMOV UR26, UR36 ;  /* 0x00000024001a7c82 */ /* 0x000fe20008000000 */
[----:B------:R-:W-:Y:S01]  /*e290*/  UIADD3 UR6, UR6, 0x16860, URZ ;  /* 0x0001686006067890 */ /* 0x000fe2000fffe03f */
[----:B------:R-:W-:Y:S01]  /*e2a0*/  F2FP.BF16.F32.PACK_AB R139, R4, R139 ;  /* 0x0000008b048b723e */ /* 0x000fe200000010ff */
[----:B------:R-:W-:Y:S01]  /*e2b0*/  FMUL.FTZ R88, R88, R56 ;  /* 0x0000003858587220 */ /* 0x000fe20000410000 */
[----:B------:R-:W-:Y:S01]  /*e2c0*/  F2FP.BF16.F32.PACK_AB R122, R3, R122 ;  /* 0x0000007a037a723e */ /* 0x000fe200000010ff */
[----:B------:R-:W-:Y:S01]  /*e2d0*/  UPRMT UR6, UR43, 0x654, UR6 ;  /* 0x000006542b067896 */ /* 0x000fe20008000006 */
        /* <DEDUP_REMOVED lines=8> */
[----:B------:R-:W-:Y:S01]  /*e360*/  SYNCS.ARRIVE.TRANS64.RED.A1T0 RZ, [UR6], RZ ;  /* 0x000000ffffff79a7 */ /* 0x000fe20008100406 */
        /* <DEDUP_REMOVED lines=51> */
[-C--:B------:R-:W-:Y:S01]  /*e6a0*/  FMUL.FTZ R115, R115, R7.reuse ;  /* 0x0000000773737220 */ /* 0x080fe20000410000 */
[-C--:B------:R-:W-:Y:S01]  /*e6b0*/  FMUL.FTZ R118, R118, R7.reuse ;  /* 0x0000000776767220 */ /* 0x080fe20000410000 */
[----:B------:R-:W-:Y:S01]  /*e6c0*/  FMUL.FTZ R119, R119, R7 ;  /* 0x0000000777777220 */ /* 0x000fe20000410000 */
[----:B------:R-:W-:-:S02]  /*e6d0*/  IMAD.MOV.U32 R4, RZ, RZ, R10 ;  /* 0x000000ffff047224 */ /* 0x000fc400078e000a */
[----:B------:R-:W-:Y:S01]  /*e6e0*/  IMAD.MOV.U32 R3, RZ, RZ, R12 ;  /* 0x000000ffff037224 */ /* 0x000fe200078e000c */
[----:B------:R-:W-:Y:S06]  /*e6f0*/  @P1 BRA `(.L_x_1010) ;  /* 0xffffffc800941947 */ /* 0x000fec000383ffff */
.L_x_991:
[----:B------:R-:W-:Y:S06]  /*e700*/  BAR.ARV 0x8, 0x200 ;  /* 0x0208000000007b1d */ /* 0x000fec0000002000 */
[----:B------:R-:W-:Y:S05]  /*e710*/  @!P0 BRA `(.L_x_1011) ;  /* 0x0000000000048947 */ /* 0x000fea0003800000 */
[----:B------:R-:W-:Y:S01]  /*e720*/  BPT.TRAP 0x1 ;  /* 0x000000040000795c */ /* 0x000fe20000300000 */
.L_x_1011:
[----:B------:R-:W-:Y:S01]  /*e730*/  ULEA UR5, UR36, UR45, 0x3 ;  /* 0x0000002d24057291 */ /* 0x000fe2000f8e183f */
[----:B------:R-:W-:-:S05]  /*e740*/  IMAD.U32 R3, RZ, RZ, UR46 ;  /* 0x0000002eff037e24 */ /* 0x000fca000f8e00ff */
[----:B------:R-:W-:-:S04]  /*e750*/  SHF.L.U32 R3, R3, 0x1f, RZ ;  /* 0x0000001f03037819 */ /* 0x000fc800000006ff */
[----:B------:R0:W1:Y:S01]  /*e760*/  SYNCS.PHASECHK.TRANS64.TRYWAIT P1, [UR5+0x16850], R3 ;  /* 0x01685003ff0075a7 */ /* 0x0000620008020145 */
[----:B------:R-:W-:Y:S05]  /*e770*/  @!P0 BRA `(.L_x_1012) ;  /* 0x0000000000048947 */ /* 0x000fea0003800000 */
[----:B------:R-:W-:Y:S01]  /*e780*/  BPT.TRAP 0x1 ;  /* 0x000000040000795c */ /* 0x000fe20000300000 */
.L_x_1012:
[----:B-1----:R-:W-:Y:S05]  /*e790*/  @P1 BRA `(.L_x_1013) ;  /* 0x0000000000081947 */ /* 0x002fea0003800000 */
[----:B------:R-:W1:Y:S02]  /*e7a0*/  SYNCS.PHASECHK.TRANS64.TRYWAIT P1, [UR5+0x16850], R3 ;  /* 0x01685003ff0075a7 */ /* 0x000e640008020145 */
[----:B-1----:R-:W-:Y:S05]  /*e7b0*/  @!P1 BRA `(.L_x_1014) ;  /* 0x00000068002c9947 */ /* 0x002fea0003800000 */
.L_x_1013:
[----:B------:R-:W-:Y:S01]  /*e7c0*/  UIADD3 UR45, UR45, 0x400, URZ ;  /* 0x000004002d2d7890 */ /* 0x000fe2000fffe03f */
[----:B------:R-:W-:Y:S01]  /*e7d0*/  WARPGROUP.ARRIVE ;  /* 0x00000000000079c5 */ /* 0x000fe20000000000 */
[----:B------:R-:W-:Y:S01]  /*e7e0*/  UMOV UR7, 0x40000040 ;  /* 0x4000004000077882 */ /* 0x000fe20000000000 */
[----:B01----:R-:W0:Y:S01]  /*e7f0*/  SHFL.BFLY PT, R3, R2, 0x2, 0x1f ;  /* 0x0c401f0002037f89 */ /* 0x003e2200000e0000 */
[----:B------:R-:W-:Y:S01]  /*e800*/  USHF.R.U32.HI UR45, URZ, 0x4, UR45 ;  /* 0x000000043f2d7899 */ /* 0x000fe2000801162d */
[----:B------:R-:W-:Y:S01]  /*e810*/  CS2R R26, SRZ ;  /* 0x00000000001a7805 */ /* 0x000fe2000001ff00 */
[----:B------:R-:W-:Y:S01]  /*e820*/  IMAD.MOV.U32 R30, RZ, RZ, -0x800000 ;  /* 0xff800000ff1e7424 */ /* 0x000fe200078e00ff */
[----:B------:R-:W1:Y:S01]  /*e830*/  SHFL.BFLY PT, R5, R0, 0x2, 0x1f ;  /* 0x0c401f0000057f89 */ /* 0x000e6200000e0000 */
[----:B------:R-:W-:-:S04]  /*e840*/  ULOP3.LUT UR4, UR45, 0x3fff, URZ, 0xc0, !UPT ;  /* 0x00003fff2d047892 */ /* 0x000fc8000f8ec03f */
[----:B------:R-:W-:-:S07]  /*e850*/  ULEA UR4, UR36, UR4, 0xa ;  /* 0x0000000424047291 */ /* 0x000fce000f8e503f */
[----:B------:R-:W-:Y:S02]  /*e860*/  UMOV UR6, UR4 ;  /* 0x0000000400067c82 */ /* 0x000fe40008000000 */
[----:B------:R-:W-:Y:S01]  /*e870*/  HGMMA.64x64x16.F32.BF16 R88, R148, gdesc[UR4].tnspB, R88, gsb0 ;  /* 0x40e0000494587df0 */ /* 0x000fe20008001858 */
[----:B------:R-:W-:Y:S01]  /*e880*/  UIADD3 UR6, UR4, 0x80, URZ ;  /* 0x0000008004067890 */ /* 0x000fe2000fffe03f */
[----:B------:R-:W-:Y:S01]  /*e890*/  UMOV UR7, 0x40000040 ;  /* 0x4000004000077882 */ /* 0x000fe20000000000 */
[----:B0-----:R-:W-:Y:S01]  /*e8a0*/  FADD.FTZ R3, R3, R2 ;  /* 0x0000000203037221 */ /* 0x001fe20000010000 */
[----:B-1----:R-:W-:-:S04]  /*e8b0*/  FADD.FTZ R5, R5, R0 ;  /* 0x0000000005057221 */ /* 0x002fc80000010000 */
[----:B------:R-:W0:Y:S01]  /*e8c0*/  SHFL.BFLY PT, R4, R3, 0x1, 0x1f ;  /* 0x0c201f0003047f89 */ /* 0x000e2200000e0000 */
[----:B------:R-:W-:-:S03]  /*e8d0*/  IMAD.MOV.U32 R0, RZ, RZ, -0x800000 ;  /* 0xff800000ff007424 */ /* 0x000fc600078e00ff */
[----:B------:R-:W1:Y:S01]  /*e8e0*/  SHFL.BFLY PT, R6, R5, 0x1, 0x1f ;  /* 0x0c201f0005067f89 */ /* 0x000e6200000e0000 */
[----:B0-----:R-:W-:Y:S01]  /*e8f0*/  FADD.FTZ R7, R3, R4 ;  /* 0x0000000403077221 */ /* 0x001fe20000010000 */
[----:B-1----:R-:W-:-:S04]  /*e900*/  FADD.FTZ R6, R5, R6 ;  /* 0x0000000605067221 */ /* 0x002fc80000010000 */
[----:B------:R-:W-:Y:S02]  /*e910*/  FSETP.NE.FTZ.AND P1, PT, R7, RZ, PT ;  /* 0x000000ff0700720b */ /* 0x000fe40003f35000 */
[----:B------:R-:W-:-:S11]  /*e920*/  FSETP.NE.FTZ.AND P2, PT, R6, RZ, PT ;  /* 0x000000ff0600720b */ /* 0x000fd60003f55000 */
[----:B------:R-:W0:Y:S01]  /*e930*/  @P1 MUFU.LG2 R2, R7 ;  /* 0x0000000700021308 */ /* 0x000e220000000c00 */
[C---:B------:R-:W-:Y:S01]  /*e940*/  @P1 FMUL.FTZ R3, R9.reuse, 0.69314718246459960938 ;  /* 0x3f31721809031820 */ /* 0x040fe20000410000 */
[----:B------:R-:W-:-:S06]  /*e950*/  @P2 FMUL.FTZ R8, R9, 0.69314718246459960938 ;  /* 0x3f31721809082820 */ /* 0x000fcc0000410000 */
        /* <DEDUP_REMOVED lines=44> */
.L_x_1015:
        /* <DEDUP_REMOVED lines=30> */
[----:B------:R-:W-:Y:S01]  /*ee00*/  USEL UR4, URZ, 0x1, UP0 ;  /* 0x000000013f047887 */ /* 0x000fe20008000000 */
[-C--:B------:R-:W-:Y:S01]  /*ee10*/  FMUL.FTZ R110, R110, R27.reuse ;  /* 0x0000001b6e6e7220 */ /* 0x080fe20000410000 */
[-C--:B------:R-:W-:Y:S01]  /*ee20*/  FMUL.FTZ R15, R111, R27.reuse ;  /* 0x0000001b6f0f7220 */ /* 0x080fe20000410000 */
[-C--:B------:R-:W-:Y:S01]  /*ee30*/  FMUL.FTZ R114, R114, R27.reuse ;  /* 0x0000001b72727220 */ /* 0x080fe20000410000 */
[-C--:B------:R-:W-:Y:S01]  /*ee40*/  FMUL.FTZ R25, R115, R27.reuse ;  /* 0x0000001b73197220 */ /* 0x080fe20000410000 */
[-C--:B------:R-:W-:Y:S01]  /*ee50*/  FMUL.FTZ R118, R118, R27.reuse ;  /* 0x0000001b76767220 */ /* 0x080fe20000410000 */
[----:B------:R-:W-:Y:S01]  /*ee60*/  FMUL.FTZ R26, R117, R26 ;  /* 0x0000001a751a7220 */ /* 0x000fe20000410000 */
[----:B------:R-:W-:Y:S01]  /*ee70*/  PLOP3.LUT P0, PT, PT, PT, PT, 0x8, 0x0 ;  /* 0x000000000000781c */ /* 0x000fe20003f0e170 */
[----:B------:R-:W-:Y:S01]  /*ee80*/  FMUL.FTZ R27, R119, R27 ;  /* 0x0000001b771b7220 */ /* 0x000fe20000410000 */
[----:B------:R-:W-:-:S02]  /*ee90*/  UIADD3 UR47, UR47, 0x1, URZ ;  /* 0x000000012f2f7890 */ /* 0x000fc4000fffe03f */
[----:B------:R-:W-:Y:S02]  /*eea0*/  USEL UR36, UR36, URZ, UP0 ;  /* 0x0000003f24247287 */ /* 0x000fe40008000000 */
[----:B------:R-:W-:-:S12]  /*eeb0*/  ULOP3.LUT UR46, UR46, UR4, URZ, 0x3c, !UPT ;  /* 0x000000042e2e7292 */ /* 0x000fd8000f8e3c3f */
.L_x_937:
[----:B------:R-:W0:Y:S01]  /*eec0*/  S2R R2, SR_CgaCtaId ;  /* 0x0000000000027919 */ /* 0x000e220000008800 */
[----:B------:R-:W-:Y:S01]  /*eed0*/  MOV R31, 0x400 ;  /* 0x00000400001f7802 */ /* 0x000fe20000000f00 */
[----:B------:R-:W-:Y:S01]  /*eee0*/  BSSY B0, `(.L_x_1016) ;  /* 0x0000144000007945 */ /* 0x000fe20003800000 */
[----:B------:R-:W-:Y:S02]  /*eef0*/  BAR.SYNC.DEFER_BLOCKING 0x5, 0x200 ;  /* 0x0148000000007b1d */ /* 0x000fe40000010000 */
[----:B0-----:R-:W-:-:S05]  /*ef00*/  LEA R31, R2, R31, 0x18 ;  /* 0x0000001f021f7211 */ /* 0x001fca00078ec0ff */
[----:B------:R-:W0:Y:S02]  /*ef10*/  LDS R2, [R31+0x168d0] ;  /* 0x0168d0001f027984 */ /* 0x000e240000000800 */
[----:B0-----:R-:W-:Y:S01]  /*ef20*/  R2UR UR4, R2 ;  /* 0x00000000020472ca */ /* 0x001fe200000e0000 */
[----:B------:R-:W-:Y:S06]  /*ef30*/  BAR.ARV 0x4, 0x200 ;  /* 0x0108000000007b1d */ /* 0x000fec0000002000 */
[----:B------:R-:W-:Y:S08]  /*ef40*/  @P0 BRA `(.L_x_1017) ;  /* 0x0000000c00180947 */ /* 0x000ff00003800000 */
[----:B------:R-:W0:Y:S01]  /*ef50*/  S2R R4, SR_SWINHI ;  /* 0x0000000000047919 */ /* 0x000e220000002f00 */
[----:B------:R-:W1:Y:S01]  /*ef60*/  LDC R32, c[0x0][0xbe8] ;  /* 0x0002fa00ff207b82 */ /* 0x000e620000000800 */
[----:B------:R-:W-:Y:S01]  /*ef70*/  IMAD R5, R152, 0x40, R22 ;  /* 0x0000004098057824 */ /* 0x000fe200078e0216 */
[----:B------:R-:W-:Y:S01]  /*ef80*/  USHF.R.S32.HI UR12, URZ, 0x1f, UR41 ;  /* 0x0000001f3f0c7899 */ /* 0x000fe20008011429 */
[----:B------:R-:W-:Y:S01]  /*ef90*/  VIADD R45, R17, UR38 ;  /* 0x00000026112d7c36 */ /* 0x000fe20008000000 */
[----:B------:R-:W-:Y:S01]  /*efa0*/  ULDC.64 UR8, c[0x0][0xb90] ;  /* 0x0002e40000087ab9 */ /* 0x000fe20000000a00 */
[----:B------:R-:W-:Y:S01]  /*efb0*/  USHF.R.S32.HI UR13, URZ, 0x1f, UR39 ;  /* 0x0000001f3f0d7899 */ /* 0x000fe20008011427 */
[----:B------:R-:W-:Y:S01]  /*efc0*/  F2FP.BF16.F32.PACK_AB R12, R12, R41 ;  /* 0x000000290c0c723e */ /* 0x000fe200000010ff */
[----:B------:R-:W-:Y:S01]  /*efd0*/  UIMAD UR5, UR12, UR8, URZ ;  /* 0x000000080c0572a4 */ /* 0x000fe2000f8e023f */
[----:B------:R-:W-:Y:S01]  /*efe0*/  F2FP.BF16.F32.PACK_AB R13, R13, R106 ;  /* 0x0000006a0d0d723e */ /* 0x000fe200000010ff */
[----:B------:R-:W-:Y:S01]  /*eff0*/  UIMAD.WIDE.U32 UR6, UR41, UR8, URZ ;  /* 0x00000008290672a5 */ /* 0x000fe2000f8e003f */
[----:B------:R-:W-:Y:S01]  /*f000*/  F2FP.BF16.F32.PACK_AB R14, R14, R35 ;  /* 0x000000230e0e723e */ /* 0x000fe200000010ff */
[----:B------:R-:W-:Y:S01]  /*f010*/  UIMAD UR5, UR41, UR9, UR5 ;  /* 0x00000009290572a4 */ /* 0x000fe2000f8e0205 */
[----:B------:R-:W-:Y:S01]  /*f020*/  F2FP.BF16.F32.PACK_AB R15, R15, R110 ;  /* 0x0000006e0f0f723e */ /* 0x000fe200000010ff */
[----:B------:R-:W-:Y:S01]  /*f030*/  ULDC.64 UR10, c[0x0][0xb98] ;  /* 0x0002e600000a7ab9 */ /* 0x000fe20000000a00 */
[----:B------:R-:W-:Y:S01]  /*f040*/  F2FP.BF16.F32.PACK_AB R24, R24, R29 ;  /* 0x0000001d1818723e */ /* 0x000fe200000010ff */
[----:B------:R-:W-:Y:S01]  /*f050*/  UIMAD UR8, UR13, UR10, URZ ;  /* 0x0000000a0d0872a4 */ /* 0x000fe2000f8e023f */
[----:B------:R-:W-:Y:S01]  /*f060*/  F2FP.BF16.F32.PACK_AB R25, R25, R114 ;  /* 0x000000721919723e */ /* 0x000fe200000010ff */
[----:B------:R-:W-:Y:S01]  /*f070*/  UIADD3 UR7, UR7, UR5, URZ ;  /* 0x0000000507077290 */ /* 0x000fe2000fffe03f */
[----:B------:R-:W-:Y:S01]  /*f080*/  F2FP.BF16.F32.PACK_AB R26, R26, R21 ;  /* 0x000000151a1a723e */ /* 0x000fe200000010ff */
[----:B------:R-:W-:Y:S01]  /*f090*/  UIMAD UR8, UR39, UR11, UR8 ;  /* 0x0000000b270872a4 */ /* 0x000fe2000f8e0208 */
[----:B------:R-:W-:Y:S01]  /*f0a0*/  F2FP.BF16.F32.PACK_AB R27, R27, R118 ;  /* 0x000000761b1b723e */ /* 0x000fe200000010ff */
[----:B------:R-:W-:Y:S01]  /*f0b0*/  UIMAD.WIDE.U32 UR6, UR39, UR10, UR6 ;  /* 0x0000000a270672a5 */ /* 0x000fe2000f8e0006 */
[----:B------:R-:W-:Y:S01]  /*f0c0*/  ULDC UR5, c[0x0][0xa88] ;  /* 0x0002a20000057ab9 */ /* 0x000fe20000000800 */
[----:B------:R-:W-:Y:S01]  /*f0d0*/  BAR.SYNC.DEFER_BLOCKING 0x1, 0x180 ;  /* 0x0046000000007b1d */ /* 0x000fe20000010000 */
[----:B-1----:R-:W-:-:S05]  /*f0e0*/  ISETP.NE.AND P1, PT, R32, 0x1, PT ;  /* 0x000000012000780c */ /* 0x002fca0003f25270 */
[----:B------:R-:W-:Y:S01]  /*f0f0*/  ULDC.64 UR10, c[0x0][0xaf0] ;  /* 0x0002bc00000a7ab9 */ /* 0x000fe20000000a00 */
[----:B------:R-:W-:Y:S02]  /*f100*/  MOV R2, R31 ;  /* 0x0000001f00027202 */ /* 0x000fe40000000f00 */
[----:B0-----:R-:W-:-:S03]  /*f110*/  MOV R3, R4 ;  /* 0x0000000400037202 */ /* 0x001fc60000000f00 */
[--C-:B------:R-:W-:Y:S02]  /*f120*/  IMAD.WIDE R10, R156, 0x2, R2.reuse ;  /* 0x000000029c0a7825 */ /* 0x100fe400078e0202 */
[----:B------:R-:W0:Y:S02]  /*f130*/  @P1 LDC R20, c[0x0][0xbec] ;  /* 0x0002fb00ff141b82 */ /* 0x000e240000000800 */
[----:B------:R-:W-:Y:S01]  /*f140*/  IMAD.WIDE R2, R5, 0x2, R2 ;  /* 0x0000000205027825 */ /* 0x000fe200078e0202 */
[C---:B------:R-:W-:Y:S02]  /*f150*/  LOP3.LUT R4, R10.reuse, 0x380, RZ, 0xc0, !PT ;  /* 0x000003800a047812 */ /* 0x040fe400078ec0ff */
[----:B------:R-:W-:Y:S02]  /*f160*/  IADD3 R39, P0, R10, 0x60, RZ ;  /* 0x000000600a277810 */ /* 0x000fe40007f1e0ff */
[----:B------:R-:W-:Y:S01]  /*f170*/  SHF.R.U64 R5, R4, 0x3, RZ ;  /* 0x0000000304057819 */ /* 0x000fe200000012ff */
[----:B------:R-:W1:Y:S01]  /*f180*/  @P1 LDC R43, c[0x0][0xbf0] ;  /* 0x0002fc00ff2b1b82 */ /* 0x000e620000000800 */
[----:B------:R-:W-:Y:S01]  /*f190*/  LOP3.LUT R4, R39, 0x380, RZ, 0xc0, !PT ;  /* 0x0000038027047812 */ /* 0x000fe200078ec0ff */
[----:B------:R-:W-:Y:S01]  /*f1a0*/  IMAD.X R9, RZ, RZ, R11, P0 ;  /* 0x000000ffff097224 */ /* 0x000fe200000e060b */
[----:B------:R-:W-:-:S02]  /*f1b0*/  IADD3 R37, P2, R10, 0x40, RZ ;  /* 0x000000400a257810 */ /* 0x000fc40007f5e0ff */
[----:B------:R-:W-:Y:S02]  /*f1c0*/  SHF.R.U64 R4, R4, 0x3, RZ ;  /* 0x0000000304047819 */ /* 0x000fe400000012ff */
[----:B------:R-:W-:Y:S01]  /*f1d0*/  IADD3 R33, P3, R10, 0x20, RZ ;  /* 0x000000200a217810 */ /* 0x000fe20007f7e0ff */
[--C-:B------:R-:W-:Y:S01]  /*f1e0*/  IMAD.X R7, RZ, RZ, R11.reuse, P2 ;  /* 0x000000ffff077224 */ /* 0x100fe200010e060b */
[----:B------:R-:W-:Y:S02]  /*f1f0*/  LOP3.LUT R6, R37, 0x380, RZ, 0xc0, !PT ;  /* 0x0000038025067812 */ /* 0x000fe400078ec0ff */
[----:B------:R-:W-:Y:S02]  /*f200*/  LOP3.LUT R8, R4, R39, RZ, 0x3c, !PT ;  /* 0x0000002704087212 */ /* 0x000fe400078e3cff */
[----:B------:R-:W-:Y:S01]  /*f210*/  LOP3.LUT R10, R5, R10, RZ, 0x3c, !PT ;  /* 0x0000000a050a7212 */ /* 0x000fe200078e3cff */
[----:B------:R-:W-:Y:S01]  /*f220*/  IMAD.X R5, RZ, RZ, R11, P3 ;  /* 0x000000ffff057224 */ /* 0x000fe200018e060b */
[----:B------:R-:W-:Y:S01]  /*f230*/  LOP3.LUT R4, R33, 0x380, RZ, 0xc0, !PT ;  /* 0x0000038021047812 */ /* 0x000fe200078ec0ff */
[----:B0-----:R-:W-:Y:S01]  /*f240*/  @P1 IMAD.HI.U32 R20, R45, R20, RZ ;  /* 0x000000142d141227 */ /* 0x001fe200078e00ff */
[----:B------:R-:W-:-:S02]  /*f250*/  SHF.R.U64 R6, R6, 0x3, RZ ;  /* 0x0000000306067819 */ /* 0x000fc400000012ff */
[----:B------:R-:W-:Y:S02]  /*f260*/  IADD3 R39, P3, R2, 0x1800, RZ ;  /* 0x0000180002277810 */ /* 0x000fe40007f7e0ff */
[----:B------:R-:W-:Y:S02]  /*f270*/  SHF.R.U64 R4, R4, 0x3, RZ ;  /* 0x0000000304047819 */ /* 0x000fe400000012ff */
[----:B------:R-:W-:Y:S01]  /*f280*/  LOP3.LUT R6, R6, R37, RZ, 0x3c, !PT ;  /* 0x0000002506067212 */ /* 0x000fe200078e3cff */
[----:B------:R-:W-:Y:S01]  /*f290*/  IMAD.X R29, RZ, RZ, R3, P3 ;  /* 0x000000ffff1d7224 */ /* 0x000fe200018e0603 */
[----:B------:R-:W-:Y:S02]  /*f2a0*/  LOP3.LUT R28, R39, 0x380, RZ, 0xc0, !PT ;  /* 0x00000380271c7812 */ /* 0x000fe400078ec0ff */
[----:B------:R-:W-:Y:S02]  /*f2b0*/  IADD3 R37, P2, R2, 0x3000, RZ ;  /* 0x0000300002257810 */ /* 0x000fe40007f5e0ff */
[----:B------:R-:W-:Y:S01]  /*f2c0*/  LOP3.LUT R4, R4, R33, RZ, 0x3c, !PT ;  /* 0x0000002104047212 */ /* 0x000fe200078e3cff */
[----:B------:R-:W-:Y:S01]  /*f2d0*/  IMAD.MOV.U32 R33, RZ, RZ, R45 ;  /* 0x000000ffff217224 */ /* 0x000fe200078e002d */
[----:B------:R-:W-:Y:S01]  /*f2e0*/  SHF.R.U64 R28, R28, 0x3, RZ ;  /* 0x000000031c1c7819 */ /* 0x000fe200000012ff */
[----:B------:R-:W-:Y:S01]  /*f2f0*/  IMAD.X R21, RZ, RZ, R3, P2 ;  /* 0x000000ffff157224 */ /* 0x000fe200010e0603 */
[----:B------:R-:W-:-:S02]  /*f300*/  LOP3.LUT R36, R37, 0x380, RZ, 0xc0, !PT ;  /* 0x0000038025247812 */ /* 0x000fc400078ec0ff */
[----:B-1----:R-:W-:Y:S02]  /*f310*/  @P1 SHF.R.U32.HI R33, RZ, R43, R20 ;  /* 0x0000002bff211219 */ /* 0x002fe40000011614 */
[----:B------:R-:W-:Y:S02]  /*f320*/  LOP3.LUT R28, R28, R39, RZ, 0x3c, !PT ;  /* 0x000000271c1c7212 */ /* 0x000fe400078e3cff */
[----:B------:R-:W-:Y:S01]  /*f330*/  SHF.R.U64 R20, R36, 0x3, RZ ;  /* 0x0000000324147819 */ /* 0x000fe200000012ff */
[----:B------:R-:W-:Y:S01]  /*f340*/  IMAD.MOV R39, RZ, RZ, -R33 ;  /* 0x000000ffff277224 */ /* 0x000fe200078e0a21 */
[----:B------:R-:W-:Y:S01]  /*f350*/  MOV R44, R10 ;  /* 0x0000000a002c7202 */ /* 0x000fe20000000f00 */
[----:B------:R-:W-:Y:S01]  /*f360*/  IMAD.U32 R36, RZ, RZ, UR8 ;  /* 0x00000008ff247e24 */ /* 0x000fe2000f8e00ff */
[----:B------:R-:W-:Y:S01]  /*f370*/  LOP3.LUT R20, R20, R37, RZ, 0x3c, !PT ;  /* 0x0000002514147212 */ /* 0x000fe200078e3cff */
[----:B------:R-:W-:Y:S01]  /*f380*/  IMAD R37, R32, R39, R45 ;  /* 0x0000002720257224 */ /* 0x000fe200078e022d */
[----:B------:R-:W-:Y:S01]  /*f390*/  SHF.R.S32.HI R11, RZ, 0x1f, R33 ;  /* 0x0000001fff0b7819 */ /* 0x000fe20000011421 */
[----:B------:R-:W-:Y:S01]  /*f3a0*/  ULDC.64 UR8, c[0x0][0xae8] ;  /* 0x0002ba0000087ab9 */ /* 0x000fe20000000a00 */
[----:B------:R-:W-:-:S02]  /*f3b0*/  IADD3 R10, P0, R33, UR6, RZ ;  /* 0x00000006210a7c10 */ /* 0x000fc4000ff1e0ff */
[----:B------:R-:W-:Y:S02]  /*f3c0*/  SHF.R.S32.HI R33, RZ, 0x1f, R37 ;  /* 0x0000001fff217819 */ /* 0x000fe40000011425 */
[----:B------:R-:W-:Y:S01]  /*f3d0*/  IADD3.X R11, R11, UR7, R36, P0, !PT ;  /* 0x000000070b0b7c10 */ /* 0x000fe200087fe424 */
[----:B------:R-:W-:Y:S01]  /*f3e0*/  ULDC.64 UR6, c[0x0][0xb88] ;  /* 0x0002e20000067ab9 */ /* 0x000fe20000000a00 */
[----:B------:R-:W-:Y:S01]  /*f3f0*/  MOV R40, R8 ;  /* 0x0000000800287202 */ /* 0x000fe20000000f00 */
[----:B------:R-:W-:Y:S01]  /*f400*/  IMAD R8, R33, UR6, RZ ;  /* 0x0000000621087c24 */ /* 0x000fe2000f8e02ff */
[----:B------:R-:W-:Y:S01]  /*f410*/  MOV R42, R6 ;  /* 0x00000006002a7202 */ /* 0x000fe20000000f00 */
[----:B------:R-:W-:Y:S01]  /*f420*/  IMAD.WIDE.U32 R6, R37, UR6, R10 ;  /* 0x0000000625067c25 */ /* 0x000fe2000f8e000a */
[----:B------:R-:W-:Y:S02]  /*f430*/  LOP3.LUT P0, RZ, R153, 0x3, RZ, 0xc0, !PT ;  /* 0x0000000399ff7812 */ /* 0x000fe4000780c0ff */
[----:B------:R-:W-:Y:S01]  /*f440*/  MOV R43, R4 ;  /* 0x00000004002b7202 */ /* 0x000fe20000000f00 */
[----:B------:R-:W-:Y:S01]  /*f450*/  IMAD R37, R37, UR7, R8 ;  /* 0x0000000725257c24 */ /* 0x000fe2000f8e0208 */
[----:B------:R-:W-:Y:S01]  /*f460*/  ULDC.64 UR6, c[0x0][0xb50] ;  /* 0x0002d40000067ab9 */ /* 0x000fe20000000a00 */
[----:B------:R-:W-:Y:S01]  /*f470*/  VIADD R10, R155, UR38 ;  /* 0x000000269b0a7c36 */ /* 0x000fe20008000000 */
[----:B------:R-:W-:Y:S01]  /*f480*/  LEA R45, P5, R6, UR6, 0x2 ;  /* 0x00000006062d7c11 */ /* 0x000fe2000f8a10ff */
[----:B------:R-:W-:Y:S01]  /*f490*/  IMAD R33, R32, UR5, RZ ;  /* 0x0000000520217c24 */ /* 0x000fe2000f8e02ff */
[----:B------:R-:W-:Y:S01]  /*f4a0*/  F2FP.BF16.F32.PACK_AB R4, R89, R34 ;  /* 0x000000225904723e */ /* 0x000fe200000010ff */
[----:B------:R-:W-:Y:S01]  /*f4b0*/  IMAD.IADD R7, R7, 0x1, R37 ;  /* 0x0000000107077824 */ /* 0x000fe200078e0225 */
[----:B------:R-:W-:Y:S01]  /*f4c0*/  F2FP.BF16.F32.PACK_AB R5, R91, R90 ;  /* 0x0000005a5b05723e */ /* 0x000fe200000010ff */
[C---:B------:R-:W-:Y:S01]  /*f4d0*/  VIADD R8, R10.reuse, 0x8 ;  /* 0x000000080a087836 */ /* 0x040fe20000000000 */
[----:B------:R-:W-:Y:S01]  /*f4e0*/  ISETP.GE.OR P4, PT, R10, R33, P0 ;  /* 0x000000210a00720c */ /* 0x000fe20000786670 */
[----:B------:R-:W-:Y:S01]  /*f4f0*/  SHFL.IDX PT, R36, R45, RZ, 0x1c1f ;  /* 0x001c1fff2d247589 */ /* 0x000fe200000e0000 */
[----:B------:R-:W-:-:S02]  /*f500*/  LEA.HI.X R46, R6, UR7, R7, 0x2, P5 ;  /* 0x00000007062e7c11 */ /* 0x000fc4000a8f1407 */
[----:B------:R-:W-:Y:S01]  /*f510*/  ISETP.GE.OR P0, PT, R8, R33, P0 ;  /* 0x000000210800720c */ /* 0x000fe20000706670 */
[----:B------:R-:W-:Y:S01]  /*f520*/  SHFL.IDX PT, R38, R45, 0x1, 0x1c1f ;  /* 0x003c1f002d267f89 */ /* 0x000fe200000e0000 */
[----:B------:R-:W-:Y:S02]  /*f530*/  F2FP.BF16.F32.PACK_AB R6, R93, R92 ;  /* 0x0000005c5d06723e */ /* 0x000fe400000010ff */
[----:B------:R-:W-:Y:S01]  /*f540*/  F2FP.BF16.F32.PACK_AB R7, R95, R94 ;  /* 0x0000005e5f07723e */ /* 0x000fe200000010ff */
[----:B------:R-:W0:Y:S01]  /*f550*/  SHFL.IDX PT, R37, R46, RZ, 0x1c1f ;  /* 0x001c1fff2e257589 */ /* 0x000e2200000e0000 */
[----:B------:R-:W-:Y:S02]  /*f560*/  F2FP.BF16.F32.PACK_AB R8, R97, R96 ;  /* 0x000000606108723e */ /* 0x000fe400000010ff */
[----:B------:R-:W-:Y:S01]  /*f570*/  F2FP.BF16.F32.PACK_AB R9, R99, R98 ;  /* 0x000000626309723e */ /* 0x000fe200000010ff */
[----:B------:R-:W-:Y:S01]  /*f580*/  STSM.16.M88.4 [R44], R4 ;  /* 0x000000042c007844 */ /* 0x000fe20000000200 */
[----:B------:R-:W-:-:S02]  /*f590*/  F2FP.BF16.F32.PACK_AB R10, R101, R100 ;  /* 0x00000064650a723e */ /* 0x000fc400000010ff */
[----:B------:R-:W-:Y:S01]  /*f5a0*/  F2FP.BF16.F32.PACK_AB R11, R103, R102 ;  /* 0x00000066670b723e */ /* 0x000fe200000010ff */
[----:B------:R-:W1:Y:S01]  /*f5b0*/  SHFL.IDX PT, R39, R46, 0x1, 0x1c1f ;  /* 0x003c1f002e277f89 */ /* 0x000e6200000e0000 */
[----:B------:R-:W-:-:S03]  /*f5c0*/  LOP3.LUT R35, R2, 0x380, RZ, 0xc0, !PT ;  /* 0x0000038002237812 */ /* 0x000fc600078ec0ff */
[----:B------:R2:W-:Y:S01]  /*f5d0*/  STSM.16.M88.4 [R43], R8 ;  /* 0x000000082b007844 */ /* 0x0005e20000000200 */
[----:B------:R-:W-:-:S03]  /*f5e0*/  SHF.R.U64 R35, R35, 0x3, RZ ;  /* 0x0000000323237819 */ /* 0x000fc600000012ff */
[----:B------:R-:W-:Y:S01]  /*f5f0*/  STSM.16.M88.4 [R42], R12 ;  /* 0x0000000c2a007844 */ /* 0x000fe20000000200 */
[----:B------:R-:W-:Y:S01]  /*f600*/  LOP3.LUT R34, R35, R2, RZ, 0x3c, !PT ;  /* 0x0000000223227212 */ /* 0x000fe200078e3cff */
[----:B------:R-:W-:Y:S02]  /*f610*/  IMAD.MOV.U32 R35, RZ, RZ, R3 ;  /* 0x000000ffff237224 */ /* 0x000fe400078e0003 */
[----:B------:R-:W-:Y:S01]  /*f620*/  STSM.16.M88.4 [R40], R24 ;  /* 0x0000001828007844 */ /* 0x000fe20000000200 */
[----:B------:R-:W-:Y:S06]  /*f630*/  BAR.SYNC.DEFER_BLOCKING 0x1, 0x180 ;  /* 0x0046000000007b1d */ /* 0x000fec0000010000 */
[----:B0-----:R0:W-:Y:S04]  /*f640*/  @!P4 ST.E desc[UR52][R36.64], R30 ;  /* 0x0000001e2400c985 */ /* 0x0011e8000c101934 */
[----:B-1----:R1:W-:Y:S04]  /*f650*/  @!P0 ST.E desc[UR52][R38.64], R0 ;  /* 0x0000000026008985 */ /* 0x0023e8000c101934 */
[----:B------:R-:W3:Y:S04]  /*f660*/  LD.E.128 R4, desc[UR52][R34.64] ;  /* 0x0000003422047980 */ /* 0x000ee8000c101d00 */
[----:B--2---:R-:W2:Y:S01]  /*f670*/  LD.E.128 R8, desc[UR52][R28.64] ;  /* 0x000000341c087980 */ /* 0x004ea2000c101d00 */
[----:B0-----:R-:W0:Y:S03]  /*f680*/  @P1 LDC R37, c[0x0][0xbf0] ;  /* 0x0002fc00ff251b82 */ /* 0x001e260000000800 */
[----:B------:R4:W2:Y:S01]  /*f690*/  LD.E.128 R12, desc[UR52][R20.64] ;  /* 0x00000034140c7980 */ /* 0x0008a2000c101d00 */
[----:B------:R-:W-:Y:S01]  /*f6a0*/  IADD3 R27, P0, R2, 0x4800, RZ ;  /* 0x00004800021b7810 */ /* 0x000fe20007f1e0ff */
[----:B-1----:R-:W-:Y:S01]  /*f6b0*/  IMAD R0, R18, 0x30, R152 ;  /* 0x0000003012007824 */ /* 0x002fe200078e0298 */
[----:B------:R-:W-:-:S02]  /*f6c0*/  UIMAD UR5, UR12, UR8, URZ ;  /* 0x000000080c0572a4 */ /* 0x000fc4000f8e023f */
[----:B------:R-:W-:Y:S01]  /*f6d0*/  UIMAD.WIDE.U32 UR6, UR41, UR8, URZ ;  /* 0x00000008290672a5 */ /* 0x000fe2000f8e003f */
[----:B------:R-:W-:Y:S01]  /*f6e0*/  IMAD.X R25, RZ, RZ, R3, P0 ;  /* 0x000000ffff197224 */ /* 0x000fe200000e0603 */
[----:B------:R-:W-:Y:S01]  /*f6f0*/  LOP3.LUT R2, R27, 0x380, RZ, 0xc0, !PT ;  /* 0x000003801b027812 */ /* 0x000fe200078ec0ff */
[----:B------:R-:W1:Y:S01]  /*f700*/  @P1 LDC R3, c[0x0][0xbec] ;  /* 0x0002fb00ff031b82 */ /* 0x000e620000000800 */
[----:B----4-:R-:W-:Y:S01]  /*f710*/  VIADD R20, R0, UR38 ;  /* 0x0000002600147c36 */ /* 0x010fe20008000000 */
[----:B------:R-:W-:Y:S01]  /*f720*/  UIMAD UR5, UR41, UR9, UR5 ;  /* 0x00000009290572a4 */ /* 0x000fe2000f8e0205 */
[----:B------:R-:W-:Y:S01]  /*f730*/  SHF.R.U64 R2, R2, 0x3, RZ ;  /* 0x0000000302027819 */ /* 0x000fe200000012ff */
[----:B------:R-:W-:Y:S02]  /*f740*/  UIMAD UR8, UR13, UR10, URZ ;  /* 0x0000000a0d0872a4 */ /* 0x000fe4000f8e023f */
[----:B------:R-:W-:Y:S01]  /*f750*/  UIADD3 UR7, UR7, UR5, URZ ;  /* 0x0000000507077290 */ /* 0x000fe2000fffe03f */
[----:B------:R-:W-:Y:S01]  /*f760*/  IMAD.MOV.U32 R21, RZ, RZ, R20 ;  /* 0x000000ffff157224 */ /* 0x000fe200078e0014 */
[----:B------:R-:W-:Y:S01]  /*f770*/  UIMAD UR5, UR39, UR11, UR8 ;  /* 0x0000000b270572a4 */ /* 0x000fe2000f8e0208 */
[----:B------:R-:W-:Y:S01]  /*f780*/  LOP3.LUT R24, R2, R27, RZ, 0x3c, !PT ;  /* 0x0000001b02187212 */ /* 0x000fe200078e3cff */
[----:B------:R-:W-:Y:S01]  /*f790*/  UIMAD.WIDE.U32 UR6, UR39, UR10, UR6 ;  /* 0x0000000a270672a5 */ /* 0x000fe2000f8e0006 */
[----:B------:R-:W-:Y:S01]  /*f7a0*/  ULDC.64 UR8, c[0x0][0xae0] ;  /* 0x0002b80000087ab9 */ /* 0x000fe20000000a00 */
[----:B-1----:R-:W-:-:S03]  /*f7b0*/  @P1 IMAD.HI.U32 R0, R20, R3, RZ ;  /* 0x0000000314001227 */ /* 0x002fc600078e00ff */
[----:B------:R-:W5:Y:S01]  /*f7c0*/  LD.E.128 R24, desc[UR52][R24.64] ;  /* 0x0000003418187980 */ /* 0x000f62000c101d00 */
[----:B------:R-:W-:Y:S02]  /*f7d0*/  UIADD3 UR5, UR7, UR5, URZ ;  /* 0x0000000507057290 */ /* 0x000fe4000fffe03f */
[----:B------:R-:W-:Y:S01]  /*f7e0*/  IMAD.U32 R3, RZ, RZ, UR7 ;  /* 0x00000007ff037e24 */ /* 0x000fe2000f8e00ff */
[----:B0-----:R-:W-:Y:S01]  /*f7f0*/  @P1 SHF.R.U32.HI R21, RZ, R37, R0 ;  /* 0x00000025ff151219 */ /* 0x001fe20000011600 */
[----:B------:R-:W-:Y:S01]  /*f800*/  IMAD.U32 R2, RZ, RZ, UR6 ;  /* 0x00000006ff027e24 */ /* 0x000fe2000f8e00ff */
[----:B------:R-:W-:Y:S01]  /*f810*/  ULDC.64 UR6, c[0x0][0xad8] ;  /* 0x0002b60000067ab9 */ /* 0x000fe20000000a00 */
[----:B------:R-:W-:Y:S01]  /*f820*/  IMAD.U32 R3, RZ, RZ, UR5 ;  /* 0x00000005ff037e24 */ /* 0x000fe2000f8e00ff */
[--C-:B------:R-:W-:Y:S01]  /*f830*/  SHF.R.S32.HI R0, RZ, 0x1f, R21.reuse ;  /* 0x0000001fff007819 */ /* 0x100fe20000011415 */
[----:B------:R-:W-:Y:S01]  /*f840*/  IMAD.MOV R29, RZ, RZ, -R21 ;  /* 0x000000ffff1d7224 */ /* 0x000fe200078e0a15 */
[----:B------:R-:W-:Y:S01]  /*f850*/  ULDC UR5, c[0x0][0xac8] ;  /* 0x0002b20000057ab9 */ /* 0x000fe20000000800 */
[----:B------:R-:W-:Y:S01]  /*f860*/  IMAD.WIDE.U32 R2, R21, UR8, R2 ;  /* 0x0000000815027c25 */ /* 0x000fe2000f8e0002 */
[----:B------:R-:W-:Y:S01]  /*f870*/  @!PT LDS RZ, [RZ] ;  /* 0x00000000fffff984 */ /* 0x000fe20000000800 */
[----:B------:R-:W-:Y:S01]  /*f880*/  @!PT LDS RZ, [RZ] ;  /* 0x00000000fffff984 */ /* 0x000fe20000000800 */
[----:B------:R-:W-:Y:S01]  /*f890*/  @!PT LDS RZ, [RZ] ;  /* 0x00000000fffff984 */ /* 0x000fe20000000800 */
[----:B------:R-:W-:Y:S01]  /*f8a0*/  @!PT LDS RZ, [RZ] ;  /* 0x00000000fffff984 */ /* 0x000fe20000000800 */
[----:B------:R0:W-:Y:S06]  /*f8b0*/  MEMBAR.ALL.CTA ;  /* 0x0000000000007992 */ /* 0x0001ec0000008000 */
[----:B0-----:R-:W0:Y:S01]  /*f8c0*/  FENCE.VIEW.ASYNC.S ;  /* 0x00000000000073c6 */ /* 0x001e220000000000 */
[----:B------:R-:W-:-:S02]  /*f8d0*/  IMAD R0, R0, UR8, RZ ;  /* 0x0000000800007c24 */ /* 0x000fc4000f8e02ff */
[----:B------:R-:W-:Y:S02]  /*f8e0*/  IMAD R29, R32, R29, R20 ;  /* 0x0000001d201d7224 */ /* 0x000fe400078e0214 */
[----:B------:R-:W-:Y:S02]  /*f8f0*/  IMAD R35, R21, UR9, R0 ;  /* 0x0000000915237c24 */ /* 0x000fe4000f8e0200 */
[----:B------:R-:W-:Y:S01]  /*f900*/  VIADD R34, R152, UR38 ;  /* 0x0000002698227c36 */ /* 0x000fe20008000000 */
[----:B------:R-:W-:Y:S01]  /*f910*/  SHF.R.S32.HI R0, RZ, 0x1f, R29 ;  /* 0x0000001fff007819 */ /* 0x000fe2000001141d */
[----:B------:R-:W-:Y:S02]  /*f920*/  IMAD.IADD R3, R3, 0x1, R35 ;  /* 0x0000000103037824 */ /* 0x000fe400078e0223 */
[----:B------:R-:W-:Y:S02]  /*f930*/  VIADD R31, R31, 0x16820 ;  /* 0x000168201f1f7836 */ /* 0x000fe40000000000 */
[----:B------:R-:W-:-:S02]  /*f940*/  IMAD R0, R0, UR6, RZ ;  /* 0x0000000600007c24 */ /* 0x000fc4000f8e02ff */
[----:B------:R-:W-:Y:S01]  /*f950*/  IMAD.WIDE.U32 R2, R29, UR6, R2 ;  /* 0x000000061d027c25 */ /* 0x000fe2000f8e0002 */
[----:B------:R-:W-:-:S03]  /*f960*/  PRMT R31, RZ, 0x654, R31 ;  /* 0x00000654ff1f7816 */ /* 0x000fc6000000001f */
[----:B------:R-:W-:Y:S01]  /*f970*/  IMAD R21, R29, UR7, R0 ;  /* 0x000000071d157c24 */ /* 0x000fe2000f8e0200 */
[----:B------:R-:W-:Y:S01]  /*f980*/  ULDC.64 UR6, c[0x0][0xa80] ;  /* 0x0002a00000067ab9 */ /* 0x000fe20000000a00 */
[----:B------:R-:W-:Y:S01]  /*f990*/  VIADD R0, R34, 0x30 ;  /* 0x0000003022007836 */ /* 0x000fe20000000000 */
[C---:B------:R-:W-:Y:S01]  /*f9a0*/  LEA R30, P0, R2.reuse, UR6, 0x1 ;  /* 0x00000006021e7c11 */ /* 0x040fe2000f8008ff */
[----:B------:R-:W-:Y:S01]  /*f9b0*/  IMAD.IADD R3, R3, 0x1, R21 ;  /* 0x0000000103037824 */ /* 0x000fe200078e0215 */
[----:B0-----:R0:W-:Y:S03]  /*f9c0*/  SYNCS.ARRIVE.TRANS64.RED.A1T0 RZ, [R31+URZ], RZ ;  /* 0x000000ff1fff79a7 */ /* 0x0011e6000810043f */
[----:B------:R-:W1:Y:S01]  /*f9d0*/  SHFL.IDX PT, R21, R30, RZ, 0x181f ;  /* 0x00181fff1e157589 */ /* 0x000e6200000e0000 */
[----:B------:R-:W-:Y:S01]  /*f9e0*/  LEA.HI.X R32, R2, UR7, R3, 0x1, P0 ;  /* 0x0000000702207c11 */ /* 0x000fe200080f0c03 */
[----:B------:R-:W-:Y:S01]  /*f9f0*/  VIADD R2, R34, 0x60 ;  /* 0x0000006022027836 */ /* 0x000fe20000000000 */
[----:B------:R-:W-:Y:S01]  /*fa00*/  ISETP.GE.AND P0, PT, R22, UR5, PT ;  /* 0x0000000516007c0c */ /* 0x000fe2000bf06270 */
[----:B------:R-:W4:Y:S03]  /*fa10*/  SHFL.IDX PT, R35, R30, 0x1, 0x181f ;  /* 0x00381f001e237f89 */ /* 0x000f2600000e0000 */
[-C--:B------:R-:W-:Y:S01]  /*fa20*/  ISETP.GE.OR P1, PT, R34, R33.reuse, P0 ;  /* 0x000000212200720c */ /* 0x080fe20000726670 */
[----:B------:R-:W4:Y:S01]  /*fa30*/  SHFL.IDX PT, R37, R30, 0x2, 0x181f ;  /* 0x00581f001e257f89 */ /* 0x000f2200000e0000 */
[-C--:B------:R-:W-:Y:S01]  /*fa40*/  ISETP.GE.OR P2, PT, R0, R33.reuse, P0 ;  /* 0x000000210000720c */ /* 0x080fe20000746670 */
[----:B------:R-:W-:Y:S01]  /*fa50*/  VIADD R0, R34, 0x90 ;  /* 0x0000009022007836 */ /* 0x000fe20000000000 */
[-C--:B------:R-:W-:Y:S01]  /*fa60*/  ISETP.GE.OR P3, PT, R2, R33.reuse, P0 ;  /* 0x000000210200720c */ /* 0x080fe20000766670 */
[----:B------:R-:W4:Y:S03]  /*fa70*/  SHFL.IDX PT, R3, R32, RZ, 0x181f ;  /* 0x00181fff20037589 */ /* 0x000f2600000e0000 */
[----:B------:R-:W-:Y:S01]  /*fa80*/  ISETP.GE.OR P0, PT, R0, R33, P0 ;  /* 0x000000210000720c */ /* 0x000fe20000706670 */
[----:B------:R-:W4:Y:S04]  /*fa90*/  SHFL.IDX PT, R29, R32, 0x1, 0x181f ;  /* 0x00381f00201d7f89 */ /* 0x000f2800000e0000 */
[----:B------:R-:W4:Y:S01]  /*faa0*/  SHFL.IDX PT, R36, R32, 0x2, 0x181f ;  /* 0x00581f0020247f89 */ /* 0x000f2200000e0000 */
[----:B-1----:R-:W-:-:S03]  /*fab0*/  @!P1 LEA R2, P4, R22, R21, 0x1 ;  /* 0x0000001516029211 */ /* 0x002fc600078808ff */
[----:B0-----:R0:W1:Y:S01]  /*fac0*/  SHFL.IDX PT, R31, R30, 0x3, 0x181f ;  /* 0x00781f001e1f7f89 */ /* 0x00106200000e0000 */
[----:B----4-:R-:W-:-:S03]  /*fad0*/  @!P2 LEA R20, P5, R22, R35, 0x1 ;  /* 0x000000231614a211 */ /* 0x010fc600078a08ff */
[----:B------:R-:W4:Y:S01]  /*fae0*/  SHFL.IDX PT, R32, R32, 0x3, 0x181f ;  /* 0x00781f0020207f89 */ /* 0x000f2200000e0000 */
[C---:B------:R-:W-:Y:S02]  /*faf0*/  @!P3 LEA R28, P6, R22.reuse, R37, 0x1 ;  /* 0x00000025161cb211 */ /* 0x040fe400078c08ff */
[C-C-:B------:R-:W-:Y:S02]  /*fb00*/  @!P1 LEA.HI.X R3, R22.reuse, R3, R157.reuse, 0x1, P4 ;  /* 0x0000000316039211 */ /* 0x140fe400020f0c9d */
[C-C-:B------:R-:W-:Y:S02]  /*fb10*/  @!P2 LEA.HI.X R21, R22.reuse, R29, R157.reuse, 0x1, P5 ;  /* 0x0000001d1615a211 */ /* 0x140fe400028f0c9d */
[----:B------:R-:W-:Y:S01]  /*fb20*/  @!P3 LEA.HI.X R29, R22, R36, R157, 0x1, P6 ;  /* 0x00000024161db211 */ /* 0x000fe200030f0c9d */
[----:B---3--:R0:W-:Y:S04]  /*fb30*/  @!P1 ST.E.128 desc[UR52][R2.64], R4 ;  /* 0x0000000402009985 */ /* 0x0081e8000c101d34 */
[----:B--2---:R0:W-:Y:S04]  /*fb40*/  @!P2 ST.E.128 desc[UR52][R20.64], R8 ;  /* 0x000000081400a985 */ /* 0x0041e8000c101d34 */
[----:B------:R0:W-:Y:S01]  /*fb50*/  @!P3 ST.E.128 desc[UR52][R28.64], R12 ;  /* 0x0000000c1c00b985 */ /* 0x0001e2000c101d34 */
[----:B-1--4-:R-:W-:Y:S05]  /*fb60*/  @P0 BRA `(.L_x_1018) ;  /* 0x0000000400ec0947 */ /* 0x012fea0003800000 */
[----:B0-----:R-:W-:-:S04]  /*fb70*/  LEA R2, P0, R22, R31, 0x1 ;  /* 0x0000001f16027211 */ /* 0x001fc800078008ff */
[----:B------:R-:W-:-:S05]  /*fb80*/  LEA.HI.X R3, R22, R32, R157, 0x1, P0 ;  /* 0x0000002016037211 */ /* 0x000fca00000f0c9d */
[----:B-----5:R2:W-:Y:S01]  /*fb90*/  ST.E.128 desc[UR52][R2.64], R24 ;  /* 0x0000001802007985 */ /* 0x0205e2000c101d34 */
[----:B------:R-:W-:Y:S05]  /*fba0*/  BRA `(.L_x_1018) ;  /* 0x0000000400dc7947 */ /* 0x000fea0003800000 */
.L_x_1017:
[----:B------:R-:W0:Y:S01]  /*fbb0*/  LDC R10, c[0x0][0xbe8] ;  /* 0x0002fa00ff0a7b82 */ /* 0x000e220000000800 */
[----:B------:R-:W1:Y:S01]  /*fbc0*/  S2R R0, SR_TID.X ;  /* 0x0000000000007919 */ /* 0x000e620000002100 */
[----:B------:R-:W-:Y:S01]  /*fbd0*/  USHF.R.S32.HI UR8, URZ, 0x1f, UR41 ;  /* 0x0000001f3f087899 */ /* 0x000fe20008011429 */
[----:B------:R-:W-:Y:S01]  /*fbe0*/  BSSY B1, `(.L_x_1019) ;  /* 0x0000031000017945 */ /* 0x000fe20003800000 */
[----:B------:R-:W-:Y:S01]  /*fbf0*/  USHF.R.S32.HI UR9, URZ, 0x1f, UR39 ;  /* 0x0000001f3f097899 */ /* 0x000fe20008011427 */
[----:B------:R-:W-:Y:S01]  /*fc00*/  IMAD R6, R18, 0x30, R152 ;  /* 0x0000003012067824 */ /* 0x000fe200078e0298 */
[----:B0-----:R-:W-:Y:S01]  /*fc10*/  ISETP.NE.AND P1, PT, R10, 0x1, PT ;  /* 0x000000010a00780c */ /* 0x001fe20003f25270 */
[----:B-1----:R-:W-:-:S12]  /*fc20*/  VIADD R0, R0, 0xffffff80 ;  /* 0xffffff8000007836 */ /* 0x002fd80000000000 */
[----:B------:R-:W0:Y:S01]  /*fc30*/  @P1 LDC R9, c[0x0][0xbec] ;  /* 0x0002fb00ff091b82 */ /* 0x000e220000000800 */
[----:B------:R-:W-:-:S07]  /*fc40*/  ISETP.GE.AND P0, PT, R0, 0xc0, PT ;  /* 0x000000c00000780c */ /* 0x000fce0003f06270 */
[----:B------:R-:W1:Y:S06]  /*fc50*/  @P1 LDC R11, c[0x0][0xbf0] ;  /* 0x0002fc00ff0b1b82 */ /* 0x000e6c0000000800 */
[----:B------:R-:W-:Y:S05]  /*fc60*/  @P0 BRA `(.L_x_1020) ;  /* 0x0000000000a00947 */ /* 0x000fea0003800000 */
[----:B------:R-:W2:Y:S01]  /*fc70*/  S2R R0, SR_TID.X ;  /* 0x0000000000007919 */ /* 0x000ea20000002100 */
[----:B------:R-:W3:Y:S01]  /*fc80*/  LDC R3, c[0x0][0xbe8] ;  /* 0x0002fa00ff037b82 */ /* 0x000ee20000000800 */
[----:B------:R-:W-:Y:S01]  /*fc90*/  IMAD.U32 R4, RZ, RZ, UR38 ;  /* 0x00000026ff047e24 */ /* 0x000fe2000f8e00ff */
[----:B------:R-:W-:Y:S02]  /*fca0*/  ULDC UR5, c[0x0][0xa88] ;  /* 0x0002a20000057ab9 */ /* 0x000fe40000000800 */
[----:B---3--:R-:W-:Y:S02]  /*fcb0*/  IMAD R5, R3, UR5, RZ ;  /* 0x0000000503057c24 */ /* 0x008fe4000f8e02ff */
[----:B--2---:R-:W-:-:S04]  /*fcc0*/  IADD3 R4, R4, -0x80, R0 ;  /* 0xffffff8004047810 */ /* 0x004fc80007ffe000 */
[----:B------:R-:W-:-:S13]  /*fcd0*/  ISETP.GE.AND P0, PT, R4, R5, PT ;  /* 0x000000050400720c */ /* 0x000fda0003f06270 */
[----:B------:R-:W-:Y:S05]  /*fce0*/  @P0 BRA `(.L_x_1020) ;  /* 0x0000000000800947 */ /* 0x000fea0003800000 */
[----:B------:R-:W-:Y:S01]  /*fcf0*/  ISETP.NE.AND P0, PT, R3, 0x1, PT ;  /* 0x000000010300780c */ /* 0x000fe20003f05270 */
[----:B------:R-:W-:Y:S01]  /*fd00*/  ULDC.64 UR10, c[0x0][0xb90] ;  /* 0x0002e400000a7ab9 */ /* 0x000fe20000000a00 */
[----:B------:R-:W-:Y:S01]  /*fd10*/  IMAD.MOV.U32 R2, RZ, RZ, R4 ;  /* 0x000000ffff027224 */ /* 0x000fe200078e0004 */
[----:B------:R-:W-:Y:S02]  /*fd20*/  UIMAD UR5, UR8, UR10, URZ ;  /* 0x0000000a080572a4 */ /* 0x000fe4000f8e023f */
[----:B------:R-:W-:Y:S02]  /*fd30*/  UIMAD.WIDE.U32 UR6, UR41, UR10, URZ ;  /* 0x0000000a290672a5 */ /* 0x000fe4000f8e003f */
[----:B------:R-:W-:-:S03]  /*fd40*/  UIMAD UR5, UR41, UR11, UR5 ;  /* 0x0000000b290572a4 */ /* 0x000fc6000f8e0205 */
[----:B------:R-:W-:Y:S01]  /*fd50*/  ULDC.64 UR10, c[0x0][0xb98] ;  /* 0x0002e600000a7ab9 */ /* 0x000fe20000000a00 */
[----:B------:R-:W-:Y:S02]  /*fd60*/  UIADD3 UR7, UR7, UR5, URZ ;  /* 0x0000000507077290 */ /* 0x000fe4000fffe03f */
[----:B------:R-:W2:Y:S01]  /*fd70*/  @P0 LDC R5, c[0x0][0xbec] ;  /* 0x0002fb00ff050b82 */ /* 0x000ea20000000800 */
[----:B------:R-:W-:Y:S02]  /*fd80*/  UIMAD UR5, UR9, UR10, URZ ;  /* 0x0000000a090572a4 */ /* 0x000fe4000f8e023f */
[----:B------:R-:W-:Y:S02]  /*fd90*/  UIMAD.WIDE.U32 UR6, UR39, UR10, UR6 ;  /* 0x0000000a270672a5 */ /* 0x000fe4000f8e0006 */
[----:B------:R-:W-:-:S03]  /*fda0*/  UIMAD UR5, UR39, UR11, UR5 ;  /* 0x0000000b270572a4 */ /* 0x000fc6000f8e0205 */
[----:B------:R-:W3:Y:S01]  /*fdb0*/  @P0 LDC R7, c[0x0][0xbf0] ;  /* 0x0002fc00ff070b82 */ /* 0x000ee20000000800 */
[----:B------:R-:W-:Y:S01]  /*fdc0*/  ULDC.64 UR10, c[0x0][0xb88] ;  /* 0x0002e200000a7ab9 */ /* 0x000fe20000000a00 */
[----:B--2---:R-:W-:-:S05]  /*fdd0*/  @P0 IMAD.HI.U32 R0, R4, R5, RZ ;  /* 0x0000000504000227 */ /* 0x004fca00078e00ff */
[----:B---3--:R-:W-:-:S05]  /*fde0*/  @P0 SHF.R.U32.HI R2, RZ, R7, R0 ;  /* 0x00000007ff020219 */ /* 0x008fca0000011600 */
[----:B------:R-:W-:-:S04]  /*fdf0*/  IMAD.MOV R5, RZ, RZ, -R2 ;  /* 0x000000ffff057224 */ /* 0x000fc800078e0a02 */
[----:B------:R-:W-:Y:S01]  /*fe00*/  IMAD R5, R3, R5, R4 ;  /* 0x0000000503057224 */ /* 0x000fe200078e0204 */
[----:B------:R-:W-:Y:S01]  /*fe10*/  SHF.R.S32.HI R3, RZ, 0x1f, R2 ;  /* 0x0000001fff037819 */ /* 0x000fe20000011402 */
[----:B------:R-:W-:Y:S01]  /*fe20*/  IMAD.U32 R4, RZ, RZ, UR5 ;  /* 0x00000005ff047e24 */ /* 0x000fe2000f8e00ff */
        /* <DEDUP_REMOVED lines=9> */
[----:B------:R-:W-:Y:S01]  /*fec0*/  LEA.HI.X R5, R2, UR7, R3, 0x2, P0 ;  /* 0x0000000702057c11 */ /* 0x000fe200080f1403 */
[----:B------:R-:W-:-:S05]  /*fed0*/  IMAD.MOV.U32 R3, RZ, RZ, -0x800000 ;  /* 0xff800000ff037424 */ /* 0x000fca00078e00ff */
[----:B------:R2:W-:Y:S02]  /*fee0*/  STG.E desc[UR52][R4.64], R3 ;  /* 0x0000000304007986 */ /* 0x0005e4000c101934 */
.L_x_1020:
[----:B------:R-:W-:Y:S05]  /*fef0*/  BSYNC B1 ;  /* 0x0000000000017941 */ /* 0x000fea0003800000 */
.L_x_1019:
[----:B------:R-:W-:Y:S01]  /*ff00*/  ULDC.64 UR10, c[0x0][0xae8] ;  /* 0x0002ba00000a7ab9 */ /* 0x000fe20000000a00 */
[----:B------:R-:W-:Y:S01]  /*ff10*/  VIADD R6, R6, UR38 ;  /* 0x0000002606067c36 */ /* 0x000fe20008000000 */
[----:B------:R-:W-:Y:S02]  /*ff20*/  UIMAD UR5, UR8, UR10, URZ ;  /* 0x0000000a080572a4 */ /* 0x000fe4000f8e023f */
[----:B------:R-:W-:Y:S01]  /*ff30*/  UIMAD.WIDE.U32 UR6, UR41, UR10, URZ ;  /* 0x0000000a290672a5 */ /* 0x000fe2000f8e003f */
[----:B0-----:R-:W-:Y:S01]  /*ff40*/  @P1 IMAD.HI.U32 R0, R6, R9, RZ ;  /* 0x0000000906001227 */ /* 0x001fe200078e00ff */
[----:B------:R-:W-:-:S03]  /*ff50*/  UIMAD UR5, UR41, UR11, UR5 ;  /* 0x0000000b290572a4 */ /* 0x000fc6000f8e0205 */
[----:B------:R-:W-:Y:S01]  /*ff60*/  ULDC.64 UR10, c[0x0][0xaf0] ;  /* 0x0002bc00000a7ab9 */ /* 0x000fe20000000a00 */
[----:B------:R-:W-:Y:S01]  /*ff70*/  UIADD3 UR7, UR7, UR5, URZ ;  /* 0x0000000507077290 */ /* 0x000fe2000fffe03f */
[----:B--2---:R-:W-:Y:S01]  /*ff80*/  IMAD.MOV.U32 R5, RZ, RZ, R6 ;  /* 0x000000ffff057224 */ /* 0x004fe200078e0006 */
        /* <DEDUP_REMOVED lines=8> */
[----:B------:R-:W-:Y:S02]  /*10010*/  IMAD.U32 R3, RZ, RZ, UR7 ;  /* 0x00000007ff037e24 */ /* 0x000fe4000f8e00ff */
[----:B------:R-:W-:Y:S02]  /*10020*/  IMAD R7, R10, R7, R6 ;  /* 0x000000070a077224 */ /* 0x000fe400078e0206 */
[----:B------:R-:W-:Y:S02]  /*10030*/  IMAD R0, R0, UR8, RZ ;  /* 0x0000000800007c24 */ /* 0x000fe4000f8e02ff */
[----:B------:R-:W-:Y:S01]  /*10040*/  IMAD.U32 R2, RZ, RZ, UR6 ;  /* 0x00000006ff027e24 */ /* 0x000fe2000f8e00ff */
[----:B------:R-:W-:Y:S01]  /*10050*/  ULDC.64 UR6, c[0x0][0xad8] ;  /* 0x0002b60000067ab9 */ /* 0x000fe20000000a00 */
[----:B------:R-:W-:Y:S01]  /*10060*/  IMAD.U32 R3, RZ, RZ, UR5 ;  /* 0x00000005ff037e24 */ /* 0x000fe2000f8e00ff */
[----:B------:R-:W-:Y:S01]  /*10070*/  ULDC UR5, c[0x0][0xac8] ;  /* 0x0002b20000057ab9 */ /* 0x000fe20000000800 */
[C---:B------:R-:W-:Y:S01]  /*10080*/  IMAD R9, R5.reuse, UR9, R0 ;  /* 0x0000000905097c24 */ /* 0x040fe2000f8e0200 */
[----:B------:R-:W-:Y:S01]  /*10090*/  SHF.R.S32.HI R0, RZ, 0x1f, R7 ;  /* 0x0000001fff007819 */ /* 0x000fe20000011407 */
        /* <DEDUP_REMOVED lines=8> */
[----:B------:R-:W-:Y:S01]  /*10120*/  ULDC UR6, c[0x0][0xa88] ;  /* 0x0002a20000067ab9 */ /* 0x000fe20000000800 */
[----:B------:R-:W-:Y:S02]  /*10130*/  VIADD R6, R152, UR38 ;  /* 0x0000002698067c36 */ /* 0x000fe40008000000 */
[----:B------:R-:W-:Y:S01]  /*10140*/  LEA.HI.X R12, R2, UR7, R3, 0x1, P0 ;  /* 0x00000007020c7c11 */ /* 0x000fe200080f0c03 */
[----:B------:R-:W0:Y:S01]  /*10150*/  SHFL.IDX PT, R7, R8, 0x1, 0x181f ;  /* 0x00381f0008077f89 */ /* 0x000e2200000e0000 */
[----:B------:R-:W-:Y:S01]  /*10160*/  IMAD R15, R10, UR6, RZ ;  /* 0x000000060a0f7c24 */ /* 0x000fe2000f8e02ff */
[----:B------:R-:W-:Y:S01]  /*10170*/  ISETP.GE.AND P0, PT, R22, UR5, PT ;  /* 0x0000000516007c0c */ /* 0x000fe2000bf06270 */
[C---:B------:R-:W-:Y:S01]  /*10180*/  VIADD R4, R6.reuse, 0x30 ;  /* 0x0000003006047836 */ /* 0x040fe20000000000 */
[----:B------:R-:W1:Y:S01]  /*10190*/  SHFL.IDX PT, R3, R8, RZ, 0x181f ;  /* 0x00181fff08037589 */ /* 0x000e6200000e0000 */
[C---:B------:R-:W-:Y:S01]  /*101a0*/  VIADD R2, R6.reuse, 0x60 ;  /* 0x0000006006027836 */ /* 0x040fe20000000000 */
[CC--:B------:R-:W-:Y:S01]  /*101b0*/  ISETP.GE.OR P3, PT, R6.reuse, R15.reuse, P0 ;  /* 0x0000000f0600720c */ /* 0x0c0fe20000766670 */
[----:B------:R-:W-:Y:S01]  /*101c0*/  VIADD R6, R6, 0x90 ;  /* 0x0000009006067836 */ /* 0x000fe20000000000 */
[----:B------:R-:W2:Y:S01]  /*101d0*/  SHFL.IDX PT, R11, R8, 0x2, 0x181f ;  /* 0x00581f00080b7f89 */ /* 0x000ea200000e0000 */
[----:B------:R-:W-:-:S02]  /*101e0*/  ISETP.GE.OR P2, PT, R4, R15, P0 ;  /* 0x0000000f0400720c */ /* 0x000fc40000746670 */
[-C--:B------:R-:W-:Y:S01]  /*101f0*/  ISETP.GE.OR P1, PT, R2, R15.reuse, P0 ;  /* 0x0000000f0200720c */ /* 0x080fe20000726670 */
[----:B------:R-:W3:Y:S01]  /*10200*/  SHFL.IDX PT, R0, R12, RZ, 0x181f ;  /* 0x00181fff0c007589 */ /* 0x000ee200000e0000 */
[----:B------:R-:W-:-:S03]  /*10210*/  ISETP.GE.OR P0, PT, R6, R15, P0 ;  /* 0x0000000f0600720c */ /* 0x000fc60000706670 */
[----:B------:R-:W4:Y:S04]  /*10220*/  SHFL.IDX PT, R13, R8, 0x3, 0x181f ;  /* 0x00781f00080d7f89 */ /* 0x000f2800000e0000 */
[----:B------:R-:W5:Y:S04]  /*10230*/  SHFL.IDX PT, R5, R12, 0x1, 0x181f ;  /* 0x00381f000c057f89 */ /* 0x000f6800000e0000 */
[----:B------:R-:W5:Y:S01]  /*10240*/  SHFL.IDX PT, R9, R12, 0x2, 0x181f ;  /* 0x00581f000c097f89 */ /* 0x000f6200000e0000 */
[----:B0-----:R-:W-:-:S03]  /*10250*/  @!P2 LEA R4, P5, R22, R7, 0x1 ;  /* 0x000000071604a211 */ /* 0x001fc600078a08ff */
[----:B------:R-:W0:Y:S01]  /*10260*/  SHFL.IDX PT, R10, R12, 0x3, 0x181f ;  /* 0x00781f000c0a7f89 */ /* 0x000e2200000e0000 */
[C---:B-1----:R-:W-:Y:S02]  /*10270*/  @!P3 LEA R2, P6, R22.reuse, R3, 0x1 ;  /* 0x000000031602b211 */ /* 0x042fe400078c08ff */
[C---:B--2---:R-:W-:Y:S02]  /*10280*/  @!P1 LEA R6, P4, R22.reuse, R11, 0x1 ;  /* 0x0000000b16069211 */ /* 0x044fe400078808ff */
[C---:B---3--:R-:W-:Y:S02]  /*10290*/  @!P3 LEA.HI.X R3, R22.reuse, R0, R157, 0x1, P6 ;  /* 0x000000001603b211 */ /* 0x048fe400030f0c9d */
[----:B----4-:R-:W-:-:S03]  /*102a0*/  @!P0 LEA R8, P6, R22, R13, 0x1 ;  /* 0x0000000d16088211 */ /* 0x010fc600078c08ff */
[----:B------:R1:W-:Y:S01]  /*102b0*/  @!P3 ST.E.128 desc[UR52][R2.64], RZ ;  /* 0x000000ff0200b985 */ /* 0x0003e2000c101d34 */
[C-C-:B-----5:R-:W-:Y:S02]  /*102c0*/  @!P2 LEA.HI.X R5, R22.reuse, R5, R157.reuse, 0x1, P5 ;  /* 0x000000051605a211 */ /* 0x160fe400028f0c9d */
[----:B------:R-:W-:-:S03]  /*102d0*/  @!P1 LEA.HI.X R7, R22, R9, R157, 0x1, P4 ;  /* 0x0000000916079211 */ /* 0x000fc600020f0c9d */
[----:B------:R1:W-:Y:S01]  /*102e0*/  @!P2 ST.E.128 desc[UR52][R4.64], RZ ;  /* 0x000000ff0400a985 */ /* 0x0003e2000c101d34 */
[----:B0-----:R-:W-:-:S03]  /*102f0*/  @!P0 LEA.HI.X R9, R22, R10, R157, 0x1, P6 ;  /* 0x0000000a16098211 */ /* 0x001fc600030f0c9d */
[----:B------:R1:W-:Y:S04]  /*10300*/  @!P1 ST.E.128 desc[UR52][R6.64], RZ ;  /* 0x000000ff06009985 */ /* 0x0003e8000c101d34 */
[----:B------:R1:W-:Y:S02]  /*10310*/  @!P0 ST.E.128 desc[UR52][R8.64], RZ ;  /* 0x000000ff08008985 */ /* 0x0003e4000c101d34 */
.L_x_1018:
[----:B------:R-:W-:Y:S05]  /*10320*/  BSYNC B0 ;  /* 0x0000000000007941 */ /* 0x000fea0003800000 */
.L_x_1016:
[----:B------:R-:W-:Y:S02]  /*10330*/  ULDC UR5, c[0x0][0xc38] ;  /* 0x00030e0000057ab9 */ /* 0x000fe40000000800 */
[----:B------:R-:W-:-:S06]  /*10340*/  UISETP.GE.AND UP0, UPT, UR4, UR5, UPT ;  /* 0x000000050400728c */ /* 0x000fcc000bf06270 */
[----:B------:R-:W-:-:S13]  /*10350*/  PLOP3.LUT P0, PT, PT, PT, UP0, 0x80, 0x0 ;  /* 0x000000000000781c */ /* 0x000fda0003f0f008 */
[----:B------:R-:W-:Y:S05]  /*10360*/  @!P0 BRA `(.L_x_1021) ;  /* 0xffffff0800508947 */ /* 0x000fea000383ffff */
[----:B------:R-:W-:Y:S05]  /*10370*/  EXIT ;  /* 0x000000000000794d */ /* 0x000fea0003800000 */
.L_x_927:
[----:B------:R-:W-:-:S08]  /*10380*/  NOP ;  /* 0x0000000000007918 */ /* 0x000fd00000000000 */
[----:B------:R-:W0:-:S00]  /*10390*/  USETMAXREG.DEALLOC.CTAPOOL 0x20 ;  /* 0x00000020000079c8 */ /* 0x000e0000080e0500 */
[----:B0-----:R-:W-:-:S06]  /*103a0*/  LOP3.LUT R0, R0, 0x3, RZ, 0xc0, !PT ;  /* 0x0000000300007812 */ /* 0x001fcc00078ec0ff */
[----:B------:R-:W0:Y:S01]  /*103b0*/  S2UR UR10, SR_CTAID.X ;  /* 0x00000000000a79c3 */ /* 0x000e220000002500 */
[----:B------:R-:W-:Y:S01]  /*103c0*/  LOP3.LUT R19, R19, 0xffffffdf, RZ, 0xc0, !PT ;  /* 0xffffffdf13137812 */ /* 0x000fe200078ec0ff */
[----:B------:R-:W-:Y:S01]  /*103d0*/  STL [R1+0x10], RZ ;  /* 0x000010ff01007387 */ /* 0x000fe20000100800 */
[----:B------:R-:W-:Y:S02]  /*103e0*/  IMAD.MOV.U32 R23, RZ, RZ, RZ ;  /* 0x000000ffff177224 */ /* 0x000fe400078e00ff */
[----:B------:R-:W-:Y:S01]  /*103f0*/  IMAD.MOV.U32 R26, RZ, RZ, 0x1 ;  /* 0x00000001ff1a7424 */ /* 0x000fe200078e00ff */
[----:B------:R2:W3:Y:S02]  /*10400*/  SHFL.IDX PT, R2, R0, RZ, 0x1f ;  /* 0x00001fff00027589 */ /* 0x0004e400000e0000 */
[----:B--2---:R-:W0:Y:S01]  /*10410*/  LDC R0, c[0x0][0xc38] ;  /* 0x00030e00ff007b82 */ /* 0x004e220000000800 */
[----:B---3--:R-:W-:-:S13]  /*10420*/  ISETP.NE.AND P0, PT, R2, RZ, PT ;  /* 0x000000ff0200720c */ /* 0x008fda0003f05270 */
[----:B------:R-:W-:Y:S01]  /*10430*/  @P0 LOP3.LUT R19, R19, 0x20, RZ, 0xfc, !PT ;  /* 0x0000002013130812 */ /* 0x000fe200078efcff */
[----:B------:R-:W-:Y:S06]  /*10440*/  @P0 BAR.ARV 0x4, 0x200 ;  /* 0x0108000000000b1d */ /* 0x000fec0000002000 */
[----:B0-----:R-:W-:-:S13]  /*10450*/  ISETP.LE.AND P0, PT, R0, UR10, PT ;  /* 0x0000000a00007c0c */ /* 0x001fda000bf03270 */
[----:B------:R-:W-:Y:S05]  /*10460*/  @P0 BRA `(.L_x_1022) ;  /* 0x00000044005c0947 */ /* 0x000fea0003800000 */
[----:B------:R-:W0:Y:S01]  /*10470*/  S2R R7, SR_TID.X ;  /* 0x0000000000077919 */ /* 0x000e220000002100 */
[----:B-1----:R-:W1:Y:S01]  /*10480*/  S2UR UR8, SR_CgaCtaId ;  /* 0x00000000000879c3 */ /* 0x002e620000008800 */
[----:B------:R-:W-:Y:S01]  /*10490*/  ULDC.64 UR4, c[0x0][0x418] ;  /* 0x0001060000047ab9 */ /* 0x000fe20000000a00 */
[----:B------:R-:W-:Y:S01]  /*104a0*/  ULDC.64 UR6, c[0x0][0x2f0] ;  /* 0x0000bc0000067ab9 */ /* 0x000fe20000000a00 */
[----:B------:R-:W-:Y:S01]  /*104b0*/  UISETP.NE.U32.AND UP0, UPT, UR4, URZ, UPT ;  /* 0x0000003f0400728c */ /* 0x000fe2000bf05070 */
[----:B------:R-:W-:Y:S01]  /*104c0*/  LOP3.LUT R19, R19, 0xfffffffe, RZ, 0xc0, !PT ;  /* 0xfffffffe13137812 */ /* 0x000fe200078ec0ff */
[----:B------:R-:W-:Y:S01]  /*104d0*/  ULDC UR9, c[0x0][0x2b8] ;  /* 0x0000ae0000097ab9 */ /* 0x000fe20000000800 */
[----:B------:R-:W-:Y:S01]  /*104e0*/  ULDC UR4, c[0x0][0x424] ;  /* 0x0001090000047ab9 */ /* 0x000fe20000000800 */
[----:B------:R-:W-:Y:S01]  /*104f0*/  UISETP.NE.AND.EX UP0, UPT, UR5, URZ, UPT, UP0 ;  /* 0x0000003f0500728c */ /* 0x000fe2000bf05300 */
[----:B------:R-:W-:Y:S01]  /*10500*/  IMAD.MOV.U32 R26, RZ, RZ, 0x1 ;  /* 0x00000001ff1a7424 */ /* 0x000fe200078e00ff */
[----:B------:R-:W-:Y:S01]  /*10510*/  ULDC UR39, c[0x0][0x288] ;  /* 0x0000a20000277ab9 */ /* 0x000fe20000000800 */
[----:B------:R-:W-:Y:S01]  /*10520*/  UMOV UR5, 0x400 ;  /* 0x0000040000057882 */ /* 0x000fe20000000000 */
[----:B------:R-:W-:Y:S01]  /*10530*/  USEL UR4, UR4, 0x1, UP0 ;  /* 0x0000000104047887 */ /* 0x000fe20008000000 */
[----:B------:R-:W-:Y:S01]  /*10540*/  IMAD.MOV.U32 R23, RZ, RZ, RZ ;  /* 0x000000ffff177224 */ /* 0x000fe200078e00ff */
[----:B------:R-:W-:Y:S01]  /*10550*/  ULDC UR38, c[0x0][0x448] ;  /* 0x0001120000267ab9 */ /* 0x000fe20000000800 */
[----:B------:R-:W-:-:S02]  /*10560*/  ULOP3.LUT UR46, UR37, 0x2, URZ, 0xfc, !UPT ;  /* 0x00000002252e7892 */ /* 0x000fc4000f8efc3f */
[----:B------:R-:W-:Y:S02]  /*10570*/  UIMAD UR36, UR4, UR6, URZ ;  /* 0x00000006042472a4 */ /* 0x000fe4000f8e023f */
[----:B------:R-:W-:Y:S02]  /*10580*/  UIMAD UR38, UR38, UR39, URZ ;  /* 0x00000027262672a4 */ /* 0x000fe4000f8e023f */
[----:B------:R-:W-:Y:S02]  /*10590*/  UIADD3 UR4, UR36, 0x7f, URZ ;  /* 0x0000007f24047890 */ /* 0x000fe4000fffe03f */
[----:B------:R-:W-:Y:S02]  /*105a0*/  UIADD3 UR47, UR36, 0x1, -UR39 ;  /* 0x00000001242f7890 */ /* 0x000fe4000fffe827 */
[----:B-1----:R-:W-:Y:S02]  /*105b0*/  ULEA UR8, UR8, UR5, 0x18 ;  /* 0x0000000508087291 */ /* 0x002fe4000f8ec03f */
[----:B------:R-:W-:-:S02]  /*105c0*/  USHF.R.S32.HI UR5, URZ, 0x1f, UR4 ;  /* 0x0000001f3f057899 */ /* 0x000fc40008011404 */
[----:B------:R-:W-:Y:S02]  /*105d0*/  UIADD3 UR39, UR36, -UR39, URZ ;  /* 0x8000002724277290 */ /* 0x000fe4000fffe03f */
[----:B------:R-:W-:Y:S01]  /*105e0*/  IMAD.U32 R16, RZ, RZ, UR8 ;  /* 0x00000008ff107e24 */ /* 0x000fe2000f8e00ff */
[C---:B0-----:R-:W-:Y:S01]  /*105f0*/  LOP3.LUT R6, R7.reuse, 0x7f, RZ, 0xc0, !PT ;  /* 0x0000007f07067812 */ /* 0x041fe200078ec0ff */
[----:B------:R-:W-:Y:S01]  /*10600*/  IMAD.SHL.U32 R0, R7, 0x8, RZ ;  /* 0x0000000807007824 */ /* 0x000fe200078e00ff */
[----:B------:R-:W-:Y:S01]  /*10610*/  ULEA.HI UR5, UR5, UR4, URZ, 0x7 ;  /* 0x0000000405057291 */ /* 0x000fe2000f8f383f */
[----:B------:R-:W-:-:S03]  /*10620*/  ULDC UR48, c[0x0][0xc] ;  /* 0x0000030000307ab9 */ /* 0x000fc60000000800 */
[C---:B------:R-:W-:Y:S01]  /*10630*/  LOP3.LUT R2, R0.reuse, 0x1f8, RZ, 0xc0, !PT ;  /* 0x000001f800027812 */ /* 0x040fe200078ec0ff */
[----:B------:R-:W-:Y:S01]  /*10640*/  USHF.R.S32.HI UR40, URZ, 0x7, UR5 ;  /* 0x000000073f287899 */ /* 0x000fe20008011405 */
[----:B------:R-:W-:Y:S02]  /*10650*/  LOP3.LUT R5, R0, 0x38, RZ, 0xc0, !PT ;  /* 0x0000003800057812 */ /* 0x000fe400078ec0ff */
[----:B------:R-:W-:Y:S01]  /*10660*/  LOP3.LUT R3, R2, 0x38, R7, 0x78, !PT ;  /* 0x0000003802037812 */ /* 0x000fe200078e7807 */
[----:B------:R-:W-:Y:S01]  /*10670*/  IMAD.U32 R2, RZ, RZ, UR10 ;  /* 0x0000000aff027e24 */ /* 0x000fe2000f8e00ff */
[----:B------:R-:W-:Y:S02]  /*10680*/  ISETP.GE.AND P1, PT, R5, UR7, PT ;  /* 0x0000000705007c0c */ /* 0x000fe4000bf26270 */
[----:B------:R-:W-:Y:S01]  /*10690*/  LOP3.LUT R4, R3, 0x200, R0, 0xf8, !PT ;  /* 0x0000020003047812 */ /* 0x000fe200078ef800 */
[----:B------:R-:W-:Y:S01]  /*106a0*/  IMAD.SHL.U32 R0, R7, 0x10, RZ ;  /* 0x0000001007007824 */ /* 0x000fe200078e00ff */
[----:B------:R0:W-:Y:S01]  /*106b0*/  STL [R1+0xc], R2 ;  /* 0x00000c0201007387 */ /* 0x0001e20000100800 */
[----:B------:R-:W-:-:S03]  /*106c0*/  ISETP.GE.AND P0, PT, R5, UR7, PT ;  /* 0x0000000705007c0c */ /* 0x000fc6000bf06270 */
[----:B------:R-:W-:Y:S01]  /*106d0*/  LOP3.LUT R0, R0, 0x70, RZ, 0xc0, !PT ;  /* 0x0000007000007812 */ /* 0x000fe200078ec0ff */
[----:B------:R1:W-:Y:S04]  /*106e0*/  STL [R1+0x10], RZ ;  /* 0x000010ff01007387 */ /* 0x0003e80000100800 */
[----:B------:R-:W-:Y:S02]  /*106f0*/  @P1 LOP3.LUT R19, R19, 0x1, RZ, 0xfc, !PT ;  /* 0x0000000113131812 */ /* 0x000fe400078efcff */
[----:B0-----:R-:W-:Y:S02]  /*10700*/  SHF.R.U32.HI R2, RZ, 0x3, R6 ;  /* 0x00000003ff027819 */ /* 0x001fe40000011606 */
[----:B------:R-:W-:Y:S02]  /*10710*/  LOP3.LUT R19, R19, 0xfffffffd, RZ, 0xc0, !PT ;  /* 0xfffffffd13137812 */ /* 0x000fe400078ec0ff */
[----:B------:R-:W-:Y:S01]  /*10720*/  LOP3.LUT R2, R2, R0, RZ, 0xfc, !PT ;  /* 0x0000000002027212 */ /* 0x000fe200078efcff */
[----:B------:R-:W-:Y:S01]  /*10730*/  IMAD R0, R4, 0x2, R16 ;  /* 0x0000000204007824 */ /* 0x000fe200078e0210 */
[----:B------:R-:W-:-:S02]  /*10740*/  @P0 LOP3.LUT R19, R19, 0x2, RZ, 0xfc, !PT ;  /* 0x0000000213130812 */ /* 0x000fc400078efcff */
[----:B------:R-:W-:Y:S02]  /*10750*/  ISETP.GE.AND P0, PT, R5, UR9, PT ;  /* 0x0000000905007c0c */ /* 0x000fe4000bf06270 */
[----:B------:R1:W-:Y:S01]  /*10760*/  STL [R1+0x8], R0 ;  /* 0x0000080001007387 */ /* 0x0003e20000100800 */
[----:B------:R-:W-:-:S10]  /*10770*/  LOP3.LUT R19, R19, 0xffffffef, RZ, 0xc0, !PT ;  /* 0xffffffef13137812 */ /* 0x000fd400078ec0ff */
[----:B-1----:R-:W-:-:S07]  /*10780*/  @P0 LOP3.LUT R19, R19, 0x10, RZ, 0xfc, !PT ;  /* 0x0000001013130812 */ /* 0x002fce00078efcff */
.L_x_1077:
[----:B--2---:R-:W2:Y:S01]  /*10790*/  LDL R0, [R1+0xc] ;  /* 0x00000c0001007983 */ /* 0x004ea20000100800 */
[----:B------:R-:W-:Y:S02]  /*107a0*/  ULDC UR7, c[0x0][0xc60] ;  /* 0x0003180000077ab9 */ /* 0x000fe40000000800 */
[----:B------:R-:W-:-:S11]  /*107b0*/  UISETP.NE.AND UP0, UPT, UR7, 0x1, UPT ;  /* 0x000000010700788c */ /* 0x000fd6000bf05270 */
[----:B------:R-:W-:Y:S01]  /*107c0*/  @UP0 ULDC UR4, c[0x0][0xc64] ;  /* 0x0003190000040ab9 */ /* 0x000fe20000000800 */
[----:B------:R-:W-:Y:S01]  /*107d0*/  @UP0 ULDC UR8, c[0x0][0xc68] ;  /* 0x00031a0000080ab9 */ /* 0x000fe20000000800 */
[C---:B--2---:R-:W-:Y:S02]  /*107e0*/  R2UR UR41, R0.reuse ;  /* 0x00000000002972ca */ /* 0x044fe400000e0000 */
[----:B------:R-:W-:-:S11]  /*107f0*/  R2UR UR6, R0 ;  /* 0x00000000000672ca */ /* 0x000fd600000e0000 */
[----:B------:R-:W-:-:S04]  /*10800*/  UIMAD.WIDE.U32 UR4, UR41, UR4, URZ ;  /* 0x00000004290472a5 */ /* 0x000fc8000f8e003f */
[----:B------:R-:W-:-:S03]  /*10810*/  @UP0 USHF.R.U32.HI UR41, URZ, UR8, UR5 ;  /* 0x000000083f290299 */ /* 0x000fc60008011605 */
[----:B------:R-:W-:Y:S02]  /*10820*/  ULDC UR4, c[0x0][0xc78] ;  /* 0x00031e0000047ab9 */ /* 0x000fe40000000800 */
[----:B------:R-:W-:Y:S02]  /*10830*/  UISETP.GE.AND UP0, UPT, UR41, UR4, UPT ;  /* 0x000000042900728c */ /* 0x000fe4000bf06270 */
[----:B------:R-:W-:-:S04]  /*10840*/  UIADD3 UR4, -UR41, URZ, URZ ;  /* 0x0000003f29047290 */ /* 0x000fc8000fffe13f */
[----:B------:R-:W-:Y:S01]  /*10850*/  PLOP3.LUT P0, PT, PT, PT, UP0, 0x80, 0x0 ;  /* 0x000000000000781c */ /* 0x000fe20003f0f008 */
[----:B------:R-:W-:-:S12]  /*10860*/  UIMAD UR7, UR7, UR4, UR6 ;  /* 0x00000004070772a4 */ /* 0x000fd8000f8e0206 */
[----:B0--3--:R-:W-:Y:S05]  /*10870*/  @!P0 BRA `(.L_x_1023) ;  /* 0x0000000000208947 */ /* 0x009fea0003800000 */
        /* <DEDUP_REMOVED lines=8> */
.L_x_1023:
[----:B------:R-:W-:Y:S01]  /*10900*/  ULDC UR8, c[0x0][0xc54] ;  /* 0x0003150000087ab9 */ /* 0x000fe20000000800 */
[----:B------:R-:W-:Y:S01]  /*10910*/  UMOV UR6, UR7 ;  /* 0x0000000700067c82 */ /* 0x000fe20008000000 */
[----:B------:R-:W-:-:S11]  /*10920*/  UISETP.NE.AND UP0, UPT, UR8, 0x1, UPT ;  /* 0x000000010800788c */ /* 0x000fd6000bf05270 */
[----:B------:R-:W-:Y:S02]  /*10930*/  @UP0 ULDC.64 UR10, c[0x0][0xc58] ;  /* 0x00031600000a0ab9 */ /* 0x000fe40000000a00 */
[----:B------:R-:W-:-:S04]  /*10940*/  UIMAD.WIDE.U32 UR4, UR7, UR10, URZ ;  /* 0x0000000a070472a5 */ /* 0x000fc8000f8e003f */
[----:B------:R-:W-:-:S04]  /*10950*/  @UP0 USHF.R.U32.HI UR6, URZ, UR11, UR5 ;  /* 0x0000000b3f060299 */ /* 0x000fc80008011605 */
[----:B------:R-:W-:-:S12]  /*10960*/  UIMAD UR4, UR6, UR8, URZ ;  /* 0x00000008060472a4 */ /* 0x000fd8000f8e023f */
.L_x_1024:
[----:B------:R-:W-:Y:S01]  /*10970*/  ULDC UR5, c[0x0][0xc48] ;  /* 0x0003120000057ab9 */ /* 0x000fe20000000800 */
[----:B------:R-:W-:Y:S01]  /*10980*/  ULDC.64 UR8, c[0x0][0xa28] ;  /* 0x00028a0000087ab9 */ /* 0x000fe20000000a00 */
[----:B------:R-:W-:Y:S01]  /*10990*/  UISETP.NE.AND UP1, UPT, UR5, 0x1, UPT ;  /* 0x000000010500788c */ /* 0x000fe2000bf25270 */
[----:B------:R-:W-:Y:S01]  /*109a0*/  IMAD.MOV.U32 R18, RZ, RZ, RZ ;  /* 0x000000ffff127224 */ /* 0x000fe200078e00ff */
[----:B------:R-:W-:Y:S02]  /*109b0*/  UIADD3 UR4, UR7, -UR4, URZ ;  /* 0x8000000407047290 */ /* 0x000fe4000fffe03f */
[----:B------:R-:W-:Y:S01]  /*109c0*/  UISETP.NE.U32.AND UP0, UPT, UR8, URZ, UPT ;  /* 0x0000003f0800728c */ /* 0x000fe2000bf05070 */
[----:B------:R-:W-:Y:S02]  /*109d0*/  ULDC UR5, c[0x0][0xc54] ;  /* 0x0003150000057ab9 */ /* 0x000fe40000000800 */
[----:B------:R-:W-:Y:S02]  /*109e0*/  UIMAD UR41, UR41, UR5, UR4 ;  /* 0x00000005292972a4 */ /* 0x000fe4000f8e0204 */
[----:B------:R-:W-:-:S02]  /*109f0*/  UISETP.NE.AND.EX UP0, UPT, UR9, URZ, UPT, UP0 ;  /* 0x0000003f0900728c */ /* 0x000fc4000bf05300 */
[----:B------:R-:W-:Y:S01]  /*10a00*/  @UP1 ULDC UR4, c[0x0][0xc4c] ;  /* 0x0003130000041ab9 */ /* 0x000fe20000000800 */
[----:B------:R-:W-:Y:S01]  /*10a10*/  @UP1 ULDC UR7, c[0x0][0xc50] ;  /* 0x0003140000071ab9 */ /* 0x000fe20000000800 */
[----:B------:R-:W-:Y:S02]  /*10a20*/  UIMAD.WIDE.U32 UR4, UR41, UR4, URZ ;  /* 0x00000004290472a5 */ /* 0x000fe4000f8e003f */
[----:B------:R-:W-:Y:S01]  /*10a30*/  UMOV UR42, UR41 ;  /* 0x00000029002a7c82 */ /* 0x000fe20008000000 */
[----:B------:R-:W-:Y:S01]  /*10a40*/  PLOP3.LUT P0, PT, PT, PT, UP0, 0x80, 0x0 ;  /* 0x000000000000781c */ /* 0x000fe20003f0f008 */
[----:B------:R-:W-:-:S03]  /*10a50*/  @UP1 USHF.R.U32.HI UR42, URZ, UR7, UR5 ;  /* 0x000000073f2a1299 */ /* 0x000fc60008011605 */
[----:B------:R-:W-:Y:S02]  /*10a60*/  @UP0 ULDC.64 UR4, c[0x0][0xa28] ;  /* 0x00028a0000040ab9 */ /* 0x000fe40000000a00 */
[----:B------:R-:W-:-:S06]  /*10a70*/  @UP0 UIMAD.WIDE UR4, UR42, 0x4, UR4 ;  /* 0x000000042a0408a5 */ /* 0x000fcc000f8e0204 */
[----:B------:R-:W-:Y:S01]  /*10a80*/  IMAD.U32 R2, RZ, RZ, UR4 ;  /* 0x00000004ff027e24 */ /* 0x000fe2000f8e00ff */
[----:B------:R-:W-:Y:S01]  /*10a90*/  ULOP3.LUT UR6, URZ, UR6, URZ, 0x33, !UPT ;  /* 0x000000063f067292 */ /* 0x000fe2000f8e333f */
[----:B------:R-:W-:Y:S01]  /*10aa0*/  IMAD.U32 R3, RZ, RZ, UR5 ;  /* 0x00000005ff037e24 */ /* 0x000fe2000f8e00ff */
[----:B------:R-:W-:Y:S01]  /*10ab0*/  ULDC UR5, c[0x0][0x448] ;  /* 0x0001120000057ab9 */ /* 0x000fe20000000800 */
[----:B------:R-:W-:-:S03]  /*10ac0*/  ULDC UR4, c[0x0][0xc3c] ;  /* 0x00030f0000047ab9 */ /* 0x000fc60000000800 */
[----:B------:R-:W2:Y:S01]  /*10ad0*/  @P0 LDG.E R18, desc[UR52][R2.64] ;  /* 0x0000003402120981 */ /* 0x000ea2000c1e1900 */
[----:B------:R-:W-:Y:S02]  /*10ae0*/  UISETP.NE.AND UP2, UPT, UR5, 0x1, UPT ;  /* 0x000000010500788c */ /* 0x000fe4000bf45270 */
[----:B------:R-:W-:Y:S02]  /*10af0*/  UIADD3 UR6, UR6, UR4, URZ ;  /* 0x0000000406067290 */ /* 0x000fe4000fffe03f */
[----:B------:R-:W-:Y:S02]  /*10b00*/  UP2UR UR49, UPR, URZ, 0x4 ;  /* 0x000000043f317883 */ /* 0x000fe40008000000 */
[----:B------:R-:W-:Y:S01]  /*10b10*/  UIMAD UR43, UR6, 0xc0, URZ ;  /* 0x000000c0062b78a4 */ /* 0x000fe2000f8e023f */
[----:B------:R-:W-:Y:S02]  /*10b20*/  ULDC.64 UR4, c[0x0][0x9e0] ;  /* 0x0002780000047ab9 */ /* 0x000fe40000000a00 */
[----:B------:R-:W-:-:S02]  /*10b30*/  UISETP.GE.AND UP0, UPT, UR5, 0x1, UPT ;  /* 0x000000010500788c */ /* 0x000fc4000bf06270 */
[----:B------:R-:W-:Y:S01]  /*10b40*/  UIADD3 UR8, UR43, 0xbf, URZ ;  /* 0x000000bf2b087890 */ /* 0x000fe2000fffe03f */
[----:B------:R-:W-:Y:S01]  /*10b50*/  @UP2 ULDC UR6, c[0x0][0x44c] ;  /* 0x0001130000062ab9 */ /* 0x000fe20000000800 */
[----:B------:R-:W-:Y:S02]  /*10b60*/  @UP2 ULDC UR9, c[0x0][0x450] ;  /* 0x0001140000092ab9 */ /* 0x000fe40000000800 */
[----:B------:R-:W-:Y:S01]  /*10b70*/  UIMAD.WIDE.U32 UR6, UR8, UR6, URZ ;  /* 0x00000006080672a5 */ /* 0x000fe2000f8e003f */
[----:B------:R-:W-:-:S03]  /*10b80*/  PLOP3.LUT P1, PT, PT, PT, UP0, 0x80, 0x0 ;  /* 0x000000000000781c */ /* 0x000fc60003f2f008 */
[----:B------:R-:W-:-:S04]  /*10b90*/  @UP2 USHF.R.U32.HI UR8, URZ, UR9, UR7 ;  /* 0x000000093f082299 */ /* 0x000fc80008011607 */
[----:B------:R-:W-:-:S04]  /*10ba0*/  UIADD3 UR6, UR47, UR8, URZ ;  /* 0x000000082f067290 */ /* 0x000fc8000fffe03f */
[----:B------:R-:W-:Y:S01]  /*10bb0*/  UIADD3 UR4, UR6, UR4, URZ ;  /* 0x0000000406047290 */ /* 0x000fe2000fffe03f */
[----:B--2---:R0:W-:Y:S01]  /*10bc0*/  STL [R1+0x4], R18 ;  /* 0x0000041201007387 */ /* 0x0041e20000100800 */
[----:B------:R-:W-:Y:S10]  /*10bd0*/  @!P1 BRA `(.L_x_1025) ;  /* 0x0000000000449947 */ /* 0x000ff40003800000 */
        /* <DEDUP_REMOVED lines=10> */
.L_x_1026:
[----:B------:R-:W-:-:S11]  /*10c80*/  UISETP.NE.AND UP0, UPT, UR5, 0x1, UPT ;  /* 0x000000010500788c */ /* 0x000fd6000bf05270 */
[----:B------:R-:W-:Y:S02]  /*10c90*/  @UP0 ULDC.64 UR10, c[0x0][0x9e8] ;  /* 0x00027a00000a0ab9 */ /* 0x000fe40000000a00 */
[----:B------:R-:W-:-:S04]  /*10ca0*/  UIMAD.WIDE.U32 UR6, UR8, UR10, URZ ;  /* 0x0000000a080672a5 */ /* 0x000fc8000f8e003f */
[----:B------:R-:W-:-:S12]  /*10cb0*/  @UP0 USHF.R.U32.HI UR8, URZ, UR11, UR7 ;  /* 0x0000000b3f080299 */ /* 0x000fd80008011607 */
.L_x_1027:
[----:B------:R-:W-:-:S04]  /*10cc0*/  UIMAD UR8, UR8, UR5, UR5 ;  /* 0x00000005080872a4 */ /* 0x000fc8000f8e0205 */
[----:B------:R-:W-:-:S04]  /*10cd0*/  UISETP.LT.AND UP0, UPT, UR4, UR8, UPT ;  /* 0x000000080400728c */ /* 0x000fc8000bf01270 */
[----:B------:R-:W-:-:S12]  /*10ce0*/  USEL UR4, UR4, UR8, UP0 ;  /* 0x0000000804047287 */ /* 0x000fd80008000000 */
.L_x_1025:
[----:B------:R-:W-:Y:S02]  /*10cf0*/  UISETP.NE.AND UP0, UPT, UR49, URZ, UPT ;  /* 0x0000003f3100728c */ /* 0x000fe4000bf05270 */
[----:B------:R-:W-:-:S04]  /*10d00*/  UIADD3 UR4, UR4, 0x7f, URZ ;  /* 0x0000007f04047890 */ /* 0x000fc8000fffe03f */
[----:B------:R-:W-:-:S04]  /*10d10*/  USHF.R.S32.HI UR8, URZ, 0x1f, UR4 ;  /* 0x0000001f3f087899 */ /* 0x000fc80008011404 */
[----:B------:R-:W-:Y:S01]  /*10d20*/  ULEA.HI UR8, UR8, UR4, URZ, 0x7 ;  /* 0x0000000408087291 */ /* 0x000fe2000f8f383f */
[----:B------:R-:W-:Y:S01]  /*10d30*/  @UP0 ULDC UR6, c[0x0][0x44c] ;  /* 0x0001130000060ab9 */ /* 0x000fe20000000800 */
[----:B------:R-:W-:Y:S01]  /*10d40*/  @UP0 ULDC UR9, c[0x0][0x450] ;  /* 0x0001140000090ab9 */ /* 0x000fe20000000800 */
[----:B------:R-:W-:Y:S02]  /*10d50*/  UIMAD.WIDE.U32 UR6, UR43, UR6, URZ ;  /* 0x000000062b0672a5 */ /* 0x000fe4000f8e003f */
[----:B------:R-:W-:Y:S01]  /*10d60*/  UMOV UR4, UR43 ;  /* 0x0000002b00047c82 */ /* 0x000fe20008000000 */
[----:B------:R-:W-:Y:S02]  /*10d70*/  USHF.R.S32.HI UR8, URZ, 0x7, UR8 ;  /* 0x000000073f087899 */ /* 0x000fe40008011408 */
[----:B------:R-:W-:Y:S02]  /*10d80*/  @UP0 USHF.R.U32.HI UR4, URZ, UR9, UR7 ;  /* 0x000000093f040299 */ /* 0x000fe40008011607 */
[----:B------:R-:W-:-:S02]  /*10d90*/  UISETP.LT.AND UP0, UPT, UR40, UR8, UPT ;  /* 0x000000082800728c */ /* 0x000fc4000bf01270 */
[----:B------:R-:W-:Y:S01]  /*10da0*/  UIADD3 UR4, UR39, UR4, URZ ;  /* 0x0000000427047290 */ /* 0x000fe2000fffe03f */
[----:B------:R-:W-:Y:S01]  /*10db0*/  ULDC UR6, c[0x0][0x9dc] ;  /* 0x0002770000067ab9 */ /* 0x000fe20000000800 */
[----:B------:R-:W-:Y:S02]  /*10dc0*/  USEL UR44, UR40, UR8, UP0 ;  /* 0x00000008282c7287 */ /* 0x000fe40008000000 */
[----:B------:R-:W-:Y:S01]  /*10dd0*/  UIADD3 UR8, UR4, -UR6, URZ ;  /* 0x8000000604087290 */ /* 0x000fe2000fffe03f */
[----:B------:R-:W-:Y:S11]  /*10de0*/  @!P1 BRA `(.L_x_1028) ;  /* 0x0000000000449947 */ /* 0x000ff60003800000 */
        /* <DEDUP_REMOVED lines=10> */
.L_x_1029:
[----:B------:R-:W-:-:S11]  /*10e90*/  UISETP.NE.AND UP0, UPT, UR5, 0x1, UPT ;  /* 0x000000010500788c */ /* 0x000fd6000bf05270 */
[----:B------:R-:W-:Y:S02]  /*10ea0*/  @UP0 ULDC.64 UR10, c[0x0][0x9e8] ;  /* 0x00027a00000a0ab9 */ /* 0x000fe40000000a00 */
[----:B------:R-:W-:-:S04]  /*10eb0*/  UIMAD.WIDE.U32 UR6, UR4, UR10, URZ ;  /* 0x0000000a040672a5 */ /* 0x000fc8000f8e003f */
[----:B------:R-:W-:-:S12]  /*10ec0*/  @UP0 USHF.R.U32.HI UR4, URZ, UR11, UR7 ;  /* 0x0000000b3f040299 */ /* 0x000fd80008011607 */
.L_x_1030:
[----:B------:R-:W-:-:S04]  /*10ed0*/  UIMAD UR4, UR4, UR5, URZ ;  /* 0x00000005040472a4 */ /* 0x000fc8000f8e023f */
[----:B------:R-:W-:-:S04]  /*10ee0*/  UISETP.LT.AND UP0, UPT, UR8, UR4, UPT ;  /* 0x000000040800728c */ /* 0x000fc8000bf01270 */
[----:B------:R-:W-:-:S12]  /*10ef0*/  USEL UR8, UR8, UR4, !UP0 ;  /* 0x0000000408087287 */ /* 0x000fd8000c000000 */
.L_x_1028:
[----:B------:R-:W-:Y:S01]  /*10f00*/  USHF.R.S32.HI UR4, URZ, 0x1f, UR8 ;  /* 0x0000001f3f047899 */ /* 0x000fe20008011408 */
[----:B------:R-:W-:Y:S03]  /*10f10*/  BSSY B7, `(.L_x_1031) ;  /* 0x0000390000077945 */ /* 0x000fe60003800000 */
[----:B------:R-:W-:-:S04]  /*10f20*/  ULEA.HI UR4, UR4, UR8, URZ, 0x7 ;  /* 0x0000000804047291 */ /* 0x000fc8000f8f383f */
[----:B------:R-:W-:-:S04]  /*10f30*/  USHF.R.S32.HI UR4, URZ, 0x7, UR4 ;  /* 0x000000073f047899 */ /* 0x000fc80008011404 */
[----:B------:R-:W-:-:S04]  /*10f40*/  UISETP.LT.AND UP0, UPT, URZ, UR4, UPT ;  /* 0x000000043f00728c */ /* 0x000fc8000bf01270 */
[----:B------:R-:W-:-:S04]  /*10f50*/  USEL UR45, URZ, UR4, !UP0 ;  /* 0x000000043f2d7287 */ /* 0x000fc8000c000000 */
[----:B------:R-:W-:-:S06]  /*10f60*/  UISETP.GT.AND UP0, UPT, UR44, UR45, UPT ;  /* 0x0000002d2c00728c */ /* 0x000fcc000bf04270 */
[----:B------:R-:W-:-:S13]  /*10f70*/  PLOP3.LUT P0, PT, PT, PT, UP0, 0x80, 0x0 ;  /* 0x000000000000781c */ /* 0x000fda0003f0f008 */
[----:B------:R-:W-:Y:S05]  /*10f80*/  @P0 BRA `(.L_x_1032) ;  /* 0x0000000000480947 */ /* 0x000fea0003800000 */
[----:B------:R-:W1:Y:S02]  /*10f90*/  S2R R0, SR_TID.X ;  /* 0x0000000000007919 */ /* 0x000e640000002100 */
[----:B-1----:R-:W-:-:S04]  /*10fa0*/  LOP3.LUT R0, R0, 0x7f, RZ, 0xc0, !PT ;  /* 0x0000007f00007812 */ /* 0x002fc800078ec0ff */
[----:B------:R-:W-:-:S13]  /*10fb0*/  ISETP.NE.AND P1, PT, R0, RZ, PT ;  /* 0x000000ff0000720c */ /* 0x000fda0003f25270 */
[----:B------:R-:W-:Y:S05]  /*10fc0*/  @P1 BRA `(.L_x_1033) ;  /* 0x0000003800101947 */ /* 0x000fea0003800000 */
[----:B------:R-:W1:Y:S01]  /*10fd0*/  S2R R7, SR_LANEID ;  /* 0x0000000000077919 */ /* 0x000e620000000000 */
[----:B------:R-:W-:Y:S01]  /*10fe0*/  VOTEU.ANY UR4, UPT, PT ;  /* 0x0000000000047886 */ /* 0x000fe200038e0100 */
[----:B------:R-:W2:Y:S01]  /*10ff0*/  LDC.64 R2, c[0x0][0xc80] ;  /* 0x00032000ff027b82 */ /* 0x000ea20000000a00 */
[----:B------:R-:W1:Y:S08]  /*11000*/  FLO.U32 R0, UR4 ;  /* 0x0000000400007d00 */ /* 0x000e7000080e0000 */
[----:B------:R-:W2:Y:S01]  /*11010*/  POPC R5, UR4 ;  /* 0x0000000400057d09 */ /* 0x000ea20008000000 */
[----:B-1----:R-:W-:-:S13]  /*11020*/  ISETP.EQ.U32.AND P0, PT, R0, R7, PT ;  /* 0x000000070000720c */ /* 0x002fda0003f02070 */
[----:B--2---:R-:W2:Y:S01]  /*11030*/  @P0 ATOMG.E.ADD.STRONG.GPU PT, R3, desc[UR52][R2.64], R5 ;  /* 0x00000005020309a8 */ /* 0x004ea200081ee1f4 */
[----:B------:R-:W1:Y:S02]  /*11040*/  S2R R4, SR_LTMASK ;  /* 0x0000000000047919 */ /* 0x000e640000003900 */
[----:B-1----:R-:W-:-:S04]  /*11050*/  LOP3.LUT R4, R4, UR4, RZ, 0xc0, !PT ;  /* 0x0000000404047c12 */ /* 0x002fc8000f8ec0ff */
[----:B------:R-:W1:Y:S01]  /*11060*/  POPC R7, R4 ;  /* 0x0000000400077309 */ /* 0x000e620000000000 */
[----:B--2---:R-:W1:Y:S02]  /*11070*/  SHFL.IDX PT, R0, R3, R0, 0x1f ;  /* 0x00001f0003007589 */ /* 0x004e6400000e0000 */
[----:B-1----:R-:W-:-:S05]  /*11080*/  IADD3 R0, R0, UR48, R7 ;  /* 0x0000003000007c10 */ /* 0x002fca000fffe007 */
[----:B------:R1:W-:Y:S01]  /*11090*/  STL [R1+0xc], R0 ;  /* 0x00000c0001007387 */ /* 0x0003e20000100800 */
[----:B------:R-:W-:Y:S05]  /*110a0*/  BRA `(.L_x_1033) ;  /* 0x0000003400d87947 */ /* 0x000fea0003800000 */
.L_x_1032:
        /* <DEDUP_REMOVED lines=8> */
[----:B------:R-:W-:Y:S02]  /*11130*/  IMAD.U32 R4, RZ, RZ, UR6 ;  /* 0x00000006ff047e24 */ /* 0x000fe4000f8e00ff */
[----:B------:R-:W1:Y:S01]  /*11140*/  LDC.64 R2, c[0x4][R2] ;  /* 0x0100000002027b82 */ /* 0x000e620000000a00 */
[----:B------:R-:W-:Y:S02]  /*11150*/  IMAD.U32 R5, RZ, RZ, UR7 ;  /* 0x00000007ff057e24 */ /* 0x000fe4000f8e00ff */
[----:B------:R-:W-:Y:S02]  /*11160*/  IMAD.U32 R6, RZ, RZ, UR8 ;  /* 0x00000008ff067e24 */ /* 0x000fe4000f8e00ff */
[----:B------:R-:W-:-:S02]  /*11170*/  IMAD.U32 R7, RZ, RZ, UR9 ;  /* 0x00000009ff077e24 */ /* 0x000fc4000f8e00ff */
[----:B------:R-:W-:Y:S02]  /*11180*/  IMAD.U32 R10, RZ, RZ, UR4 ;  /* 0x00000004ff0a7e24 */ /* 0x000fe4000f8e00ff */
[----:B------:R-:W-:Y:S02]  /*11190*/  IMAD.U32 R11, RZ, RZ, UR5 ;  /* 0x00000005ff0b7e24 */ /* 0x000fe4000f8e00ff */
[----:B------:R-:W-:Y:S02]  /*111a0*/  IMAD.MOV.U32 R8, RZ, RZ, 0x70 ;  /* 0x00000070ff087424 */ /* 0x000fe400078e00ff */
[----:B------:R-:W-:Y:S02]  /*111b0*/  IMAD.MOV.U32 R12, RZ, RZ, 0x1 ;  /* 0x00000001ff0c7424 */ /* 0x000fe400078e00ff */
[----:B------:R-:W-:-:S07]  /*111c0*/  IMAD.MOV.U32 R13, RZ, RZ, RZ ;  /* 0x000000ffff0d7224 */ /* 0x000fce00078e00ff */
[----:B------:R-:W-:-:S07]  /*111d0*/  LEPC R20, `(.L_x_1035) ;  /* 0x000000001014794e */ /* 0x000fce0000000000 */
[----:B01----:R-:W-:Y:S05]  /*111e0*/  CALL.ABS.NOINC R2 ;  /* 0x0000000002007343 */ /* 0x003fea0003c00000 */
.L_x_1035:
[----:B------:R-:W-:Y:S05]  /*111f0*/  BSYNC B6 ;  /* 0x0000000000067941 */ /* 0x000fea0003800000 */
.L_x_1034:
        /* <DEDUP_REMOVED lines=8> */
[----:B------:R1:W2:Y:S01]  /*11280*/  LDC.64 R2, c[0x4][R17] ;  /* 0x0100000011027b82 */ /* 0x0002a20000000a00 */
[----:B------:R-:W-:Y:S02]  /*11290*/  IMAD.U32 R4, RZ, RZ, UR6 ;  /* 0x00000006ff047e24 */ /* 0x000fe4000f8e00ff */
[----:B------:R-:W-:Y:S02]  /*112a0*/  IMAD.U32 R5, RZ, RZ, UR7 ;  /* 0x00000007ff057e24 */ /* 0x000fe4000f8e00ff */
[----:B------:R-:W-:Y:S02]  /*112b0*/  IMAD.U32 R6, RZ, RZ, UR8 ;  /* 0x00000008ff067e24 */ /* 0x000fe4000f8e00ff */
[----:B------:R-:W-:-:S02]  /*112c0*/  IMAD.U32 R7, RZ, RZ, UR9 ;  /* 0x00000009ff077e24 */ /* 0x000fc4000f8e00ff */
[----:B------:R-:W-:Y:S02]  /*112d0*/  IMAD.U32 R10, RZ, RZ, UR4 ;  /* 0x00000004ff0a7e24 */ /* 0x000fe4000f8e00ff */
[----:B------:R-:W-:Y:S02]  /*112e0*/  IMAD.U32 R11, RZ, RZ, UR5 ;  /* 0x00000005ff0b7e24 */ /* 0x000fe4000f8e00ff */
[----:B------:R-:W-:Y:S02]  /*112f0*/  IMAD.MOV.U32 R8, RZ, RZ, 0x70 ;  /* 0x00000070ff087424 */ /* 0x000fe400078e00ff */
[----:B------:R-:W-:Y:S02]  /*11300*/  IMAD.MOV.U32 R12, RZ, RZ, 0x1 ;  /* 0x00000001ff0c7424 */ /* 0x000fe400078e00ff */
[----:B-1----:R-:W-:-:S07]  /*11310*/  IMAD.MOV.U32 R13, RZ, RZ, RZ ;  /* 0x000000ffff0d7224 */ /* 0x002fce00078e00ff */
[----:B------:R-:W-:-:S07]  /*11320*/  LEPC R20, `(.L_x_1038) ;  /* 0x000000001014794e */ /* 0x000fce0000000000 */
[----:B0-2---:R-:W-:Y:S05]  /*11330*/  CALL.ABS.NOINC R2 ;  /* 0x0000000002007343 */ /* 0x005fea0003c00000 */
.L_x_1038:
[----:B------:R0:W1:Y:S01]  /*11340*/  LDC.64 R2, c[0x4][R17] ;  /* 0x0100000011027b82 */ /* 0x0000620000000a00 */
[----:B------:R-:W-:Y:S01]  /*11350*/  ULDC.64 UR6, c[0x4][0x88] ;  /* 0x0100220000067ab9 */ /* 0x000fe20000000a00 */
[----:B------:R-:W-:Y:S01]  /*11360*/  ULDC.64 UR8, c[0x4][0x90] ;  /* 0x0100240000087ab9 */ /* 0x000fe20000000a00 */
[----:B------:R-:W-:Y:S01]  /*11370*/  ULDC.64 UR4, c[0x4][0x18] ;  /* 0x0100060000047ab9 */ /* 0x000fe20000000a00 */
        /* <DEDUP_REMOVED lines=8> */
[----:B0-----:R-:W-:-:S07]  /*11400*/  IMAD.MOV.U32 R13, RZ, RZ, RZ ;  /* 0x000000ffff0d7224 */ /* 0x001fce00078e00ff */
[----:B------:R-:W-:-:S07]  /*11410*/  LEPC R20, `(.L_x_1037) ;  /* 0x000000001014794e */ /* 0x000fce0000000000 */
[----:B-1----:R-:W-:Y:S05]  /*11420*/  CALL.ABS.NOINC R2 ;  /* 0x0000000002007343 */ /* 0x002fea0003c00000 */
.L_x_1037:
[----:B------:R-:W-:Y:S05]  /*11430*/  BSYNC B6 ;  /* 0x0000000000067941 */ /* 0x000fea0003800000 */
.L_x_1036:
[----:B------:R-:W-:Y:S01]  /*11440*/  ULDC.64 UR4, c[0x0][0x9f8] ;  /* 0x00027e0000047ab9 */ /* 0x000fe20000000a00 */
[----:B------:R-:W-:Y:S01]  /*11450*/  IMAD.U32 R29, RZ, RZ, UR42 ;  /* 0x0000002aff1d7e24 */ /* 0x000fe2000f8e00ff */
[----:B------:R-:W-:Y:S01]  /*11460*/  UISETP.NE.U32.AND UP0, UPT, UR4, URZ, UPT ;  /* 0x0000003f0400728c */ /* 0x000fe2000bf05070 */
[----:B------:R-:W1:Y:S03]  /*11470*/  LDC R10, c[0x0][0x430] ;  /* 0x00010c00ff0a7b82 */ /* 0x000e660000000800 */
[----:B------:R-:W-:-:S06]  /*11480*/  UISETP.NE.AND.EX UP0, UPT, UR5, URZ, UPT, UP0 ;  /* 0x0000003f0500728c */ /* 0x000fcc000bf05300 */
[----:B------:R-:W-:-:S05]  /*11490*/  PLOP3.LUT P0, PT, PT, PT, UP0, 0x80, 0x0 ;  /* 0x000000000000781c */ /* 0x000fca0003f0f008 */
[----:B------:R-:W-:Y:S02]  /*114a0*/  @UP0 ULDC.64 UR4, c[0x0][0x9f8] ;  /* 0x00027e0000040ab9 */ /* 0x000fe40000000a00 */
[----:B------:R-:W-:-:S06]  /*114b0*/  @UP0 UIMAD.WIDE UR4, UR42, 0x4, UR4 ;  /* 0x000000042a0408a5 */ /* 0x000fcc000f8e0204 */
[----:B------:R-:W-:Y:S01]  /*114c0*/  IMAD.U32 R2, RZ, RZ, UR4 ;  /* 0x00000004ff027e24 */ /* 0x000fe2000f8e00ff */
[----:B------:R-:W-:Y:S01]  /*114d0*/  ULDC UR4, c[0x0][0xc48] ;  /* 0x0003120000047ab9 */ /* 0x000fe20000000800 */
[----:B------:R-:W-:-:S05]  /*114e0*/  IMAD.U32 R3, RZ, RZ, UR5 ;  /* 0x00000005ff037e24 */ /* 0x000fca000f8e00ff */
[----:B------:R2:W5:Y:S01]  /*114f0*/  @P0 LDG.E R29, desc[UR52][R2.64] ;  /* 0x00000034021d0981 */ /* 0x000562000c1e1900 */
[----:B------:R-:W-:Y:S01]  /*11500*/  UMOV UR5, 0xffffffff ;  /* 0xffffffff00057882 */ /* 0x000fe20000000000 */
[----:B------:R-:W-:Y:S02]  /*11510*/  IMAD.U32 R22, RZ, RZ, UR4 ;  /* 0x00000004ff167e24 */ /* 0x000fe4000f8e00ff */
[----:B------:R-:W-:Y:S05]  /*11520*/  BRA.DIV UR5, `(.L_x_1039) ;  /* 0x0000003a05e87947 */ /* 0x000fea000b800000 */
.L_x_1093:
[----:B--2---:R-:W2:Y:S01]  /*11530*/  S2R R2, SR_TID.X ;  /* 0x0000000000027919 */ /* 0x004ea20000002100 */
[----:B------:R-:W-:Y:S01]  /*11540*/  UIADD3 UR4, UR44, -0x1, URZ ;  /* 0xffffffff2c047890 */ /* 0x000fe2000fffe03f */
[----:B-1----:R-:W-:Y:S01]  /*11550*/  ISETP.NE.AND P1, PT, R10, 0x1, PT ;  /* 0x000000010a00780c */ /* 0x002fe20003f25270 */
[----:B------:R-:W1:Y:S01]  /*11560*/  S2R R0, SR_TID.X ;  /* 0x0000000000007919 */ /* 0x000e620000002100 */
[----:B-----5:R-:W-:-:S03]  /*11570*/  SHF.R.S32.HI R6, RZ, 0x1f, R29 ;  /* 0x0000001fff067819 */ /* 0x020fc6000001141d */
[----:B------:R-:W-:Y:S01]  /*11580*/  IMAD.U32 R8, RZ, RZ, UR4 ;  /* 0x00000004ff087e24 */ /* 0x000fe2000f8e00ff */
[----:B------:R-:W-:Y:S01]  /*11590*/  LOP3.LUT R19, R19, 0xfffffff7, RZ, 0xc0, !PT ;  /* 0xfffffff713137812 */ /* 0x000fe200078ec0ff */
[----:B------:R3:W-:Y:S02]  /*115a0*/  STL [R1], R6 ;  /* 0x0000000601007387 */ /* 0x0007e40000100800 */
[----:B------:R-:W-:-:S04]  /*115b0*/  IMAD.SHL.U32 R8, R8, 0x80, RZ ;  /* 0x0000008008087824 */ /* 0x000fc800078e00ff */
[----:B------:R-:W4:Y:S01]  /*115c0*/  @P1 LDC R3, c[0x0][0x434] ;  /* 0x00010d00ff031b82 */ /* 0x000f220000000800 */
[----:B------:R-:W-:-:S07]  /*115d0*/  @P1 LOP3.LUT R19, R19, 0x8, RZ, 0xfc, !PT ;  /* 0x0000000813131812 */ /* 0x000fce00078efcff */
[----:B------:R-:W0:Y:S01]  /*115e0*/  @P1 LDC R9, c[0x0][0x438] ;  /* 0x00010e00ff091b82 */ /* 0x000e220000000800 */
[----:B--2---:R-:W-:Y:S01]  /*115f0*/  IMAD.SHL.U32 R2, R2, 0x10, RZ ;  /* 0x0000001002027824 */ /* 0x004fe200078e00ff */
[----:B-1----:R-:W-:-:S04]  /*11600*/  LOP3.LUT R0, R0, 0x7f, RZ, 0xc0, !PT ;  /* 0x0000007f00007812 */ /* 0x002fc800078ec0ff */
[----:B------:R-:W-:Y:S02]  /*11610*/  LOP3.LUT R2, R2, 0x70, RZ, 0xc0, !PT ;  /* 0x0000007002027812 */ /* 0x000fe400078ec0ff */
[----:B------:R-:W-:-:S04]  /*11620*/  SHF.R.U32.HI R0, RZ, 0x3, R0 ;  /* 0x00000003ff007819 */ /* 0x000fc80000011600 */
[----:B------:R-:W-:-:S04]  /*11630*/  LOP3.LUT R0, R8, R0, R2, 0xfe, !PT ;  /* 0x0000000008007212 */ /* 0x000fc800078efe02 */
[C---:B------:R-:W-:Y:S01]  /*11640*/  ISETP.GE.AND P0, PT, R0.reuse, UR36, PT ;  /* 0x0000002400007c0c */ /* 0x040fe2000bf06270 */
[----:B------:R-:W-:-:S04]  /*11650*/  IMAD.IADD R0, R0, 0x1, R18 ;  /* 0x0000000100007824 */ /* 0x000fc800078e0212 */
[----:B----4-:R-:W-:-:S04]  /*11660*/  @P1 IMAD.HI.U32 R2, R0, R3, RZ ;  /* 0x0000000300021227 */ /* 0x010fc800078e00ff */
[----:B------:R-:W-:Y:S01]  /*11670*/  IMAD.MOV.U32 R7, RZ, RZ, R0 ;  /* 0x000000ffff077224 */ /* 0x000fe200078e0000 */
[----:B0-----:R-:W-:Y:S01]  /*11680*/  @P1 SHF.R.U32.HI R7, RZ, R9, R2 ;  /* 0x00000009ff071219 */ /* 0x001fe20000011602 */
[----:B------:R-:W-:Y:S02]  /*11690*/  IMAD R3, RZ, RZ, -UR42 ;  /* 0x8000002aff037e24 */ /* 0x000fe4000f8e02ff */
[----:B------:R-:W3:Y:S02]  /*116a0*/  @!P0 LDC.64 R4, c[0x0][0x428] ;  /* 0x00010a00ff048b82 */ /* 0x000ee40000000a00 */
[----:B------:R-:W-:Y:S01]  /*116b0*/  IMAD R22, R22, R3, UR41 ;  /* 0x0000002916167e24 */ /* 0x000fe2000f8e0203 */
[--C-:B------:R-:W-:Y:S01]  /*116c0*/  @!P0 SHF.R.S32.HI R3, RZ, 0x1f, R7.reuse ;  /* 0x0000001fff038819 */ /* 0x100fe20000011407 */
[----:B------:R-:W-:Y:S02]  /*116d0*/  @!P0 IMAD.MOV.U32 R2, RZ, RZ, R7 ;  /* 0x000000ffff028224 */ /* 0x000fe400078e0007 */
[----:B---3--:R-:W-:-:S02]  /*116e0*/  @!P0 IMAD R6, R6, R4, RZ ;  /* 0x0000000406068224 */ /* 0x008fc400078e02ff */
[----:B------:R-:W-:-:S04]  /*116f0*/  @!P0 IMAD.WIDE.U32 R2, R29, R4, R2 ;  /* 0x000000041d028225 */ /* 0x000fc800078e0002 */
[----:B------:R-:W-:Y:S02]  /*11700*/  @!P0 IMAD R6, R29, R5, R6 ;  /* 0x000000051d068224 */ /* 0x000fe400078e0206 */
[----:B------:R-:W0:Y:S01]  /*11710*/  @!P0 LDC.64 R4, c[0x0][0x418] ;  /* 0x00010600ff048b82 */ /* 0x000e220000000a00 */
[----:B------:R-:W-:Y:S02]  /*11720*/  IMAD.U32 R9, RZ, RZ, UR46 ;  /* 0x0000002eff097e24 */ /* 0x000fe4000f8e00ff */
[----:B------:R-:W-:-:S03]  /*11730*/  @!P0 IMAD.IADD R6, R3, 0x1, R6 ;  /* 0x0000000103068824 */ /* 0x000fc600078e0206 */
[----:B------:R-:W-:Y:S01]  /*11740*/  ISETP.NE.AND P2, PT, R9, 0x3, PT ;  /* 0x000000030900780c */ /* 0x000fe20003f45270 */
[----:B------:R-:W-:Y:S01]  /*11750*/  IMAD.MOV R3, RZ, RZ, -R7 ;  /* 0x000000ffff037224 */ /* 0x000fe200078e0a07 */
[----:B------:R-:W-:Y:S01]  /*11760*/  LOP3.LUT R19, R19, 0xfffffffb, RZ, 0xc0, !PT ;  /* 0xfffffffb13137812 */ /* 0x000fe200078ec0ff */
[----:B------:R-:W-:Y:S01]  /*11770*/  IMAD.U32 R24, RZ, RZ, UR4 ;  /* 0x00000004ff187e24 */ /* 0x000fe2000f8e00ff */
[----:B------:R-:W-:Y:S02]  /*11780*/  SHF.R.S32.HI R28, RZ, 0x1f, R22 ;  /* 0x0000001fff1c7819 */ /* 0x000fe40000011416 */
[----:B0-----:R-:W-:-:S04]  /*11790*/  @!P0 LEA R4, P1, R2, R4, 0x2 ;  /* 0x0000000402048211 */ /* 0x001fc800078210ff */
[----:B------:R-:W-:Y:S01]  /*117a0*/  @!P0 LEA.HI.X R5, R2, R5, R6, 0x2, P1 ;  /* 0x0000000502058211 */ /* 0x000fe200008f1406 */
[----:B------:R-:W-:Y:S02]  /*117b0*/  IMAD.MOV.U32 R6, RZ, RZ, RZ ;  /* 0x000000ffff067224 */ /* 0x000fe400078e00ff */
[----:B------:R-:W-:-:S04]  /*117c0*/  @P2 LOP3.LUT R19, R19, 0x4, RZ, 0xfc, !PT ;  /* 0x0000000413132812 */ /* 0x000fc800078efcff */
[----:B------:R0:W5:Y:S02]  /*117d0*/  @!P0 LDG.E R6, desc[UR52][R4.64] ;  /* 0x0000003404068981 */ /* 0x000164000c1e1900 */
[----:B0-----:R-:W-:Y:S01]  /*117e0*/  IMAD R5, R10, R3, R0 ;  /* 0x000000030a057224 */ /* 0x001fe200078e0200 */
[----:B------:R-:W-:Y:S06]  /*117f0*/  @!P2 BRA `(.L_x_1040) ;  /* 0x000000000004a947 */ /* 0x000fec0003800000 */
[----:B------:R-:W-:Y:S01]  /*11800*/  BPT.TRAP 0x1 ;  /* 0x000000040000795c */ /* 0x000fe20000300000 */
.L_x_1040:
[----:B------:R-:W-:Y:S01]  /*11810*/  SHF.R.S32.HI R4, RZ, 0x1f, R5 ;  /* 0x0000001fff047819 */ /* 0x000fe20000011405 */
[----:B------:R-:W-:Y:S01]  /*11820*/  ULDC.64 UR4, c[0x0][0x328] ;  /* 0x0000ca0000047ab9 */ /* 0x000fe20000000a00 */
[----:B------:R-:W-:Y:S01]  /*11830*/  BSSY B0, `(.L_x_1041) ;  /* 0x0000017000007945 */ /* 0x000fe20003800000 */
[----:B------:R-:W-:-:S04]  /*11840*/  IMAD.WIDE.U32 R2, R5, UR4, RZ ;  /* 0x0000000405027c25 */ /* 0x000fc8000f8e00ff */
[----:B------:R-:W-:-:S04]  /*11850*/  IMAD R0, R4, UR4, RZ ;  /* 0x0000000404007c24 */ /* 0x000fc8000f8e02ff */
[----:B------:R-:W-:Y:S01]  /*11860*/  IMAD R7, R5, UR5, R0 ;  /* 0x0000000505077c24 */ /* 0x000fe2000f8e0200 */
[----:B------:R-:W-:-:S03]  /*11870*/  ULDC.64 UR4, c[0x0][0x338] ;  /* 0x0000ce0000047ab9 */ /* 0x000fc60000000a00 */
[----:B------:R-:W-:Y:S01]  /*11880*/  IMAD.IADD R3, R3, 0x1, R7 ;  /* 0x0000000103037824 */ /* 0x000fe200078e0207 */
[----:B-----5:R-:W-:Y:S01]  /*11890*/  SHF.R.S32.HI R7, RZ, 0x1f, R6 ;  /* 0x0000001fff077819 */ /* 0x020fe20000011406 */
[----:B------:R-:W-:-:S04]  /*118a0*/  IMAD.WIDE.U32 R2, R6, UR4, R2 ;  /* 0x0000000406027c25 */ /* 0x000fc8000f8e0002 */
[----:B------:R-:W-:-:S04]  /*118b0*/  IMAD R0, R7, UR4, RZ ;  /* 0x0000000407007c24 */ /* 0x000fc8000f8e02ff */
[----:B------:R-:W-:Y:S01]  /*118c0*/  IMAD R0, R6, UR5, R0 ;  /* 0x0000000506007c24 */ /* 0x000fe2000f8e0200 */
        /* <DEDUP_REMOVED lines=13> */
.L_x_1094:
[----:B------:R-:W-:Y:S05]  /*119a0*/  BSYNC B0 ;  /* 0x0000000000007941 */ /* 0x000fea0003800000 */
.L_x_1041:
[----:B------:R-:W1:Y:S01]  /*119b0*/  S2R R9, SR_TID.X ;  /* 0x0000000000097919 */ /* 0x000e620000002100 */
[----:B------:R-:W-:Y:S01]  /*119c0*/  ULDC.64 UR4, c[0x0][0x300] ;  /* 0x0000c00000047ab9 */ /* 0x000fe20000000a00 */
[----:B------:R-:W-:Y:S01]  /*119d0*/  LOP3.LUT P2, RZ, R19, 0x1, RZ, 0xc0, !PT ;  /* 0x0000000113ff7812 */ /* 0x000fe2000784c0ff */
[----:B------:R-:W-:Y:S02]  /*119e0*/  IMAD R4, R4, UR4, RZ ;  /* 0x0000000404047c24 */ /* 0x000fe4000f8e02ff */
        /* <DEDUP_REMOVED lines=8> */
[----:B------:R-:W-:Y:S02]  /*11a70*/  IMAD.IADD R3, R3, 0x1, R7 ;  /* 0x0000000103037824 */ /* 0x000fe400078e0207 */
[----:B------:R-:W-:Y:S02]  /*11a80*/  IMAD R5, R28, UR4, RZ ;  /* 0x000000041c057c24 */ /* 0x000fe4000f8e02ff */
[----:B------:R-:W-:-:S04]  /*11a90*/  IMAD.WIDE.U32 R2, R22, UR4, R2 ;  /* 0x0000000416027c25 */ /* 0x000fc8000f8e0002 */
[----:B------:R-:W-:Y:S01]  /*11aa0*/  IMAD R4, R22, UR5, R5 ;  /* 0x0000000516047c24 */ /* 0x000fe2000f8e0205 */
[----:B------:R-:W-:Y:S01]  /*11ab0*/  ULDC.64 UR4, c[0x0][0x2e8] ;  /* 0x0000ba0000047ab9 */ /* 0x000fe20000000a00 */
[----:B-1----:R-:W-:Y:S02]  /*11ac0*/  LOP3.LUT R9, R9, 0x7f, RZ, 0xc0, !PT ;  /* 0x0000007f09097812 */ /* 0x002fe400078ec0ff */
[----:B------:R-:W-:Y:S01]  /*11ad0*/  IMAD.IADD R5, R3, 0x1, R4 ;  /* 0x0000000103057824 */ /* 0x000fe200078e0204 */
[C---:B------:R-:W-:Y:S01]  /*11ae0*/  LEA R4, P0, R2.reuse, UR4, 0x1 ;  /* 0x0000000402047c11 */ /* 0x040fe2000f8008ff */
[----:B------:R-:W-:Y:S01]  /*11af0*/  UMOV UR4, 0xffffffff ;  /* 0xffffffff00047882 */ /* 0x000fe20000000000 */
[----:B------:R-:W-:Y:S02]  /*11b00*/  SHF.R.U32.HI R10, RZ, 0x3, R9 ;  /* 0x00000003ff0a7819 */ /* 0x000fe40000011609 */
[----:B------:R-:W0:Y:S01]  /*11b10*/  S2R R9, SR_TID.X ;  /* 0x0000000000097919 */ /* 0x000e220000002100 */
[----:B------:R-:W-:-:S02]  /*11b20*/  LEA.HI.X R5, R2, UR5, R5, 0x1, P0 ;  /* 0x0000000502057c11 */ /* 0x000fc400080f0c05 */
[----:B------:R-:W-:-:S04]  /*11b30*/  IADD3 R7, -R10, UR36, -R8 ;  /* 0x000000240a077c10 */ /* 0x000fc8000fffe908 */
[----:B------:R-:W-:Y:S01]  /*11b40*/  ISETP.GE.AND P0, PT, R7, 0x1, PT ;  /* 0x000000010700780c */ /* 0x000fe20003f06270 */
[C---:B0-----:R-:W-:Y:S02]  /*11b50*/  IMAD.SHL.U32 R10, R9.reuse, 0x8, RZ ;  /* 0x00000008090a7824 */ /* 0x041fe400078e00ff */
[----:B------:R-:W-:-:S03]  /*11b60*/  IMAD.SHL.U32 R11, R9, 0x8, RZ ;  /* 0x00000008090b7824 */ /* 0x000fc600078e00ff */
[----:B------:R-:W-:-:S04]  /*11b70*/  LOP3.LUT R10, R10, 0x1f8, RZ, 0xc0, !PT ;  /* 0x000001f80a0a7812 */ /* 0x000fc800078ec0ff */
[----:B------:R-:W-:Y:S01]  /*11b80*/  LOP3.LUT R10, R10, 0x38, R9, 0x78, !PT ;  /* 0x000000380a0a7812 */ /* 0x000fe200078e7809 */
[----:B------:R-:W-:-:S03]  /*11b90*/  IMAD.SHL.U32 R9, R9, 0x8, RZ ;  /* 0x0000000809097824 */ /* 0x000fc600078e00ff */
[----:B------:R-:W-:Y:S02]  /*11ba0*/  LOP3.LUT R10, R10, 0x200, R11, 0xf8, !PT ;  /* 0x000002000a0a7812 */ /* 0x000fe400078ef80b */
[----:B------:R-:W-:-:S03]  /*11bb0*/  LOP3.LUT R9, R9, 0x38, RZ, 0xc0, !PT ;  /* 0x0000003809097812 */ /* 0x000fc600078ec0ff */
[----:B------:R-:W-:Y:S01]  /*11bc0*/  IMAD R6, R23, 0x2000, R10 ;  /* 0x0000200017067824 */ /* 0x000fe200078e020a */
[----:B------:R-:W-:Y:S06]  /*11bd0*/  BRA.DIV UR4, `(.L_x_1043) ;  /* 0x00000036047c7947 */ /* 0x000fec000b800000 */
[----:B------:R-:W0:Y:S01]  /*11be0*/  SHFL.IDX PT, R3, R4, RZ, 0x181f ;  /* 0x00181fff04037589 */ /* 0x000e2200000e0000 */
[----:B------:R-:W-:-:S03]  /*11bf0*/  @P0 IMAD R8, R6, 0x2, R16 ;  /* 0x0000000206080824 */ /* 0x000fc600078e0210 */
[----:B------:R-:W1:Y:S04]  /*11c00*/  SHFL.IDX PT, R2, R5, RZ, 0x181f ;  /* 0x00181fff05027589 */ /* 0x000e6800000e0000 */
[----:B------:R-:W-:Y:S01]  /*11c10*/  SHFL.IDX PT, R14, R4, 0x7, 0x181f ;  /* 0x00f81f00040e7f89 */ /* 0x000fe200000e0000 */
[----:B0-----:R-:W-:-:S05]  /*11c20*/  @P0 LEA R3, P1, R9, R3, 0x1 ;  /* 0x0000000309030211 */ /* 0x001fca00078208ff */
[----:B-1----:R-:W-:Y:S01]  /*11c30*/  @P0 IMAD.X R2, RZ, RZ, R2, P1 ;  /* 0x000000ffff020224 */ /* 0x002fe200008e0602 */
[----:B------:R-:W-:-:S04]  /*11c40*/  ISETP.GE.AND P1, PT, R7, 0x11, PT ;  /* 0x000000110700780c */ /* 0x000fc80003f26270 */
[----:B------:R-:W-:-:S04]  /*11c50*/  @P0 LOP3.LUT R3, R3, R2, RZ, 0x3c, !PT ;  /* 0x0000000203030212 */ /* 0x000fc800078e3cff */
[----:B------:R-:W-:-:S04]  /*11c60*/  @P0 LOP3.LUT R2, R3, R2, RZ, 0x3c, !PT ;  /* 0x0000000203020212 */ /* 0x000fc800078e3cff */
[----:B------:R-:W-:-:S05]  /*11c70*/  @P0 LOP3.LUT R3, R3, R2, RZ, 0x3c, !PT ;  /* 0x0000000203030212 */ /* 0x000fca00078e3cff */
        /* <DEDUP_REMOVED lines=61> */
.L_x_1112:
[----:B------:R-:W-:-:S13]  /*12050*/  ISETP.GE.AND P0, PT, R7, 0x71, PT ;  /* 0x000000710700780c */ /* 0x000fda0003f06270 */
[----:B0-----:R-:W-:-:S05]  /*12060*/  @P0 LEA R2, P1, R9, R14, 0x1 ;  /* 0x0000000e09020211 */ /* 0x001fca00078208ff */
[----:B------:R-:W-:Y:S02]  /*12070*/  @P0 IMAD.X R3, RZ, RZ, R5, P1 ;  /* 0x000000ffff030224 */ /* 0x000fe400008e0605 */
[----:B------:R-:W-:-:S05]  /*12080*/  @P0 IMAD R5, R6, 0x2, R16 ;  /* 0x0000000206050824 */ /* 0x000fca00078e0210 */
[----:B------:R-:W-:Y:S01]  /*12090*/  @!PT LDS RZ, [RZ] ;  /* 0x00000000fffff984 */ /* 0x000fe20000000800 */
[----:B------:R-:W-:Y:S01]  /*120a0*/  @!PT LDS RZ, [RZ] ;  /* 0x00000000fffff984 */ /* 0x000fe20000000800 */
[----:B------:R-:W-:Y:S01]  /*120b0*/  @!PT LDS RZ, [RZ] ;  /* 0x00000000fffff984 */ /* 0x000fe20000000800 */
[----:B------:R0:W-:Y:S01]  /*120c0*/  @P0 LDGSTS.E.BYPASS.LTC128B.128 [R5+0x11c00], desc[UR52][R2.64], !P2 ;  /* 0x11c0000002050fae */ /* 0x0001e2000d101d74 */
[----:B------:R-:W-:Y:S01]  /*120d0*/  PLOP3.LUT P0, PT, PT, PT, PT, 0x80, 0x0 ;  /* 0x000000000000781c */ /* 0x000fe20003f0f070 */
[----:B------:R-:W-:-:S12]  /*120e0*/  NOP ;  /* 0x0000000000007918 */ /* 0x000fd80000000000 */
.L_x_1044:
        /* <DEDUP_REMOVED lines=11> */
.L_x_1045:
[----:B------:R0:W-:Y:S02]  /*121a0*/  SYNCS.ARRIVE.TRANS64.A1T0 RZ, [R0+URZ+0x16830], RZ ;  /* 0x016830ff00ff79a7 */ /* 0x0001e4000810003f */
[----:B------:R-:W-:Y:S05]  /*121b0*/  WARPSYNC.ALL ;  /* 0x0000000000007948 */ /* 0x000fea0003800000 */
[----:B------:R-:W-:Y:S01]  /*121c0*/  BSSY B6, `(.L_x_1046) ;  /* 0x0000015000067945 */ /* 0x000fe20003800000 */
[----:B0-----:R-:W-:Y:S01]  /*121d0*/  VIADD R0, R16, 0x8400 ;  /* 0x0000840010007836 */ /* 0x001fe20000000000 */
[----:B------:R-:W-:Y:S04]  /*121e0*/  BAR.SYNC.DEFER_BLOCKING 0x8, 0x200 ;  /* 0x0208000000007b1d */ /* 0x000fe80000010000 */
[----:B------:R-:W-:-:S13]  /*121f0*/  LOP3.LUT P0, RZ, R0, 0x3ff, RZ, 0xc0, !PT ;  /* 0x000003ff00ff7812 */ /* 0x000fda000780c0ff */
[----:B------:R-:W-:Y:S05]  /*12200*/  @!P0 BRA `(.L_x_1047) ;  /* 0x0000000000408947 */ /* 0x000fea0003800000 */
[----:B------:R-:W-:Y:S01]  /*12210*/  MOV R2, 0x0 ;  /* 0x0000000000027802 */ /* 0x000fe20000000f00 */
[----:B------:R-:W-:Y:S01]  /*12220*/  ULDC.64 UR6, c[0x4][0x88] ;  /* 0x0100220000067ab9 */ /* 0x000fe20000000a00 */
[----:B------:R-:W-:Y:S01]  /*12230*/  ULDC.64 UR8, c[0x4][0x90] ;  /* 0x0100240000087ab9 */ /* 0x000fe20000000a00 */
[----:B------:R-:W-:Y:S01]  /*12240*/  ULDC.64 UR4, c[0x4][0x20] ;  /* 0x0100080000047ab9 */ /* 0x000fe20000000a00 */
[----:B------:R-:W-:Y:S02]  /*12250*/  IMAD.U32 R4, RZ, RZ, UR6 ;  /* 0x00000006ff047e24 */ /* 0x000fe4000f8e00ff */
[----:B------:R-:W0:Y:S01]  /*12260*/  LDC.64 R2, c[0x4][R2] ;  /* 0x0100000002027b82 */ /* 0x000e220000000a00 */
        /* <DEDUP_REMOVED lines=9> */
[----:B0-----:R-:W-:Y:S05]  /*12300*/  CALL.ABS.NOINC R2 ;  /* 0x0000000002007343 */ /* 0x001fea0003c00000 */
.L_x_1047:
[----:B------:R-:W-:Y:S05]  /*12310*/  BSYNC B6 ;  /* 0x0000000000067941 */ /* 0x000fea0003800000 */
.L_x_1046:
[----:B------:R0:W5:Y:S01]  /*12320*/  LDL R9, [R1+0x8] ;  /* 0x0000080001097983 */ /* 0x0001620000100800 */
[----:B------:R-:W-:Y:S01]  /*12330*/  UISETP.NE.AND UP0, UPT, UR49, URZ, UPT ;  /* 0x0000003f3100728c */ /* 0x000fe2000bf05270 */
[----:B------:R-:W-:Y:S01]  /*12340*/  R2UR UR7, R28 ;  /* 0x000000001c0772ca */ /* 0x000fe200000e0000 */
[----:B------:R-:W-:Y:S01]  /*12350*/  ULDC.64 UR8, c[0x0][0x2d8] ;  /* 0x0000b60000087ab9 */ /* 0x000fe20000000a00 */
[----:B------:R-:W1:Y:S01]  /*12360*/  S2R R20, SR_TID.X ;  /* 0x0000000000147919 */ /* 0x000e620000002100 */
[C---:B------:R-:W-:Y:S02]  /*12370*/  R2UR UR10, R22.reuse ;  /* 0x00000000160a72ca */ /* 0x040fe400000e0000 */
[----:B------:R-:W-:Y:S01]  /*12380*/  R2UR UR4, R22 ;  /* 0x00000000160472ca */ /* 0x000fe200000e0000 */
[----:B------:R-:W2:Y:S01]  /*12390*/  S2R R2, SR_TID.X ;  /* 0x0000000000027919 */ /* 0x000ea20000002100 */
[----:B------:R-:W-:Y:S01]  /*123a0*/  PLOP3.LUT P0, PT, PT, PT, UP0, 0x80, 0x0 ;  /* 0x000000000000781c */ /* 0x000fe20003f0f008 */
[----:B------:R-:W-:Y:S01]  /*123b0*/  USHF.R.S32.HI UR6, URZ, 0x1f, UR42 ;  /* 0x0000001f3f067899 */ /* 0x000fe2000801142a */
[----:B------:R-:W-:Y:S01]  /*123c0*/  LOP3.LUT P5, RZ, R19, 0x10, RZ, 0xc0, !PT ;  /* 0x0000001013ff7812 */ /* 0x000fe200078ac0ff */
[----:B------:R-:W-:Y:S01]  /*123d0*/  @UP0 ULDC UR5, c[0x0][0x44c] ;  /* 0x0001130000050ab9 */ /* 0x000fe20000000800 */
[----:B------:R-:W-:Y:S01]  /*123e0*/  ULDC UR12, c[0x0][0x448] ;  /* 0x00011200000c7ab9 */ /* 0x000fe20000000800 */
[----:B------:R-:W-:Y:S01]  /*123f0*/  @UP0 ULDC UR13, c[0x0][0x44c] ;  /* 0x00011300000d0ab9 */ /* 0x000fe20000000800 */
[----:B------:R-:W-:Y:S01]  /*12400*/  UIMAD UR7, UR7, UR8, URZ ;  /* 0x00000008070772a4 */ /* 0x000fe2000f8e023f */
[----:B-1----:R-:W-:Y:S01]  /*12410*/  IMAD.SHL.U32 R20, R20, 0x10, RZ ;  /* 0x0000001014147824 */ /* 0x002fe200078e00ff */
[----:B--2---:R-:W-:-:S04]  /*12420*/  LOP3.LUT R2, R2, 0x7f, RZ, 0xc0, !PT ;  /* 0x0000007f02027812 */ /* 0x004fc800078ec0ff */
[----:B------:R-:W-:Y:S02]  /*12430*/  LOP3.LUT R20, R20, 0x70, RZ, 0xc0, !PT ;  /* 0x0000007014147812 */ /* 0x000fe400078ec0ff */
[----:B------:R-:W-:-:S04]  /*12440*/  SHF.R.U32.HI R2, RZ, 0x3, R2 ;  /* 0x00000003ff027819 */ /* 0x000fc80000011602 */
[----:B------:R-:W-:-:S05]  /*12450*/  LOP3.LUT R2, R2, R20, RZ, 0xfc, !PT ;  /* 0x0000001402027212 */ /* 0x000fca00078efcff */
[----:B------:R-:W-:-:S04]  /*12460*/  VIADD R6, R2, UR43 ;  /* 0x0000002b02067c36 */ /* 0x000fc80008000000 */
[----:B------:R-:W-:Y:S01]  /*12470*/  @P0 IMAD.HI.U32 R0, R6, UR5, RZ ;  /* 0x0000000506000c27 */ /* 0x000fe2000f8e00ff */
[----:B------:R-:W-:Y:S01]  /*12480*/  PLOP3.LUT P0, PT, PT, PT, UP0, 0x80, 0x0 ;  /* 0x000000000000781c */ /* 0x000fe20003f0f008 */
[----:B------:R-:W-:Y:S02]  /*12490*/  UIMAD UR7, UR10, UR9, UR7 ;  /* 0x000000090a0772a4 */ /* 0x000fe4000f8e0207 */
[----:B------:R-:W-:Y:S01]  /*124a0*/  UIMAD.WIDE.U32 UR4, UR4, UR8, URZ ;  /* 0x00000008040472a5 */ /* 0x000fe2000f8e003f */
[----:B------:R-:W-:Y:S01]  /*124b0*/  IMAD.MOV.U32 R2, RZ, RZ, R6 ;  /* 0x000000ffff027224 */ /* 0x000fe200078e0006 */
[----:B------:R-:W-:Y:S01]  /*124c0*/  ULDC.64 UR10, c[0x0][0x280] ;  /* 0x0000a000000a7ab9 */ /* 0x000fe20000000a00 */
[----:B------:R-:W-:Y:S01]  /*124d0*/  ULDC.64 UR8, c[0x0][0x2e0] ;  /* 0x0000b80000087ab9 */ /* 0x000fe20000000a00 */
[----:B------:R-:W-:-:S03]  /*124e0*/  UIADD3 UR5, UR5, UR7, URZ ;  /* 0x0000000705057290 */ /* 0x000fc6000fffe03f */
[----:B------:R-:W-:Y:S01]  /*124f0*/  @UP0 ULDC UR7, c[0x0][0x450] ;  /* 0x0001140000070ab9 */ /* 0x000fe20000000800 */
[----:B------:R-:W-:Y:S02]  /*12500*/  UIMAD UR6, UR6, UR8, URZ ;  /* 0x00000008060672a4 */ /* 0x000fe4000f8e023f */
[----:B------:R-:W-:Y:S01]  /*12510*/  @P0 SHF.R.U32.HI R2, RZ, UR7, R0 ;  /* 0x00000007ff020c19 */ /* 0x000fe20008011600 */
[----:B------:R-:W-:Y:S02]  /*12520*/  UIMAD.WIDE.U32 UR4, UR42, UR8, UR4 ;  /* 0x000000082a0472a5 */ /* 0x000fe4000f8e0004 */
[----:B------:R-:W-:Y:S01]  /*12530*/  UIMAD UR6, UR42, UR9, UR6 ;  /* 0x000000092a0672a4 */ /* 0x000fe2000f8e0206 */
[----:B------:R-:W-:Y:S02]  /*12540*/  SHF.R.S32.HI R0, RZ, 0x1f, R2 ;  /* 0x0000001fff007819 */ /* 0x000fe40000011402 */
[----:B------:R-:W-:Y:S01]  /*12550*/  ULDC.64 UR8, c[0x0][0x2d0] ;  /* 0x0000b40000087ab9 */ /* 0x000fe20000000a00 */
[----:B------:R-:W-:Y:S01]  /*12560*/  UIADD3 UR5, UR5, UR6, URZ ;  /* 0x0000000605057290 */ /* 0x000fe2000fffe03f */
[----:B------:R-:W-:-:S02]  /*12570*/  IMAD.U32 R5, RZ, RZ, UR8 ;  /* 0x00000008ff057e24 */ /* 0x000fc4000f8e00ff */
[----:B------:R-:W-:Y:S01]  /*12580*/  IMAD R3, R0, UR8, RZ ;  /* 0x0000000800037c24 */ /* 0x000fe2000f8e02ff */
[----:B------:R-:W-:Y:S01]  /*12590*/  ULDC.64 UR6, c[0x0][0x2c8] ;  /* 0x0000b20000067ab9 */ /* 0x000fe20000000a00 */
[----:B------:R-:W-:Y:S02]  /*125a0*/  IMAD.MOV R0, RZ, RZ, -R2 ;  /* 0x000000ffff007224 */ /* 0x000fe400078e0a02 */
[C---:B------:R-:W-:Y:S02]  /*125b0*/  IMAD R4, R2.reuse, UR9, R3 ;  /* 0x0000000902047c24 */ /* 0x040fe4000f8e0203 */
[----:B------:R-:W-:-:S04]  /*125c0*/  IMAD.WIDE.U32 R2, R2, R5, UR4 ;  /* 0x0000000402027e25 */ /* 0x000fc8000f8e0005 */
[----:B------:R-:W-:Y:S02]  /*125d0*/  IMAD R0, R0, UR12, R6 ;  /* 0x0000000c00007c24 */ /* 0x000fe4000f8e0206 */
[----:B------:R-:W-:-:S03]  /*125e0*/  IMAD.IADD R3, R3, 0x1, R4 ;  /* 0x0000000103037824 */ /* 0x000fc600078e0204 */
[----:B------:R-:W-:Y:S01]  /*125f0*/  SHF.R.S32.HI R4, RZ, 0x1f, R0 ;  /* 0x0000001fff047819 */ /* 0x000fe20000011400 */
[----:B------:R-:W-:-:S04]  /*12600*/  IMAD.WIDE.U32 R2, R0, UR6, R2 ;  /* 0x0000000600027c25 */ /* 0x000fc8000f8e0002 */
[----:B------:R-:W-:-:S04]  /*12610*/  IMAD R4, R4, UR6, RZ ;  /* 0x0000000604047c24 */ /* 0x000fc8000f8e02ff */
[----:B------:R-:W-:Y:S01]  /*12620*/  IMAD R7, R0, UR7, R4 ;  /* 0x0000000700077c24 */ /* 0x000fe2000f8e0204 */
[----:B------:R-:W-:-:S03]  /*12630*/  LEA R0, P0, R2, UR10, 0x1 ;  /* 0x0000000a02007c11 */ /* 0x000fc6000f8008ff */
[----:B------:R-:W-:-:S05]  /*12640*/  IMAD.IADD R4, R3, 0x1, R7 ;  /* 0x0000000103047824 */ /* 0x000fca00078e0207 */
[----:B------:R-:W-:Y:S02]  /*12650*/  LEA.HI.X R4, R2, UR11, R4, 0x1, P0 ;  /* 0x0000000b02047c11 */ /* 0x000fe400080f0c04 */
[----:B------:R-:W-:Y:S01]  /*12660*/  PLOP3.LUT P0, PT, PT, PT, UP0, 0x80, 0x0 ;  /* 0x000000000000781c */ /* 0x000fe20003f0f008 */
[----:B------:R-:W-:-:S12]  /*12670*/  VIADD R6, R6, 0x80 ;  /* 0x0000008006067836 */ /* 0x000fd80000000000 */
[----:B------:R-:W-:Y:S01]  /*12680*/  @P0 IMAD.HI.U32 R3, R6, UR13, RZ ;  /* 0x0000000d06030c27 */ /* 0x000fe2000f8e00ff */
[----:B------:R-:W-:Y:S01]  /*12690*/  PLOP3.LUT P0, PT, PT, PT, UP0, 0x80, 0x0 ;  /* 0x000000000000781c */ /* 0x000fe20003f0f008 */
[----:B------:R-:W-:Y:S02]  /*126a0*/  @UP0 ULDC UR13, c[0x0][0x450] ;  /* 0x00011400000d0ab9 */ /* 0x000fe40000000800 */
[----:B------:R-:W-:Y:S01]  /*126b0*/  IMAD.MOV.U32 R2, RZ, RZ, R6 ;  /* 0x000000ffff027224 */ /* 0x000fe200078e0006 */
[----:B------:R-:W1:Y:S09]  /*126c0*/  S2R R21, SR_TID.X ;  /* 0x0000000000157919 */ /* 0x000e720000002100 */
[----:B------:R-:W-:-:S05]  /*126d0*/  @P0 SHF.R.U32.HI R2, RZ, UR13, R3 ;  /* 0x0000000dff020c19 */ /* 0x000fca0008011603 */
[----:B------:R-:W-:-:S04]  /*126e0*/  IMAD.MOV R3, RZ, RZ, -R2 ;  /* 0x000000ffff037224 */ /* 0x000fc800078e0a02 */
[----:B------:R-:W-:Y:S01]  /*126f0*/  IMAD R6, R3, UR12, R6 ;  /* 0x0000000c03067c24 */ /* 0x000fe2000f8e0206 */
[----:B------:R-:W-:-:S05]  /*12700*/  SHF.R.S32.HI R3, RZ, 0x1f, R2 ;  /* 0x0000001fff037819 */ /* 0x000fca0000011402 */
[----:B------:R-:W-:-:S04]  /*12710*/  IMAD R3, R3, UR8, RZ ;  /* 0x0000000803037c24 */ /* 0x000fc8000f8e02ff */
[C---:B------:R-:W-:Y:S02]  /*12720*/  IMAD R7, R2.reuse, UR9, R3 ;  /* 0x0000000902077c24 */ /* 0x040fe4000f8e0203 */
[----:B------:R-:W-:Y:S01]  /*12730*/  IMAD.WIDE.U32 R2, R2, R5, UR4 ;  /* 0x0000000402027e25 */ /* 0x000fe2000f8e0005 */
[----:B------:R-:W-:-:S03]  /*12740*/  SHF.R.S32.HI R5, RZ, 0x1f, R6 ;  /* 0x0000001fff057819 */ /* 0x000fc60000011406 */
[----:B------:R-:W-:Y:S02]  /*12750*/  IMAD.IADD R3, R3, 0x1, R7 ;  /* 0x0000000103037824 */ /* 0x000fe400078e0207 */
[----:B------:R-:W-:Y:S02]  /*12760*/  IMAD R5, R5, UR6, RZ ;  /* 0x0000000605057c24 */ /* 0x000fe4000f8e02ff */
[----:B------:R-:W-:-:S04]  /*12770*/  IMAD.WIDE.U32 R2, R6, UR6, R2 ;  /* 0x0000000606027c25 */ /* 0x000fc8000f8e0002 */
[----:B------:R-:W-:Y:S01]  /*12780*/  IMAD R5, R6, UR7, R5 ;  /* 0x0000000706057c24 */ /* 0x000fe2000f8e0205 */
[----:B------:R-:W-:-:S03]  /*12790*/  UMOV UR4, 0xffffffff ;  /* 0xffffffff00047882 */ /* 0x000fc60000000000 */
[----:B------:R-:W-:Y:S01]  /*127a0*/  IMAD.IADD R7, R3, 0x1, R5 ;  /* 0x0000000103077824 */ /* 0x000fe200078e0205 */
[C---:B------:R-:W-:Y:S01]  /*127b0*/  LEA R5, P0, R2.reuse, UR10, 0x1 ;  /* 0x0000000a02057c11 */ /* 0x040fe2000f8008ff */
[C---:B-1----:R-:W-:Y:S01]  /*127c0*/  IMAD.SHL.U32 R10, R21.reuse, 0x8, RZ ;  /* 0x00000008150a7824 */ /* 0x042fe200078e00ff */
[----:B------:R-:W-:Y:S02]  /*127d0*/  LOP3.LUT R20, R21, 0x7f, RZ, 0xc0, !PT ;  /* 0x0000007f15147812 */ /* 0x000fe400078ec0ff */
[----:B------:R-:W-:Y:S02]  /*127e0*/  LEA.HI.X R7, R2, UR11, R7, 0x1, P0 ;  /* 0x0000000b02077c11 */ /* 0x000fe400080f0c07 */
[----:B------:R-:W-:Y:S02]  /*127f0*/  LOP3.LUT R10, R10, 0x38, RZ, 0xc0, !PT ;  /* 0x000000380a0a7812 */ /* 0x000fe400078ec0ff */
[----:B------:R-:W-:Y:S01]  /*12800*/  SHF.R.U32.HI R20, RZ, 0x3, R20 ;  /* 0x00000003ff147819 */ /* 0x000fe20000011614 */
[----:B0-----:R-:W-:Y:S06]  /*12810*/  BRA.DIV UR4, `(.L_x_1048) ;  /* 0x0000003604187947 */ /* 0x001fec000b800000 */
[----:B------:R-:W0:Y:S01]  /*12820*/  SHFL.IDX PT, R3, R0, RZ, 0x181f ;  /* 0x00181fff00037589 */ /* 0x000e2200000e0000 */
[----:B------:R-:W-:-:S03]  /*12830*/  VIADD R6, R20, UR43 ;  /* 0x0000002b14067c36 */ /* 0x000fc60008000000 */
[----:B------:R-:W1:Y:S01]  /*12840*/  SHFL.IDX PT, R2, R4, RZ, 0x181f ;  /* 0x00181fff04027589 */ /* 0x000e6200000e0000 */
[C---:B------:R-:W-:Y:S01]  /*12850*/  VIADD R8, R6.reuse, 0x80 ;  /* 0x0000008006087836 */ /* 0x040fe20000000000 */
[----:B------:R-:W-:Y:S02]  /*12860*/  ISETP.GE.AND P1, PT, R6, UR38, PT ;  /* 0x0000002606007c0c */ /* 0x000fe4000bf26270 */
[----:B------:R-:W-:Y:S11]  /*12870*/  SHFL.IDX PT, R14, R5, RZ, 0x181f ;  /* 0x00181fff050e7589 */ /* 0x000ff600000e0000 */
[----:B0-----:R-:W-:-:S05]  /*12880*/  @!P1 LEA R3, P0, R10, R3, 0x1 ;  /* 0x000000030a039211 */ /* 0x001fca00078008ff */
[----:B-1----:R-:W-:-:S05]  /*12890*/  @!P1 IMAD.X R2, RZ, RZ, R2, P0 ;  /* 0x000000ffff029224 */ /* 0x002fca00000e0602 */
[----:B------:R-:W-:-:S04]  /*128a0*/  @!P1 LOP3.LUT R3, R3, R2, RZ, 0x3c, !PT ;  /* 0x0000000203039212 */ /* 0x000fc800078e3cff */
[----:B------:R-:W-:-:S04]  /*128b0*/  @!P1 LOP3.LUT R2, R3, R2, RZ, 0x3c, !PT ;  /* 0x0000000203029212 */ /* 0x000fc800078e3cff */
[----:B------:R-:W-:-:S05]  /*128c0*/  @!P1 LOP3.LUT R3, R3, R2, RZ, 0x3c, !PT ;  /* 0x0000000203039212 */ /* 0x000fca00078e3cff */
[----:B-----5:R0:W-:Y:S02]  /*128d0*/  @!P1 LDGSTS.E.BYPASS.LTC128B.128 [R9+0x8400], desc[UR52][R2.64], !P5 ;  /* 0x0840000002099fae */ /* 0x0201e4000e901d74 */
[----:B0-----:R-:W-:Y:S02]  /*128e0*/  VIADD R2, R6, 0x10 ;  /* 0x0000001006027836 */ /* 0x001fe40000000000 */
[----:B------:R-:W0:Y:S03]  /*128f0*/  SHFL.IDX PT, R3, R0, 0x1, 0x181f ;  /* 0x00381f0000037f89 */ /* 0x000e2600000e0000 */
[----:B------:R-:W-:Y:S02]  /*12900*/  ISETP.GE.AND P1, PT, R2, UR38, PT ;  /* 0x0000002602007c0c */ /* 0x000fe4000bf26270 */
        /* <DEDUP_REMOVED lines=49> */
[----:B------:R-:W-:Y:S01]  /*12c20*/  ISETP.GE.AND P1, PT, R2, UR38, PT ;  /* 0x0000002602007c0c */ /* 0x000fe2000bf26270 */
[----:B------:R-:W-:Y:S04]  /*12c30*/  SHFL.IDX PT, R0, R0, 0x7, 0x181f ;  /* 0x00f81f0000007f89 */ /* 0x000fe800000e0000 */
[----:B------:R-:W1:Y:S04]  /*12c40*/  SHFL.IDX PT, R2, R4, 0x6, 0x181f ;  /* 0x00d81f0004027f89 */ /* 0x000e6800000e0000 */
[----:B------:R-:W2:Y:S04]  /*12c50*/  SHFL.IDX PT, R4, R4, 0x7, 0x181f ;  /* 0x00f81f0004047f89 */ /* 0x000ea800000e0000 */
[----:B0-----:R-:W-:-:S05]  /*12c60*/  @!P1 LEA R3, P0, R10, R3, 0x1 ;  /* 0x000000030a039211 */ /* 0x001fca00078008ff */
[----:B-1----:R-:W-:-:S05]  /*12c70*/  @!P1 IMAD.X R2, RZ, RZ, R2, P0 ;  /* 0x000000ffff029224 */ /* 0x002fca00000e0602 */
[----:B------:R-:W-:-:S04]  /*12c80*/  @!P1 LOP3.LUT R3, R3, R2, RZ, 0x3c, !PT ;  /* 0x0000000203039212 */ /* 0x000fc800078e3cff */
[----:B------:R-:W-:-:S04]  /*12c90*/  @!P1 LOP3.LUT R2, R3, R2, RZ, 0x3c, !PT ;  /* 0x0000000203029212 */ /* 0x000fc800078e3cff */
[----:B------:R-:W-:-:S05]  /*12ca0*/  @!P1 LOP3.LUT R3, R3, R2, RZ, 0x3c, !PT ;  /* 0x0000000203039212 */ /* 0x000fca00078e3cff */
[----:B------:R0:W-:Y:S02]  /*12cb0*/  @!P1 LDGSTS.E.BYPASS.LTC128B.128 [R9+0xb400], desc[UR52][R2.64], !P5 ;  /* 0x0b40000002099fae */ /* 0x0001e4000e901d74 */
[----:B0-----:R-:W-:-:S05]  /*12cc0*/  VIADD R2, R6, 0x70 ;  /* 0x0000007006027836 */ /* 0x001fca0000000000 */
[----:B------:R-:W-:-:S13]  /*12cd0*/  ISETP.GE.AND P1, PT, R2, UR38, PT ;  /* 0x0000002602007c0c */ /* 0x000fda000bf26270 */
[----:B------:R-:W-:Y:S02]  /*12ce0*/  @!P1 LEA R2, P0, R10, R0, 0x1 ;  /* 0x000000000a029211 */ /* 0x000fe400078008ff */
[----:B------:R-:W0:Y:S03]  /*12cf0*/  SHFL.IDX PT, R0, R7, RZ, 0x181f ;  /* 0x00181fff07007589 */ /* 0x000e2600000e0000 */
[----:B--2---:R-:W-:-:S05]  /*12d00*/  @!P1 IMAD.X R3, RZ, RZ, R4, P0 ;  /* 0x000000ffff039224 */ /* 0x004fca00000e0604 */
[----:B------:R1:W-:Y:S01]  /*12d10*/  @!P1 LDGSTS.E.BYPASS.LTC128B.128 [R9+0xbc00], desc[UR52][R2.64], !P5 ;  /* 0x0bc0000002099fae */ /* 0x0003e2000e901d74 */
[----:B------:R-:W-:-:S13]  /*12d20*/  ISETP.GE.AND P1, PT, R8, UR38, PT ;  /* 0x0000002608007c0c */ /* 0x000fda000bf26270 */
[----:B-1----:R-:W-:Y:S02]  /*12d30*/  @!P1 LEA R2, P0, R10, R14, 0x1 ;  /* 0x0000000e0a029211 */ /* 0x002fe400078008ff */
[----:B------:R-:W-:Y:S03]  /*12d40*/  SHFL.IDX PT, R14, R5, 0x3, 0x181f ;  /* 0x00781f00050e7f89 */ /* 0x000fe600000e0000 */
[----:B0-----:R-:W-:Y:S02]  /*12d50*/  @!P1 IMAD.X R3, RZ, RZ, R0, P0 ;  /* 0x000000ffff039224 */ /* 0x001fe400000e0600 */
[----:B------:R-:W-:Y:S04]  /*12d60*/  SHFL.IDX PT, R0, R7, 0x1, 0x181f ;  /* 0x00381f0007007f89 */ /* 0x000fe800000e0000 */
[----:B------:R0:W-:Y:S04]  /*12d70*/  @!P1 LDGSTS.E.BYPASS.LTC128B.128 [R9+0xc400], desc[UR52][R2.64], !P5 ;  /* 0x0c40000002099fae */ /* 0x0001e8000e901d74 */
[----:B0-----:R-:W0:Y:S01]  /*12d80*/  SHFL.IDX PT, R2, R5, 0x1, 0x181f ;  /* 0x00381f0005027f89 */ /* 0x001e2200000e0000 */
[----:B------:R-:W-:-:S05]  /*12d90*/  VIADD R3, R6, 0x90 ;  /* 0x0000009006037836 */ /* 0x000fca0000000000 */
[----:B------:R-:W-:-:S13]  /*12da0*/  ISETP.GE.AND P1, PT, R3, UR38, PT ;  /* 0x0000002603007c0c */ /* 0x000fda000bf26270 */
[----:B0-----:R-:W-:-:S05]  /*12db0*/  @!P1 LEA R2, P0, R10, R2, 0x1 ;  /* 0x000000020a029211 */ /* 0x001fca00078008ff */
[----:B------:R-:W-:Y:S02]  /*12dc0*/  @!P1 IMAD.X R3, RZ, RZ, R0, P0 ;  /* 0x000000ffff039224 */ /* 0x000fe400000e0600 */
[----:B------:R-:W-:Y:S04]  /*12dd0*/  SHFL.IDX PT, R0, R7, 0x2, 0x181f ;  /* 0x00581f0007007f89 */ /* 0x000fe800000e0000 */
[----:B------:R0:W-:Y:S04]  /*12de0*/  @!P1 LDGSTS.E.BYPASS.LTC128B.128 [R9+0xcc00], desc[UR52][R2.64], !P5 ;  /* 0x0cc0000002099fae */ /* 0x0001e8000e901d74 */
[----:B------:R-:W-:Y:S04]  /*12df0*/  SHFL.IDX PT, R7, R7, 0x3, 0x181f ;  /* 0x00781f0007077f89 */ /* 0x000fe800000e0000 */
[----:B0-----:R-:W0:Y:S01]  /*12e00*/  SHFL.IDX PT, R2, R5, 0x2, 0x181f ;  /* 0x00581f0005027f89 */ /* 0x001e2200000e0000 */
[----:B------:R-:W-:-:S05]  /*12e10*/  VIADD R3, R6, 0xa0 ;  /* 0x000000a006037836 */ /* 0x000fca0000000000 */
[----:B------:R-:W-:-:S13]  /*12e20*/  ISETP.GE.AND P1, PT, R3, UR38, PT ;  /* 0x0000002603007c0c */ /* 0x000fda000bf26270 */
[----:B0-----:R-:W-:-:S05]  /*12e30*/  @!P1 LEA R2, P0, R10, R2, 0x1 ;  /* 0x000000020a029211 */ /* 0x001fca00078008ff */
[----:B------:R-:W-:-:S05]  /*12e40*/  @!P1 IMAD.X R3, RZ, RZ, R0, P0 ;  /* 0x000000ffff039224 */ /* 0x000fca00000e0600 */
[----:B------:R0:W-:Y:S03]  /*12e50*/  @!P1 LDGSTS.E.BYPASS.LTC128B.128 [R9+0xd400], desc[UR52][R2.64], !P5 ;  /* 0x0d40000002099fae */ /* 0x0001e6000e901d74 */
.L_x_1137:
[----:B------:R-:W-:-:S05]  /*12e60*/  VIADD R6, R6, 0xb0 ;  /* 0x000000b006067836 */ /* 0x000fca0000000000 */
[----:B------:R-:W-:-:S13]  /*12e70*/  ISETP.GE.AND P0, PT, R6, UR38, PT ;  /* 0x0000002606007c0c */ /* 0x000fda000bf06270 */
[----:B0-----:R-:W-:-:S05]  /*12e80*/  @!P0 LEA R2, P1, R10, R14, 0x1 ;  /* 0x0000000e0a028211 */ /* 0x001fca00078208ff */
[----:B------:R-:W-:-:S05]  /*12e90*/  @!P0 IMAD.X R3, RZ, RZ, R7, P1 ;  /* 0x000000ffff038224 */ /* 0x000fca00008e0607 */
[----:B------:R-:W-:Y:S01]  /*12ea0*/  @!PT LDS RZ, [RZ] ;  /* 0x00000000fffff984 */ /* 0x000fe20000000800 */
[----:B------:R-:W-:Y:S01]  /*12eb0*/  @!PT LDS RZ, [RZ] ;  /* 0x00000000fffff984 */ /* 0x000fe20000000800 */
[----:B------:R-:W-:Y:S01]  /*12ec0*/  @!PT LDS RZ, [RZ] ;  /* 0x00000000fffff984 */ /* 0x000fe20000000800 */
[----:B------:R0:W-:Y:S01]  /*12ed0*/  @!P0 LDGSTS.E.BYPASS.LTC128B.128 [R9+0xdc00], desc[UR52][R2.64], !P5 ;  /* 0x0dc0000002098fae */ /* 0x0001e2000e901d74 */
[----:B------:R-:W-:Y:S01]  /*12ee0*/  PLOP3.LUT P0, PT, PT, PT, PT, 0x80, 0x0 ;  /* 0x000000000000781c */ /* 0x000fe20003f0f070 */
[----:B------:R-:W-:-:S12]  /*12ef0*/  NOP ;  /* 0x0000000000007918 */ /* 0x000fd80000000000 */
.L_x_1049:
        /* <DEDUP_REMOVED lines=16> */
[----:B------:R-:W1:Y:S03]  /*13000*/  SYNCS.PHASECHK.TRANS64.TRYWAIT P0, [R16+URZ+0x16820], R3 ;  /* 0x01682003100075a7 */ /* 0x000e66000800017f */
[----:B01----:R-:W-:Y:S05]  /*13010*/  @!P0 BRA `(.L_x_1051) ;  /* 0x0000003800e08947 */ /* 0x003fea0003800000 */
.L_x_1138:
[----:B------:R-:W-:Y:S05]  /*13020*/  BSYNC B0 ;  /* 0x0000000000007941 */ /* 0x000fea0003800000 */
.L_x_1050:
[----:B------:R-:W-:-:S04]  /*13030*/  UIADD3 UR4, UR44, -0x2, URZ ;  /* 0xfffffffe2c047890 */ /* 0x000fc8000fffe03f */
[----:B------:R-:W-:-:S06]  /*13040*/  UISETP.GE.AND UP0, UPT, UR4, UR45, UPT ;  /* 0x0000002d0400728c */ /* 0x000fcc000bf06270 */
[----:B------:R-:W-:-:S13]  /*13050*/  PLOP3.LUT P0, PT, PT, PT, UP0, 0x80, 0x0 ;  /* 0x000000000000781c */ /* 0x000fda0003f0f008 */
[----:B------:R-:W-:Y:S05]  /*13060*/  @!P0 BRA `(.L_x_1052) ;  /* 0x00000010000c8947 */ /* 0x000fea0003800000 */
[----:B------:R-:W-:Y:S01]  /*13070*/  BSSY B0, `(.L_x_1052) ;  /* 0x0000102000007945 */ /* 0x000fe20003800000 */
[----:B------:R-:W-:Y:S02]  /*13080*/  IMAD.MOV.U32 R6, RZ, RZ, R23 ;  /* 0x000000ffff067224 */ /* 0x000fe400078e0017 */
[----:B------:R-:W-:Y:S02]  /*13090*/  IMAD.MOV.U32 R20, RZ, RZ, R26 ;  /* 0x000000ffff147224 */ /* 0x000fe400078e001a */
[----:B------:R-:W-:Y:S02]  /*130a0*/  IMAD.MOV.U32 R27, RZ, RZ, R24 ;  /* 0x000000ffff1b7224 */ /* 0x000fe400078e0018 */
[----:B------:R-:W-:-:S07]  /*130b0*/  IMAD.U32 R7, RZ, RZ, UR4 ;  /* 0x00000004ff077e24 */ /* 0x000fce000f8e00ff */
.L_x_1065:
[----:B------:R-:W2:Y:S01]  /*130c0*/  LDL R8, [R1+0x4] ;  /* 0x0000040001087983 */ /* 0x000ea20000100800 */
[----:B0-----:R-:W0:Y:S03]  /*130d0*/  LDC R3, c[0x0][0x430] ;  /* 0x00010c00ff037b82 */ /* 0x001e260000000800 */
[----:B------:R-:W3:Y:S01]  /*130e0*/  LDL R4, [R1] ;  /* 0x0000000001047983 */ /* 0x000ee20000100800 */
[----:B------:R-:W1:Y:S01]  /*130f0*/  S2R R2, SR_TID.X ;  /* 0x0000000000027919 */ /* 0x000e620000002100 */
[----:B0-----:R-:W-:Y:S02]  /*13100*/  ISETP.NE.AND P0, PT, R3, 0x1, PT ;  /* 0x000000010300780c */ /* 0x001fe40003f05270 */
[C---:B-1----:R-:W-:Y:S01]  /*13110*/  LOP3.LUT R0, R2.reuse, 0x7f, RZ, 0xc0, !PT ;  /* 0x0000007f02007812 */ /* 0x042fe200078ec0ff */
[----:B------:R-:W-:-:S10]  /*13120*/  IMAD.SHL.U32 R5, R2, 0x10, RZ ;  /* 0x0000001002057824 */ /* 0x000fd400078e00ff */
[----:B------:R-:W0:Y:S01]  /*13130*/  @P0 LDC R2, c[0x0][0x434] ;  /* 0x00010d00ff020b82 */ /* 0x000e220000000800 */
[----:B------:R-:W-:-:S07]  /*13140*/  SHF.R.U32.HI R3, RZ, 0x3, R0 ;  /* 0x00000003ff037819 */ /* 0x000fce0000011600 */
[----:B------:R-:W1:Y:S01]  /*13150*/  @P0 LDC R0, c[0x0][0x438] ;  /* 0x00010e00ff000b82 */ /* 0x000e620000000800 */
[----:B------:R-:W-:Y:S01]  /*13160*/  IMAD R3, R7, 0x80, R3 ;  /* 0x0000008007037824 */ /* 0x000fe200078e0203 */
        /* <DEDUP_REMOVED lines=12> */
[C---:B------:R-:W-:Y:S02]  /*13230*/  IMAD R4, R29.reuse, UR5, R4 ;  /* 0x000000051d047c24 */ /* 0x040fe4000f8e0204 */
[----:B------:R-:W-:Y:S01]  /*13240*/  IMAD.WIDE.U32 R2, R29, UR4, R2 ;  /* 0x000000041d027c25 */ /* 0x000fe2000f8e0002 */
[----:B------:R-:W-:-:S03]  /*13250*/  ULDC.64 UR4, c[0x0][0x418] ;  /* 0x0001060000047ab9 */ /* 0x000fc60000000a00 */
[----:B------:R-:W-:Y:S01]  /*13260*/  IMAD.IADD R3, R4, 0x1, R3 ;  /* 0x0000000104037824 */ /* 0x000fe200078e0203 */
        /* <DEDUP_REMOVED lines=14> */
.L_x_1053:
[----:B------:R-:W-:Y:S01]  /*13350*/  IMAD R5, R23, 0x8, R16 ;  /* 0x0000000817057824 */ /* 0x000fe200078e0210 */
[----:B------:R-:W-:Y:S01]  /*13360*/  SHF.L.U32 R2, R26, 0x1f, RZ ;  /* 0x0000001f1a027819 */ /* 0x000fe200000006ff */
[----:B------:R-:W-:Y:S03]  /*13370*/  BSSY B1, `(.L_x_1054) ;  /* 0x0000003000017945 */ /* 0x000fe60003800000 */
[----:B------:R-:W0:Y:S02]  /*13380*/  SYNCS.PHASECHK.TRANS64.TRYWAIT P0, [R5+URZ+0x16840], R2 ;  /* 0x01684002050075a7 */ /* 0x000e24000800017f */
[----:B0-----:R-:W-:Y:S05]  /*13390*/  @!P0 BRA `(.L_x_1055) ;  /* 0x0000003800148947 */ /* 0x001fea0003800000 */
.L_x_1139:
[----:B------:R-:W-:Y:S05]  /*133a0*/  BSYNC B1 ;  /* 0x0000000000017941 */ /* 0x000fea0003800000 */
.L_x_1054:
[----:B------:R-:W1:Y:S01]  /*133b0*/  S2R R12, SR_TID.X ;  /* 0x00000000000c7919 */ /* 0x000e620000002100 */
[----:B------:R-:W-:Y:S01]  /*133c0*/  SHF.R.S32.HI R21, RZ, 0x1f, R0 ;  /* 0x0000001fff157819 */ /* 0x000fe20000011400 */
[----:B------:R-:W-:Y:S01]  /*133d0*/  ULDC.64 UR4, c[0x0][0x300] ;  /* 0x0000c00000047ab9 */ /* 0x000fe20000000a00 */
[----:B------:R-:W-:Y:S01]  /*133e0*/  LOP3.LUT P1, RZ, R19, 0x1, RZ, 0xc0, !PT ;  /* 0x0000000113ff7812 */ /* 0x000fe2000782c0ff */
[----:B0-----:R-:W-:-:S04]  /*133f0*/  IMAD.WIDE.U32 R2, R0, UR4, RZ ;  /* 0x0000000400027c25 */ /* 0x001fc8000f8e00ff */
[----:B------:R-:W-:-:S04]  /*13400*/  IMAD R7, R21, UR4, RZ ;  /* 0x0000000415077c24 */ /* 0x000fc8000f8e02ff */
[----:B------:R-:W-:Y:S01]  /*13410*/  IMAD R7, R0, UR5, R7 ;  /* 0x0000000500077c24 */ /* 0x000fe2000f8e0207 */
[----:B------:R-:W-:-:S03]  /*13420*/  ULDC.64 UR4, c[0x0][0x310] ;  /* 0x0000c40000047ab9 */ /* 0x000fc60000000a00 */
[----:B------:R-:W-:Y:S02]  /*13430*/  IMAD.IADD R3, R3, 0x1, R7 ;  /* 0x0000000103037824 */ /* 0x000fe400078e0207 */
[----:B------:R-:W-:Y:S02]  /*13440*/  IMAD R7, R25, UR4, RZ ;  /* 0x0000000419077c24 */ /* 0x000fe4000f8e02ff */
[----:B------:R-:W-:-:S04]  /*13450*/  IMAD.WIDE.U32 R2, R4, UR4, R2 ;  /* 0x0000000404027c25 */ /* 0x000fc8000f8e0002 */
[----:B------:R-:W-:Y:S01]  /*13460*/  IMAD R7, R4, UR5, R7 ;  /* 0x0000000504077c24 */ /* 0x000fe2000f8e0207 */
[----:B------:R-:W-:-:S03]  /*13470*/  ULDC.64 UR4, c[0x0][0x308] ;  /* 0x0000c20000047ab9 */ /* 0x000fc60000000a00 */
[----:B------:R-:W-:Y:S02]  /*13480*/  IMAD.IADD R3, R3, 0x1, R7 ;  /* 0x0000000103037824 */ /* 0x000fe400078e0207 */
[----:B------:R-:W-:Y:S02]  /*13490*/  IMAD R7, R28, UR4, RZ ;  /* 0x000000041c077c24 */ /* 0x000fe4000f8e02ff */
[----:B-1----:R-:W-:Y:S02]  /*134a0*/  IMAD.SHL.U32 R9, R12, 0x8, RZ ;  /* 0x000000080c097824 */ /* 0x002fe400078e00ff */
[C---:B------:R-:W-:Y:S02]  /*134b0*/  IMAD R7, R22.reuse, UR5, R7 ;  /* 0x0000000516077c24 */ /* 0x040fe4000f8e0207 */
[----:B------:R-:W-:Y:S01]  /*134c0*/  IMAD.WIDE.U32 R2, R22, UR4, R2 ;  /* 0x0000000416027c25 */ /* 0x000fe2000f8e0002 */
[----:B------:R-:W-:Y:S01]  /*134d0*/  LOP3.LUT R9, R9, 0x1f8, RZ, 0xc0, !PT ;  /* 0x000001f809097812 */ /* 0x000fe200078ec0ff */
[----:B------:R-:W-:-:S02]  /*134e0*/  ULDC.64 UR4, c[0x0][0x2e8] ;  /* 0x0000ba0000047ab9 */ /* 0x000fc40000000a00 */
[----:B------:R-:W-:Y:S01]  /*134f0*/  IMAD.SHL.U32 R11, R12, 0x8, RZ ;  /* 0x000000080c0b7824 */ /* 0x000fe200078e00ff */
[----:B------:R-:W-:Y:S01]  /*13500*/  LOP3.LUT R9, R9, 0x38, R12, 0x78, !PT ;  /* 0x0000003809097812 */ /* 0x000fe200078e780c */
[----:B------:R-:W-:Y:S01]  /*13510*/  IMAD.IADD R7, R7, 0x1, R3 ;  /* 0x0000000107077824 */ /* 0x000fe200078e0203 */
[C---:B------:R-:W-:Y:S01]  /*13520*/  LEA R8, P0, R2.reuse, UR4, 0x1 ;  /* 0x0000000402087c11 */ /* 0x040fe2000f8008ff */
        /* <DEDUP_REMOVED lines=48> */
.L_x_1157:
        /* <DEDUP_REMOVED lines=8> */
.L_x_1057:
        /* <DEDUP_REMOVED lines=11> */
.L_x_1058:
[----:B------:R1:W-:Y:S01]  /*13960*/  SYNCS.ARRIVE.TRANS64.A1T0 RZ, [R5+URZ+0x16830], RZ ;  /* 0x016830ff05ff79a7 */ /* 0x0003e2000810003f */
[----:B------:R-:W-:Y:S05]  /*13970*/  @!P2 BRA `(.L_x_1059) ;  /* 0x000000000004a947 */ /* 0x000fea0003800000 */
[----:B------:R-:W-:Y:S01]  /*13980*/  BPT.TRAP 0x1 ;  /* 0x000000040000795c */ /* 0x000fe20000300000 */
.L_x_1059:
[----:B------:R-:W-:Y:S01]  /*13990*/  SHF.L.U32 R2, R20, 0x1f, RZ ;  /* 0x0000001f14027819 */ /* 0x000fe200000006ff */
[----:B-1----:R-:W-:Y:S01]  /*139a0*/  IMAD R5, R6, 0x8, R16 ;  /* 0x0000000806057824 */ /* 0x002fe200078e0210 */
[----:B------:R-:W-:Y:S03]  /*139b0*/  BSSY B1, `(.L_x_1060) ;  /* 0x0000003000017945 */ /* 0x000fe60003800000 */
[----:B------:R-:W1:Y:S02]  /*139c0*/  SYNCS.PHASECHK.TRANS64.TRYWAIT P0, [R5+URZ+0x16860], R2 ;  /* 0x01686002050075a7 */ /* 0x000e64000800017f */
[----:B-1----:R-:W-:Y:S05]  /*139d0*/  @!P0 BRA `(.L_x_1061) ;  /* 0x0000003800d48947 */ /* 0x002fea0003800000 */
.L_x_1158:
[----:B------:R-:W-:Y:S05]  /*139e0*/  BSYNC B1 ;  /* 0x0000000000017941 */ /* 0x000fea0003800000 */
.L_x_1060:
[----:B------:R-:W0:Y:S01]  /*139f0*/  S2R R3, SR_TID.X ;  /* 0x0000000000037919 */ /* 0x000e220000002100 */
[----:B-1----:R-:W-:Y:S01]  /*13a00*/  IMAD.MOV.U32 R2, RZ, RZ, -0x80 ;  /* 0xffffff80ff027424 */ /* 0x002fe200078e00ff */
[----:B------:R-:W-:Y:S01]  /*13a10*/  UMOV UR4, 0xffffffff ;  /* 0xffffffff00047882 */ /* 0x000fe20000000000 */
[----:B------:R-:W-:Y:S02]  /*13a20*/  LOP3.LUT P1, RZ, R19, 0x2, RZ, 0xc0, !PT ;  /* 0x0000000213ff7812 */ /* 0x000fe4000782c0ff */
[----:B------:R-:W-:Y:S02]  /*13a30*/  IMAD R2, R27, R2, UR36 ;  /* 0x000000241b027e24 */ /* 0x000fe4000f8e0202 */
[C---:B0-----:R-:W-:Y:S02]  /*13a40*/  IMAD.SHL.U32 R8, R3.reuse, 0x8, RZ ;  /* 0x0000000803087824 */ /* 0x041fe400078e00ff */
[----:B------:R-:W-:-:S03]  /*13a50*/  IMAD.SHL.U32 R9, R3, 0x8, RZ ;  /* 0x0000000803097824 */ /* 0x000fc600078e00ff */
[----:B------:R-:W-:-:S04]  /*13a60*/  LOP3.LUT R8, R8, 0x1f8, RZ, 0xc0, !PT ;  /* 0x000001f808087812 */ /* 0x000fc800078ec0ff */
[----:B------:R-:W-:Y:S02]  /*13a70*/  LOP3.LUT R8, R8, 0x38, R3, 0x78, !PT ;  /* 0x0000003808087812 */ /* 0x000fe400078e7803 */
[----:B------:R-:W-:Y:S02]  /*13a80*/  LOP3.LUT R3, R3, 0x7f, RZ, 0xc0, !PT ;  /* 0x0000007f03037812 */ /* 0x000fe400078ec0ff */
[----:B------:R-:W-:Y:S02]  /*13a90*/  LOP3.LUT R8, R8, 0x200, R9, 0xf8, !PT ;  /* 0x0000020008087812 */ /* 0x000fe400078ef809 */
[----:B------:R-:W-:-:S03]  /*13aa0*/  SHF.R.U32.HI R3, RZ, 0x3, R3 ;  /* 0x00000003ff037819 */ /* 0x000fc60000011603 */
[----:B------:R-:W-:Y:S02]  /*13ab0*/  IMAD R6, R6, 0x2000, R8 ;  /* 0x0000200006067824 */ /* 0x000fe400078e0208 */
[----:B------:R-:W-:Y:S01]  /*13ac0*/  IMAD.IADD R8, R2, 0x1, -R3 ;  /* 0x0000000102087824 */ /* 0x000fe200078e0a03 */
[----:B------:R-:W-:Y:S06]  /*13ad0*/  BRA.DIV UR4, `(.L_x_1062) ;  /* 0x0000003a04a87947 */ /* 0x000fec000b800000 */
[----:B------:R-:W0:Y:S01]  /*13ae0*/  SHFL.IDX PT, R2, R17, RZ, 0x181f ;  /* 0x00181fff11027589 */ /* 0x000e2200000e0000 */
[----:B------:R-:W-:-:S03]  /*13af0*/  IMAD R6, R6, 0x2, R16 ;  /* 0x0000000206067824 */ /* 0x000fc600078e0210 */
[----:B------:R-:W1:Y:S01]  /*13b00*/  SHFL.IDX PT, R3, R18, RZ, 0x181f ;  /* 0x00181fff12037589 */ /* 0x000e6200000e0000 */
[----:B0-----:R-:W-:-:S05]  /*13b10*/  IADD3 R2, P0, R2, R7, RZ ;  /* 0x0000000702027210 */ /* 0x001fca0007f1e0ff */
[----:B-1----:R-:W-:Y:S01]  /*13b20*/  IMAD.X R3, RZ, RZ, R3, P0 ;  /* 0x000000ffff037224 */ /* 0x002fe200000e0603 */
[----:B------:R-:W-:-:S13]  /*13b30*/  ISETP.LT.OR P0, PT, R8, 0x1, P1 ;  /* 0x000000010800780c */ /* 0x000fda0000f01670 */
[----:B------:R-:W-:Y:S01]  /*13b40*/  @!PT LDS RZ, [RZ] ;  /* 0x00000000fffff984 */ /* 0x000fe20000000800 */
[----:B------:R0:W-:Y:S04]  /*13b50*/  LDGSTS.E.BYPASS.LTC128B.128 [R6+0x400], desc[UR52][R2.64], !P0 ;  /* 0x0040000002067fae */ /* 0x0001e8000c101d74 */
[----:B0-----:R-:W0:Y:S04]  /*13b60*/  SHFL.IDX PT, R2, R17, 0x1, 0x181f ;  /* 0x00381f0011027f89 */ /* 0x001e2800000e0000 */
[----:B------:R-:W1:Y:S01]  /*13b70*/  SHFL.IDX PT, R3, R18, 0x1, 0x181f ;  /* 0x00381f0012037f89 */ /* 0x000e6200000e0000 */
[----:B0-----:R-:W-:-:S05]  /*13b80*/  IADD3 R2, P0, R2, R7, RZ ;  /* 0x0000000702027210 */ /* 0x001fca0007f1e0ff */
[----:B-1----:R-:W-:Y:S01]  /*13b90*/  IMAD.X R3, RZ, RZ, R3, P0 ;  /* 0x000000ffff037224 */ /* 0x002fe200000e0603 */
[----:B------:R-:W-:-:S13]  /*13ba0*/  ISETP.LT.OR P0, PT, R8, 0x11, P1 ;  /* 0x000000110800780c */ /* 0x000fda0000f01670 */
        /* <DEDUP_REMOVED lines=26> */
[----:B------:R-:W1:Y:S04]  /*13d50*/  SHFL.IDX PT, R3, R18, 0x6, 0x181f ;  /* 0x00d81f0012037f89 */ /* 0x000e6800000e0000 */
[----:B------:R-:W2:Y:S01]  /*13d60*/  SHFL.IDX PT, R18, R18, 0x7, 0x181f ;  /* 0x00f81f0012127f89 */ /* 0x000ea200000e0000 */
[----:B0-----:R-:W-:-:S05]  /*13d70*/  IADD3 R2, P0, R2, R7, RZ ;  /* 0x0000000702027210 */ /* 0x001fca0007f1e0ff */
[----:B-1----:R-:W-:Y:S01]  /*13d80*/  IMAD.X R3, RZ, RZ, R3, P0 ;  /* 0x000000ffff037224 */ /* 0x002fe200000e0603 */
[----:B------:R-:W-:-:S13]  /*13d90*/  ISETP.LT.OR P0, PT, R8, 0x61, P1 ;  /* 0x000000610800780c */ /* 0x000fda0000f01670 */
[----:B------:R0:W-:Y:S04]  /*13da0*/  LDGSTS.E.BYPASS.LTC128B.128 [R6+0x3400], desc[UR52][R2.64], !P0 ;  /* 0x0340000002067fae */ /* 0x0001e8000c101d74 */
[----:B0-2---:R0:W1:Y:S02]  /*13db0*/  SHFL.IDX PT, R2, R17, 0x7, 0x181f ;  /* 0x00f81f0011027f89 */ /* 0x00506400000e0000 */
.L_x_1176:
[----:B-1----:R-:W-:Y:S01]  /*13dc0*/  IADD3 R2, P0, R2, R7, RZ ;  /* 0x0000000702027210 */ /* 0x002fe20007f1e0ff */
[----:B------:R-:W-:Y:S02]  /*13dd0*/  ULDC.64 UR4, c[0x0][0x328] ;  /* 0x0000ca0000047ab9 */ /* 0x000fe40000000a00 */
[----:B------:R-:W-:Y:S02]  /*13de0*/  IMAD R21, R21, UR4, RZ ;  /* 0x0000000415157c24 */ /* 0x000fe4000f8e02ff */
[----:B------:R-:W-:Y:S01]  /*13df0*/  IMAD.X R3, RZ, RZ, R18, P0 ;  /* 0x000000ffff037224 */ /* 0x000fe200000e0612 */
[----:B------:R-:W-:Y:S01]  /*13e00*/  ISETP.LT.OR P0, PT, R8, 0x71, P1 ;  /* 0x000000710800780c */ /* 0x000fe20000f01670 */
[----:B------:R-:W-:-:S12]  /*13e10*/  IMAD R21, R0, UR5, R21 ;  /* 0x0000000500157c24 */ /* 0x000fd8000f8e0215 */
[----:B------:R-:W-:Y:S01]  /*13e20*/  @!PT LDS RZ, [RZ] ;  /* 0x00000000fffff984 */ /* 0x000fe20000000800 */
[----:B------:R-:W-:Y:S01]  /*13e30*/  @!PT LDS RZ, [RZ] ;  /* 0x00000000fffff984 */ /* 0x000fe20000000800 */
[----:B------:R-:W-:Y:S01]  /*13e40*/  @!PT LDS RZ, [RZ] ;  /* 0x00000000fffff984 */ /* 0x000fe20000000800 */
[----:B------:R1:W-:Y:S02]  /*13e50*/  LDGSTS.E.BYPASS.LTC128B.128 [R6+0x3c00], desc[UR52][R2.64], !P0 ;  /* 0x03c0000002067fae */ /* 0x0003e4000c101d74 */
[----:B-1----:R-:W-:Y:S01]  /*13e60*/  IMAD.WIDE.U32 R2, R0, UR4, RZ ;  /* 0x0000000400027c25 */ /* 0x002fe2000f8e00ff */
[----:B------:R-:W-:Y:S01]  /*13e70*/  ULDC.64 UR4, c[0x0][0x338] ;  /* 0x0000ce0000047ab9 */ /* 0x000fe20000000a00 */
[----:B------:R-:W-:Y:S02]  /*13e80*/  NOP ;  /* 0x0000000000007918 */ /* 0x000fe40000000000 */
[----:B------:R-:W-:Y:S02]  /*13e90*/  IMAD.IADD R3, R3, 0x1, R21 ;  /* 0x0000000103037824 */ /* 0x000fe400078e0215 */
[----:B------:R-:W-:Y:S02]  /*13ea0*/  IMAD R7, R25, UR4, RZ ;  /* 0x0000000419077c24 */ /* 0x000fe4000f8e02ff */
[----:B------:R-:W-:-:S04]  /*13eb0*/  IMAD.WIDE.U32 R2, R4, UR4, R2 ;  /* 0x0000000404027c25 */ /* 0x000fc8000f8e0002 */
[----:B------:R-:W-:Y:S01]  /*13ec0*/  IMAD R7, R4, UR5, R7 ;  /* 0x0000000504077c24 */ /* 0x000fe2000f8e0207 */
[----:B------:R-:W-:-:S03]  /*13ed0*/  ULDC.64 UR4, c[0x0][0x330] ;  /* 0x0000cc0000047ab9 */ /* 0x000fc60000000a00 */
[----:B------:R-:W-:Y:S02]  /*13ee0*/  IMAD.IADD R3, R3, 0x1, R7 ;  /* 0x0000000103037824 */ /* 0x000fe400078e0207 */
[----:B------:R-:W-:Y:S02]  /*13ef0*/  IMAD R7, R28, UR4, RZ ;  /* 0x000000041c077c24 */ /* 0x000fe4000f8e02ff */
[----:B------:R-:W-:-:S04]  /*13f00*/  IMAD.WIDE.U32 R2, R22, UR4, R2 ;  /* 0x0000000416027c25 */ /* 0x000fc8000f8e0002 */
[----:B------:R-:W-:Y:S01]  /*13f10*/  IMAD R7, R22, UR5, R7 ;  /* 0x0000000516077c24 */ /* 0x000fe2000f8e0207 */
[----:B------:R-:W-:Y:S02]  /*13f20*/  ULDC.64 UR4, c[0x0][0x318] ;  /* 0x0000c60000047ab9 */ /* 0x000fe40000000a00 */
[----:B0-----:R-:W-:Y:S01]  /*13f30*/  LEA R17, P0, R2, UR4, 0x1 ;  /* 0x0000000402117c11 */ /* 0x001fe2000f8008ff */
[----:B------:R-:W-:-:S05]  /*13f40*/  IMAD.IADD R3, R7, 0x1, R3 ;  /* 0x0000000107037824 */ /* 0x000fca00078e0203 */
[----:B------:R-:W-:Y:S02]  /*13f50*/  LEA.HI.X R18, R2, UR5, R3, 0x1, P0 ;  /* 0x0000000502127c11 */ /* 0x000fe400080f0c03 */
[----:B------:R-:W-:-:S13]  /*13f60*/  PLOP3.LUT P0, PT, PT, PT, PT, 0x80, 0x0 ;  /* 0x000000000000781c */ /* 0x000fda0003f0f070 */
.L_x_1063:
        /* <DEDUP_REMOVED lines=11> */
.L_x_1064:
[C---:B------:R-:W-:Y:S01]  /*14020*/  ISETP.GT.AND P0, PT, R24.reuse, UR45, PT ;  /* 0x0000002d18007c0c */ /* 0x040fe2000bf04270 */
[----:B------:R1:W-:Y:S01]  /*14030*/  SYNCS.ARRIVE.TRANS64.A1T0 RZ, [R5+URZ+0x16850], RZ ;  /* 0x016850ff05ff79a7 */ /* 0x0003e2000810003f */
[----:B------:R-:W-:Y:S02]  /*14040*/  VIADD R7, R24, 0xffffffff ;  /* 0xffffffff18077836 */ /* 0x000fe40000000000 */
[----:B------:R-:W-:Y:S02]  /*14050*/  IMAD.MOV.U32 R6, RZ, RZ, R23 ;  /* 0x000000ffff067224 */ /* 0x000fe400078e0017 */
[----:B------:R-:W-:Y:S02]  /*14060*/  IMAD.MOV.U32 R20, RZ, RZ, R26 ;  /* 0x000000ffff147224 */ /* 0x000fe400078e001a */
[----:B------:R-:W-:-:S05]  /*14070*/  IMAD.MOV.U32 R27, RZ, RZ, R24 ;  /* 0x000000ffff1b7224 */ /* 0x000fca00078e0018 */
[----:B-1----:R-:W-:Y:S05]  /*14080*/  @P0 BRA `(.L_x_1065) ;  /* 0xfffffff0000c0947 */ /* 0x002fea000383ffff */
[----:B------:R-:W-:Y:S05]  /*14090*/  BSYNC B0 ;  /* 0x0000000000007941 */ /* 0x000fea0003800000 */
.L_x_1052:
        /* <DEDUP_REMOVED lines=16> */
[----:B0-----:R-:W-:-:S05]  /*141a0*/  IADD3 R0, R0, UR48, R7 ;  /* 0x0000003000007c10 */ /* 0x001fca000fffe007 */
[----:B------:R1:W-:Y:S02]  /*141b0*/  STL [R1+0xc], R0 ;  /* 0x00000c0001007387 */ /* 0x0003e40000100800 */
.L_x_1067:
[----:B------:R-:W-:Y:S05]  /*141c0*/  BSYNC B0 ;  /* 0x0000000000007941 */ /* 0x000fea0003800000 */
.L_x_1066:
[----:B-1----:R-:W-:-:S05]  /*141d0*/  IMAD.U32 R0, RZ, RZ, UR46 ;  /* 0x0000002eff007e24 */ /* 0x002fca000f8e00ff */
[----:B------:R-:W-:-:S13]  /*141e0*/  ISETP.NE.AND P0, PT, R0, 0x3, PT ;  /* 0x000000030000780c */ /* 0x000fda0003f05270 */
[----:B------:R-:W-:Y:S05]  /*141f0*/  @!P0 BRA `(.L_x_1068) ;  /* 0x0000000000048947 */ /* 0x000fea0003800000 */
[----:B------:R-:W-:Y:S01]  /*14200*/  BPT.TRAP 0x1 ;  /* 0x000000040000795c */ /* 0x000fe20000300000 */
.L_x_1068:
[----:B------:R-:W-:Y:S01]  /*14210*/  IMAD R4, R23, 0x8, R16 ;  /* 0x0000000817047824 */ /* 0x000fe200078e0210 */
[----:B0-----:R-:W-:Y:S01]  /*14220*/  SHF.L.U32 R3, R26, 0x1f, RZ ;  /* 0x0000001f1a037819 */ /* 0x001fe200000006ff */
[----:B------:R-:W-:Y:S03]  /*14230*/  BSSY B0, `(.L_x_1069) ;  /* 0x0000003000007945 */ /* 0x000fe60003800000 */
[----:B------:R-:W0:Y:S02]  /*14240*/  SYNCS.PHASECHK.TRANS64.TRYWAIT P0, [R4+URZ+0x16860], R3 ;  /* 0x01686003040075a7 */ /* 0x000e24000800017f */
[----:B0-----:R-:W-:Y:S05]  /*14250*/  @!P0 BRA `(.L_x_1070) ;  /* 0x0000003c00108947 */ /* 0x001fea0003800000 */
.L_x_1177:
[----:B------:R-:W-:Y:S05]  /*14260*/  BSYNC B0 ;  /* 0x0000000000007941 */ /* 0x000fea0003800000 */
.L_x_1069:
[----:B------:R-:W1:Y:S01]  /*14270*/  S2R R7, SR_TID.X ;  /* 0x0000000000077919 */ /* 0x000e620000002100 */
[----:B------:R-:W-:Y:S01]  /*14280*/  IMAD.MOV.U32 R5, RZ, RZ, -0x80 ;  /* 0xffffff80ff057424 */ /* 0x000fe200078e00ff */
[----:B------:R-:W-:Y:S01]  /*14290*/  UMOV UR4, 0xffffffff ;  /* 0xffffffff00047882 */ /* 0x000fe20000000000 */
[----:B------:R-:W-:Y:S02]  /*142a0*/  LOP3.LUT P2, RZ, R19, 0x2, RZ, 0xc0, !PT ;  /* 0x0000000213ff7812 */ /* 0x000fe4000784c0ff */
[----:B------:R-:W-:Y:S02]  /*142b0*/  IMAD R5, R24, R5, UR36 ;  /* 0x0000002418057e24 */ /* 0x000fe4000f8e0205 */
[C---:B-1----:R-:W-:Y:S01]  /*142c0*/  IMAD.SHL.U32 R0, R7.reuse, 0x8, RZ ;  /* 0x0000000807007824 */ /* 0x042fe200078e00ff */
[C---:B------:R-:W-:Y:S01]  /*142d0*/  LOP3.LUT R6, R7.reuse, 0x7f, RZ, 0xc0, !PT ;  /* 0x0000007f07067812 */ /* 0x040fe200078ec0ff */
[----:B------:R-:W-:-:S03]  /*142e0*/  IMAD.SHL.U32 R2, R7, 0x8, RZ ;  /* 0x0000000807027824 */ /* 0x000fc600078e00ff */
[----:B------:R-:W-:Y:S02]  /*142f0*/  LOP3.LUT R0, R0, 0x1f8, RZ, 0xc0, !PT ;  /* 0x000001f800007812 */ /* 0x000fe400078ec0ff */
[----:B------:R-:W-:Y:S02]  /*14300*/  SHF.R.U32.HI R6, RZ, 0x3, R6 ;  /* 0x00000003ff067819 */ /* 0x000fe40000011606 */
[----:B------:R-:W-:-:S03]  /*14310*/  LOP3.LUT R0, R0, 0x38, R7, 0x78, !PT ;  /* 0x0000003800007812 */ /* 0x000fc600078e7807 */
[----:B------:R-:W-:Y:S01]  /*14320*/  IMAD.IADD R5, R5, 0x1, -R6 ;  /* 0x0000000105057824 */ /* 0x000fe200078e0a06 */
[----:B------:R-:W-:-:S05]  /*14330*/  LOP3.LUT R0, R0, 0x200, R2, 0xf8, !PT ;  /* 0x0000020000007812 */ /* 0x000fca00078ef802 */
[----:B------:R-:W-:Y:S01]  /*14340*/  IMAD R0, R23, 0x2000, R0 ;  /* 0x0000200017007824 */ /* 0x000fe200078e0200 */
[----:B------:R-:W-:Y:S06]  /*14350*/  BRA.DIV UR4, `(.L_x_1071) ;  /* 0x0000003a04e47947 */ /* 0x000fec000b800000 */
[----:B------:R-:W1:Y:S01]  /*14360*/  S2R R2, SR_TID.X ;  /* 0x0000000000027919 */ /* 0x000e620000002100 */
[----:B------:R-:W-:Y:S01]  /*14370*/  IMAD R0, R0, 0x2, R16 ;  /* 0x0000000200007824 */ /* 0x000fe200078e0210 */
[----:B------:R-:W2:Y:S04]  /*14380*/  SHFL.IDX PT, R14, R17, RZ, 0x181f ;  /* 0x00181fff110e7589 */ /* 0x000ea800000e0000 */
[----:B0-----:R-:W0:Y:S04]  /*14390*/  SHFL.IDX PT, R3, R18, RZ, 0x181f ;  /* 0x00181fff12037589 */ /* 0x001e2800000e0000 */
[----:B------:R-:W-:Y:S04]  /*143a0*/  SHFL.IDX PT, R7, R18, 0x1, 0x181f ;  /* 0x00381f0012077f89 */ /* 0x000fe800000e0000 */
[----:B------:R-:W-:Y:S04]  /*143b0*/  SHFL.IDX PT, R9, R17, 0x2, 0x181f ;  /* 0x00581f0011097f89 */ /* 0x000fe800000e0000 */
[----:B------:R-:W-:Y:S01]  /*143c0*/  SHFL.IDX PT, R8, R18, 0x2, 0x181f ;  /* 0x00581f0012087f89 */ /* 0x000fe200000e0000 */
[----:B-1----:R-:W-:-:S05]  /*143d0*/  IMAD.SHL.U32 R2, R2, 0x8, RZ ;  /* 0x0000000802027824 */ /* 0x002fca00078e00ff */
[----:B------:R-:W-:-:S05]  /*143e0*/  LOP3.LUT R2, R2, 0x38, RZ, 0xc0, !PT ;  /* 0x0000003802027812 */ /* 0x000fca00078ec0ff */
[----:B------:R-:W-:-:S05]  /*143f0*/  IMAD.SHL.U32 R6, R2, 0x2, RZ ;  /* 0x0000000202067824 */ /* 0x000fca00078e00ff */
[----:B--2---:R-:W-:Y:S02]  /*14400*/  IADD3 R2, P0, R14, R6, RZ ;  /* 0x000000060e027210 */ /* 0x004fe40007f1e0ff */
[----:B------:R-:W1:Y:S03]  /*14410*/  SHFL.IDX PT, R14, R17, 0x1, 0x181f ;  /* 0x00381f00110e7f89 */ /* 0x000e6600000e0000 */
[----:B0-----:R-:W-:Y:S01]  /*14420*/  IMAD.X R3, RZ, RZ, R3, P0 ;  /* 0x000000ffff037224 */ /* 0x001fe200000e0603 */
[----:B------:R-:W-:-:S13]  /*14430*/  ISETP.LT.OR P0, PT, R5, 0x1, P2 ;  /* 0x000000010500780c */ /* 0x000fda0001701670 */
[----:B------:R1:W-:Y:S02]  /*14440*/  LDGSTS.E.BYPASS.LTC128B.128 [R0+0x400], desc[UR52][R2.64], !P0 ;  /* 0x0040000002007fae */ /* 0x0003e4000c101d74 */
[----:B-1----:R-:W-:Y:S02]  /*14450*/  IADD3 R2, P0, R14, R6, RZ ;  /* 0x000000060e027210 */ /* 0x002fe40007f1e0ff */
[----:B------:R-:W0:Y:S03]  /*14460*/  SHFL.IDX PT, R14, R17, 0x3, 0x181f ;  /* 0x00781f00110e7f89 */ /* 0x000e2600000e0000 */
[----:B------:R-:W-:Y:S01]  /*14470*/  IMAD.X R3, RZ, RZ, R7, P0 ;  /* 0x000000ffff037224 */ /* 0x000fe200000e0607 */
[----:B------:R-:W-:Y:S01]  /*14480*/  ISETP.LT.OR P0, PT, R5, 0x11, P2 ;  /* 0x000000110500780c */ /* 0x000fe20001701670 */
[----:B------:R-:W1:-:S12]  /*14490*/  SHFL.IDX PT, R7, R18, 0x3, 0x181f ;  /* 0x00781f0012077f89 */ /* 0x000e5800000e0000 */
[----:B------:R2:W-:Y:S02]  /*144a0*/  LDGSTS.E.BYPASS.LTC128B.128 [R0+0xc00], desc[UR52][R2.64], !P0 ;  /* 0x00c0000002007fae */ /* 0x0005e4000c101d74 */
[----:B--2---:R-:W-:Y:S02]  /*144b0*/  IADD3 R2, P0, R9, R6, RZ ;  /* 0x0000000609027210 */ /* 0x004fe40007f1e0ff */
[----:B------:R-:W2:Y:S03]  /*144c0*/  SHFL.IDX PT, R9, R17, 0x4, 0x181f ;  /* 0x00981f0011097f89 */ /* 0x000ea600000e0000 */
[----:B------:R-:W-:Y:S01]  /*144d0*/  IMAD.X R3, RZ, RZ, R8, P0 ;  /* 0x000000ffff037224 */ /* 0x000fe200000e0608 */
[----:B------:R-:W-:Y:S01]  /*144e0*/  ISETP.LT.OR P0, PT, R5, 0x21, P2 ;  /* 0x000000210500780c */ /* 0x000fe20001701670 */
[----:B------:R-:W3:-:S12]  /*144f0*/  SHFL.IDX PT, R8, R18, 0x4, 0x181f ;  /* 0x00981f0012087f89 */ /* 0x000ed800000e0000 */
[----:B------:R0:W-:Y:S02]  /*14500*/  LDGSTS.E.BYPASS.LTC128B.128 [R0+0x1400], desc[UR52][R2.64], !P0 ;  /* 0x0140000002007fae */ /* 0x0001e4000c101d74 */
[----:B0-----:R-:W-:Y:S02]  /*14510*/  IADD3 R2, P0, R14, R6, RZ ;  /* 0x000000060e027210 */ /* 0x001fe40007f1e0ff */
[----:B------:R-:W0:Y:S03]  /*14520*/  SHFL.IDX PT, R14, R17, 0x5, 0x181f ;  /* 0x00b81f00110e7f89 */ /* 0x000e2600000e0000 */
[----:B-1----:R-:W-:Y:S01]  /*14530*/  IMAD.X R3, RZ, RZ, R7, P0 ;  /* 0x000000ffff037224 */ /* 0x002fe200000e0607 */
[----:B------:R-:W-:Y:S01]  /*14540*/  ISETP.LT.OR P0, PT, R5, 0x31, P2 ;  /* 0x000000310500780c */ /* 0x000fe20001701670 */
[----:B------:R-:W1:-:S12]  /*14550*/  SHFL.IDX PT, R7, R18, 0x5, 0x181f ;  /* 0x00b81f0012077f89 */ /* 0x000e5800000e0000 */
[----:B------:R2:W-:Y:S02]  /*14560*/  LDGSTS.E.BYPASS.LTC128B.128 [R0+0x1c00], desc[UR52][R2.64], !P0 ;  /* 0x01c0000002007fae */ /* 0x0005e4000c101d74 */
[----:B--2---:R-:W-:Y:S02]  /*14570*/  IADD3 R2, P0, R9, R6, RZ ;  /* 0x0000000609027210 */ /* 0x004fe40007f1e0ff */
[----:B------:R-:W2:Y:S03]  /*14580*/  SHFL.IDX PT, R9, R17, 0x6, 0x181f ;  /* 0x00d81f0011097f89 */ /* 0x000ea600000e0000 */
[----:B---3--:R-:W-:Y:S01]  /*14590*/  IMAD.X R3, RZ, RZ, R8, P0 ;  /* 0x000000ffff037224 */ /* 0x008fe200000e0608 */
[----:B------:R-:W-:Y:S01]  /*145a0*/  ISETP.LT.OR P0, PT, R5, 0x41, P2 ;  /* 0x000000410500780c */ /* 0x000fe20001701670 */
[----:B------:R-:W3:-:S12]  /*145b0*/  SHFL.IDX PT, R8, R18, 0x6, 0x181f ;  /* 0x00d81f0012087f89 */ /* 0x000ed800000e0000 */
[----:B------:R0:W-:Y:S02]  /*145c0*/  LDGSTS.E.BYPASS.LTC128B.128 [R0+0x2400], desc[UR52][R2.64], !P0 ;  /* 0x0240000002007fae */ /* 0x0001e4000c101d74 */
[----:B0-----:R-:W-:Y:S02]  /*145d0*/  IADD3 R2, P0, R14, R6, RZ ;  /* 0x000000060e027210 */ /* 0x001fe40007f1e0ff */
[----:B------:R0:W4:Y:S03]  /*145e0*/  SHFL.IDX PT, R14, R17, 0x7, 0x181f ;  /* 0x00f81f00110e7f89 */ /* 0x00012600000e0000 */
[----:B-1----:R-:W-:Y:S01]  /*145f0*/  IMAD.X R3, RZ, RZ, R7, P0 ;  /* 0x000000ffff037224 */ /* 0x002fe200000e0607 */
[----:B------:R-:W-:Y:S01]  /*14600*/  ISETP.LT.OR P0, PT, R5, 0x51, P2 ;  /* 0x000000510500780c */ /* 0x000fe20001701670 */
[----:B------:R0:W1:-:S12]  /*14610*/  SHFL.IDX PT, R7, R18, 0x7, 0x181f ;  /* 0x00f81f0012077f89 */ /* 0x00005800000e0000 */
[----:B------:R2:W-:Y:S02]  /*14620*/  LDGSTS.E.BYPASS.LTC128B.128 [R0+0x2c00], desc[UR52][R2.64], !P0 ;  /* 0x02c0000002007fae */ /* 0x0005e4000c101d74 */
[----:B--2---:R-:W-:-:S05]  /*14630*/  IADD3 R2, P0, R9, R6, RZ ;  /* 0x0000000609027210 */ /* 0x004fca0007f1e0ff */
[----:B---3--:R-:W-:Y:S01]  /*14640*/  IMAD.X R3, RZ, RZ, R8, P0 ;  /* 0x000000ffff037224 */ /* 0x008fe200000e0608 */
[----:B------:R-:W-:-:S13]  /*14650*/  ISETP.LT.OR P0, PT, R5, 0x61, P2 ;  /* 0x000000610500780c */ /* 0x000fda0001701670 */
[----:B-1--4-:R0:W-:Y:S02]  /*14660*/  LDGSTS.E.BYPASS.LTC128B.128 [R0+0x3400], desc[UR52][R2.64], !P0 ;  /* 0x0340000002007fae */ /* 0x0121e4000c101d74 */
.L_x_1195:
[----:B0-----:R-:W-:-:S05]  /*14670*/  IADD3 R2, P0, R14, R6, RZ ;  /* 0x000000060e027210 */ /* 0x001fca0007f1e0ff */
[----:B------:R-:W-:Y:S01]  /*14680*/  IMAD.X R3, RZ, RZ, R7, P0 ;  /* 0x000000ffff037224 */ /* 0x000fe200000e0607 */
[----:B------:R-:W-:-:S13]  /*14690*/  ISETP.LT.OR P0, PT, R5, 0x71, P2 ;  /* 0x000000710500780c */ /* 0x000fda0001701670 */
[----:B------:R-:W-:Y:S01]  /*146a0*/  @!PT LDS RZ, [RZ] ;  /* 0x00000000fffff984 */ /* 0x000fe20000000800 */
[----:B------:R-:W-:Y:S01]  /*146b0*/  @!PT LDS RZ, [RZ] ;  /* 0x00000000fffff984 */ /* 0x000fe20000000800 */
[----:B------:R-:W-:Y:S01]  /*146c0*/  @!PT LDS RZ, [RZ] ;  /* 0x00000000fffff984 */ /* 0x000fe20000000800 */
[----:B------:R0:W-:Y:S01]  /*146d0*/  LDGSTS.E.BYPASS.LTC128B.128 [R0+0x3c00], desc[UR52][R2.64], !P0 ;  /* 0x03c0000002007fae */ /* 0x0001e2000c101d74 */
[----:B------:R-:W-:Y:S01]  /*146e0*/  PLOP3.LUT P0, PT, PT, PT, PT, 0x80, 0x0 ;  /* 0x000000000000781c */ /* 0x000fe20003f0f070 */
[----:B------:R-:W-:-:S12]  /*146f0*/  NOP ;  /* 0x0000000000007918 */ /* 0x000fd80000000000 */
.L_x_1072:
        /* <DEDUP_REMOVED lines=11> */
.L_x_1073:
[----:B------:R2:W-:Y:S01]  /*147b0*/  SYNCS.ARRIVE.TRANS64.A1T0 RZ, [R4+URZ+0x16850], RZ ;  /* 0x016850ff04ff79a7 */ /* 0x0005e2000810003f */
[----:B------:R-:W-:-:S05]  /*147c0*/  VIADD R23, R23, 0x1 ;  /* 0x0000000117177836 */ /* 0x000fca0000000000 */
[----:B------:R-:W-:-:S04]  /*147d0*/  ISETP.NE.AND P0, PT, R23, 0x2, PT ;  /* 0x000000021700780c */ /* 0x000fc80003f05270 */
[----:B------:R-:W-:Y:S02]  /*147e0*/  SEL R3, RZ, 0x1, P0 ;  /* 0x00000001ff037807 */ /* 0x000fe40000000000 */
[----:B------:R-:W-:Y:S02]  /*147f0*/  SEL R23, R23, RZ, P0 ;  /* 0x000000ff17177207 */ /* 0x000fe40000000000 */
[----:B--2---:R-:W-:-:S07]  /*14800*/  LOP3.LUT R26, R26, R3, RZ, 0x3c, !PT ;  /* 0x000000031a1a7212 */ /* 0x004fce00078e3cff */
.L_x_1033:
[----:B------:R-:W-:Y:S05]  /*14810*/  BSYNC B7 ;  /* 0x0000000000077941 */ /* 0x000fea0003800000 */
.L_x_1031:
[----:B------:R2:W5:Y:S01]  /*14820*/  LDL R2, [R1+0xc] ;  /* 0x00000c0001027983 */ /* 0x0005620000100800 */
[----:B------:R-:W-:-:S13]  /*14830*/  LOP3.LUT P0, RZ, R19, 0x20, RZ, 0xc0, !PT ;  /* 0x0000002013ff7812 */ /* 0x000fda000780c0ff */
[----:B--2---:R-:W-:Y:S05]  /*14840*/  @!P0 BRA `(.L_x_1074) ;  /* 0x0000000000288947 */ /* 0x004fea0003800000 */
[----:B------:R-:W-:Y:S05]  /*14850*/  WARPSYNC.ALL ;  /* 0x0000000000007948 */ /* 0x000fea0003800000 */
[----:B------:R-:W2:Y:S08]  /*14860*/  S2UR UR5, SR_CgaCtaId ;  /* 0x00000000000579c3 */ /* 0x000eb00000008800 */
[----:B------:R-:W-:Y:S06]  /*14870*/  BAR.SYNC.DEFER_BLOCKING 0x5, 0x200 ;  /* 0x0148000000007b1d */ /* 0x000fec0000010000 */
[----:B------:R-:W-:-:S02]  /*14880*/  UMOV UR4, 0x400 ;  /* 0x0000040000047882 */ /* 0x000fc40000000000 */
[----:B--2---:R-:W-:-:S06]  /*14890*/  ULEA UR4, UR5, UR4, 0x18 ;  /* 0x0000000405047291 */ /* 0x004fcc000f8ec03f */
[----:B------:R-:W-:-:S05]  /*148a0*/  IMAD.U32 R16, RZ, RZ, UR4 ;  /* 0x00000004ff107e24 */ /* 0x000fca000f8e00ff */
[----:B-----5:R-:W2:Y:S04]  /*148b0*/  LDS R2, [R16+0x168d0] ;  /* 0x0168d00010027984 */ /* 0x020ea80000000800 */
[----:B--2---:R3:W-:Y:S01]  /*148c0*/  STL [R1+0xc], R2 ;  /* 0x00000c0201007387 */ /* 0x0047e20000100800 */
[----:B------:R-:W-:Y:S06]  /*148d0*/  BAR.ARV 0x4, 0x200 ;  /* 0x0108000000007b1d */ /* 0x000fec0000002000 */
[----:B------:R-:W-:Y:S05]  /*148e0*/  BRA `(.L_x_1075) ;  /* 0x00000000002c7947 */ /* 0x000fea0003800000 */
.L_x_1074:
[----:B------:R-:W-:-:S03]  /*148f0*/  UMOV UR4, 0xffffffff ;  /* 0xffffffff00047882 */ /* 0x000fc60000000000 */
[----:B------:R-:W-:Y:S05]  /*14900*/  BRA.DIV UR4, `(.L_x_1076) ;  /* 0x0000003e04bc7947 */ /* 0x000fea000b800000 */
[----:B-----5:R2:W3:Y:S02]  /*14910*/  SHFL.IDX PT, R14, R2, RZ, 0x1f ;  /* 0x00001fff020e7589 */ /* 0x0204e400000e0000 */
.L_x_1198:
[----:B------:R-:W4:Y:S01]  /*14920*/  @!P1 S2R R3, SR_CgaCtaId ;  /* 0x0000000000039919 */ /* 0x000f220000008800 */
[----:B------:R-:W-:Y:S05]  /*14930*/  WARPSYNC.ALL ;  /* 0x0000000000007948 */ /* 0x000fea0003800000 */
[----:B------:R-:W-:Y:S01]  /*14940*/  BAR.SYNC.DEFER_BLOCKING 0x4, 0x200 ;  /* 0x0108000000007b1d */ /* 0x000fe20000010000 */
[----:B-1----:R-:W-:-:S05]  /*14950*/  @!P1 MOV R0, 0x400 ;  /* 0x0000040000009802 */ /* 0x002fca0000000f00 */
[----:B---3--:R1:W-:Y:S01]  /*14960*/  STL [R1+0xc], R14 ;  /* 0x00000c0e01007387 */ /* 0x0083e20000100800 */
[----:B----4-:R-:W-:-:S05]  /*14970*/  @!P1 LEA R16, R3, R0, 0x18 ;  /* 0x0000000003109211 */ /* 0x010fca00078ec0ff */
[----:B------:R1:W-:Y:S01]  /*14980*/  @!P1 STS [R16+0x168d0], R2 ;  /* 0x0168d00210009388 */ /* 0x0003e20000000800 */
[----:B------:R-:W-:Y:S06]  /*14990*/  BAR.ARV 0x5, 0x200 ;  /* 0x0148000000007b1d */ /* 0x000fec0000002000 */
.L_x_1075:
[----:B-1----:R-:W4:Y:S01]  /*149a0*/  LDL R0, [R1+0xc] ;  /* 0x00000c0001007983 */ /* 0x002f220000100800 */
[----:B------:R-:W-:Y:S02]  /*149b0*/  ULDC UR4, c[0x0][0xc38] ;  /* 0x00030e0000047ab9 */ /* 0x000fe40000000800 */
[----:B----4-:R-:W-:-:S13]  /*149c0*/  ISETP.GE.AND P0, PT, R0, UR4, PT ;  /* 0x0000000400007c0c */ /* 0x010fda000bf06270 */
[----:B------:R-:W-:Y:S05]  /*149d0*/  @!P0 BRA `(.L_x_1077) ;  /* 0xffffffbc006c8947 */ /* 0x000fea000383ffff */
.L_x_1022:
[----:B------:R-:W4:Y:S01]  /*149e0*/  LDL.LU R0, [R1+0x10] ;  /* 0x0000100001007983 */ /* 0x000f220000300800 */
[----:B------:R-:W-:Y:S01]  /*149f0*/  BSSY B0, `(.L_x_1078) ;  /* 0x000000b000007945 */ /* 0x000fe20003800000 */
[----:B------:R-:W5:Y:S01]  /*14a00*/  S2R R5, SR_CgaCtaId ;  /* 0x0000000000057919 */ /* 0x000f620000008800 */
[----:B----4-:R-:W-:-:S05]  /*14a10*/  VIADD R0, R0, 0x1 ;  /* 0x0000000100007836 */ /* 0x010fca0000000000 */
[----:B--23--:R-:W-:-:S04]  /*14a20*/  LEA.HI R2, R0, R0, RZ, 0x1 ;  /* 0x0000000000027211 */ /* 0x00cfc800078f08ff */
[----:B------:R-:W-:Y:S02]  /*14a30*/  LOP3.LUT R3, R2, 0xfffffffe, RZ, 0xc0, !PT ;  /* 0xfffffffe02037812 */ /* 0x000fe400078ec0ff */
[----:B------:R-:W-:-:S03]  /*14a40*/  MOV R2, 0x400 ;  /* 0x0000040000027802 */ /* 0x000fc60000000f00 */
[----:B------:R-:W-:Y:S01]  /*14a50*/  IMAD.IADD R0, R0, 0x1, -R3 ;  /* 0x0000000100007824 */ /* 0x000fe200078e0a03 */
[----:B-----5:R-:W-:-:S04]  /*14a60*/  LEA R4, R5, R2, 0x18 ;  /* 0x0000000205047211 */ /* 0x020fc800078ec0ff */
[----:B------:R-:W-:-:S04]  /*14a70*/  SHF.L.U32 R0, R0, 0x1f, RZ ;  /* 0x0000001f00007819 */ /* 0x000fc800000006ff */
[----:B------:R-:W2:Y:S02]  /*14a80*/  SYNCS.PHASECHK.TRANS64.TRYWAIT P0, [R4+URZ+0x16820], R0 ;  /* 0x01682000040075a7 */ /* 0x000ea4000800017f */
[----:B--2---:R-:W-:Y:S05]  /*14a90*/  @!P0 BRA `(.L_x_1079) ;  /* 0x0000003c00808947 */ /* 0x004fea0003800000 */
.L_x_1199:
[----:B-1----:R-:W-:Y:S05]  /*14aa0*/  BSYNC B0 ;  /* 0x0000000000007941 */ /* 0x002fea0003800000 */
.L_x_1078:
[----:B------:R-:W-:-:S03]  /*14ab0*/  UMOV UR4, 0xffffffff ;  /* 0xffffffff00047882 */ /* 0x000fc60000000000 */
[----:B------:R-:W-:Y:S05]  /*14ac0*/  BRA.DIV UR4, `(.L_x_1080) ;  /* 0x0000003e04887947 */ /* 0x000fea000b800000 */
[----:B--2---:R-:W1:Y:S02]  /*14ad0*/  S2R R0, SR_TID.X ;  /* 0x0000000000007919 */ /* 0x004e640000002100 */
[----:B-1----:R-:W-:-:S04]  /*14ae0*/  SHF.R.U32.HI R0, RZ, 0x5, R0 ;  /* 0x00000005ff007819 */ /* 0x002fc80000011600 */
[----:B------:R-:W-:-:S05]  /*14af0*/  LOP3.LUT R0, R0, 0x3, RZ, 0xc0, !PT ;  /* 0x0000000300007812 */ /* 0x000fca00078ec0ff */
[----:B------:R1:W2:Y:S02]  /*14b00*/  SHFL.IDX PT, R14, R0, RZ, 0x1f ;  /* 0x00001fff000e7589 */ /* 0x0002a400000e0000 */
.L_x_1202:
[----:B--2---:R-:W-:Y:S01]  /*14b10*/  ISETP.NE.AND P0, PT, R14, RZ, PT ;  /* 0x000000ff0e00720c */ /* 0x004fe20003f05270 */
[----:B------:R-:W-:-:S12]  /*14b20*/  BSSY B0, `(.L_x_1081) ;  /* 0x0000024000007945 */ /* 0x000fd80003800000 */
[----:B------:R-:W-:Y:S05]  /*14b30*/  @P0 BRA `(.L_x_1082) ;  /* 0x0000000000880947 */ /* 0x000fea0003800000 */
[----:B------:R-:W-:-:S03]  /*14b40*/  UMOV UR4, 0xffffffff ;  /* 0xffffffff00047882 */ /* 0x000fc60000000000 */
[----:B------:R-:W-:Y:S05]  /*14b50*/  BRA.DIV UR4, `(.L_x_1083) ;  /* 0x0000003e04987947 */ /* 0x000fea000b800000 */
[----:B------:R-:W-:-:S13]  /*14b60*/  ELECT P6, URZ, PT ;  /* 0x00000000003f782f */ /* 0x000fda00038c0000 */
.L_x_1205:
[----:B------:R-:W-:Y:S05]  /*14b70*/  @!P6 BRA `(.L_x_1082) ;  /* 0x000000000078e947 */ /* 0x000fea0003800000 */
[----:B------:R-:W-:-:S06]  /*14b80*/  ULOP3.LUT UR4, UR37, 0x2, URZ, 0xfc, !UPT ;  /* 0x0000000225047892 */ /* 0x000fcc000f8efc3f */
[----:B-1----:R-:W-:-:S05]  /*14b90*/  IMAD.U32 R0, RZ, RZ, UR4 ;  /* 0x00000004ff007e24 */ /* 0x002fca000f8e00ff */
[----:B------:R-:W-:-:S13]  /*14ba0*/  ISETP.NE.AND P0, PT, R0, 0x3, PT ;  /* 0x000000030000780c */ /* 0x000fda0003f05270 */
[----:B------:R-:W-:Y:S05]  /*14bb0*/  @!P0 BRA `(.L_x_1084) ;  /* 0x0000000000048947 */ /* 0x000fea0003800000 */
[----:B------:R-:W-:Y:S01]  /*14bc0*/  BPT.TRAP 0x1 ;  /* 0x000000040000795c */ /* 0x000fe20000300000 */
.L_x_1084:
[C---:B------:R-:W-:Y:S01]  /*14bd0*/  IMAD R5, R23.reuse, 0x8, R4 ;  /* 0x0000000817057824 */ /* 0x040fe200078e0204 */
[----:B------:R-:W-:Y:S01]  /*14be0*/  SHF.L.U32 R0, R26, 0x1f, RZ ;  /* 0x0000001f1a007819 */ /* 0x000fe200000006ff */
[----:B------:R-:W-:-:S03]  /*14bf0*/  VIADD R23, R23, 0x1 ;  /* 0x0000000117177836 */ /* 0x000fc60000000000 */
[----:B------:R-:W1:Y:S02]  /*14c00*/  SYNCS.PHASECHK.TRANS64.TRYWAIT P1, [R5+URZ+0x16840], R0 ;  /* 0x01684000050075a7 */ /* 0x000e64000802017f */
[----:B------:R-:W-:-:S04]  /*14c10*/  ISETP.NE.AND P2, PT, R23, 0x2, PT ;  /* 0x000000021700780c */ /* 0x000fc80003f45270 */
[----:B------:R-:W-:Y:S01]  /*14c20*/  SEL R3, RZ, 0x1, P2 ;  /* 0x00000001ff037807 */ /* 0x000fe20001000000 */
[----:B-1----:R-:W-:Y:S08]  /*14c30*/  @!P1 BRA `(.L_x_1085) ;  /* 0x0000003c00809947 */ /* 0x002ff00003800000 */
.L_x_1206:
[----:B------:R-:W-:Y:S02]  /*14c40*/  SEL R23, R23, RZ, P2 ;  /* 0x000000ff17177207 */ /* 0x000fe40001000000 */
[----:B------:R-:W-:Y:S01]  /*14c50*/  LOP3.LUT R2, R26, R3, RZ, 0x3c, !PT ;  /* 0x000000031a027212 */ /* 0x000fe200078e3cff */
[----:B------:R-:W-:Y:S06]  /*14c60*/  @!P0 BRA `(.L_x_1086) ;  /* 0x0000000000048947 */ /* 0x000fec0003800000 */
[----:B------:R-:W-:Y:S01]  /*14c70*/  BPT.TRAP 0x1 ;  /* 0x000000040000795c */ /* 0x000fe20000300000 */
.L_x_1086:
[----:B------:R-:W-:Y:S01]  /*14c80*/  IMAD R23, R23, 0x8, R4 ;  /* 0x0000000817177824 */ /* 0x000fe200078e0204 */
[----:B------:R-:W-:-:S04]  /*14c90*/  SHF.L.U32 R2, R2, 0x1f, RZ ;  /* 0x0000001f02027819 */ /* 0x000fc800000006ff */
[----:B------:R-:W2:Y:S02]  /*14ca0*/  SYNCS.PHASECHK.TRANS64.TRYWAIT P1, [R23+URZ+0x16840], R2 ;  /* 0x01684002170075a7 */ /* 0x000ea4000802017f */
[----:B--2---:R-:W-:Y:S05]  /*14cb0*/  @!P1 BRA `(.L_x_1087) ;  /* 0x0000003c00749947 */ /* 0x004fea0003800000 */
.L_x_1207:
[----:B------:R-:W-:Y:S05]  /*14cc0*/  @!P0 BRA `(.L_x_1088) ;  /* 0x0000000000048947 */ /* 0x000fea0003800000 */
[----:B------:R-:W-:Y:S01]  /*14cd0*/  BPT.TRAP 0x1 ;  /* 0x000000040000795c */ /* 0x000fe20000300000 */
.L_x_1088:
[----:B------:R-:W3:Y:S02]  /*14ce0*/  SYNCS.PHASECHK.TRANS64.TRYWAIT P1, [R5+URZ+0x16860], R0 ;  /* 0x01686000050075a7 */ /* 0x000ee4000802017f */
[----:B---3--:R-:W-:Y:S05]  /*14cf0*/  @!P1 BRA `(.L_x_1089) ;  /* 0x0000003c00789947 */ /* 0x008fea0003800000 */
.L_x_1208:
[----:B------:R-:W-:Y:S05]  /*14d00*/  @!P0 BRA `(.L_x_1090) ;  /* 0x0000000000048947 */ /* 0x000fea0003800000 */
[----:B------:R-:W-:Y:S01]  /*14d10*/  BPT.TRAP 0x1 ;  /* 0x000000040000795c */ /* 0x000fe20000300000 */
.L_x_1090:
[----:B----4-:R4:W0:Y:S02]  /*14d20*/  SYNCS.PHASECHK.TRANS64.TRYWAIT P0, [R23+URZ+0x16860], R2 ;  /* 0x01686002170075a7 */ /* 0x010824000800017f */
[----:B0-----:R-:W-:Y:S05]  /*14d30*/  @!P0 NANOSLEEP.SYNCS 0x989680 ;  /* 0x009896800000895d */ /* 0x001fea0003900000 */
[----:B------:R-:W0:Y:S02]  /*14d40*/  @!P0 SYNCS.PHASECHK.TRANS64 P0, [R23+URZ+0x16860], R2 ;  /* 0x01686002170085a7 */ /* 0x000e24000800007f */
[----:B0-----:R-:W-:Y:S05]  /*14d50*/  @!P0 BRA `(.L_x_1090) ;  /* 0xfffffffc00f08947 */ /* 0x001fea000383ffff */
.L_x_1082:
[----:B------:R-:W-:Y:S05]  /*14d60*/  BSYNC B0 ;  /* 0x0000000000007941 */ /* 0x000fea0003800000 */
.L_x_1081:
[----:B------:R-:W-:Y:S05]  /*14d70*/  EXIT ;  /* 0x000000000000794d */ /* 0x000fea0003800000 */
.L_x_939:
[----:B0-----:R-:W-:-:S04]  /*14d80*/  IMAD.U32 R3, RZ, RZ, UR45 ;  /* 0x0000002dff037e24 */ /* 0x001fc8000f8e00ff */
[----:B------:R0:W1:Y:S03]  /*14d90*/  SYNCS.PHASECHK.TRANS64.TRYWAIT P1, [R3+URZ+0x16800], R0 ;  /* 0x01680000030075a7 */ /* 0x000066000802017f */
[----:B-1----:R-:W-:Y:S05]  /*14da0*/  @!P1 NANOSLEEP.SYNCS 0x989680 ;  /* 0x009896800000995d */ /* 0x002fea0003900000 */
[----:B------:R-:W1:Y:S02]  /*14db0*/  @!P1 SYNCS.PHASECHK.TRANS64 P1, [R3+URZ+0x16800], R0 ;  /* 0x01680000030095a7 */ /* 0x000e64000802007f */
[----:B-1----:R-:W-:Y:S05]  /*14dc0*/  @!P1 BRA `(.L_x_939) ;  /* 0xfffffffc00ec9947 */ /* 0x002fea000383ffff */
[----:B------:R-:W-:Y:S05]  /*14dd0*/  BRA `(.L_x_1091) ;  /* 0xfffffec800bc7947 */ /* 0x000fea000383ffff */
.L_x_943:
[----:B-1----:R1:W2:Y:S02]  /*14de0*/  SYNCS.PHASECHK.TRANS64.TRYWAIT P1, [R89+URZ+0x16830], R0 ;  /* 0x01683000590075a7 */ /* 0x0022a4000802017f */
[----:B--2---:R-:W-:Y:S05]  /*14df0*/  @!P1 NANOSLEEP.SYNCS 0x989680 ;  /* 0x009896800000995d */ /* 0x004fea0003900000 */
[----:B------:R-:W2:Y:S02]  /*14e00*/  @!P1 SYNCS.PHASECHK.TRANS64 P1, [R89+URZ+0x16830], R0 ;  /* 0x01683000590095a7 */ /* 0x000ea4000802007f */
[----:B--2---:R-:W-:Y:S05]  /*14e10*/  @!P1 BRA `(.L_x_943) ;  /* 0xfffffffc00f09947 */ /* 0x004fea000383ffff */
[----:B------:R-:W-:Y:S05]  /*14e20*/  BRA `(.L_x_942) ;  /* 0xfffffec800d87947 */ /* 0x000fea000383ffff */
.L_x_960:
[----:B-1----:R-:W-:-:S04]  /*14e30*/  IMAD.U32 R7, RZ, RZ, UR6 ;  /* 0x00000006ff077e24 */ /* 0x002fc8000f8e00ff */
[----:B------:R1:W2:Y:S03]  /*14e40*/  SYNCS.PHASECHK.TRANS64.TRYWAIT P1, [R7+URZ+0x16830], R6 ;  /* 0x01683006070075a7 */ /* 0x0002a6000802017f */
[----:B--2---:R-:W-:Y:S05]  /*14e50*/  @!P1 NANOSLEEP.SYNCS 0x989680 ;  /* 0x009896800000995d */ /* 0x004fea0003900000 */
[----:B------:R-:W2:Y:S02]  /*14e60*/  @!P1 SYNCS.PHASECHK.TRANS64 P1, [R7+URZ+0x16830], R6 ;  /* 0x01683006070095a7 */ /* 0x000ea4000802007f */
[----:B--2---:R-:W-:Y:S05]  /*14e70*/  @!P1 BRA `(.L_x_960) ;  /* 0xfffffffc00ec9947 */ /* 0x004fea000383ffff */
[----:B------:R-:W-:Y:S05]  /*14e80*/  BRA `(.L_x_957) ;  /* 0xffffff0400747947 */ /* 0x000fea000383ffff */
.L_x_964:
[----:B-1----:R-:W-:-:S04]  /*14e90*/  IMAD.U32 R7, RZ, RZ, UR6 ;  /* 0x00000006ff077e24 */ /* 0x002fc8000f8e00ff */
[----:B------:R1:W2:Y:S03]  /*14ea0*/  SYNCS.PHASECHK.TRANS64.TRYWAIT P1, [R7+URZ+0x16850], R6 ;  /* 0x01685006070075a7 */ /* 0x0002a6000802017f */
[----:B--2---:R-:W-:Y:S05]  /*14eb0*/  @!P1 NANOSLEEP.SYNCS 0x989680 ;  /* 0x009896800000995d */ /* 0x004fea0003900000 */
[----:B------:R-:W2:Y:S02]  /*14ec0*/  @!P1 SYNCS.PHASECHK.TRANS64 P1, [R7+URZ+0x16850], R6 ;  /* 0x01685006070095a7 */ /* 0x000ea4000802007f */
[----:B--2---:R-:W-:Y:S05]  /*14ed0*/  @!P1 BRA `(.L_x_964) ;  /* 0xfffffffc00ec9947 */ /* 0x004fea000383ffff */
[----:B------:R-:W-:Y:S05]  /*14ee0*/  BRA `(.L_x_961) ;  /* 0xffffff0400f07947 */ /* 0x000fea000383ffff */
.L_x_983:
[----:B-1----:R-:W-:-:S04]  /*14ef0*/  IMAD.U32 R8, RZ, RZ, UR6 ;  /* 0x00000006ff087e24 */ /* 0x002fc8000f8e00ff */
[----:B------:R1:W2:Y:S03]  /*14f00*/  SYNCS.PHASECHK.TRANS64.TRYWAIT P1, [R8+URZ+0x16830], R7 ;  /* 0x01683007080075a7 */ /* 0x0002a6000802017f */
[----:B--2---:R-:W-:Y:S05]  /*14f10*/  @!P1 NANOSLEEP.SYNCS 0x989680 ;  /* 0x009896800000995d */ /* 0x004fea0003900000 */
[----:B------:R-:W2:Y:S02]  /*14f20*/  @!P1 SYNCS.PHASECHK.TRANS64 P1, [R8+URZ+0x16830], R7 ;  /* 0x01683007080095a7 */ /* 0x000ea4000802007f */
[----:B--2---:R-:W-:Y:S05]  /*14f30*/  @!P1 BRA `(.L_x_983) ;  /* 0xfffffffc00ec9947 */ /* 0x004fea000383ffff */
[----:B------:R-:W-:Y:S05]  /*14f40*/  BRA `(.L_x_980) ;  /* 0xffffff3c006c7947 */ /* 0x000fea000383ffff */
.L_x_987:
[----:B-1----:R-:W-:-:S04]  /*14f50*/  IMAD.U32 R8, RZ, RZ, UR6 ;  /* 0x00000006ff087e24 */ /* 0x002fc8000f8e00ff */
[----:B------:R1:W2:Y:S03]  /*14f60*/  SYNCS.PHASECHK.TRANS64.TRYWAIT P1, [R8+URZ+0x16850], R7 ;  /* 0x01685007080075a7 */ /* 0x0002a6000802017f */
[----:B--2---:R-:W-:Y:S05]  /*14f70*/  @!P1 NANOSLEEP.SYNCS 0x989680 ;  /* 0x009896800000995d */ /* 0x004fea0003900000 */
[----:B------:R-:W2:Y:S02]  /*14f80*/  @!P1 SYNCS.PHASECHK.TRANS64 P1, [R8+URZ+0x16850], R7 ;  /* 0x01685007080095a7 */ /* 0x000ea4000802007f */
[----:B--2---:R-:W-:Y:S05]  /*14f90*/  @!P1 BRA `(.L_x_987) ;  /* 0xfffffffc00ec9947 */ /* 0x004fea000383ffff */
[----:B------:R-:W-:Y:S05]  /*14fa0*/  BRA `(.L_x_984) ;  /* 0xffffff3c00e87947 */ /* 0x000fea000383ffff */
.L_x_995:
[----:B-1----:R-:W-:-:S04]  /*14fb0*/  IMAD.U32 R7, RZ, RZ, UR6 ;  /* 0x00000006ff077e24 */ /* 0x002fc8000f8e00ff */
[----:B------:R1:W2:Y:S03]  /*14fc0*/  SYNCS.PHASECHK.TRANS64.TRYWAIT P1, [R7+URZ+0x16830], R6 ;  /* 0x01683006070075a7 */ /* 0x0002a6000802017f */
[----:B--2---:R-:W-:Y:S05]  /*14fd0*/  @!P1 NANOSLEEP.SYNCS 0x989680 ;  /* 0x009896800000995d */ /* 0x004fea0003900000 */
[----:B------:R-:W2:Y:S02]  /*14fe0*/  @!P1 SYNCS.PHASECHK.TRANS64 P1, [R7+URZ+0x16830], R6 ;  /* 0x01683006070095a7 */ /* 0x000ea4000802007f */
[----:B--2---:R-:W-:Y:S05]  /*14ff0*/  @!P1 BRA `(.L_x_995) ;  /* 0xfffffffc00ec9947 */ /* 0x004fea000383ffff */
[----:B------:R-:W-:Y:S05]  /*15000*/  BRA `(.L_x_992) ;  /* 0xffffff6000987947 */ /* 0x000fea000383ffff */
.L_x_999:
[----:B-1----:R-:W-:-:S04]  /*15010*/  IMAD.U32 R7, RZ, RZ, UR6 ;  /* 0x00000006ff077e24 */ /* 0x002fc8000f8e00ff */
[----:B------:R1:W2:Y:S03]  /*15020*/  SYNCS.PHASECHK.TRANS64.TRYWAIT P1, [R7+URZ+0x16850], R6 ;  /* 0x01685006070075a7 */ /* 0x0002a6000802017f */
[----:B--2---:R-:W-:Y:S05]  /*15030*/  @!P1 NANOSLEEP.SYNCS 0x989680 ;  /* 0x009896800000995d */ /* 0x004fea0003900000 */
[----:B------:R-:W2:Y:S02]  /*15040*/  @!P1 SYNCS.PHASECHK.TRANS64 P1, [R7+URZ+0x16850], R6 ;  /* 0x01685006070095a7 */ /* 0x000ea4000802007f */
[----:B--2---:R-:W-:Y:S05]  /*15050*/  @!P1 BRA `(.L_x_999) ;  /* 0xfffffffc00ec9947 */ /* 0x004fea000383ffff */
[----:B------:R-:W-:Y:S05]  /*15060*/  BRA `(.L_x_996) ;  /* 0xffffff6400087947 */ /* 0x000fea000383ffff */
.L_x_1014:
[----:B-1----:R-:W-:-:S04]  /*15070*/  IMAD.U32 R4, RZ, RZ, UR5 ;  /* 0x00000005ff047e24 */ /* 0x002fc8000f8e00ff */
[----:B------:R1:W2:Y:S03]  /*15080*/  SYNCS.PHASECHK.TRANS64.TRYWAIT P1, [R4+URZ+0x16850], R3 ;  /* 0x01685003040075a7 */ /* 0x0002a6000802017f */
[----:B--2---:R-:W-:Y:S05]  /*15090*/  @!P1 NANOSLEEP.SYNCS 0x989680 ;  /* 0x009896800000995d */ /* 0x004fea0003900000 */
[----:B------:R-:W2:Y:S02]  /*150a0*/  @!P1 SYNCS.PHASECHK.TRANS64 P1, [R4+URZ+0x16850], R3 ;  /* 0x01685003040095a7 */ /* 0x000ea4000802007f */
[----:B--2---:R-:W-:Y:S05]  /*150b0*/  @!P1 BRA `(.L_x_1014) ;  /* 0xfffffffc00ec9947 */ /* 0x004fea000383ffff */
[----:B------:R-:W-:Y:S05]  /*150c0*/  BRA `(.L_x_1013) ;  /* 0xffffff9400bc7947 */ /* 0x000fea000383ffff */
.L_x_1039:
[----:B------:R-:W3:Y:S01]  /*150d0*/  S2R R17, SR_TID.X ;  /* 0x0000000000117919 */ /* 0x000ee20000002100 */
[----:B------:R-:W-:Y:S02]  /*150e0*/  IMAD.MOV.U32 R12, RZ, RZ, RZ ;  /* 0x000000ffff0c7224 */ /* 0x000fe400078e00ff */
[----:B------:R-:W-:Y:S02]  /*150f0*/  IMAD.MOV.U32 R11, RZ, RZ, 0x1f ;  /* 0x0000001fff0b7424 */ /* 0x000fe400078e00ff */
[----:B------:R-:W-:Y:S01]  /*15100*/  IMAD.MOV.U32 R15, RZ, RZ, -0x1 ;  /* 0xffffffffff0f7424 */ /* 0x000fe200078e00ff */
[----:B---3--:R-:W-:-:S04]  /*15110*/  SHF.R.U32.HI R17, RZ, 0x5, R17 ;  /* 0x00000005ff117819 */ /* 0x008fc80000011611 */
[----:B------:R-:W-:-:S05]  /*15120*/  LOP3.LUT R17, R17, 0x3, RZ, 0xc0, !PT ;  /* 0x0000000311117812 */ /* 0x000fca00078ec0ff */
[----:B------:R-:W-:-:S07]  /*15130*/  IMAD.MOV.U32 R13, RZ, RZ, R17 ;  /* 0x000000ffff0d7224 */ /* 0x000fce00078e0011 */
[----:B012--5:R-:W-:Y:S05]  /*15140*/  WARPSYNC.COLLECTIVE R15, `(.L_x_1092) ;  /* 0x000000000f087348 */ /* 0x027fea0003c00000 */
[----:B------:R3:W4:Y:S02]  /*15150*/  SHFL.IDX P6, R14, R13, R12, R11 ;  /* 0x0000000c0d0e7389 */ /* 0x00072400000c000b */
[----:B012345:R-:W-:Y:S01]  /*15160*/  ENDCOLLECTIVE ;  /* 0x000000000000791b */ /* 0x03ffe20003800000 */
.L_x_1092:
[----:B------:R-:W-:Y:S05]  /*15170*/  BRA `(.L_x_1093) ;  /* 0xffffffc000ec7947 */ /* 0x000fea000383ffff */
.L_x_1042:
[----:B0-----:R0:W1:Y:S02]  /*15180*/  SYNCS.PHASECHK.TRANS64.TRYWAIT P0, [R0+URZ+0x16840], R2 ;  /* 0x01684002000075a7 */ /* 0x001064000800017f */
[----:B-1----:R-:W-:Y:S05]  /*15190*/  @!P0 NANOSLEEP.SYNCS 0x989680 ;  /* 0x009896800000895d */ /* 0x002fea0003900000 */
[----:B------:R-:W1:Y:S02]  /*151a0*/  @!P0 SYNCS.PHASECHK.TRANS64 P0, [R0+URZ+0x16840], R2 ;  /* 0x01684002000085a7 */ /* 0x000e64000800007f */
[----:B-1----:R-:W-:Y:S05]  /*151b0*/  @!P0 BRA `(.L_x_1042) ;  /* 0xfffffffc00f08947 */ /* 0x002fea000383ffff */
[----:B------:R-:W-:Y:S05]  /*151c0*/  BRA `(.L_x_1094) ;  /* 0xffffffc400f47947 */ /* 0x000fea000383ffff */
.L_x_1043:
[----:B------:R-:W-:Y:S01]  /*151d0*/  BSSY B0, `(.L_x_1095) ;  /* 0x0000008000007945 */ /* 0x000fe20003800000 */
[----:B------:R-:W-:Y:S02]  /*151e0*/  IMAD.MOV.U32 R13, RZ, RZ, R5 ;  /* 0x000000ffff0d7224 */ /* 0x000fe400078e0005 */
[----:B------:R-:W-:Y:S02]  /*151f0*/  IMAD.MOV.U32 R12, RZ, RZ, RZ ;  /* 0x000000ffff0c7224 */ /* 0x000fe400078e00ff */
[----:B------:R-:W-:Y:S02]  /*15200*/  IMAD.MOV.U32 R11, RZ, RZ, 0x181f ;  /* 0x0000181fff0b7424 */ /* 0x000fe400078e00ff */
[----:B------:R-:W-:-:S07]  /*15210*/  IMAD.MOV.U32 R15, RZ, RZ, -0x1 ;  /* 0xffffffffff0f7424 */ /* 0x000fce00078e00ff */
[----:B------:R-:W-:Y:S05]  /*15220*/  WARPSYNC.COLLECTIVE R15, `(.L_x_1096) ;  /* 0x000000000f087348 */ /* 0x000fea0003c00000 */
[----:B------:R0:W1:Y:S02]  /*15230*/  SHFL.IDX P6, R14, R13, R12, R11 ;  /* 0x0000000c0d0e7389 */ /* 0x00006400000c000b */
[----:B01----:R-:W-:Y:S01]  /*15240*/  ENDCOLLECTIVE ;  /* 0x000000000000791b */ /* 0x003fe20003800000 */
.L_x_1096:
[----:B------:R-:W-:Y:S05]  /*15250*/  BSYNC B0 ;  /* 0x0000000000007941 */ /* 0x000fea0003800000 */
.L_x_1095:
[----:B------:R-:W-:Y:S02]  /*15260*/  IMAD.MOV.U32 R13, RZ, RZ, R4 ;  /* 0x000000ffff0d7224 */ /* 0x000fe400078e0004 */
[----:B------:R-:W-:Y:S02]  /*15270*/  IMAD.MOV.U32 R12, RZ, RZ, RZ ;  /* 0x000000ffff0c7224 */ /* 0x000fe400078e00ff */
[----:B------:R-:W-:Y:S02]  /*15280*/  IMAD.MOV.U32 R11, RZ, RZ, 0x181f ;  /* 0x0000181fff0b7424 */ /* 0x000fe400078e00ff */
[----:B------:R-:W-:Y:S02]  /*15290*/  IMAD.MOV.U32 R15, RZ, RZ, -0x1 ;  /* 0xffffffffff0f7424 */ /* 0x000fe400078e00ff */
[----:B------:R-:W-:Y:S02]  /*152a0*/  IMAD.MOV.U32 R2, RZ, RZ, R14 ;  /* 0x000000ffff027224 */ /* 0x000fe400078e000e */
[----:B------:R-:W-:-:S07]  /*152b0*/  @P0 IMAD R8, R6, 0x2, R16 ;  /* 0x0000000206080824 */ /* 0x000fce00078e0210 */
[----:B------:R-:W-:Y:S05]  /*152c0*/  WARPSYNC.COLLECTIVE R15, `(.L_x_1097) ;  /* 0x000000000f087348 */ /* 0x000fea0003c00000 */
[----:B------:R0:W1:Y:S02]  /*152d0*/  SHFL.IDX P6, R14, R13, R12, R11 ;  /* 0x0000000c0d0e7389 */ /* 0x00006400000c000b */
[----:B01----:R-:W-:Y:S01]  /*152e0*/  ENDCOLLECTIVE ;  /* 0x000000000000791b */ /* 0x003fe20003800000 */
.L_x_1097:
[----:B------:R-:W-:Y:S02]  /*152f0*/  IMAD.MOV.U32 R13, RZ, RZ, R5 ;  /* 0x000000ffff0d7224 */ /* 0x000fe400078e0005 */
[----:B------:R-:W-:Y:S02]  /*15300*/  IMAD.MOV.U32 R12, RZ, RZ, 0x1 ;  /* 0x00000001ff0c7424 */ /* 0x000fe400078e00ff */
[----:B------:R-:W-:-:S07]  /*15310*/  IMAD.MOV.U32 R3, RZ, RZ, R14 ;  /* 0x000000ffff037224 */ /* 0x000fce00078e000e */
[----:B------:R-:W-:Y:S05]  /*15320*/  WARPSYNC.COLLECTIVE R15, `(.L_x_1098) ;  /* 0x000000000f087348 */ /* 0x000fea0003c00000 */
[----:B------:R0:W1:Y:S02]  /*15330*/  SHFL.IDX P6, R14, R13, R12, R11 ;  /* 0x0000000c0d0e7389 */ /* 0x00006400000c000b */
[----:B01----:R-:W-:Y:S01]  /*15340*/  ENDCOLLECTIVE ;  /* 0x000000000000791b */ /* 0x003fe20003800000 */
.L_x_1098:
        /* <DEDUP_REMOVED lines=15> */
.L_x_1099:
[----:B------:R-:W-:Y:S02]  /*15440*/  @P1 IMAD R8, R6, 0x2, R16 ;  /* 0x0000000206081824 */ /* 0x000fe400078e0210 */
[----:B------:R-:W-:Y:S02]  /*15450*/  IMAD.MOV.U32 R13, RZ, RZ, R5 ;  /* 0x000000ffff0d7224 */ /* 0x000fe400078e0005 */
[----:B------:R-:W-:Y:S02]  /*15460*/  IMAD.MOV.U32 R12, RZ, RZ, 0x2 ;  /* 0x00000002ff0c7424 */ /* 0x000fe400078e00ff */
[----:B------:R-:W-:-:S07]  /*15470*/  IMAD.MOV.U32 R3, RZ, RZ, R14 ;  /* 0x000000ffff037224 */ /* 0x000fce00078e000e */
[----:B------:R-:W-:Y:S05]  /*15480*/  WARPSYNC.COLLECTIVE R15, `(.L_x_1100) ;  /* 0x000000000f087348 */ /* 0x000fea0003c00000 */
[----:B------:R0:W1:Y:S02]  /*15490*/  SHFL.IDX P6, R14, R13, R12, R11 ;  /* 0x0000000c0d0e7389 */ /* 0x00006400000c000b */
[----:B01----:R-:W-:Y:S01]  /*154a0*/  ENDCOLLECTIVE ;  /* 0x000000000000791b */ /* 0x003fe20003800000 */
.L_x_1100:
        /* <DEDUP_REMOVED lines=15> */
.L_x_1101:
[----:B------:R-:W-:Y:S02]  /*155a0*/  @P1 IMAD R8, R6, 0x2, R16 ;  /* 0x0000000206081824 */ /* 0x000fe400078e0210 */
[----:B------:R-:W-:Y:S02]  /*155b0*/  IMAD.MOV.U32 R13, RZ, RZ, R5 ;  /* 0x000000ffff0d7224 */ /* 0x000fe400078e0005 */
[----:B------:R-:W-:Y:S02]  /*155c0*/  IMAD.MOV.U32 R12, RZ, RZ, 0x3 ;  /* 0x00000003ff0c7424 */ /* 0x000fe400078e00ff */
[----:B------:R-:W-:-:S07]  /*155d0*/  IMAD.MOV.U32 R3, RZ, RZ, R14 ;  /* 0x000000ffff037224 */ /* 0x000fce00078e000e */
[----:B------:R-:W-:Y:S05]  /*155e0*/  WARPSYNC.COLLECTIVE R15, `(.L_x_1102) ;  /* 0x000000000f087348 */ /* 0x000fea0003c00000 */
[----:B------:R0:W1:Y:S02]  /*155f0*/  SHFL.IDX P6, R14, R13, R12, R11 ;  /* 0x0000000c0d0e7389 */ /* 0x00006400000c000b */
[----:B01----:R-:W-:Y:S01]  /*15600*/  ENDCOLLECTIVE ;  /* 0x000000000000791b */ /* 0x003fe20003800000 */
.L_x_1102:
        /* <DEDUP_REMOVED lines=15> */
.L_x_1103:
[----:B------:R-:W-:Y:S02]  /*15700*/  @P1 IMAD R8, R6, 0x2, R16 ;  /* 0x0000000206081824 */ /* 0x000fe400078e0210 */
[----:B------:R-:W-:Y:S02]  /*15710*/  IMAD.MOV.U32 R13, RZ, RZ, R5 ;  /* 0x000000ffff0d7224 */ /* 0x000fe400078e0005 */
[----:B------:R-:W-:Y:S02]  /*15720*/  IMAD.MOV.U32 R12, RZ, RZ, 0x4 ;  /* 0x00000004ff0c7424 */ /* 0x000fe400078e00ff */
[----:B------:R-:W-:-:S07]  /*15730*/  IMAD.MOV.U32 R3, RZ, RZ, R14 ;  /* 0x000000ffff037224 */ /* 0x000fce00078e000e */
[----:B------:R-:W-:Y:S05]  /*15740*/  WARPSYNC.COLLECTIVE R15, `(.L_x_1104) ;  /* 0x000000000f087348 */ /* 0x000fea0003c00000 */
[----:B------:R0:W1:Y:S02]  /*15750*/  SHFL.IDX P6, R14, R13, R12, R11 ;  /* 0x0000000c0d0e7389 */ /* 0x00006400000c000b */
[----:B01----:R-:W-:Y:S01]  /*15760*/  ENDCOLLECTIVE ;  /* 0x000000000000791b */ /* 0x003fe20003800000 */
.L_x_1104:
        /* <DEDUP_REMOVED lines=15> */
.L_x_1105:
[----:B------:R-:W-:Y:S02]  /*15860*/  @P1 IMAD R8, R6, 0x2, R16 ;  /* 0x0000000206081824 */ /* 0x000fe400078e0210 */
[----:B------:R-:W-:Y:S02]  /*15870*/  IMAD.MOV.U32 R13, RZ, RZ, R5 ;  /* 0x000000ffff0d7224 */ /* 0x000fe400078e0005 */
[----:B------:R-:W-:Y:S02]  /*15880*/  IMAD.MOV.U32 R12, RZ, RZ, 0x5 ;  /* 0x00000005ff0c7424 */ /* 0x000fe400078e00ff */
[----:B------:R-:W-:-:S07]  /*15890*/  IMAD.MOV.U32 R3, RZ, RZ, R14 ;  /* 0x000000ffff037224 */ /* 0x000fce00078e000e */
[----:B------:R-:W-:Y:S05]  /*158a0*/  WARPSYNC.COLLECTIVE R15, `(.L_x_1106) ;  /* 0x000000000f087348 */ /* 0x000fea0003c00000 */
[----:B------:R0:W1:Y:S02]  /*158b0*/  SHFL.IDX P6, R14, R13, R12, R11 ;  /* 0x0000000c0d0e7389 */ /* 0x00006400000c000b */
[----:B01----:R-:W-:Y:S01]  /*158c0*/  ENDCOLLECTIVE ;  /* 0x000000000000791b */ /* 0x003fe20003800000 */
.L_x_1106:
        /* <DEDUP_REMOVED lines=15> */
.L_x_1107:
[----:B------:R-:W-:Y:S02]  /*159c0*/  @P1 IMAD R8, R6, 0x2, R16 ;  /* 0x0000000206081824 */ /* 0x000fe400078e0210 */
[----:B------:R-:W-:Y:S02]  /*159d0*/  IMAD.MOV.U32 R13, RZ, RZ, R5 ;  /* 0x000000ffff0d7224 */ /* 0x000fe400078e0005 */
[----:B------:R-:W-:Y:S02]  /*159e0*/  IMAD.MOV.U32 R12, RZ, RZ, 0x6 ;  /* 0x00000006ff0c7424 */ /* 0x000fe400078e00ff */
[----:B------:R-:W-:-:S07]  /*159f0*/  IMAD.MOV.U32 R3, RZ, RZ, R14 ;  /* 0x000000ffff037224 */ /* 0x000fce00078e000e */
[----:B------:R-:W-:Y:S05]  /*15a00*/  WARPSYNC.COLLECTIVE R15, `(.L_x_1108) ;  /* 0x000000000f087348 */ /* 0x000fea0003c00000 */
[----:B------:R0:W1:Y:S02]  /*15a10*/  SHFL.IDX P6, R14, R13, R12, R11 ;  /* 0x0000000c0d0e7389 */ /* 0x00006400000c000b */
[----:B01----:R-:W-:Y:S01]  /*15a20*/  ENDCOLLECTIVE ;  /* 0x000000000000791b */ /* 0x003fe20003800000 */
.L_x_1108:
        /* <DEDUP_REMOVED lines=15> */
.L_x_1109:
[----:B------:R-:W-:Y:S02]  /*15b20*/  @P1 IMAD R8, R6, 0x2, R16 ;  /* 0x0000000206081824 */ /* 0x000fe400078e0210 */
[----:B------:R-:W-:Y:S02]  /*15b30*/  IMAD.MOV.U32 R13, RZ, RZ, R5 ;  /* 0x000000ffff0d7224 */ /* 0x000fe400078e0005 */
[----:B------:R-:W-:Y:S02]  /*15b40*/  IMAD.MOV.U32 R12, RZ, RZ, 0x7 ;  /* 0x00000007ff0c7424 */ /* 0x000fe400078e00ff */
[----:B------:R-:W-:-:S07]  /*15b50*/  IMAD.MOV.U32 R3, RZ, RZ, R14 ;  /* 0x000000ffff037224 */ /* 0x000fce00078e000e */
[----:B------:R-:W-:Y:S05]  /*15b60*/  WARPSYNC.COLLECTIVE R15, `(.L_x_1110) ;  /* 0x000000000f087348 */ /* 0x000fea0003c00000 */
[----:B------:R0:W1:Y:S02]  /*15b70*/  SHFL.IDX P6, R14, R13, R12, R11 ;  /* 0x0000000c0d0e7389 */ /* 0x00006400000c000b */
[----:B01----:R-:W-:Y:S01]  /*15b80*/  ENDCOLLECTIVE ;  /* 0x000000000000791b */ /* 0x003fe20003800000 */
.L_x_1110:
        /* <DEDUP_REMOVED lines=14> */
.L_x_1111:
[----:B------:R-:W-:Y:S05]  /*15c70*/  BRA `(.L_x_1112) ;  /* 0xffffffc000f47947 */ /* 0x000fea000383ffff */
.L_x_1048:
[----:B------:R-:W-:Y:S02]  /*15c80*/  IMAD.MOV.U32 R13, RZ, RZ, R4 ;  /* 0x000000ffff0d7224 */ /* 0x000fe400078e0004 */
[----:B------:R-:W-:Y:S02]  /*15c90*/  IMAD.MOV.U32 R12, RZ, RZ, RZ ;  /* 0x000000ffff0c7224 */ /* 0x000fe400078e00ff */
[----:B------:R-:W-:Y:S02]  /*15ca0*/  IMAD.MOV.U32 R11, RZ, RZ, 0x181f ;  /* 0x0000181fff0b7424 */ /* 0x000fe400078e00ff */
[----:B------:R-:W-:Y:S02]  /*15cb0*/  IMAD.MOV.U32 R15, RZ, RZ, -0x1 ;  /* 0xffffffffff0f7424 */ /* 0x000fe400078e00ff */
[----:B------:R-:W-:-:S07]  /*15cc0*/  VIADD R6, R20, UR43 ;  /* 0x0000002b14067c36 */ /* 0x000fce0008000000 */
[----:B-----5:R-:W-:Y:S05]  /*15cd0*/  WARPSYNC.COLLECTIVE R15, `(.L_x_1113) ;  /* 0x000000000f087348 */ /* 0x020fea0003c00000 */
[----:B------:R0:W1:Y:S02]  /*15ce0*/  SHFL.IDX P6, R14, R13, R12, R11 ;  /* 0x0000000c0d0e7389 */ /* 0x00006400000c000b */
[----:B01---5:R-:W-:Y:S01]  /*15cf0*/  ENDCOLLECTIVE ;  /* 0x000000000000791b */ /* 0x023fe20003800000 */
.L_x_1113:
[C---:B------:R-:W-:Y:S01]  /*15d00*/  VIADD R8, R6.reuse, 0x10 ;  /* 0x0000001006087836 */ /* 0x040fe20000000000 */
[----:B------:R-:W-:Y:S01]  /*15d10*/  ISETP.GE.AND P1, PT, R6, UR38, PT ;  /* 0x0000002606007c0c */ /* 0x000fe2000bf26270 */
[----:B------:R-:W-:Y:S02]  /*15d20*/  IMAD.MOV.U32 R13, RZ, RZ, R0 ;  /* 0x000000ffff0d7224 */ /* 0x000fe400078e0000 */
[----:B------:R-:W-:-:S10]  /*15d30*/  IMAD.MOV.U32 R2, RZ, RZ, R14 ;  /* 0x000000ffff027224 */ /* 0x000fd400078e000e */
[----:B------:R-:W-:Y:S05]  /*15d40*/  WARPSYNC.COLLECTIVE R15, `(.L_x_1114) ;  /* 0x000000000f087348 */ /* 0x000fea0003c00000 */
[----:B------:R0:W1:Y:S02]  /*15d50*/  SHFL.IDX P6, R14, R13, R12, R11 ;  /* 0x0000000c0d0e7389 */ /* 0x00006400000c000b */
[----:B01----:R-:W-:Y:S01]  /*15d60*/  ENDCOLLECTIVE ;  /* 0x000000000000791b */ /* 0x003fe20003800000 */
.L_x_1114:
[----:B------:R-:W-:Y:S02]  /*15d70*/  IMAD.MOV.U32 R13, RZ, RZ, R4 ;  /* 0x000000ffff0d7224 */ /* 0x000fe400078e0004 */
[----:B------:R-:W-:Y:S02]  /*15d80*/  IMAD.MOV.U32 R12, RZ, RZ, 0x1 ;  /* 0x00000001ff0c7424 */ /* 0x000fe400078e00ff */
[----:B------:R-:W-:-:S07]  /*15d90*/  IMAD.MOV.U32 R3, RZ, RZ, R14 ;  /* 0x000000ffff037224 */ /* 0x000fce00078e000e */
[----:B------:R-:W-:Y:S05]  /*15da0*/  WARPSYNC.COLLECTIVE R15, `(.L_x_1115) ;  /* 0x000000000f087348 */ /* 0x000fea0003c00000 */
[----:B------:R0:W1:Y:S02]  /*15db0*/  SHFL.IDX P6, R14, R13, R12, R11 ;  /* 0x0000000c0d0e7389 */ /* 0x00006400000c000b */
[----:B01----:R-:W-:Y:S01]  /*15dc0*/  ENDCOLLECTIVE ;  /* 0x000000000000791b */ /* 0x003fe20003800000 */
.L_x_1115:
        /* <DEDUP_REMOVED lines=15> */
.L_x_1116:
[----:B------:R-:W-:Y:S02]  /*15ec0*/  IMAD.MOV.U32 R13, RZ, RZ, R4 ;  /* 0x000000ffff0d7224 */ /* 0x000fe400078e0004 */
[----:B------:R-:W-:Y:S02]  /*15ed0*/  IMAD.MOV.U32 R12, RZ, RZ, 0x2 ;  /* 0x00000002ff0c7424 */ /* 0x000fe400078e00ff */
[----:B------:R-:W-:-:S07]  /*15ee0*/  IMAD.MOV.U32 R3, RZ, RZ, R14 ;  /* 0x000000ffff037224 */ /* 0x000fce00078e000e */
[----:B------:R-:W-:Y:S05]  /*15ef0*/  WARPSYNC.COLLECTIVE R15, `(.L_x_1117) ;  /* 0x000000000f087348 */ /* 0x000fea0003c00000 */
[----:B------:R0:W1:Y:S02]  /*15f00*/  SHFL.IDX P6, R14, R13, R12, R11 ;  /* 0x0000000c0d0e7389 */ /* 0x00006400000c000b */
[----:B01----:R-:W-:Y:S01]  /*15f10*/  ENDCOLLECTIVE ;  /* 0x000000000000791b */ /* 0x003fe20003800000 */
.L_x_1117:
        /* <DEDUP_REMOVED lines=11> */
[----:B------:R-:W-:Y:S01]  /*15fd0*/  ISETP.GE.AND P1, PT, R2, UR38, PT ;  /* 0x0000002602007c0c */ /* 0x000fe2000bf26270 */
[----:B------:R-:W-:-:S12]  /*15fe0*/  IMAD.MOV.U32 R2, RZ, RZ, R14 ;  /* 0x000000ffff027224 */ /* 0x000fd800078e000e */
[----:B------:R-:W-:Y:S05]  /*15ff0*/  WARPSYNC.COLLECTIVE R15, `(.L_x_1118) ;  /* 0x000000000f087348 */ /* 0x000fea0003c00000 */
[----:B------:R0:W1:Y:S02]  /*16000*/  SHFL.IDX P6, R14, R13, R12, R11 ;  /* 0x0000000c0d0e7389 */ /* 0x00006400000c000b */
[----:B01----:R-:W-:Y:S01]  /*16010*/  ENDCOLLECTIVE ;  /* 0x000000000000791b */ /* 0x003fe20003800000 */
.L_x_1118:
[----:B------:R-:W-:Y:S02]  /*16020*/  IMAD.MOV.U32 R13, RZ, RZ, R4 ;  /* 0x000000ffff0d7224 */ /* 0x000fe400078e0004 */
[----:B------:R-:W-:Y:S02]  /*16030*/  IMAD.MOV.U32 R12, RZ, RZ, 0x3 ;  /* 0x00000003ff0c7424 */ /* 0x000fe400078e00ff */
[----:B------:R-:W-:-:S07]  /*16040*/  IMAD.MOV.U32 R3, RZ, RZ, R14 ;  /* 0x000000ffff037224 */ /* 0x000fce00078e000e */
[----:B------:R-:W-:Y:S05]  /*16050*/  WARPSYNC.COLLECTIVE R15, `(.L_x_1119) ;  /* 0x000000000f087348 */ /* 0x000fea0003c00000 */
[----:B------:R0:W1:Y:S02]  /*16060*/  SHFL.IDX P6, R14, R13, R12, R11 ;  /* 0x0000000c0d0e7389 */ /* 0x00006400000c000b */
[----:B01----:R-:W-:Y:S01]  /*16070*/  ENDCOLLECTIVE ;  /* 0x000000000000791b */ /* 0x003fe20003800000 */
.L_x_1119:
        /* <DEDUP_REMOVED lines=16> */
.L_x_1120:
[----:B------:R-:W-:Y:S02]  /*16180*/  IMAD.MOV.U32 R13, RZ, RZ, R4 ;  /* 0x000000ffff0d7224 */ /* 0x000fe400078e0004 */
[----:B------:R-:W-:Y:S02]  /*16190*/  IMAD.MOV.U32 R12, RZ, RZ, 0x4 ;  /* 0x00000004ff0c7424 */ /* 0x000fe400078e00ff */
[----:B------:R-:W-:-:S07]  /*161a0*/  IMAD.MOV.U32 R3, RZ, RZ, R14 ;  /* 0x000000ffff037224 */ /* 0x000fce00078e000e */
[----:B------:R-:W-:Y:S05]  /*161b0*/  WARPSYNC.COLLECTIVE R15, `(.L_x_1121) ;  /* 0x000000000f087348 */ /* 0x000fea0003c00000 */
[----:B------:R0:W1:Y:S02]  /*161c0*/  SHFL.IDX P6, R14, R13, R12, R11 ;  /* 0x0000000c0d0e7389 */ /* 0x00006400000c000b */
[----:B01----:R-:W-:Y:S01]  /*161d0*/  ENDCOLLECTIVE ;  /* 0x000000000000791b */ /* 0x003fe20003800000 */
.L_x_1121:
        /* <DEDUP_REMOVED lines=16> */
.L_x_1122:
[----:B------:R-:W-:Y:S02]  /*162e0*/  IMAD.MOV.U32 R13, RZ, RZ, R4 ;  /* 0x000000ffff0d7224 */ /* 0x000fe400078e0004 */
[----:B------:R-:W-:Y:S02]  /*162f0*/  IMAD.MOV.U32 R12, RZ, RZ, 0x5 ;  /* 0x00000005ff0c7424 */ /* 0x000fe400078e00ff */
[----:B------:R-:W-:-:S07]  /*16300*/  IMAD.MOV.U32 R3, RZ, RZ, R14 ;  /* 0x000000ffff037224 */ /* 0x000fce00078e000e */
[----:B------:R-:W-:Y:S05]  /*16310*/  WARPSYNC.COLLECTIVE R15, `(.L_x_1123) ;  /* 0x000000000f087348 */ /* 0x000fea0003c00000 */
[----:B------:R0:W1:Y:S02]  /*16320*/  SHFL.IDX P6, R14, R13, R12, R11 ;  /* 0x0000000c0d0e7389 */ /* 0x00006400000c000b */
[----:B01----:R-:W-:Y:S01]  /*16330*/  ENDCOLLECTIVE ;  /* 0x000000000000791b */ /* 0x003fe20003800000 */
.L_x_1123:
        /* <DEDUP_REMOVED lines=16> */
.L_x_1124:
[----:B------:R-:W-:Y:S02]  /*16440*/  IMAD.MOV.U32 R13, RZ, RZ, R4 ;  /* 0x000000ffff0d7224 */ /* 0x000fe400078e0004 */
[----:B------:R-:W-:Y:S02]  /*16450*/  IMAD.MOV.U32 R12, RZ, RZ, 0x6 ;  /* 0x00000006ff0c7424 */ /* 0x000fe400078e00ff */
[----:B------:R-:W-:-:S07]  /*16460*/  IMAD.MOV.U32 R3, RZ, RZ, R14 ;  /* 0x000000ffff037224 */ /* 0x000fce00078e000e */
[----:B------:R-:W-:Y:S05]  /*16470*/  WARPSYNC.COLLECTIVE R15, `(.L_x_1125) ;  /* 0x000000000f087348 */ /* 0x000fea0003c00000 */
[----:B------:R0:W1:Y:S02]  /*16480*/  SHFL.IDX P6, R14, R13, R12, R11 ;  /* 0x0000000c0d0e7389 */ /* 0x00006400000c000b */
[----:B01----:R-:W-:Y:S01]  /*16490*/  ENDCOLLECTIVE ;  /* 0x000000000000791b */ /* 0x003fe20003800000 */
.L_x_1125:
        /* <DEDUP_REMOVED lines=16> */
.L_x_1126:
[----:B------:R-:W-:Y:S02]  /*165a0*/  IMAD.MOV.U32 R13, RZ, RZ, R4 ;  /* 0x000000ffff0d7224 */ /* 0x000fe400078e0004 */
[----:B------:R-:W-:Y:S02]  /*165b0*/  IMAD.MOV.U32 R12, RZ, RZ, 0x7 ;  /* 0x00000007ff0c7424 */ /* 0x000fe400078e00ff */
[----:B------:R-:W-:-:S07]  /*165c0*/  IMAD.MOV.U32 R3, RZ, RZ, R14 ;  /* 0x000000ffff037224 */ /* 0x000fce00078e000e */
[----:B------:R-:W-:Y:S05]  /*165d0*/  WARPSYNC.COLLECTIVE R15, `(.L_x_1127) ;  /* 0x000000000f087348 */ /* 0x000fea0003c00000 */
[----:B------:R0:W1:Y:S02]  /*165e0*/  SHFL.IDX P6, R14, R13, R12, R11 ;  /* 0x0000000c0d0e7389 */ /* 0x00006400000c000b */
[----:B01----:R-:W-:Y:S01]  /*165f0*/  ENDCOLLECTIVE ;  /* 0x000000000000791b */ /* 0x003fe20003800000 */
.L_x_1127:
[----:B------:R-:W-:-:S05]  /*16600*/  @!P1 LEA R3, P0, R10, R3, 0x1 ;  /* 0x000000030a039211 */ /* 0x000fca00078008ff */
[----:B------:R-:W-:-:S05]  /*16610*/  @!P1 IMAD.X R2, RZ, RZ, R2, P0 ;  /* 0x000000ffff029224 */ /* 0x000fca00000e0602 */
[----:B------:R-:W-:Y:S01]  /*16620*/  @!P1 LOP3.LUT R3, R3, R2, RZ, 0x3c, !PT ;  /* 0x0000000203039212 */ /* 0x000fe200078e3cff */
[----:B------:R-:W-:-:S03]  /*16630*/  IMAD.MOV.U32 R13, RZ, RZ, R0 ;  /* 0x000000ffff0d7224 */ /* 0x000fc600078e0000 */
[----:B------:R-:W-:-:S04]  /*16640*/  @!P1 LOP3.LUT R2, R3, R2, RZ, 0x3c, !PT ;  /* 0x0000000203029212 */ /* 0x000fc800078e3cff */
[----:B------:R-:W-:Y:S01]  /*16650*/  @!P1 LOP3.LUT R3, R3, R2, RZ, 0x3c, !PT ;  /* 0x0000000203039212 */ /* 0x000fe200078e3cff */
[----:B------:R-:W-:-:S07]  /*16660*/  IMAD.MOV.U32 R4, RZ, RZ, R14 ;  /* 0x000000ffff047224 */ /* 0x000fce00078e000e */
[----:B------:R-:W-:Y:S05]  /*16670*/  WARPSYNC.COLLECTIVE R15, `(.L_x_1128) ;  /* 0x000000000f087348 */ /* 0x000fea0003c00000 */
[----:B------:R0:W1:Y:S02]  /*16680*/  SHFL.IDX P6, R14, R13, R12, R11 ;  /* 0x0000000c0d0e7389 */ /* 0x00006400000c000b */
[----:B01----:R-:W-:Y:S01]  /*16690*/  ENDCOLLECTIVE ;  /* 0x000000000000791b */ /* 0x003fe20003800000 */
.L_x_1128:
[----:B------:R-:W-:Y:S01]  /*166a0*/  @!PT LDS RZ, [RZ] ;  /* 0x00000000fffff984 */ /* 0x000fe20000000800 */
[----:B------:R-:W-:Y:S01]  /*166b0*/  @!PT LDS RZ, [RZ] ;  /* 0x00000000fffff984 */ /* 0x000fe20000000800 */
[----:B------:R-:W-:Y:S01]  /*166c0*/  @!PT LDS RZ, [RZ] ;  /* 0x00000000fffff984 */ /* 0x000fe20000000800 */
[----:B------:R0:W-:Y:S01]  /*166d0*/  @!P1 LDGSTS.E.BYPASS.LTC128B.128 [R9+0xb400], desc[UR52][R2.64], !P5 ;  /* 0x0b40000002099fae */ /* 0x0001e2000e901d74 */
[----:B------:R-:W-:Y:S02]  /*166e0*/  IMAD.MOV.U32 R13, RZ, RZ, R7 ;  /* 0x000000ffff0d7224 */ /* 0x000fe400078e0007 */
[----:B0-----:R-:W-:Y:S02]  /*166f0*/  VIADD R2, R6, 0x70 ;  /* 0x0000007006027836 */ /* 0x001fe40000000000 */
[----:B------:R-:W-:-:S03]  /*16700*/  IMAD.MOV.U32 R12, RZ, RZ, RZ ;  /* 0x000000ffff0c7224 */ /* 0x000fc600078e00ff */
[----:B------:R-:W-:Y:S01]  /*16710*/  ISETP.GE.AND P1, PT, R2, UR38, PT ;  /* 0x0000002602007c0c */ /* 0x000fe2000bf26270 */
[----:B------:R-:W-:-:S12]  /*16720*/  IMAD.MOV.U32 R0, RZ, RZ, R14 ;  /* 0x000000ffff007224 */ /* 0x000fd800078e000e */
[----:B------:R-:W-:Y:S05]  /*16730*/  WARPSYNC.COLLECTIVE R15, `(.L_x_1129) ;  /* 0x000000000f087348 */ /* 0x000fea0003c00000 */
[----:B------:R0:W1:Y:S02]  /*16740*/  SHFL.IDX P6, R14, R13, R12, R11 ;  /* 0x0000000c0d0e7389 */ /* 0x00006400000c000b */
[----:B01----:R-:W-:Y:S01]  /*16750*/  ENDCOLLECTIVE ;  /* 0x000000000000791b */ /* 0x003fe20003800000 */
.L_x_1129:
[----:B------:R-:W-:Y:S01]  /*16760*/  @!P1 LEA R2, P0, R10, R0, 0x1 ;  /* 0x000000000a029211 */ /* 0x000fe200078008ff */
[----:B------:R-:W-:-:S04]  /*16770*/  VIADD R0, R6, 0x80 ;  /* 0x0000008006007836 */ /* 0x000fc80000000000 */
[----:B------:R-:W-:Y:S02]  /*16780*/  @!P1 IMAD.X R3, RZ, RZ, R4, P0 ;  /* 0x000000ffff039224 */ /* 0x000fe400000e0604 */
[----:B------:R-:W-:-:S03]  /*16790*/  IMAD.MOV.U32 R13, RZ, RZ, R5 ;  /* 0x000000ffff0d7224 */ /* 0x000fc600078e0005 */
[----:B------:R-:W-:Y:S01]  /*167a0*/  @!PT LDS RZ, [RZ] ;  /* 0x00000000fffff984 */ /* 0x000fe20000000800 */
[----:B------:R-:W-:Y:S01]  /*167b0*/  @!PT LDS RZ, [RZ] ;  /* 0x00000000fffff984 */ /* 0x000fe20000000800 */
[----:B------:R-:W-:Y:S01]  /*167c0*/  @!PT LDS RZ, [RZ] ;  /* 0x00000000fffff984 */ /* 0x000fe20000000800 */
[----:B------:R0:W-:Y:S01]  /*167d0*/  @!P1 LDGSTS.E.BYPASS.LTC128B.128 [R9+0xbc00], desc[UR52][R2.64], !P5 ;  /* 0x0bc0000002099fae */ /* 0x0001e2000e901d74 */
[----:B------:R-:W-:Y:S01]  /*167e0*/  ISETP.GE.AND P1, PT, R0, UR38, PT ;  /* 0x0000002600007c0c */ /* 0x000fe2000bf26270 */
[----:B------:R-:W-:-:S12]  /*167f0*/  IMAD.MOV.U32 R0, RZ, RZ, R14 ;  /* 0x000000ffff007224 */ /* 0x000fd800078e000e */
[----:B0-----:R-:W-:Y:S05]  /*16800*/  WARPSYNC.COLLECTIVE R15, `(.L_x_1130) ;  /* 0x000000000f087348 */ /* 0x001fea0003c00000 */
[----:B------:R1:W2:Y:S02]  /*16810*/  SHFL.IDX P6, R14, R13, R12, R11 ;  /* 0x0000000c0d0e7389 */ /* 0x0002a400000c000b */
[----:B012---:R-:W-:Y:S01]  /*16820*/  ENDCOLLECTIVE ;  /* 0x000000000000791b */ /* 0x007fe20003800000 */
.L_x_1130:
[----:B------:R-:W-:Y:S02]  /*16830*/  IMAD.MOV.U32 R13, RZ, RZ, R7 ;  /* 0x000000ffff0d7224 */ /* 0x000fe400078e0007 */
[----:B------:R-:W-:Y:S01]  /*16840*/  IMAD.MOV.U32 R12, RZ, RZ, 0x1 ;  /* 0x00000001ff0c7424 */ /* 0x000fe200078e00ff */
[----:B------:R-:W-:-:S13]  /*16850*/  @!P1 LEA R2, P0, R10, R14, 0x1 ;  /* 0x0000000e0a029211 */ /* 0x000fda00078008ff */
[----:B------:R-:W-:Y:S05]  /*16860*/  WARPSYNC.COLLECTIVE R15, `(.L_x_1131) ;  /* 0x000000000f087348 */ /* 0x000fea0003c00000 */
[----:B------:R0:W1:Y:S02]  /*16870*/  SHFL.IDX P6, R14, R13, R12, R11 ;  /* 0x0000000c0d0e7389 */ /* 0x00006400000c000b */
[----:B01----:R-:W-:Y:S01]  /*16880*/  ENDCOLLECTIVE ;  /* 0x000000000000791b */ /* 0x003fe20003800000 */
.L_x_1131:
[----:B------:R-:W-:Y:S02]  /*16890*/  @!P1 IMAD.X R3, RZ, RZ, R0, P0 ;  /* 0x000000ffff039224 */ /* 0x000fe400000e0600 */
[----:B------:R-:W-:-:S03]  /*168a0*/  VIADD R0, R6, 0x90 ;  /* 0x0000009006007836 */ /* 0x000fc60000000000 */
[----:B------:R-:W-:Y:S01]  /*168b0*/  @!PT LDS RZ, [RZ] ;  /* 0x00000000fffff984 */ /* 0x000fe20000000800 */
[----:B------:R-:W-:Y:S01]  /*168c0*/  @!PT LDS RZ, [RZ] ;  /* 0x00000000fffff984 */ /* 0x000fe20000000800 */
[----:B------:R-:W-:Y:S01]  /*168d0*/  @!PT LDS RZ, [RZ] ;  /* 0x00000000fffff984 */ /* 0x000fe20000000800 */
[----:B------:R0:W-:Y:S02]  /*168e0*/  @!P1 LDGSTS.E.BYPASS.LTC128B.128 [R9+0xc400], desc[UR52][R2.64], !P5 ;  /* 0x0c40000002099fae */ /* 0x0001e4000e901d74 */
[----:B------:R-:W-:Y:S01]  /*168f0*/  ISETP.GE.AND P1, PT, R0, UR38, PT ;  /* 0x0000002600007c0c */ /* 0x000fe2000bf26270 */
[----:B------:R-:W-:Y:S02]  /*16900*/  IMAD.MOV.U32 R13, RZ, RZ, R5 ;  /* 0x000000ffff0d7224 */ /* 0x000fe400078e0005 */
[----:B------:R-:W-:-:S10]  /*16910*/  IMAD.MOV.U32 R0, RZ, RZ, R14 ;  /* 0x000000ffff007224 */ /* 0x000fd400078e000e */
[----:B0-----:R-:W-:Y:S05]  /*16920*/  WARPSYNC.COLLECTIVE R15, `(.L_x_1132) ;  /* 0x000000000f087348 */ /* 0x001fea0003c00000 */
[----:B------:R1:W2:Y:S02]  /*16930*/  SHFL.IDX P6, R14, R13, R12, R11 ;  /* 0x0000000c0d0e7389 */ /* 0x0002a400000c000b */
[----:B012---:R-:W-:Y:S01]  /*16940*/  ENDCOLLECTIVE ;  /* 0x000000000000791b */ /* 0x007fe20003800000 */
.L_x_1132:
[----:B------:R-:W-:Y:S02]  /*16950*/  IMAD.MOV.U32 R13, RZ, RZ, R7 ;  /* 0x000000ffff0d7224 */ /* 0x000fe400078e0007 */
[----:B------:R-:W-:Y:S02]  /*16960*/  IMAD.MOV.U32 R12, RZ, RZ, 0x2 ;  /* 0x00000002ff0c7424 */ /* 0x000fe400078e00ff */
[----:B------:R-:W-:-:S07]  /*16970*/  IMAD.MOV.U32 R2, RZ, RZ, R14 ;  /* 0x000000ffff027224 */ /* 0x000fce00078e000e */
[----:B------:R-:W-:Y:S05]  /*16980*/  WARPSYNC.COLLECTIVE R15, `(.L_x_1133) ;  /* 0x000000000f087348 */ /* 0x000fea0003c00000 */
[----:B------:R0:W1:Y:S02]  /*16990*/  SHFL.IDX P6, R14, R13, R12, R11 ;  /* 0x0000000c0d0e7389 */ /* 0x00006400000c000b */
[----:B01----:R-:W-:Y:S01]  /*169a0*/  ENDCOLLECTIVE ;  /* 0x000000000000791b */ /* 0x003fe20003800000 */
.L_x_1133:
[----:B------:R-:W-:-:S05]  /*169b0*/  @!P1 LEA R2, P0, R10, R2, 0x1 ;  /* 0x000000020a029211 */ /* 0x000fca00078008ff */
[----:B------:R-:W-:-:S05]  /*169c0*/  @!P1 IMAD.X R3, RZ, RZ, R0, P0 ;  /* 0x000000ffff039224 */ /* 0x000fca00000e0600 */
[----:B------:R-:W-:Y:S01]  /*169d0*/  @!PT LDS RZ, [RZ] ;  /* 0x00000000fffff984 */ /* 0x000fe20000000800 */
[----:B------:R-:W-:Y:S01]  /*169e0*/  @!PT LDS RZ, [RZ] ;  /* 0x00000000fffff984 */ /* 0x000fe20000000800 */
[----:B------:R-:W-:Y:S01]  /*169f0*/  @!PT LDS RZ, [RZ] ;  /* 0x00000000fffff984 */ /* 0x000fe20000000800 */
[----:B------:R0:W-:Y:S01]  /*16a00*/  @!P1 LDGSTS.E.BYPASS.LTC128B.128 [R9+0xcc00], desc[UR52][R2.64], !P5 ;  /* 0x0cc0000002099fae */ /* 0x0001e2000e901d74 */
[----:B------:R-:W-:Y:S02]  /*16a10*/  IMAD.MOV.U32 R13, RZ, RZ, R5 ;  /* 0x000000ffff0d7224 */ /* 0x000fe400078e0005 */
[----:B------:R-:W-:-:S07]  /*16a20*/  IMAD.MOV.U32 R0, RZ, RZ, R14 ;  /* 0x000000ffff007224 */ /* 0x000fce00078e000e */
[----:B0-----:R-:W-:Y:S05]  /*16a30*/  WARPSYNC.COLLECTIVE R15, `(.L_x_1134) ;  /* 0x000000000f087348 */ /* 0x001fea0003c00000 */
[----:B------:R1:W2:Y:S02]  /*16a40*/  SHFL.IDX P6, R14, R13, R12, R11 ;  /* 0x0000000c0d0e7389 */ /* 0x0002a400000c000b */
[----:B012---:R-:W-:Y:S01]  /*16a50*/  ENDCOLLECTIVE ;  /* 0x000000000000791b */ /* 0x007fe20003800000 */
.L_x_1134:
[----:B------:R-:W-:-:S05]  /*16a60*/  VIADD R3, R6, 0xa0 ;  /* 0x000000a006037836 */ /* 0x000fca0000000000 */
[----:B------:R-:W-:Y:S01]  /*16a70*/  ISETP.GE.AND P1, PT, R3, UR38, PT ;  /* 0x0000002603007c0c */ /* 0x000fe2000bf26270 */
[----:B------:R-:W-:Y:S02]  /*16a80*/  IMAD.MOV.U32 R13, RZ, RZ, R7 ;  /* 0x000000ffff0d7224 */ /* 0x000fe400078e0007 */
[----:B------:R-:W-:Y:S02]  /*16a90*/  IMAD.MOV.U32 R12, RZ, RZ, 0x3 ;  /* 0x00000003ff0c7424 */ /* 0x000fe400078e00ff */
[----:B------:R-:W-:-:S08]  /*16aa0*/  IMAD.MOV.U32 R2, RZ, RZ, R14 ;  /* 0x000000ffff027224 */ /* 0x000fd000078e000e */
[----:B------:R-:W-:Y:S05]  /*16ab0*/  WARPSYNC.COLLECTIVE R15, `(.L_x_1135) ;  /* 0x000000000f087348 */ /* 0x000fea0003c00000 */
[----:B------:R0:W1:Y:S02]  /*16ac0*/  SHFL.IDX P6, R14, R13, R12, R11 ;  /* 0x0000000c0d0e7389 */ /* 0x00006400000c000b */
[----:B01----:R-:W-:Y:S01]  /*16ad0*/  ENDCOLLECTIVE ;  /* 0x000000000000791b */ /* 0x003fe20003800000 */
.L_x_1135:
        /* <DEDUP_REMOVED lines=11> */
.L_x_1136:
[----:B------:R-:W-:Y:S05]  /*16b90*/  BRA `(.L_x_1137) ;  /* 0xffffffc000b07947 */ /* 0x000fea000383ffff */
.L_x_1051:
[----:B0-----:R0:W1:Y:S02]  /*16ba0*/  SYNCS.PHASECHK.TRANS64.TRYWAIT P0, [R16+URZ+0x16820], R3 ;  /* 0x01682003100075a7 */ /* 0x001064000800017f */
[----:B-1----:R-:W-:Y:S05]  /*16bb0*/  @!P0 NANOSLEEP.SYNCS 0x989680 ;  /* 0x009896800000895d */ /* 0x002fea0003900000 */
[----:B------:R-:W1:Y:S02]  /*16bc0*/  @!P0 SYNCS.PHASECHK.TRANS64 P0, [R16+URZ+0x16820], R3 ;  /* 0x01682003100085a7 */ /* 0x000e64000800007f */
[----:B-1----:R-:W-:Y:S05]  /*16bd0*/  @!P0 BRA `(.L_x_1051) ;  /* 0xfffffffc00f08947 */ /* 0x002fea000383ffff */
[----:B------:R-:W-:Y:S05]  /*16be0*/  BRA `(.L_x_1138) ;  /* 0xffffffc4000c7947 */ /* 0x000fea000383ffff */
.L_x_1055:
[----:B0-----:R0:W1:Y:S02]  /*16bf0*/  SYNCS.PHASECHK.TRANS64.TRYWAIT P0, [R5+URZ+0x16840], R2 ;  /* 0x01684002050075a7 */ /* 0x001064000800017f */
[----:B-1----:R-:W-:Y:S05]  /*16c00*/  @!P0 NANOSLEEP.SYNCS 0x989680 ;  /* 0x009896800000895d */ /* 0x002fea0003900000 */
[----:B------:R-:W1:Y:S02]  /*16c10*/  @!P0 SYNCS.PHASECHK.TRANS64 P0, [R5+URZ+0x16840], R2 ;  /* 0x01684002050085a7 */ /* 0x000e64000800007f */
[----:B-1----:R-:W-:Y:S05]  /*16c20*/  @!P0 BRA `(.L_x_1055) ;  /* 0xfffffffc00f08947 */ /* 0x002fea000383ffff */
[----:B------:R-:W-:Y:S05]  /*16c30*/  BRA `(.L_x_1139) ;  /* 0xffffffc400d87947 */ /* 0x000fea000383ffff */
.L_x_1056:
        /* <DEDUP_REMOVED lines=8> */
.L_x_1141:
[----:B------:R-:W-:Y:S05]  /*16cc0*/  BSYNC B1 ;  /* 0x0000000000017941 */ /* 0x000fea0003800000 */
.L_x_1140:
[----:B------:R-:W0:Y:S01]  /*16cd0*/  S2R R7, SR_TID.X ;  /* 0x0000000000077919 */ /* 0x000e220000002100 */
[----:B------:R-:W-:Y:S02]  /*16ce0*/  IMAD.MOV.U32 R13, RZ, RZ, R8 ;  /* 0x000000ffff0d7224 */ /* 0x000fe400078e0008 */
[----:B------:R-:W-:Y:S02]  /*16cf0*/  IMAD.MOV.U32 R12, RZ, RZ, RZ ;  /* 0x000000ffff0c7224 */ /* 0x000fe400078e00ff */
[----:B------:R-:W-:Y:S02]  /*16d00*/  IMAD.MOV.U32 R11, RZ, RZ, 0x181f ;  /* 0x0000181fff0b7424 */ /* 0x000fe400078e00ff */
[----:B------:R-:W-:Y:S02]  /*16d10*/  IMAD.MOV.U32 R15, RZ, RZ, -0x1 ;  /* 0xffffffffff0f7424 */ /* 0x000fe400078e00ff */
[----:B------:R-:W-:Y:S02]  /*16d20*/  IMAD.MOV.U32 R3, RZ, RZ, R14 ;  /* 0x000000ffff037224 */ /* 0x000fe400078e000e */
[----:B------:R-:W-:-:S07]  /*16d30*/  IMAD R9, R9, 0x2, R16 ;  /* 0x0000000209097824 */ /* 0x000fce00078e0210 */
[----:B0-----:R-:W-:Y:S05]  /*16d40*/  WARPSYNC.COLLECTIVE R15, `(.L_x_1142) ;  /* 0x000000000f087348 */ /* 0x001fea0003c00000 */
[----:B------:R1:W2:Y:S02]  /*16d50*/  SHFL.IDX P6, R14, R13, R12, R11 ;  /* 0x0000000c0d0e7389 */ /* 0x0002a400000c000b */
[----:B012---:R-:W-:Y:S01]  /*16d60*/  ENDCOLLECTIVE ;  /* 0x000000000000791b */ /* 0x007fe20003800000 */
.L_x_1142:
[----:B------:R-:W-:Y:S02]  /*16d70*/  IMAD.MOV.U32 R13, RZ, RZ, R10 ;  /* 0x000000ffff0d7224 */ /* 0x000fe400078e000a */
[----:B------:R-:W-:Y:S02]  /*16d80*/  IMAD.MOV.U32 R12, RZ, RZ, 0x1 ;  /* 0x00000001ff0c7424 */ /* 0x000fe400078e00ff */
[----:B------:R-:W-:Y:S02]  /*16d90*/  IMAD.SHL.U32 R7, R7, 0x8, RZ ;  /* 0x0000000807077824 */ /* 0x000fe400078e00ff */
[----:B------:R-:W-:-:S03]  /*16da0*/  IMAD.MOV.U32 R2, RZ, RZ, R14 ;  /* 0x000000ffff027224 */ /* 0x000fc600078e000e */
[----:B------:R-:W-:-:S07]  /*16db0*/  LOP3.LUT R7, R7, 0x38, RZ, 0xc0, !PT ;  /* 0x0000003807077812 */ /* 0x000fce00078ec0ff */
[----:B------:R-:W-:Y:S05]  /*16dc0*/  WARPSYNC.COLLECTIVE R15, `(.L_x_1143) ;  /* 0x000000000f087348 */ /* 0x000fea0003c00000 */
[----:B------:R0:W1:Y:S02]  /*16dd0*/  SHFL.IDX P6, R14, R13, R12, R11 ;  /* 0x0000000c0d0e7389 */ /* 0x00006400000c000b */
[----:B01----:R-:W-:Y:S01]  /*16de0*/  ENDCOLLECTIVE ;  /* 0x000000000000791b */ /* 0x003fe20003800000 */
.L_x_1143:
[----:B------:R-:W-:-:S05]  /*16df0*/  IMAD.SHL.U32 R7, R7, 0x2, RZ ;  /* 0x0000000207077824 */ /* 0x000fca00078e00ff */
[----:B------:R-:W-:-:S05]  /*16e00*/  IADD3 R2, P0, R2, R7, RZ ;  /* 0x0000000702027210 */ /* 0x000fca0007f1e0ff */
[----:B------:R-:W-:Y:S02]  /*16e10*/  IMAD.X R3, RZ, RZ, R3, P0 ;  /* 0x000000ffff037224 */ /* 0x000fe400000e0603 */
[----:B------:R-:W-:-:S03]  /*16e20*/  IMAD.MOV.U32 R13, RZ, RZ, R8 ;  /* 0x000000ffff0d7224 */ /* 0x000fc600078e0008 */
        /* <DEDUP_REMOVED lines=8> */
.L_x_1144:
[----:B------:R-:W-:Y:S02]  /*16eb0*/  IMAD.MOV.U32 R13, RZ, RZ, R10 ;  /* 0x000000ffff0d7224 */ /* 0x000fe400078e000a */
[----:B------:R-:W-:Y:S02]  /*16ec0*/  IMAD.MOV.U32 R12, RZ, RZ, 0x2 ;  /* 0x00000002ff0c7424 */ /* 0x000fe400078e00ff */
[----:B------:R-:W-:-:S07]  /*16ed0*/  IMAD.MOV.U32 R2, RZ, RZ, R14 ;  /* 0x000000ffff027224 */ /* 0x000fce00078e000e */
[----:B------:R-:W-:Y:S05]  /*16ee0*/  WARPSYNC.COLLECTIVE R15, `(.L_x_1145) ;  /* 0x000000000f087348 */ /* 0x000fea0003c00000 */
[----:B------:R0:W1:Y:S02]  /*16ef0*/  SHFL.IDX P6, R14, R13, R12, R11 ;  /* 0x0000000c0d0e7389 */ /* 0x00006400000c000b */
[----:B01----:R-:W-:Y:S01]  /*16f00*/  ENDCOLLECTIVE ;  /* 0x000000000000791b */ /* 0x003fe20003800000 */
.L_x_1145:
        /* <DEDUP_REMOVED lines=11> */
.L_x_1146:
[----:B------:R-:W-:Y:S02]  /*16fc0*/  IMAD.MOV.U32 R13, RZ, RZ, R10 ;  /* 0x000000ffff0d7224 */ /* 0x000fe400078e000a */
[----:B------:R-:W-:Y:S02]  /*16fd0*/  IMAD.MOV.U32 R12, RZ, RZ, 0x3 ;  /* 0x00000003ff0c7424 */ /* 0x000fe400078e00ff */
[----:B------:R-:W-:-:S07]  /*16fe0*/  IMAD.MOV.U32 R2, RZ, RZ, R14 ;  /* 0x000000ffff027224 */ /* 0x000fce00078e000e */
[----:B------:R-:W-:Y:S05]  /*16ff0*/  WARPSYNC.COLLECTIVE R15, `(.L_x_1147) ;  /* 0x000000000f087348 */ /* 0x000fea0003c00000 */
[----:B------:R0:W1:Y:S02]  /*17000*/  SHFL.IDX P6, R14, R13, R12, R11 ;  /* 0x0000000c0d0e7389 */ /* 0x00006400000c000b */
[----:B01----:R-:W-:Y:S01]  /*17010*/  ENDCOLLECTIVE ;  /* 0x000000000000791b */ /* 0x003fe20003800000 */
.L_x_1147:
        /* <DEDUP_REMOVED lines=11> */
.L_x_1148:
[----:B------:R-:W-:Y:S02]  /*170d0*/  IMAD.MOV.U32 R13, RZ, RZ, R10 ;  /* 0x000000ffff0d7224 */ /* 0x000fe400078e000a */
[----:B------:R-:W-:Y:S02]  /*170e0*/  IMAD.MOV.U32 R12, RZ, RZ, 0x4 ;  /* 0x00000004ff0c7424 */ /* 0x000fe400078e00ff */
[----:B------:R-:W-:-:S07]  /*170f0*/  IMAD.MOV.U32 R2, RZ, RZ, R14 ;  /* 0x000000ffff027224 */ /* 0x000fce00078e000e */
[----:B------:R-:W-:Y:S05]  /*17100*/  WARPSYNC.COLLECTIVE R15, `(.L_x_1149) ;  /* 0x000000000f087348 */ /* 0x000fea0003c00000 */
[----:B------:R0:W1:Y:S02]  /*17110*/  SHFL.IDX P6, R14, R13, R12, R11 ;  /* 0x0000000c0d0e7389 */ /* 0x00006400000c000b */
[----:B01----:R-:W-:Y:S01]  /*17120*/  ENDCOLLECTIVE ;  /* 0x000000000000791b */ /* 0x003fe20003800000 */
.L_x_1149:
        /* <DEDUP_REMOVED lines=11> */
.L_x_1150:
[----:B------:R-:W-:Y:S02]  /*171e0*/  IMAD.MOV.U32 R13, RZ, RZ, R10 ;  /* 0x000000ffff0d7224 */ /* 0x000fe400078e000a */
[----:B------:R-:W-:Y:S02]  /*171f0*/  IMAD.MOV.U32 R12, RZ, RZ, 0x5 ;  /* 0x00000005ff0c7424 */ /* 0x000fe400078e00ff */
[----:B------:R-:W-:-:S07]  /*17200*/  IMAD.MOV.U32 R2, RZ, RZ, R14 ;  /* 0x000000ffff027224 */ /* 0x000fce00078e000e */
[----:B------:R-:W-:Y:S05]  /*17210*/  WARPSYNC.COLLECTIVE R15, `(.L_x_1151) ;  /* 0x000000000f087348 */ /* 0x000fea0003c00000 */
[----:B------:R0:W1:Y:S02]  /*17220*/  SHFL.IDX P6, R14, R13, R12, R11 ;  /* 0x0000000c0d0e7389 */ /* 0x00006400000c000b */
[----:B01----:R-:W-:Y:S01]  /*17230*/  ENDCOLLECTIVE ;  /* 0x000000000000791b */ /* 0x003fe20003800000 */
.L_x_1151:
        /* <DEDUP_REMOVED lines=11> */
.L_x_1152:
[----:B------:R-:W-:Y:S02]  /*172f0*/  IMAD.MOV.U32 R13, RZ, RZ, R10 ;  /* 0x000000ffff0d7224 */ /* 0x000fe400078e000a */
[----:B------:R-:W-:Y:S02]  /*17300*/  IMAD.MOV.U32 R12, RZ, RZ, 0x6 ;  /* 0x00000006ff0c7424 */ /* 0x000fe400078e00ff */
[----:B------:R-:W-:-:S07]  /*17310*/  IMAD.MOV.U32 R2, RZ, RZ, R14 ;  /* 0x000000ffff027224 */ /* 0x000fce00078e000e */
[----:B------:R-:W-:Y:S05]  /*17320*/  WARPSYNC.COLLECTIVE R15, `(.L_x_1153) ;  /* 0x000000000f087348 */ /* 0x000fea0003c00000 */
[----:B------:R0:W1:Y:S02]  /*17330*/  SHFL.IDX P6, R14, R13, R12, R11 ;  /* 0x0000000c0d0e7389 */ /* 0x00006400000c000b */
[----:B01----:R-:W-:Y:S01]  /*17340*/  ENDCOLLECTIVE ;  /* 0x000000000000791b */ /* 0x003fe20003800000 */
.L_x_1153:
        /* <DEDUP_REMOVED lines=11> */
.L_x_1154:
[----:B------:R-:W-:Y:S02]  /*17400*/  IMAD.MOV.U32 R13, RZ, RZ, R10 ;  /* 0x000000ffff0d7224 */ /* 0x000fe400078e000a */
[----:B------:R-:W-:Y:S02]  /*17410*/  IMAD.MOV.U32 R12, RZ, RZ, 0x7 ;  /* 0x00000007ff0c7424 */ /* 0x000fe400078e00ff */
[----:B------:R-:W-:-:S07]  /*17420*/  IMAD.MOV.U32 R2, RZ, RZ, R14 ;  /* 0x000000ffff027224 */ /* 0x000fce00078e000e */
[----:B------:R-:W-:Y:S05]  /*17430*/  WARPSYNC.COLLECTIVE R15, `(.L_x_1155) ;  /* 0x000000000f087348 */ /* 0x000fea0003c00000 */
[----:B------:R0:W1:Y:S02]  /*17440*/  SHFL.IDX P6, R14, R13, R12, R11 ;  /* 0x0000000c0d0e7389 */ /* 0x00006400000c000b */
[----:B01----:R-:W-:Y:S01]  /*17450*/  ENDCOLLECTIVE ;  /* 0x000000000000791b */ /* 0x003fe20003800000 */
.L_x_1155:
        /* <DEDUP_REMOVED lines=11> */
.L_x_1156:
[----:B------:R-:W-:Y:S01]  /*17510*/  IMAD.MOV.U32 R2, RZ, RZ, R14 ;  /* 0x000000ffff027224 */ /* 0x000fe200078e000e */
[----:B------:R-:W-:Y:S06]  /*17520*/  BRA `(.L_x_1157) ;  /* 0xffffffc000c07947 */ /* 0x000fec000383ffff */
.L_x_1061:
[----:B-1----:R1:W2:Y:S02]  /*17530*/  SYNCS.PHASECHK.TRANS64.TRYWAIT P0, [R5+URZ+0x16860], R2 ;  /* 0x01686002050075a7 */ /* 0x0022a4000800017f */
[----:B--2---:R-:W-:Y:S05]  /*17540*/  @!P0 NANOSLEEP.SYNCS 0x989680 ;  /* 0x009896800000895d */ /* 0x004fea0003900000 */
[----:B------:R-:W2:Y:S02]  /*17550*/  @!P0 SYNCS.PHASECHK.TRANS64 P0, [R5+URZ+0x16860], R2 ;  /* 0x01686002050085a7 */ /* 0x000ea4000800007f */
[----:B--2---:R-:W-:Y:S05]  /*17560*/  @!P0 BRA `(.L_x_1061) ;  /* 0xfffffffc00f08947 */ /* 0x004fea000383ffff */
[----:B------:R-:W-:Y:S05]  /*17570*/  BRA `(.L_x_1158) ;  /* 0xffffffc400187947 */ /* 0x000fea000383ffff */
.L_x_1062:
        /* <DEDUP_REMOVED lines=8> */
.L_x_1160:
[----:B------:R-:W-:Y:S05]  /*17600*/  BSYNC B1 ;  /* 0x0000000000017941 */ /* 0x000fea0003800000 */
.L_x_1159:
[----:B------:R-:W-:Y:S02]  /*17610*/  IMAD.MOV.U32 R13, RZ, RZ, R17 ;  /* 0x000000ffff0d7224 */ /* 0x000fe400078e0011 */
[----:B------:R-:W-:Y:S02]  /*17620*/  IMAD.MOV.U32 R12, RZ, RZ, RZ ;  /* 0x000000ffff0c7224 */ /* 0x000fe400078e00ff */
[----:B------:R-:W-:Y:S02]  /*17630*/  IMAD.MOV.U32 R11, RZ, RZ, 0x181f ;  /* 0x0000181fff0b7424 */ /* 0x000fe400078e00ff */
[----:B------:R-:W-:Y:S02]  /*17640*/  IMAD.MOV.U32 R15, RZ, RZ, -0x1 ;  /* 0xffffffffff0f7424 */ /* 0x000fe400078e00ff */
[----:B------:R-:W-:Y:S02]  /*17650*/  IMAD.MOV.U32 R3, RZ, RZ, R14 ;  /* 0x000000ffff037224 */ /* 0x000fe400078e000e */
[----:B------:R-:W-:-:S07]  /*17660*/  IMAD R6, R6, 0x2, R16 ;  /* 0x0000000206067824 */ /* 0x000fce00078e0210 */
[----:B------:R-:W-:Y:S05]  /*17670*/  WARPSYNC.COLLECTIVE R15, `(.L_x_1161) ;  /* 0x000000000f087348 */ /* 0x000fea0003c00000 */
[----:B------:R0:W1:Y:S02]  /*17680*/  SHFL.IDX P6, R14, R13, R12, R11 ;  /* 0x0000000c0d0e7389 */ /* 0x00006400000c000b */
[----:B01----:R-:W-:Y:S01]  /*17690*/  ENDCOLLECTIVE ;  /* 0x000000000000791b */ /* 0x003fe20003800000 */
.L_x_1161:
[----:B------:R-:W-:Y:S02]  /*176a0*/  IMAD.MOV.U32 R13, RZ, RZ, R18 ;  /* 0x000000ffff0d7224 */ /* 0x000fe400078e0012 */
[----:B------:R-:W-:Y:S02]  /*176b0*/  IMAD.MOV.U32 R12, RZ, RZ, 0x1 ;  /* 0x00000001ff0c7424 */ /* 0x000fe400078e00ff */
[----:B------:R-:W-:-:S07]  /*176c0*/  IMAD.MOV.U32 R2, RZ, RZ, R14 ;  /* 0x000000ffff027224 */ /* 0x000fce00078e000e */
[----:B------:R-:W-:Y:S05]  /*176d0*/  WARPSYNC.COLLECTIVE R15, `(.L_x_1162) ;  /* 0x000000000f087348 */ /* 0x000fea0003c00000 */
[----:B------:R0:W1:Y:S02]  /*176e0*/  SHFL.IDX P6, R14, R13, R12, R11 ;  /* 0x0000000c0d0e7389 */ /* 0x00006400000c000b */
[----:B01----:R-:W-:Y:S01]  /*176f0*/  ENDCOLLECTIVE ;  /* 0x000000000000791b */ /* 0x003fe20003800000 */
.L_x_1162:
[----:B------:R-:W-:-:S05]  /*17700*/  IADD3 R2, P0, R2, R7, RZ ;  /* 0x0000000702027210 */ /* 0x000fca0007f1e0ff */
[----:B------:R-:W-:Y:S01]  /*17710*/  IMAD.X R3, RZ, RZ, R3, P0 ;  /* 0x000000ffff037224 */ /* 0x000fe200000e0603 */
[----:B------:R-:W-:Y:S01]  /*17720*/  ISETP.LT.OR P0, PT, R8, 0x1, P1 ;  /* 0x000000010800780c */ /* 0x000fe20000f01670 */
[----:B------:R-:W-:-:S12]  /*17730*/  IMAD.MOV.U32 R13, RZ, RZ, R17 ;  /* 0x000000ffff0d7224 */ /* 0x000fd800078e0011 */
        /* <DEDUP_REMOVED lines=8> */
.L_x_1163:
[----:B------:R-:W-:Y:S02]  /*177c0*/  IMAD.MOV.U32 R13, RZ, RZ, R18 ;  /* 0x000000ffff0d7224 */ /* 0x000fe400078e0012 */
[----:B------:R-:W-:Y:S02]  /*177d0*/  IMAD.MOV.U32 R12, RZ, RZ, 0x2 ;  /* 0x00000002ff0c7424 */ /* 0x000fe400078e00ff */
[----:B------:R-:W-:-:S07]  /*177e0*/  IMAD.MOV.U32 R2, RZ, RZ, R14 ;  /* 0x000000ffff027224 */ /* 0x000fce00078e000e */
[----:B------:R-:W-:Y:S05]  /*177f0*/  WARPSYNC.COLLECTIVE R15, `(.L_x_1164) ;  /* 0x000000000f087348 */ /* 0x000fea0003c00000 */
[----:B------:R0:W1:Y:S02]  /*17800*/  SHFL.IDX P6, R14, R13, R12, R11 ;  /* 0x0000000c0d0e7389 */ /* 0x00006400000c000b */
[----:B01----:R-:W-:Y:S01]  /*17810*/  ENDCOLLECTIVE ;  /* 0x000000000000791b */ /* 0x003fe20003800000 */
.L_x_1164:
        /* <DEDUP_REMOVED lines=12> */
.L_x_1165:
[----:B------:R-:W-:Y:S02]  /*178e0*/  IMAD.MOV.U32 R13, RZ, RZ, R18 ;  /* 0x000000ffff0d7224 */ /* 0x000fe400078e0012 */
[----:B------:R-:W-:Y:S02]  /*178f0*/  IMAD.MOV.U32 R12, RZ, RZ, 0x3 ;  /* 0x00000003ff0c7424 */ /* 0x000fe400078e00ff */
[----:B------:R-:W-:-:S07]  /*17900*/  IMAD.MOV.U32 R2, RZ, RZ, R14 ;  /* 0x000000ffff027224 */ /* 0x000fce00078e000e */
[----:B------:R-:W-:Y:S05]  /*17910*/  WARPSYNC.COLLECTIVE R15, `(.L_x_1166) ;  /* 0x000000000f087348 */ /* 0x000fea0003c00000 */
[----:B------:R0:W1:Y:S02]  /*17920*/  SHFL.IDX P6, R14, R13, R12, R11 ;  /* 0x0000000c0d0e7389 */ /* 0x00006400000c000b */
[----:B01----:R-:W-:Y:S01]  /*17930*/  ENDCOLLECTIVE ;  /* 0x000000000000791b */ /* 0x003fe20003800000 */
.L_x_1166:
        /* <DEDUP_REMOVED lines=12> */
.L_x_1167:
[----:B------:R-:W-:Y:S02]  /*17a00*/  IMAD.MOV.U32 R13, RZ, RZ, R18 ;  /* 0x000000ffff0d7224 */ /* 0x000fe400078e0012 */
[----:B------:R-:W-:Y:S02]  /*17a10*/  IMAD.MOV.U32 R12, RZ, RZ, 0x4 ;  /* 0x00000004ff0c7424 */ /* 0x000fe400078e00ff */
[----:B------:R-:W-:-:S07]  /*17a20*/  IMAD.MOV.U32 R2, RZ, RZ, R14 ;  /* 0x000000ffff027224 */ /* 0x000fce00078e000e */
[----:B------:R-:W-:Y:S05]  /*17a30*/  WARPSYNC.COLLECTIVE R15, `(.L_x_1168) ;  /* 0x000000000f087348 */ /* 0x000fea0003c00000 */
[----:B------:R0:W1:Y:S02]  /*17a40*/  SHFL.IDX P6, R14, R13, R12, R11 ;  /* 0x0000000c0d0e7389 */ /* 0x00006400000c000b */
[----:B01----:R-:W-:Y:S01]  /*17a50*/  ENDCOLLECTIVE ;  /* 0x000000000000791b */ /* 0x003fe20003800000 */
.L_x_1168:
        /* <DEDUP_REMOVED lines=12> */
.L_x_1169:
[----:B------:R-:W-:Y:S02]  /*17b20*/  IMAD.MOV.U32 R13, RZ, RZ, R18 ;  /* 0x000000ffff0d7224 */ /* 0x000fe400078e0012 */
[----:B------:R-:W-:Y:S02]  /*17b30*/  IMAD.MOV.U32 R12, RZ, RZ, 0x5 ;  /* 0x00000005ff0c7424 */ /* 0x000fe400078e00ff */
[----:B------:R-:W-:-:S07]  /*17b40*/  IMAD.MOV.U32 R2, RZ, RZ, R14 ;  /* 0x000000ffff027224 */ /* 0x000fce00078e000e */
[----:B------:R-:W-:Y:S05]  /*17b50*/  WARPSYNC.COLLECTIVE R15, `(.L_x_1170) ;  /* 0x000000000f087348 */ /* 0x000fea0003c00000 */
[----:B------:R0:W1:Y:S02]  /*17b60*/  SHFL.IDX P6, R14, R13, R12, R11 ;  /* 0x0000000c0d0e7389 */ /* 0x00006400000c000b */
[----:B01----:R-:W-:Y:S01]  /*17b70*/  ENDCOLLECTIVE ;  /* 0x000000000000791b */ /* 0x003fe20003800000 */
.L_x_1170:
        /* <DEDUP_REMOVED lines=12> */
.L_x_1171:
[----:B------:R-:W-:Y:S02]  /*17c40*/  IMAD.MOV.U32 R13, RZ, RZ, R18 ;  /* 0x000000ffff0d7224 */ /* 0x000fe400078e0012 */
[----:B------:R-:W-:Y:S02]  /*17c50*/  IMAD.MOV.U32 R12, RZ, RZ, 0x6 ;  /* 0x00000006ff0c7424 */ /* 0x000fe400078e00ff */
[----:B------:R-:W-:-:S07]  /*17c60*/  IMAD.MOV.U32 R2, RZ, RZ, R14 ;  /* 0x000000ffff027224 */ /* 0x000fce00078e000e */
[----:B------:R-:W-:Y:S05]  /*17c70*/  WARPSYNC.COLLECTIVE R15, `(.L_x_1172) ;  /* 0x000000000f087348 */ /* 0x000fea0003c00000 */
[----:B------:R0:W1:Y:S02]  /*17c80*/  SHFL.IDX P6, R14, R13, R12, R11 ;  /* 0x0000000c0d0e7389 */ /* 0x00006400000c000b */
[----:B01----:R-:W-:Y:S01]  /*17c90*/  ENDCOLLECTIVE ;  /* 0x000000000000791b */ /* 0x003fe20003800000 */
.L_x_1172:
        /* <DEDUP_REMOVED lines=12> */
.L_x_1173:
[----:B------:R-:W-:Y:S02]  /*17d60*/  IMAD.MOV.U32 R13, RZ, RZ, R18 ;  /* 0x000000ffff0d7224 */ /* 0x000fe400078e0012 */
[----:B------:R-:W-:Y:S02]  /*17d70*/  IMAD.MOV.U32 R12, RZ, RZ, 0x7 ;  /* 0x00000007ff0c7424 */ /* 0x000fe400078e00ff */
[----:B------:R-:W-:-:S07]  /*17d80*/  IMAD.MOV.U32 R2, RZ, RZ, R14 ;  /* 0x000000ffff027224 */ /* 0x000fce00078e000e */
[----:B------:R-:W-:Y:S05]  /*17d90*/  WARPSYNC.COLLECTIVE R15, `(.L_x_1174) ;  /* 0x000000000f087348 */ /* 0x000fea0003c00000 */
[----:B------:R0:W1:Y:S02]  /*17da0*/  SHFL.IDX P6, R14, R13, R12, R11 ;  /* 0x0000000c0d0e7389 */ /* 0x00006400000c000b */
[----:B01----:R-:W-:Y:S01]  /*17db0*/  ENDCOLLECTIVE ;  /* 0x000000000000791b */ /* 0x003fe20003800000 */
.L_x_1174:
[----:B------:R-:W-:-:S05]  /*17dc0*/  IADD3 R2, P0, R2, R7, RZ ;  /* 0x0000000702027210 */ /* 0x000fca0007f1e0ff */
[----:B------:R-:W-:Y:S01]  /*17dd0*/  IMAD.X R3, RZ, RZ, R3, P0 ;  /* 0x000000ffff037224 */ /* 0x000fe200000e0603 */
[----:B------:R-:W-:Y:S01]  /*17de0*/  ISETP.LT.OR P0, PT, R8, 0x61, P1 ;  /* 0x000000610800780c */ /* 0x000fe20000f01670 */
[----:B------:R-:W-:-:S12]  /*17df0*/  IMAD.MOV.U32 R13, RZ, RZ, R17 ;  /* 0x000000ffff0d7224 */ /* 0x000fd800078e0011 */
[----:B------:R-:W-:Y:S01]  /*17e00*/  @!PT LDS RZ, [RZ] ;  /* 0x00000000fffff984 */ /* 0x000fe20000000800 */
[----:B------:R-:W-:Y:S01]  /*17e10*/  @!PT LDS RZ, [RZ] ;  /* 0x00000000fffff984 */ /* 0x000fe20000000800 */
[----:B------:R-:W-:Y:S01]  /*17e20*/  @!PT LDS RZ, [RZ] ;  /* 0x00000000fffff984 */ /* 0x000fe20000000800 */
[----:B------:R0:W-:Y:S01]  /*17e30*/  LDGSTS.E.BYPASS.LTC128B.128 [R6+0x3400], desc[UR52][R2.64], !P0 ;  /* 0x0340000002067fae */ /* 0x0001e2000c101d74 */
[----:B------:R-:W-:-:S07]  /*17e40*/  IMAD.MOV.U32 R18, RZ, RZ, R14 ;  /* 0x000000ffff127224 */ /* 0x000fce00078e000e */
[----:B0-----:R-:W-:Y:S05]  /*17e50*/  WARPSYNC.COLLECTIVE R15, `(.L_x_1175) ;  /* 0x000000000f087348 */ /* 0x001fea0003c00000 */
[----:B------:R1:W2:Y:S02]  /*17e60*/  SHFL.IDX P6, R14, R13, R12, R11 ;  /* 0x0000000c0d0e7389 */ /* 0x0002a400000c000b */
[----:B012---:R-:W-:Y:S01]  /*17e70*/  ENDCOLLECTIVE ;  /* 0x000000000000791b */ /* 0x007fe20003800000 */
.L_x_1175:
[----:B------:R-:W-:Y:S01]  /*17e80*/  IMAD.MOV.U32 R2, RZ, RZ, R14 ;  /* 0x000000ffff027224 */ /* 0x000fe200078e000e */
[----:B------:R-:W-:Y:S06]  /*17e90*/  BRA `(.L_x_1176) ;  /* 0xffffffbc00c87947 */ /* 0x000fec000383ffff */
.L_x_1070:
[----:B0-----:R0:W1:Y:S02]  /*17ea0*/  SYNCS.PHASECHK.TRANS64.TRYWAIT P0, [R4+URZ+0x16860], R3 ;  /* 0x01686003040075a7 */ /* 0x001064000800017f */
[----:B-1----:R-:W-:Y:S05]  /*17eb0*/  @!P0 NANOSLEEP.SYNCS 0x989680 ;  /* 0x009896800000895d */ /* 0x002fea0003900000 */
[----:B------:R-:W1:Y:S02]  /*17ec0*/  @!P0 SYNCS.PHASECHK.TRANS64 P0, [R4+URZ+0x16860], R3 ;  /* 0x01686003040085a7 */ /* 0x000e64000800007f */
[----:B-1----:R-:W-:Y:S05]  /*17ed0*/  @!P0 BRA `(.L_x_1070) ;  /* 0xfffffffc00f08947 */ /* 0x002fea000383ffff */
[----:B------:R-:W-:Y:S05]  /*17ee0*/  BRA `(.L_x_1177) ;  /* 0xffffffc000dc7947 */ /* 0x000fea000383ffff */
.L_x_1071:
        /* <DEDUP_REMOVED lines=8> */
.L_x_1179:
[----:B------:R-:W-:Y:S05]  /*17f70*/  BSYNC B0 ;  /* 0x0000000000007941 */ /* 0x000fea0003800000 */
.L_x_1178:
        /* <DEDUP_REMOVED lines=10> */
.L_x_1180:
[----:B------:R-:W-:Y:S02]  /*18020*/  IMAD.MOV.U32 R13, RZ, RZ, R18 ;  /* 0x000000ffff0d7224 */ /* 0x000fe400078e0012 */
[----:B------:R-:W-:Y:S02]  /*18030*/  IMAD.MOV.U32 R12, RZ, RZ, 0x1 ;  /* 0x00000001ff0c7424 */ /* 0x000fe400078e00ff */
[----:B------:R-:W-:-:S05]  /*18040*/  IMAD.SHL.U32 R2, R2, 0x8, RZ ;  /* 0x0000000802027824 */ /* 0x000fca00078e00ff */
[----:B------:R-:W-:-:S05]  /*18050*/  LOP3.LUT R2, R2, 0x38, RZ, 0xc0, !PT ;  /* 0x0000003802027812 */ /* 0x000fca00078ec0ff */
[----:B------:R-:W-:-:S05]  /*18060*/  IMAD.SHL.U32 R6, R2, 0x2, RZ ;  /* 0x0000000202067824 */ /* 0x000fca00078e00ff */
[----:B------:R-:W-:-:S13]  /*18070*/  IADD3 R2, P0, R14, R6, RZ ;  /* 0x000000060e027210 */ /* 0x000fda0007f1e0ff */
[----:B------:R-:W-:Y:S05]  /*18080*/  WARPSYNC.COLLECTIVE R15, `(.L_x_1181) ;  /* 0x000000000f087348 */ /* 0x000fea0003c00000 */
[----:B------:R0:W1:Y:S02]  /*18090*/  SHFL.IDX P6, R14, R13, R12, R11 ;  /* 0x0000000c0d0e7389 */ /* 0x00006400000c000b */
[----:B01----:R-:W-:Y:S01]  /*180a0*/  ENDCOLLECTIVE ;  /* 0x000000000000791b */ /* 0x003fe20003800000 */
.L_x_1181:
        /* <DEDUP_REMOVED lines=11> */
.L_x_1182:
[----:B------:R-:W-:Y:S02]  /*18160*/  IMAD.MOV.U32 R13, RZ, RZ, R18 ;  /* 0x000000ffff0d7224 */ /* 0x000fe400078e0012 */
[----:B------:R-:W-:Y:S01]  /*18170*/  IMAD.MOV.U32 R12, RZ, RZ, 0x2 ;  /* 0x00000002ff0c7424 */ /* 0x000fe200078e00ff */
[----:B------:R-:W-:-:S13]  /*18180*/  IADD3 R2, P0, R14, R6, RZ ;  /* 0x000000060e027210 */ /* 0x000fda0007f1e0ff */
[----:B------:R-:W-:Y:S05]  /*18190*/  WARPSYNC.COLLECTIVE R15, `(.L_x_1183) ;  /* 0x000000000f087348 */ /* 0x000fea0003c00000 */
[----:B------:R0:W1:Y:S02]  /*181a0*/  SHFL.IDX P6, R14, R13, R12, R11 ;  /* 0x0000000c0d0e7389 */ /* 0x00006400000c000b */
[----:B01----:R-:W-:Y:S01]  /*181b0*/  ENDCOLLECTIVE ;  /* 0x000000000000791b */ /* 0x003fe20003800000 */
.L_x_1183:
        /* <DEDUP_REMOVED lines=11> */
.L_x_1184:
[----:B------:R-:W-:Y:S02]  /*18270*/  IMAD.MOV.U32 R13, RZ, RZ, R18 ;  /* 0x000000ffff0d7224 */ /* 0x000fe400078e0012 */
[----:B------:R-:W-:Y:S02]  /*18280*/  IMAD.MOV.U32 R12, RZ, RZ, 0x3 ;  /* 0x00000003ff0c7424 */ /* 0x000fe400078e00ff */
[----:B------:R-:W-:-:S07]  /*18290*/  IMAD.MOV.U32 R9, RZ, RZ, R14 ;  /* 0x000000ffff097224 */ /* 0x000fce00078e000e */
[----:B------:R-:W-:Y:S05]  /*182a0*/  WARPSYNC.COLLECTIVE R15, `(.L_x_1185) ;  /* 0x000000000f087348 */ /* 0x000fea0003c00000 */
[----:B------:R0:W1:Y:S02]  /*182b0*/  SHFL.IDX P6, R14, R13, R12, R11 ;  /* 0x0000000c0d0e7389 */ /* 0x00006400000c000b */
[----:B01----:R-:W-:Y:S01]  /*182c0*/  ENDCOLLECTIVE ;  /* 0x000000000000791b */ /* 0x003fe20003800000 */
.L_x_1185:
        /* <DEDUP_REMOVED lines=12> */
.L_x_1186:
[----:B------:R-:W-:Y:S02]  /*18390*/  IMAD.MOV.U32 R13, RZ, RZ, R18 ;  /* 0x000000ffff0d7224 */ /* 0x000fe400078e0012 */
[----:B------:R-:W-:Y:S01]  /*183a0*/  IMAD.MOV.U32 R12, RZ, RZ, 0x4 ;  /* 0x00000004ff0c7424 */ /* 0x000fe200078e00ff */
[----:B------:R-:W-:-:S13]  /*183b0*/  IADD3 R2, P0, R14, R6, RZ ;  /* 0x000000060e027210 */ /* 0x000fda0007f1e0ff */
[----:B------:R-:W-:Y:S05]  /*183c0*/  WARPSYNC.COLLECTIVE R15, `(.L_x_1187) ;  /* 0x000000000f087348 */ /* 0x000fea0003c00000 */
[----:B------:R0:W1:Y:S02]  /*183d0*/  SHFL.IDX P6, R14, R13, R12, R11 ;  /* 0x0000000c0d0e7389 */ /* 0x00006400000c000b */
[----:B01----:R-:W-:Y:S01]  /*183e0*/  ENDCOLLECTIVE ;  /* 0x000000000000791b */ /* 0x003fe20003800000 */
.L_x_1187:
        /* <DEDUP_REMOVED lines=11> */
.L_x_1188:
[----:B------:R-:W-:Y:S02]  /*184a0*/  IMAD.MOV.U32 R13, RZ, RZ, R18 ;  /* 0x000000ffff0d7224 */ /* 0x000fe400078e0012 */
[----:B------:R-:W-:Y:S02]  /*184b0*/  IMAD.MOV.U32 R12, RZ, RZ, 0x5 ;  /* 0x00000005ff0c7424 */ /* 0x000fe400078e00ff */
[----:B------:R-:W-:-:S07]  /*184c0*/  IMAD.MOV.U32 R9, RZ, RZ, R14 ;  /* 0x000000ffff097224 */ /* 0x000fce00078e000e */
[----:B------:R-:W-:Y:S05]  /*184d0*/  WARPSYNC.COLLECTIVE R15, `(.L_x_1189) ;  /* 0x000000000f087348 */ /* 0x000fea0003c00000 */
[----:B------:R0:W1:Y:S02]  /*184e0*/  SHFL.IDX P6, R14, R13, R12, R11 ;  /* 0x0000000c0d0e7389 */ /* 0x00006400000c000b */
[----:B01----:R-:W-:Y:S01]  /*184f0*/  ENDCOLLECTIVE ;  /* 0x000000000000791b */ /* 0x003fe20003800000 */
.L_x_1189:
        /* <DEDUP_REMOVED lines=12> */
.L_x_1190:
[----:B------:R-:W-:Y:S02]  /*185c0*/  IMAD.MOV.U32 R13, RZ, RZ, R18 ;  /* 0x000000ffff0d7224 */ /* 0x000fe400078e0012 */
[----:B------:R-:W-:Y:S01]  /*185d0*/  IMAD.MOV.U32 R12, RZ, RZ, 0x6 ;  /* 0x00000006ff0c7424 */ /* 0x000fe200078e00ff */
[----:B------:R-:W-:-:S13]  /*185e0*/  IADD3 R2, P0, R14, R6, RZ ;  /* 0x000000060e027210 */ /* 0x000fda0007f1e0ff */
[----:B------:R-:W-:Y:S05]  /*185f0*/  WARPSYNC.COLLECTIVE R15, `(.L_x_1191) ;  /* 0x000000000f087348 */ /* 0x000fea0003c00000 */
[----:B------:R0:W1:Y:S02]  /*18600*/  SHFL.IDX P6, R14, R13, R12, R11 ;  /* 0x0000000c0d0e7389 */ /* 0x00006400000c000b */
[----:B01----:R-:W-:Y:S01]  /*18610*/  ENDCOLLECTIVE ;  /* 0x000000000000791b */ /* 0x003fe20003800000 */
.L_x_1191:
        /* <DEDUP_REMOVED lines=11> */
.L_x_1192:
[----:B------:R-:W-:Y:S02]  /*186d0*/  IMAD.MOV.U32 R13, RZ, RZ, R18 ;  /* 0x000000ffff0d7224 */ /* 0x000fe400078e0012 */
[----:B------:R-:W-:Y:S02]  /*186e0*/  IMAD.MOV.U32 R12, RZ, RZ, 0x7 ;  /* 0x00000007ff0c7424 */ /* 0x000fe400078e00ff */
[----:B------:R-:W-:-:S07]  /*186f0*/  IMAD.MOV.U32 R9, RZ, RZ, R14 ;  /* 0x000000ffff097224 */ /* 0x000fce00078e000e */
[----:B------:R-:W-:Y:S05]  /*18700*/  WARPSYNC.COLLECTIVE R15, `(.L_x_1193) ;  /* 0x000000000f087348 */ /* 0x000fea0003c00000 */
[----:B------:R0:W1:Y:S02]  /*18710*/  SHFL.IDX P6, R14, R13, R12, R11 ;  /* 0x0000000c0d0e7389 */ /* 0x00006400000c000b */
[----:B01----:R-:W-:Y:S01]  /*18720*/  ENDCOLLECTIVE ;  /* 0x000000000000791b */ /* 0x003fe20003800000 */
.L_x_1193:
        /* <DEDUP_REMOVED lines=12> */
.L_x_1194:
[----:B------:R-:W-:Y:S05]  /*187f0*/  BRA `(.L_x_1195) ;  /* 0xffffffbc009c7947 */ /* 0x000fea000383ffff */
.L_x_1076:
[----:B------:R-:W-:Y:S01]  /*18800*/  BSSY B0, `(.L_x_1196) ;  /* 0x0000008000007945 */ /* 0x000fe20003800000 */
[----:B-----5:R-:W-:Y:S02]  /*18810*/  IMAD.MOV.U32 R13, RZ, RZ, R2 ;  /* 0x000000ffff0d7224 */ /* 0x020fe400078e0002 */
[----:B------:R-:W-:Y:S02]  /*18820*/  IMAD.MOV.U32 R12, RZ, RZ, RZ ;  /* 0x000000ffff0c7224 */ /* 0x000fe400078e00ff */
[----:B------:R-:W-:Y:S02]  /*18830*/  IMAD.MOV.U32 R11, RZ, RZ, 0x1f ;  /* 0x0000001fff0b7424 */ /* 0x000fe400078e00ff */
[----:B------:R-:W-:-:S07]  /*18840*/  IMAD.MOV.U32 R15, RZ, RZ, -0x1 ;  /* 0xffffffffff0f7424 */ /* 0x000fce00078e00ff */
[----:B01----:R-:W-:Y:S05]  /*18850*/  WARPSYNC.COLLECTIVE R15, `(.L_x_1197) ;  /* 0x000000000f087348 */ /* 0x003fea0003c00000 */
[----:B------:R2:W3:Y:S02]  /*18860*/  SHFL.IDX P6, R14, R13, R12, R11 ;  /* 0x0000000c0d0e7389 */ /* 0x0004e400000c000b */
[----:B0123--:R-:W-:Y:S01]  /*18870*/  ENDCOLLECTIVE ;  /* 0x000000000000791b */ /* 0x00ffe20003800000 */
.L_x_1197:
[----:B------:R-:W-:Y:S05]  /*18880*/  BSYNC B0 ;  /* 0x0000000000007941 */ /* 0x000fea0003800000 */
.L_x_1196:
[----:B------:R-:W-:Y:S05]  /*18890*/  BRA `(.L_x_1198) ;  /* 0xffffffc000207947 */ /* 0x000fea000383ffff */
.L_x_1079:
[----:B--2---:R2:W3:Y:S02]  /*188a0*/  SYNCS.PHASECHK.TRANS64.TRYWAIT P0, [R4+URZ+0x16820], R0 ;  /* 0x01682000040075a7 */ /* 0x0044e4000800017f */
[----:B---3--:R-:W-:Y:S05]  /*188b0*/  @!P0 NANOSLEEP.SYNCS 0x989680 ;  /* 0x009896800000895d */ /* 0x008fea0003900000 */
[----:B------:R-:W3:Y:S02]  /*188c0*/  @!P0 SYNCS.PHASECHK.TRANS64 P0, [R4+URZ+0x16820], R0 ;  /* 0x01682000040085a7 */ /* 0x000ee4000800007f */
[----:B---3--:R-:W-:Y:S05]  /*188d0*/  @!P0 BRA `(.L_x_1079) ;  /* 0xfffffffc00f08947 */ /* 0x008fea000383ffff */
[----:B------:R-:W-:Y:S05]  /*188e0*/  BRA `(.L_x_1199) ;  /* 0xffffffc0006c7947 */ /* 0x000fea000383ffff */
.L_x_1080:
[----:B------:R-:W1:Y:S01]  /*188f0*/  S2R R2, SR_TID.X ;  /* 0x0000000000027919 */ /* 0x000e620000002100 */
[----:B------:R-:W-:Y:S01]  /*18900*/  BSSY B0, `(.L_x_1200) ;  /* 0x000000a000007945 */ /* 0x000fe20003800000 */
[----:B------:R-:W-:Y:S02]  /*18910*/  IMAD.MOV.U32 R12, RZ, RZ, RZ ;  /* 0x000000ffff0c7224 */ /* 0x000fe400078e00ff */
[----:B------:R-:W-:Y:S02]  /*18920*/  IMAD.MOV.U32 R11, RZ, RZ, 0x1f ;  /* 0x0000001fff0b7424 */ /* 0x000fe400078e00ff */
[----:B------:R-:W-:Y:S01]  /*18930*/  IMAD.MOV.U32 R15, RZ, RZ, -0x1 ;  /* 0xffffffffff0f7424 */ /* 0x000fe200078e00ff */
[----:B-1----:R-:W-:-:S04]  /*18940*/  SHF.R.U32.HI R2, RZ, 0x5, R2 ;  /* 0x00000005ff027819 */ /* 0x002fc80000011602 */
[----:B------:R-:W-:-:S05]  /*18950*/  LOP3.LUT R2, R2, 0x3, RZ, 0xc0, !PT ;  /* 0x0000000302027812 */ /* 0x000fca00078ec0ff */
[----:B------:R-:W-:-:S07]  /*18960*/  IMAD.MOV.U32 R13, RZ, RZ, R2 ;  /* 0x000000ffff0d7224 */ /* 0x000fce00078e0002 */
[----:B0-2---:R-:W-:Y:S05]  /*18970*/  WARPSYNC.COLLECTIVE R15, `(.L_x_1201) ;  /* 0x000000000f087348 */ /* 0x005fea0003c00000 */
[----:B------:R1:W3:Y:S02]  /*18980*/  SHFL.IDX P6, R14, R13, R12, R11 ;  /* 0x0000000c0d0e7389 */ /* 0x0002e400000c000b */
[----:B0123--:R-:W-:Y:S01]  /*18990*/  ENDCOLLECTIVE ;  /* 0x000000000000791b */ /* 0x00ffe20003800000 */
.L_x_1201:
[----:B------:R-:W-:Y:S05]  /*189a0*/  BSYNC B0 ;  /* 0x0000000000007941 */ /* 0x000fea0003800000 */
.L_x_1200:
[----:B------:R-:W-:Y:S05]  /*189b0*/  BRA `(.L_x_1202) ;  /* 0xffffffc000547947 */ /* 0x000fea000383ffff */
.L_x_1083:
[----:B------:R-:W-:Y:S01]  /*189c0*/  BSSY B1, `(.L_x_1203) ;  /* 0x0000006000017945 */ /* 0x000fe20003800000 */
[----:B------:R-:W-:-:S07]  /*189d0*/  IMAD.MOV.U32 R15, RZ, RZ, -0x1 ;  /* 0xffffffffff0f7424 */ /* 0x000fce00078e00ff */
[----:B01----:R-:W-:Y:S05]  /*189e0*/  WARPSYNC.COLLECTIVE R15, `(.L_x_1204) ;  /* 0x000000000f0c7348 */ /* 0x003fea0003c00000 */
[----:B------:R-:W-:Y:S02]  /*189f0*/  ELECT P6, UR62, PT ;  /* 0x00000000003e782f */ /* 0x000fe400038c0000 */
[----:B------:R-:W-:Y:S01]  /*18a00*/  MOV R14, UR62 ;  /* 0x0000003e000e7c02 */ /* 0x000fe20008000f00 */
[----:B01----:R-:W-:Y:S10]  /*18a10*/  ENDCOLLECTIVE ;  /* 0x000000000000791b */ /* 0x003ff40003800000 */
.L_x_1204:
[----:B------:R-:W-:Y:S05]  /*18a20*/  BSYNC B1 ;  /* 0x0000000000017941 */ /* 0x000fea0003800000 */
.L_x_1203:
[----:B------:R-:W-:Y:S05]  /*18a30*/  BRA `(.L_x_1205) ;  /* 0xffffffc0004c7947 */ /* 0x000fea000383ffff */
.L_x_1085:
[----:B-1----:R1:W2:Y:S02]  /*18a40*/  SYNCS.PHASECHK.TRANS64.TRYWAIT P1, [R5+URZ+0x16840], R0 ;  /* 0x01684000050075a7 */ /* 0x0022a4000802017f */
[----:B--2---:R-:W-:Y:S05]  /*18a50*/  @!P1 NANOSLEEP.SYNCS 0x989680 ;  /* 0x009896800000995d */ /* 0x004fea0003900000 */
[----:B------:R-:W2:Y:S02]  /*18a60*/  @!P1 SYNCS.PHASECHK.TRANS64 P1, [R5+URZ+0x16840], R0 ;  /* 0x01684000050095a7 */ /* 0x000ea4000802007f */
[----:B--2---:R-:W-:Y:S05]  /*18a70*/  @!P1 BRA `(.L_x_1085) ;  /* 0xfffffffc00f09947 */ /* 0x004fea000383ffff */
[----:B------:R-:W-:Y:S05]  /*18a80*/  BRA `(.L_x_1206) ;  /* 0xffffffc0006c7947 */ /* 0x000fea000383ffff */
.L_x_1087:
[----:B--2---:R2:W3:Y:S02]  /*18a90*/  SYNCS.PHASECHK.TRANS64.TRYWAIT P1, [R23+URZ+0x16840], R2 ;  /* 0x01684002170075a7 */ /* 0x0044e4000802017f */
[----:B---3--:R-:W-:Y:S05]  /*18aa0*/  @!P1 NANOSLEEP.SYNCS 0x989680 ;  /* 0x009896800000995d */ /* 0x008fea0003900000 */
[----:B------:R-:W3:Y:S02]  /*18ab0*/  @!P1 SYNCS.PHASECHK.TRANS64 P1, [R23+URZ+0x16840], R2 ;  /* 0x01684002170095a7 */ /* 0x000ee4000802007f */
[----:B---3--:R-:W-:Y:S05]  /*18ac0*/  @!P1 BRA `(.L_x_1087) ;  /* 0xfffffffc00f09947 */ /* 0x008fea000383ffff */
[----:B------:R-:W-:Y:S05]  /*18ad0*/  BRA `(.L_x_1207) ;  /* 0xffffffc000787947 */ /* 0x000fea000383ffff */
.L_x_1089:
[----:B---3--:R3:W4:Y:S02]  /*18ae0*/  SYNCS.PHASECHK.TRANS64.TRYWAIT P1, [R5+URZ+0x16860], R0 ;  /* 0x01686000050075a7 */ /* 0x008724000802017f */
[----:B----4-:R-:W-:Y:S05]  /*18af0*/  @!P1 NANOSLEEP.SYNCS 0x989680 ;  /* 0x009896800000995d */ /* 0x010fea0003900000 */
[----:B------:R-:W4:Y:S02]  /*18b00*/  @!P1 SYNCS.PHASECHK.TRANS64 P1, [R5+URZ+0x16860], R0 ;  /* 0x01686000050095a7 */ /* 0x000f24000802007f */
[----:B----4-:R-:W-:Y:S05]  /*18b10*/  @!P1 BRA `(.L_x_1089) ;  /* 0xfffffffc00f09947 */ /* 0x010fea000383ffff */
[----:B------:R-:W-:Y:S05]  /*18b20*/  BRA `(.L_x_1208) ;  /* 0xffffffc000747947 */ /* 0x000fea000383ffff */
.L_x_1209:
        /* <DEDUP_REMOVED lines=13> */
.L_x_3108:


//--------------------- .text._ZN7cutlass13device_kernelIN5flash11enable_sm90INS1_16FlashAttnFwdSm90INS1_25CollectiveMainloopFwdSm90ILi2EN4cute5tupleIJNS5_1CILi1EEES8_S8_EEENS6_IJNS7_ILi192EEENS7_ILi128EEENS7_ILi64EEEEEELi64ENS_10bfloat16_tEfNS_4arch4Sm90ELb0ELb1ELb1ELb1ELb1ELb0ELb0ELb1ELb1ELb1ELb0ELb0EEENS1_21CollectiveEpilogueFwdINS6_IJSA_SC_SB_EEES9_SE_SG_Li384ELb1ELb1ELb0ELb0EEENS1_36VarlenDynamicPersistentTileSchedulerILi192ELi128ELi384ELi128ELb0ELb1ELb1ELb1ELb0ELb1EEEEEEEEEvNT_6ParamsE --------------------------
	.section	.text._ZN7cutlass13device_kernelIN5flash11enable_sm90INS1_16FlashAttnFwdSm90INS1_25CollectiveMainloopFwdSm90ILi2EN4cute5tupleIJNS5_1CILi1EEES8_S8_EEENS6_IJNS7_ILi192EEENS7_ILi128EEENS7_ILi64EEEEEELi64ENS_10bfloat16_tEfNS_4arch4Sm90ELb0ELb1ELb1ELb1ELb1ELb0ELb0ELb1ELb1ELb1ELb0ELb0EEENS1_21CollectiveEpilogueFwdINS6_IJSA_SC_SB_EEES9_SE_SG_Li384ELb1ELb1ELb0ELb0EEENS1_36VarlenDynamicPersistentTileSchedulerILi192ELi128ELi384ELi128ELb0ELb1ELb1ELb1ELb0ELb1EEEEEEEEEvNT_6ParamsE,"ax",@progbits
	.align	128
.text._ZN7cutlass13device_kernelIN5flash11enable_sm90INS1_16FlashAttnFwdSm90INS1_25CollectiveMainloopFwdSm90ILi2EN4cute5tupleIJNS5_1CILi1EEES8_S8_EEENS6_IJNS7_ILi192EEENS7_ILi128EEENS7_ILi64EEEEEELi64ENS_10bfloat16_tEfNS_4arch4Sm90ELb0ELb1ELb1ELb1ELb1ELb0ELb0ELb1ELb1ELb1ELb0ELb0EEENS1_21CollectiveEpilogueFwdINS6_IJSA_SC_SB_EEES9_SE_SG_Li384ELb1ELb1ELb0ELb0EEENS1_36VarlenDynamicPersistentTileSchedulerILi192ELi128ELi384ELi128ELb0ELb1ELb1ELb1ELb0ELb1EEEEEEEEEvNT_6ParamsE:
        .type           _ZN7cutlass13device_kernelIN5flash11enable_sm90INS1_16FlashAttnFwdSm90INS1_25CollectiveMainloopFwdSm90ILi2EN4cute5tupleIJNS5_1CILi1EEES8_S8_EEENS6_IJNS7_ILi192EEENS7_ILi128EEENS7_ILi64EEEEEELi64ENS_10bfloat16_tEfNS_4arch4Sm90ELb0ELb1ELb1ELb1ELb1ELb0ELb0ELb1ELb1ELb1ELb0ELb0EEENS1_21CollectiveEpilogueFwdINS6_IJSA_SC_SB_EEES9_SE_SG_Li384ELb1ELb1ELb0ELb0EEENS1_36VarlenDynamicPersistentTileSchedulerILi192ELi128ELi384ELi128ELb0ELb1ELb1ELb1ELb0ELb1EEEEEEEEEvNT_6ParamsE,@function
        .size           _ZN7cutlass13device_kernelIN5flash11enable_sm90INS1_16FlashAttnFwdSm90INS1_25CollectiveMainloopFwdSm90ILi2EN4cute5tupleIJNS5_1CILi1EEES8_S8_EEENS6_IJNS7_ILi192EEENS7_ILi128EEENS7_ILi64EEEEEELi64ENS_10bfloat16_tEfNS_4arch4Sm90ELb0ELb1ELb1ELb1ELb1ELb0ELb0ELb1ELb1ELb1ELb0ELb0EEENS1_21CollectiveEpilogueFwdINS6_IJSA_SC_SB_EEES9_SE_SG_Li384ELb1ELb1ELb0ELb0EEENS1_36VarlenDynamicPersistentTileSchedulerILi192ELi128ELi384ELi128ELb0ELb1ELb1ELb1ELb0ELb1EEEEEEEEEvNT_6ParamsE,(.L_x_3109 - _ZN7cutlass13device_kernelIN5flash11enable_sm90INS1_16FlashAttnFwdSm90INS1_25CollectiveMainloopFwdSm90ILi2EN4cute5tupleIJNS5_1CILi1EEES8_S8_EEENS6_IJNS7_ILi192EEENS7_ILi128EEENS7_ILi64EEEEEELi64ENS_10bfloat16_tEfNS_4arch4Sm90ELb0ELb1ELb1ELb1ELb1ELb0ELb0ELb1ELb1ELb1ELb0ELb0EEENS1_21CollectiveEpilogueFwdINS6_IJSA_SC_SB_EEES9_SE_SG_Li384ELb1ELb1ELb0ELb0EEENS1_36VarlenDynamicPersistentTileSchedulerILi192ELi128ELi384ELi128ELb0ELb1ELb1ELb1ELb0ELb1EEEEEEEEEvNT_6ParamsE)
        .other          _ZN7cutlass13device_kernelIN5flash11enable_sm90INS1_16FlashAttnFwdSm90INS1_25CollectiveMainloopFwdSm90ILi2EN4cute5tupleIJNS5_1CILi1EEES8_S8_EEENS6_IJNS7_ILi192EEENS7_ILi128EEENS7_ILi64EEEEEELi64ENS_10bfloat16_tEfNS_4arch4Sm90ELb0ELb1ELb1ELb1ELb1ELb0ELb0ELb1ELb1ELb1ELb0ELb0EEENS1_21CollectiveEpilogueFwdINS6_IJSA_SC_SB_EEES9_SE_SG_Li384ELb1ELb1ELb0ELb0EEENS1_36VarlenDynamicPersistentTileSchedulerILi192ELi128ELi384ELi128ELb0ELb1ELb1ELb1ELb0ELb1EEEEEEEEEvNT_6ParamsE,@"STO_CUDA_ENTRY STV_DEFAULT"
_ZN7cutlass13device_kernelIN5flash11enable_sm90INS1_16FlashAttnFwdSm90INS1_25CollectiveMainloopFwdSm90ILi2EN4cute5tupleIJNS5_1CILi1EEES8_S8_EEENS6_IJNS7_ILi192EEENS7_ILi128EEENS7_ILi64EEEEEELi64ENS_10bfloat16_tEfNS_4arch4Sm90ELb0ELb1ELb1ELb1ELb1ELb0ELb0ELb1ELb1ELb1ELb0ELb0EEENS1_21CollectiveEpilogueFwdINS6_IJSA_SC_SB_EEES9_SE_SG_Li384ELb1ELb1ELb0ELb0EEENS1_36VarlenDynamicPersistentTileSchedulerILi192ELi128ELi384ELi128ELb0ELb1ELb1ELb1ELb0ELb1EEEEEEEEEvNT_6ParamsE:
        /* <DEDUP_REMOVED lines=45> */
.L_x_1210:
        /* <DEDUP_REMOVED lines=22> */
.L_x_1211:
        /* <DEDUP_REMOVED lines=18> */
.L_x_1212:
        /* <DEDUP_REMOVED lines=22> */
.L_x_1213:
        /* <DEDUP_REMOVED lines=23> */
.L_x_1214:
        /* <DEDUP_REMOVED lines=8> */
.L_x_1216:
        /* <DEDUP_REMOVED lines=25> */
[----:B------:R-:W-:Y:S01]  /*0a30*/  R2UR UR5, R5 ;  /* 0x00000000050572ca */ /* 0x000fe200000e0000 */
[----:B------:R-:W-:Y:S01]  /*0a40*/  UMOV UR46, URZ ;  /* 0x0000003f002e7c82 */ /* 0x000fe20008000000 */
[CC--:B------:R-:W-:Y:S02]  /*0a50*/  LEA.HI R153, R0.reuse, R157.reuse, RZ, 0x7 ;  /* 0x0000009d00997211 */ /* 0x0c0fe400078f38ff */
[----:B------:R-:W-:-:S02]  /*0a60*/  LEA.HI R3, R0, R157, RZ, 0x5 ;  /* 0x0000009d00037211 */ /* 0x000fc400078f28ff */
[----:B------:R-:W-:Y:S02]  /*0a70*/  LOP3.LUT R152, R153, 0xffffff80, RZ, 0xc0, !PT ;  /* 0xffffff8099987812 */ /* 0x000fe400078ec0ff */
[CC--:B------:R-:W-:Y:S01]  /*0a80*/  LEA.HI R2, R0.reuse, R157.reuse, RZ, 0x4 ;  /* 0x0000009d00027211 */ /* 0x0c0fe200078f20ff */
[----:B------:R-:W-:Y:S01]  /*0a90*/  IMAD.SHL.U32 R3, R3, 0x20, RZ ;  /* 0x0000002003037824 */ /* 0x000fe200078e00ff */
[----:B------:R-:W-:Y:S01]  /*0aa0*/  LEA.HI R10, R0, R157, RZ, 0x2 ;  /* 0x0000009d000a7211 */ /* 0x000fe200078f10ff */
[C---:B------:R-:W-:Y:S01]  /*0ab0*/  IMAD.IADD R152, R157.reuse, 0x1, -R152 ;  /* 0x000000019d987824 */ /* 0x040fe200078e0a98 */
[----:B------:R-:W-:Y:S02]  /*0ac0*/  LOP3.LUT R4, R2, 0x3fffff0, RZ, 0xc0, !PT ;  /* 0x03fffff002047812 */ /* 0x000fe400078ec0ff */
[----:B------:R-:W-:Y:S02]  /*0ad0*/  SHF.R.S32.HI R5, RZ, 0x4, R2 ;  /* 0x00000004ff057819 */ /* 0x000fe40000011402 */
[----:B------:R-:W-:Y:S01]  /*0ae0*/  SHF.R.S32.HI R7, RZ, 0x1f, R152 ;  /* 0x0000001fff077819 */ /* 0x000fe20000011498 */
[----:B------:R-:W-:Y:S01]  /*0af0*/  IMAD.IADD R4, R157, 0x1, -R4 ;  /* 0x000000019d047824 */ /* 0x000fe200078e0a04 */
[----:B------:R-:W-:-:S02]  /*0b00*/  LOP3.LUT R3, R3, 0xfffffc00, RZ, 0xc0, !PT ;  /* 0xfffffc0003037812 */ /* 0x000fc400078ec0ff */
[----:B------:R-:W-:Y:S02]  /*0b10*/  LEA.HI R6, R7, R152, RZ, 0x2 ;  /* 0x0000009807067211 */ /* 0x000fe400078f10ff */
[----:B------:R-:W-:Y:S01]  /*0b20*/  LEA.HI R2, R2, R5, RZ, 0x1 ;  /* 0x0000000502027211 */ /* 0x000fe200078f08ff */
[----:B------:R-:W-:Y:S01]  /*0b30*/  IMAD R3, R4, 0x40, R3 ;  /* 0x0000004004037824 */ /* 0x000fe200078e0203 */
[--C-:B------:R-:W-:Y:S02]  /*0b40*/  SHF.R.S32.HI R8, RZ, 0x2, R6.reuse ;  /* 0x00000002ff087819 */ /* 0x100fe40000011406 */
[----:B------:R-:W-:Y:S02]  /*0b50*/  SHF.R.S32.HI R9, RZ, 0x1f, R6 ;  /* 0x0000001fff097819 */ /* 0x000fe40000011406 */
[----:B------:R-:W-:Y:S02]  /*0b60*/  SHF.R.S32.HI R153, RZ, 0x7, R153 ;  /* 0x00000007ff997819 */ /* 0x000fe40000011499 */
[----:B------:R-:W-:-:S02]  /*0b70*/  LOP3.LUT R10, R10, 0xfffffffc, RZ, 0xc0, !PT ;  /* 0xfffffffc0a0a7812 */ /* 0x000fc400078ec0ff */
[----:B------:R-:W-:Y:S01]  /*0b80*/  LEA.HI R9, R9, R8, RZ, 0x3 ;  /* 0x0000000809097211 */ /* 0x000fe200078f18ff */
[----:B------:R-:W-:Y:S01]  /*0b90*/  IMAD.HI R4, R153, 0x55555556, RZ ;  /* 0x5555555699047827 */ /* 0x000fe200078e02ff */
[----:B------:R-:W-:Y:S02]  /*0ba0*/  LOP3.LUT R2, R2, 0x1ffffffe, RZ, 0xc0, !PT ;  /* 0x1ffffffe02027812 */ /* 0x000fe400078ec0ff */
[----:B------:R-:W-:Y:S01]  /*0bb0*/  LEA.HI R0, R0, R157, RZ, 0x3 ;  /* 0x0000009d00007211 */ /* 0x000fe200078f18ff */
[----:B------:R-:W-:Y:S01]  /*0bc0*/  IMAD.IADD R10, R157, 0x1, -R10 ;  /* 0x000000019d0a7824 */ /* 0x000fe200078e0a0a */
[----:B------:R-:W-:Y:S01]  /*0bd0*/  LOP3.LUT R9, R9, 0xfffffff8, RZ, 0xc0, !PT ;  /* 0xfffffff809097812 */ /* 0x000fe200078ec0ff */
[----:B------:R-:W-:Y:S01]  /*0be0*/  IMAD.IADD R2, R5, 0x1, -R2 ;  /* 0x0000000105027824 */ /* 0x000fe200078e0a02 */
[----:B------:R-:W-:Y:S02]  /*0bf0*/  LEA.HI R7, R7, R152, RZ, 0x5 ;  /* 0x0000009807077211 */ /* 0x000fe400078f28ff */
[----:B------:R-:W-:Y:S01]  /*0c00*/  LOP3.LUT R18, R0, 0xfffffff8, RZ, 0xc0, !PT ;  /* 0xfffffff800127812 */ /* 0x000fe200078ec0ff */
[----:B------:R-:W-:Y:S01]  /*0c10*/  IMAD.IADD R8, R8, 0x1, -R9 ;  /* 0x0000000108087824 */ /* 0x000fe200078e0a09 */
[----:B------:R-:W-:Y:S01]  /*0c20*/  LEA.HI R4, R4, R4, RZ, 0x1 ;  /* 0x0000000404047211 */ /* 0x000fe200078f08ff */
[----:B------:R-:W-:Y:S01]  /*0c30*/  IMAD R155, R2, 0x8, R3 ;  /* 0x00000008029b7824 */ /* 0x000fe200078e0203 */
[----:B------:R-:W-:Y:S01]  /*0c40*/  LEA.HI R5, R10, R10, RZ, 0x1 ;  /* 0x0000000a0a057211 */ /* 0x000fe200078f08ff */
[----:B------:R-:W-:Y:S01]  /*0c50*/  IMAD.IADD R18, R157, 0x1, -R18 ;  /* 0x000000019d127824 */ /* 0x000fe200078e0a12 */
[----:B------:R-:W-:Y:S01]  /*0c60*/  SHF.R.S32.HI R7, RZ, 0x5, R7 ;  /* 0x00000005ff077819 */ /* 0x000fe20000011407 */
[----:B------:R-:W-:Y:S01]  /*0c70*/  IMAD R4, R4, -0x3, R153 ;  /* 0xfffffffd04047824 */ /* 0x000fe200078e0299 */
[----:B------:R-:W-:Y:S01]  /*0c80*/  LOP3.LUT R5, R5, 0x1ffffffe, RZ, 0xc0, !PT ;  /* 0x1ffffffe05057812 */ /* 0x000fe200078ec0ff */
[----:B------:R-:W-:Y:S01]  /*0c90*/  IMAD.SHL.U32 R19, R18, 0x8, RZ ;  /* 0x0000000812137824 */ /* 0x000fe200078e00ff */
[----:B------:R-:W-:Y:S01]  /*0ca0*/  LOP3.LUT R3, R6, 0x7ffffffc, RZ, 0xc0, !PT ;  /* 0x7ffffffc06037812 */ /* 0x000fe200078ec0ff */
[----:B------:R-:W-:Y:S01]  /*0cb0*/  IMAD R7, R7, 0x10, R8 ;  /* 0x0000001007077824 */ /* 0x000fe200078e0208 */
[----:B------:R-:W-:Y:S01]  /*0cc0*/  SHF.R.S32.HI R23, RZ, 0x3, R0 ;  /* 0x00000003ff177819 */ /* 0x000fe20000011400 */
[----:B------:R-:W-:Y:S01]  /*0cd0*/  IMAD.IADD R5, R10, 0x1, -R5 ;  /* 0x000000010a057824 */ /* 0x000fe200078e0a05 */
[----:B------:R-:W-:Y:S01]  /*0ce0*/  SHF.R.S32.HI R156, RZ, 0x1f, R19 ;  /* 0x0000001fff9c7819 */ /* 0x000fe20000011413 */
[----:B------:R-:W-:-:S02]  /*0cf0*/  IMAD R154, R4, 0x40, R7 ;  /* 0x00000040049a7824 */ /* 0x000fc400078e0207 */
[----:B------:R-:W-:Y:S02]  /*0d00*/  IMAD.IADD R16, R152, 0x1, -R3 ;  /* 0x0000000198107824 */ /* 0x000fe400078e0a03 */
[----:B------:R-:W-:-:S07]  /*0d10*/  IMAD R17, R5, 0x8, R154 ;  /* 0x0000000805117824 */ /* 0x000fce00078e029a */
.L_x_1312:
[----:B------:R-:W-:Y:S01]  /*0d20*/  ULDC.64 UR8, c[0x0][0xa28] ;  /* 0x00028a0000087ab9 */ /* 0x000fe20000000a00 */
[----:B------:R-:W-:Y:S01]  /*0d30*/  ULDC UR4, c[0x0][0x424] ;  /* 0x0001090000047ab9 */ /* 0x000fe20000000800 */
[----:B------:R-:W-:-:S04]  /*0d40*/  UISETP.NE.U32.AND UP0, UPT, UR8, URZ, UPT ;  /* 0x0000003f0800728c */ /* 0x000fc8000bf05070 */
[----:B------:R-:W-:-:S03]  /*0d50*/  UISETP.NE.AND.EX UP0, UPT, UR9, URZ, UPT, UP0 ;  /* 0x0000003f0900728c */ /* 0x000fc6000bf05300 */
[----:B------:R-:W-:Y:S02]  /*0d60*/  ULDC.64 UR8, c[0x0][0xa18] ;  /* 0x0002860000087ab9 */ /* 0x000fe40000000a00 */
[----:B------:R-:W-:Y:S01]  /*0d70*/  UISETP.NE.U32.AND UP1, UPT, UR8, URZ, UPT ;  /* 0x0000003f0800728c */ /* 0x000fe2000bf25070 */
[----:B------:R-:W-:-:S03]  /*0d80*/  PLOP3.LUT P0, PT, PT, PT, UP0, 0x80, 0x0 ;  /* 0x000000000000781c */ /* 0x000fc60003f0f008 */
[----:B------:R-:W-:-:S03]  /*0d90*/  UISETP.NE.AND.EX UP1, UPT, UR9, URZ, UPT, UP1 ;  /* 0x0000003f0900728c */ /* 0x000fc6000bf25310 */
[----:B------:R-:W-:Y:S02]  /*0da0*/  @UP0 ULDC.64 UR8, c[0x0][0xa28] ;  /* 0x00028a0000080ab9 */ /* 0x000fe40000000a00 */
[----:B------:R-:W-:Y:S01]  /*0db0*/  @UP0 UIMAD.WIDE UR8, UR6, 0x4, UR8 ;  /* 0x00000004060808a5 */ /* 0x000fe2000f8e0208 */
[----:B------:R-:W-:-:S05]  /*0dc0*/  PLOP3.LUT P2, PT, PT, PT, UP1, 0x80, 0x0 ;  /* 0x000000000000781c */ /* 0x000fca0003f4f018 */
[----:B------:R-:W-:Y:S01]  /*0dd0*/  @UP1 ULDC.64 UR10, c[0x0][0xa18] ;  /* 0x00028600000a1ab9 */ /* 0x000fe20000000a00 */
[----:B012---:R-:W-:Y:S02]  /*0de0*/  IMAD.U32 R2, RZ, RZ, UR8 ;  /* 0x00000008ff027e24 */ /* 0x007fe4000f8e00ff */
[----:B------:R-:W-:Y:S01]  /*0df0*/  IMAD.U32 R3, RZ, RZ, UR9 ;  /* 0x00000009ff037e24 */ /* 0x000fe2000f8e00ff */
[----:B------:R-:W-:-:S04]  /*0e00*/  @UP1 UIMAD.WIDE UR8, UR6, 0x4, UR10 ;  /* 0x00000004060818a5 */ /* 0x000fc8000f8e020a */
[----:B------:R-:W2:Y:S02]  /*0e10*/  @P0 LDG.E R2, desc[UR52][R2.64] ;  /* 0x0000003402020981 */ /* 0x000ea4000c1e1900 */
[----:B------:R-:W-:Y:S02]  /*0e20*/  IMAD.U32 R4, RZ, RZ, UR8 ;  /* 0x00000008ff047e24 */ /* 0x000fe4000f8e00ff */
[----:B------:R-:W-:Y:S01]  /*0e30*/  IMAD.U32 R5, RZ, RZ, UR9 ;  /* 0x00000009ff057e24 */ /* 0x000fe2000f8e00ff */
[----:B------:R-:W-:-:S04]  /*0e40*/  ULDC.64 UR8, c[0x0][0x418] ;  /* 0x0001060000087ab9 */ /* 0x000fc80000000a00 */
[----:B------:R-:W3:Y:S01]  /*0e50*/  @P2 LDG.E R4, desc[UR52][R4.64] ;  /* 0x0000003404042981 */ /* 0x000ee2000c1e1900 */
[----:B------:R-:W-:Y:S01]  /*0e60*/  UISETP.NE.U32.AND UP0, UPT, UR8, URZ, UPT ;  /* 0x0000003f0800728c */ /* 0x000fe2000bf05070 */
[----:B------:R-:W-:Y:S01]  /*0e70*/  UMOV UR41, URZ ;  /* 0x0000003f00297c82 */ /* 0x000fe20008000000 */
[----:B------:R-:W-:Y:S02]  /*0e80*/  UMOV UR38, UR7 ;  /* 0x0000000700267c82 */ /* 0x000fe40008000000 */
[----:B------:R-:W-:-:S03]  /*0e90*/  UISETP.NE.AND.EX UP0, UPT, UR9, URZ, UPT, UP0 ;  /* 0x0000003f0900728c */ /* 0x000fc6000bf05300 */
[----:B------:R-:W-:Y:S01]  /*0ea0*/  ULDC.64 UR8, c[0x0][0xa20] ;  /* 0x0002880000087ab9 */ /* 0x000fe20000000a00 */
[----:B------:R-:W-:Y:S01]  /*0eb0*/  USEL UR4, UR4, 0x1, UP0 ;  /* 0x0000000104047887 */ /* 0x000fe20008000000 */
[----:B------:R-:W-:Y:S01]  /*0ec0*/  ISETP.NE.U32.AND P1, PT, RZ, UR8, PT ;  /* 0x00000008ff007c0c */ /* 0x000fe2000bf25070 */
[----:B------:R-:W-:Y:S02]  /*0ed0*/  ULDC UR8, c[0x0][0x2f0] ;  /* 0x0000bc0000087ab9 */ /* 0x000fe40000000800 */
[----:B------:R-:W-:Y:S01]  /*0ee0*/  UIMAD UR4, UR4, UR8, URZ ;  /* 0x00000008040472a4 */ /* 0x000fe2000f8e023f */
[----:B------:R-:W-:Y:S02]  /*0ef0*/  ISETP.NE.AND.EX P1, PT, RZ, UR9, PT, P1 ;  /* 0x00000009ff007c0c */ /* 0x000fe4000bf25310 */
[----:B--2---:R-:W-:Y:S02]  /*0f00*/  @P0 R2UR UR41, R2 ;  /* 0x00000000022902ca */ /* 0x004fe400000e0000 */
[----:B---3--:R-:W-:Y:S01]  /*0f10*/  @P2 R2UR UR37, R4 ;  /* 0x00000000042522ca */ /* 0x008fe200000e0000 */
[----:B-----5:R-:W-:-:S14]  /*0f20*/  @P2 BRA `(.L_x_1217) ;  /* 0x0000000000382947 */ /* 0x020fdc0003800000 */
[----:B------:R-:W-:Y:S01]  /*0f30*/  ULDC.64 UR8, c[0x0][0xa00] ;  /* 0x0002800000087ab9 */ /* 0x000fe20000000a00 */
[----:B------:R-:W-:Y:S01]  /*0f40*/  ULDC UR37, c[0x0][0x288] ;  /* 0x0000a20000257ab9 */ /* 0x000fe20000000800 */
        /* <DEDUP_REMOVED lines=12> */
.L_x_1217:
[----:B------:R-:W-:Y:S01]  /*1010*/  UMOV UR39, UR6 ;  /* 0x0000000600277c82 */ /* 0x000fe20008000000 */
[----:B------:R-:W-:Y:S05]  /*1020*/  @!P1 BRA `(.L_x_1218) ;  /* 0x00000000001c9947 */ /* 0x000fea0003800000 */
[----:B------:R-:W-:Y:S02]  /*1030*/  ULDC.64 UR8, c[0x0][0xa20] ;  /* 0x0002880000087ab9 */ /* 0x000fe40000000a00 */
[----:B------:R-:W-:-:S06]  /*1040*/  UIMAD.WIDE UR6, UR6, 0x4, UR8 ;  /* 0x00000004060678a5 */ /* 0x000fcc000f8e0208 */
[----:B------:R-:W-:Y:S02]  /*1050*/  IMAD.U32 R2, RZ, RZ, UR6 ;  /* 0x00000006ff027e24 */ /* 0x000fe4000f8e00ff */
[----:B------:R-:W-:-:S05]  /*1060*/  IMAD.U32 R3, RZ, RZ, UR7 ;  /* 0x00000007ff037e24 */ /* 0x000fca000f8e00ff */
[----:B------:R-:W2:Y:S02]  /*1070*/  LDG.E R2, desc[UR52][R2.64] ;  /* 0x0000003402027981 */ /* 0x000ea4000c1e1900 */
[----:B--2---:R-:W-:Y:S01]  /*1080*/  R2UR UR4, R2 ;  /* 0x00000000020472ca */ /* 0x004fe200000e0000 */
[----:B------:R-:W-:-:S14]  /*1090*/  BRA `(.L_x_1219) ;  /* 0x0000000000347947 */ /* 0x000fdc0003800000 */
.L_x_1218:
        /* <DEDUP_REMOVED lines=13> */
.L_x_1219:
[----:B------:R-:W-:Y:S01]  /*1170*/  ULDC UR6, c[0x0][0x448] ;  /* 0x0001120000067ab9 */ /* 0x000fe20000000800 */
[----:B------:R-:W-:Y:S02]  /*1180*/  UIMAD UR40, UR5, 0xc0, URZ ;  /* 0x000000c0052878a4 */ /* 0x000fe4000f8e023f */
[----:B------:R-:W-:Y:S02]  /*1190*/  UISETP.NE.AND UP0, UPT, UR6, 0x1, UPT ;  /* 0x000000010600788c */ /* 0x000fe4000bf05270 */
[----:B------:R-:W-:Y:S02]  /*11a0*/  UIADD3 UR8, UR40, 0xbf, URZ ;  /* 0x000000bf28087890 */ /* 0x000fe4000fffe03f */
[----:B------:R-:W-:Y:S02]  /*11b0*/  UIADD3 UR41, -UR41, UR4, URZ ;  /* 0x0000000429297290 */ /* 0x000fe4000fffe13f */
[----:B------:R-:W-:Y:S01]  /*11c0*/  UP2UR UR51, UPR, URZ, 0x1 ;  /* 0x000000013f337883 */ /* 0x000fe20008000000 */
[----:B------:R-:W-:Y:S01]  /*11d0*/  ULDC.64 UR4, c[0x0][0x9e0] ;  /* 0x0002780000047ab9 */ /* 0x000fe20000000a00 */
[----:B------:R-:W-:-:S03]  /*11e0*/  UIADD3 UR9, UR41, 0x1, -UR37 ;  /* 0x0000000129097890 */ /* 0x000fc6000fffe825 */
[----:B------:R-:W-:Y:S01]  /*11f0*/  @UP0 ULDC UR6, c[0x0][0x44c] ;  /* 0x0001130000060ab9 */ /* 0x000fe20000000800 */
[----:B------:R-:W-:Y:S01]  /*1200*/  @UP0 ULDC UR10, c[0x0][0x450] ;  /* 0x00011400000a0ab9 */ /* 0x000fe20000000800 */
[----:B------:R-:W-:-:S04]  /*1210*/  UIMAD.WIDE.U32 UR6, UR8, UR6, URZ ;  /* 0x00000006080672a5 */ /* 0x000fc8000f8e003f */
[----:B------:R-:W-:Y:S02]  /*1220*/  @UP0 USHF.R.U32.HI UR8, URZ, UR10, UR7 ;  /* 0x0000000a3f080299 */ /* 0x000fe40008011607 */
[----:B------:R-:W-:Y:S02]  /*1230*/  UISETP.GE.AND UP0, UPT, UR5, 0x1, UPT ;  /* 0x000000010500788c */ /* 0x000fe4000bf06270 */
[----:B------:R-:W-:Y:S02]  /*1240*/  UIADD3 UR8, UR9, UR8, URZ ;  /* 0x0000000809087290 */ /* 0x000fe4000fffe03f */
[----:B------:R-:W-:Y:S02]  /*1250*/  UP2UR UR50, UPR, URZ, 0x1 ;  /* 0x000000013f327883 */ /* 0x000fe40008000000 */
[----:B------:R-:W-:Y:S01]  /*1260*/  PLOP3.LUT P0, PT, PT, PT, UP0, 0x40, 0x0 ;  /* 0x000000000000781c */ /* 0x000fe20003f0e808 */
[----:B------:R-:W-:-:S06]  /*1270*/  UIADD3 UR4, UR8, UR4, URZ ;  /* 0x0000000408047290 */ /* 0x000fcc000fffe03f */
[----:B------:R-:W-:-:S06]  /*1280*/  IMAD.U32 R0, RZ, RZ, UR4 ;  /* 0x00000004ff007e24 */ /* 0x000fcc000f8e00ff */
[----:B------:R-:W-:Y:S05]  /*1290*/  @P0 BRA `(.L_x_1220) ;  /* 0x0000000000400947 */ /* 0x000fea0003800000 */
        /* <DEDUP_REMOVED lines=10> */
.L_x_1221:
[----:B------:R-:W-:-:S11]  /*1340*/  UISETP.NE.AND UP0, UPT, UR5, 0x1, UPT ;  /* 0x000000010500788c */ /* 0x000fd6000bf05270 */
[----:B------:R-:W-:Y:S02]  /*1350*/  @UP0 ULDC.64 UR8, c[0x0][0x9e8] ;  /* 0x00027a0000080ab9 */ /* 0x000fe40000000a00 */
[----:B------:R-:W-:-:S04]  /*1360*/  UIMAD.WIDE.U32 UR6, UR4, UR8, URZ ;  /* 0x00000008040672a5 */ /* 0x000fc8000f8e003f */
[----:B------:R-:W-:-:S12]  /*1370*/  @UP0 USHF.R.U32.HI UR4, URZ, UR9, UR7 ;  /* 0x000000093f040299 */ /* 0x000fd80008011607 */
.L_x_1222:
[----:B------:R-:W-:-:S06]  /*1380*/  UIMAD UR4, UR4, UR5, UR5 ;  /* 0x00000005040472a4 */ /* 0x000fcc000f8e0205 */
[----:B------:R-:W-:-:S07]  /*1390*/  VIMNMX R0, R0, UR4, PT ;  /* 0x0000000400007c48 */ /* 0x000fce000bfe0100 */
.L_x_1220:
[----:B------:R-:W-:Y:S01]  /*13a0*/  UISETP.NE.AND UP0, UPT, UR51, URZ, UPT ;  /* 0x0000003f3300728c */ /* 0x000fe2000bf05270 */
[----:B------:R-:W-:Y:S01]  /*13b0*/  VIADD R0, R0, 0x7f ;  /* 0x0000007f00007836 */ /* 0x000fe20000000000 */
[----:B------:R-:W-:Y:S01]  /*13c0*/  UMOV UR9, UR40 ;  /* 0x0000002800097c82 */ /* 0x000fe20008000000 */
[----:B------:R-:W-:Y:S02]  /*13d0*/  UIADD3 UR4, UR41, 0x7f, URZ ;  /* 0x0000007f29047890 */ /* 0x000fe4000fffe03f */
[----:B------:R-:W-:Y:S01]  /*13e0*/  UIADD3 UR54, UR41, -UR37, URZ ;  /* 0x8000002529367290 */ /* 0x000fe2000fffe03f */
        /* <DEDUP_REMOVED lines=27> */
.L_x_1224:
[----:B------:R-:W-:-:S11]  /*15a0*/  UISETP.NE.AND UP0, UPT, UR5, 0x1, UPT ;  /* 0x000000010500788c */ /* 0x000fd6000bf05270 */
[----:B------:R-:W-:Y:S02]  /*15b0*/  @UP0 ULDC.64 UR10, c[0x0][0x9e8] ;  /* 0x00027a00000a0ab9 */ /* 0x000fe40000000a00 */
[----:B------:R-:W-:-:S04]  /*15c0*/  UIMAD.WIDE.U32 UR6, UR4, UR10, URZ ;  /* 0x0000000a040672a5 */ /* 0x000fc8000f8e003f */
[----:B------:R-:W-:-:S12]  /*15d0*/  @UP0 USHF.R.U32.HI UR4, URZ, UR11, UR7 ;  /* 0x0000000b3f040299 */ /* 0x000fd80008011607 */
.L_x_1225:
[----:B------:R-:W-:-:S04]  /*15e0*/  UIMAD UR4, UR4, UR5, URZ ;  /* 0x00000005040472a4 */ /* 0x000fc8000f8e023f */
[----:B------:R-:W-:-:S04]  /*15f0*/  UISETP.LT.AND UP0, UPT, UR9, UR4, UPT ;  /* 0x000000040900728c */ /* 0x000fc8000bf01270 */
[----:B------:R-:W-:-:S12]  /*1600*/  USEL UR9, UR9, UR4, !UP0 ;  /* 0x0000000409097287 */ /* 0x000fd8000c000000 */
.L_x_1223:
[----:B------:R-:W-:Y:S01]  /*1610*/  USHF.R.S32.HI UR4, URZ, 0x1f, UR9 ;  /* 0x0000001f3f047899 */ /* 0x000fe20008011409 */
[----:B------:R-:W-:Y:S01]  /*1620*/  PLOP3.LUT P0, PT, PT, PT, PT, 0x80, 0x0 ;  /* 0x000000000000781c */ /* 0x000fe20003f0f070 */
[----:B------:R-:W-:Y:S01]  /*1630*/  IMAD.MOV.U32 R0, RZ, RZ, RZ ;  /* 0x000000ffff007224 */ /* 0x000fe200078e00ff */
[----:B------:R-:W-:Y:S01]  /*1640*/  CS2R R118, SRZ ;  /* 0x0000000000767805 */ /* 0x000fe2000001ff00 */
[----:B------:R-:W-:Y:S01]  /*1650*/  ULEA.HI UR4, UR4, UR9, URZ, 0x7 ;  /* 0x0000000904047291 */ /* 0x000fe2000f8f383f */
[----:B------:R-:W-:Y:S01]  /*1660*/  IMAD.MOV.U32 R20, RZ, RZ, RZ ;  /* 0x000000ffff147224 */ /* 0x000fe200078e00ff */
[----:B------:R-:W-:Y:S02]  /*1670*/  CS2R R116, SRZ ;  /* 0x0000000000747805 */ /* 0x000fe4000001ff00 */
[----:B------:R-:W-:Y:S01]  /*1680*/  CS2R R114, SRZ ;  /* 0x0000000000727805 */ /* 0x000fe2000001ff00 */
[----:B------:R-:W-:Y:S01]  /*1690*/  USHF.R.S32.HI UR4, URZ, 0x7, UR4 ;  /* 0x000000073f047899 */ /* 0x000fe20008011404 */
[----:B------:R-:W-:-:S02]  /*16a0*/  CS2R R112, SRZ ;  /* 0x0000000000707805 */ /* 0x000fc4000001ff00 */
[----:B------:R-:W-:Y:S01]  /*16b0*/  CS2R R14, SRZ ;  /* 0x00000000000e7805 */ /* 0x000fe2000001ff00 */
[----:B------:R-:W-:Y:S01]  /*16c0*/  IMAD.MOV.U32 R110, RZ, RZ, RZ ;  /* 0x000000ffff6e7224 */ /* 0x000fe200078e00ff */
[----:B------:R-:W-:Y:S01]  /*16d0*/  UISETP.LT.AND UP0, UPT, URZ, UR4, UPT ;  /* 0x000000043f00728c */ /* 0x000fe2000bf01270 */
[----:B------:R-:W-:Y:S02]  /*16e0*/  CS2R R24, SRZ ;  /* 0x0000000000187805 */ /* 0x000fe4000001ff00 */
[----:B------:R-:W-:Y:S01]  /*16f0*/  CS2R R12, SRZ ;  /* 0x00000000000c7805 */ /* 0x000fe2000001ff00 */
[----:B------:R-:W-:Y:S01]  /*1700*/  IMAD.MOV.U32 R106, RZ, RZ, RZ ;  /* 0x000000ffff6a7224 */ /* 0x000fe200078e00ff */
[----:B------:R-:W-:Y:S01]  /*1710*/  USEL UR42, URZ, UR4, !UP0 ;  /* 0x000000043f2a7287 */ /* 0x000fe2000c000000 */
[----:B------:R-:W-:Y:S01]  /*1720*/  IMAD.MOV.U32 R27, RZ, RZ, RZ ;  /* 0x000000ffff1b7224 */ /* 0x000fe200078e00ff */
[----:B------:R-:W-:Y:S02]  /*1730*/  CS2R R102, SRZ ;  /* 0x0000000000667805 */ /* 0x000fe4000001ff00 */
[----:B------:R-:W-:-:S02]  /*1740*/  CS2R R100, SRZ ;  /* 0x0000000000647805 */ /* 0x000fc4000001ff00 */
[----:B------:R-:W-:Y:S02]  /*1750*/  CS2R R98, SRZ ;  /* 0x0000000000627805 */ /* 0x000fe4000001ff00 */
[----:B------:R-:W-:Y:S02]  /*1760*/  CS2R R96, SRZ ;  /* 0x0000000000607805 */ /* 0x000fe4000001ff00 */
[----:B------:R-:W-:Y:S02]  /*1770*/  ISETP.GT.AND P1, PT, R88, UR42, PT ;  /* 0x0000002a58007c0c */ /* 0x000fe4000bf24270 */
[----:B------:R-:W-:Y:S02]  /*1780*/  CS2R R94, SRZ ;  /* 0x00000000005e7805 */ /* 0x000fe4000001ff00 */
[----:B------:R-:W-:Y:S02]  /*1790*/  CS2R R92, SRZ ;  /* 0x00000000005c7805 */ /* 0x000fe4000001ff00 */
[----:B------:R-:W-:Y:S01]  /*17a0*/  CS2R R90, SRZ ;  /* 0x00000000005a7805 */ /* 0x000fe2000001ff00 */
[----:B------:R-:W-:-:S06]  /*17b0*/  IMAD.MOV.U32 R89, RZ, RZ, RZ ;  /* 0x000000ffff597224 */ /* 0x000fcc00078e00ff */
        /* <DEDUP_REMOVED lines=32> */
.L_x_1227:
        /* <DEDUP_REMOVED lines=9> */
.L_x_1405:
[----:B------:R-:W-:Y:S05]  /*1a50*/  @!P0 BRA `(.L_x_1229) ;  /* 0x0000000000048947 */ /* 0x000fea0003800000 */
[----:B------:R-:W-:Y:S01]  /*1a60*/  BPT.TRAP 0x1 ;  /* 0x000000040000795c */ /* 0x000fe20000300000 */
.L_x_1229:
[----:B------:R-:W-:Y:S02]  /*1a70*/  IMAD.U32 R13, RZ, RZ, UR46 ;  /* 0x0000002eff0d7e24 */ /* 0x000fe4000f8e00ff */
[----:B0-----:R-:W-:-:S03]  /*1a80*/  IMAD.U32 R0, RZ, RZ, UR47 ;  /* 0x0000002fff007e24 */ /* 0x001fc6000f8e00ff */
[----:B------:R-:W-:Y:S02]  /*1a90*/  LEA R13, R13, UR45, 0x3 ;  /* 0x0000002d0d0d7c11 */ /* 0x000fe4000f8e18ff */
[----:B------:R-:W-:-:S04]  /*1aa0*/  SHF.L.U32 R0, R0, 0x1f, RZ ;  /* 0x0000001f00007819 */ /* 0x000fc800000006ff */
[----:B------:R0:W1:Y:S01]  /*1ab0*/  SYNCS.PHASECHK.TRANS64.TRYWAIT P1, [R13+URZ+0x16830], R0 ;  /* 0x016830000d0075a7 */ /* 0x000062000802017f */
[----:B------:R-:W-:Y:S05]  /*1ac0*/  @!P0 BRA `(.L_x_1230) ;  /* 0x0000000000048947 */ /* 0x000fea0003800000 */
[----:B------:R-:W-:Y:S01]  /*1ad0*/  BPT.TRAP 0x1 ;  /* 0x000000040000795c */ /* 0x000fe20000300000 */
.L_x_1230:
[----:B-1----:R-:W-:Y:S05]  /*1ae0*/  @P1 BRA `(.L_x_1231) ;  /* 0x0000000000081947 */ /* 0x002fea0003800000 */
[----:B------:R-:W1:Y:S02]  /*1af0*/  SYNCS.PHASECHK.TRANS64.TRYWAIT P1, [R13+URZ+0x16830], R0 ;  /* 0x016830000d0075a7 */ /* 0x000e64000802017f */
[----:B-1----:R-:W-:Y:S05]  /*1b00*/  @!P1 BRA `(.L_x_1232) ;  /* 0x0000014c00849947 */ /* 0x002fea0003800000 */
.L_x_1231:
        /* <DEDUP_REMOVED lines=35> */
.L_x_1233:
[----:B------:R-:W-:Y:S01]  /*1d40*/  UISETP.NE.AND UP1, UPT, UR51, URZ, UPT ;  /* 0x0000003f3300728c */ /* 0x000fe2000bf25270 */
[----:B------:R-:W-:Y:S01]  /*1d50*/  R2UR UR6, R13 ;  /* 0x000000000d0672ca */ /* 0x000fe200000e0000 */
[----:B------:R-:W-:Y:S01]  /*1d60*/  ULDC UR7, c[0x0][0x9d8] ;  /* 0x0002760000077ab9 */ /* 0x000fe20000000800 */
[----:B------:R-:W-:Y:S01]  /*1d70*/  UISETP.NE.AND UP0, UPT, UR50, URZ, UPT ;  /* 0x0000003f3200728c */ /* 0x000fe2000bf05270 */
[----:B------:R-:W-:Y:S01]  /*1d80*/  FMUL.FTZ R7, R34, UR7 ;  /* 0x0000000722077c20 */ /* 0x000fe20008410000 */
[----:B------:R-:W-:Y:S01]  /*1d90*/  FMUL.FTZ R34, R63, UR7 ;  /* 0x000000073f227c20 */ /* 0x000fe20008410000 */
[----:B------:R-:W-:Y:S01]  /*1da0*/  PLOP3.LUT P1, PT, PT, PT, UP1, 0x80, 0x0 ;  /* 0x000000000000781c */ /* 0x000fe20003f2f018 */
[----:B------:R-:W-:Y:S01]  /*1db0*/  VIADD R63, R17, UR40 ;  /* 0x00000028113f7c36 */ /* 0x000fe20008000000 */
[----:B------:R-:W-:Y:S01]  /*1dc0*/  PLOP3.LUT P2, PT, PT, PT, UP1, 0x80, 0x0 ;  /* 0x000000000000781c */ /* 0x000fe20003f4f018 */
[----:B------:R-:W-:Y:S01]  /*1dd0*/  FMUL.FTZ R9, R38, UR7 ;  /* 0x0000000726097c20 */ /* 0x000fe20008410000 */
[----:B------:R-:W-:Y:S01]  /*1de0*/  FMUL.FTZ R6, R35, UR7 ;  /* 0x0000000723067c20 */ /* 0x000fe20008410000 */
[----:B------:R-:W-:Y:S01]  /*1df0*/  @UP1 ULDC UR10, c[0x0][0x44c] ;  /* 0x00011300000a1ab9 */ /* 0x000fe20000000800 */
[----:B------:R-:W-:Y:S01]  /*1e00*/  FMUL.FTZ R38, R40, UR7 ;  /* 0x0000000728267c20 */ /* 0x000fe20008410000 */
[----:B------:R-:W-:Y:S01]  /*1e10*/  FMUL.FTZ R35, R62, UR7 ;  /* 0x000000073e237c20 */ /* 0x000fe20008410000 */
[----:B------:R-:W-:Y:S01]  /*1e20*/  FMUL.FTZ R40, R66, UR7 ;  /* 0x0000000742287c20 */ /* 0x000fe20008410000 */
[----:B------:R-:W-:Y:S01]  /*1e30*/  FMUL.FTZ R66, R69, UR7 ;  /* 0x0000000745427c20 */ /* 0x000fe20008410000 */
[----:B------:R-:W-:Y:S01]  /*1e40*/  UIADD3 UR6, UR6, 0x16840, URZ ;  /* 0x0001684006067890 */ /* 0x000fe2000fffe03f */
[----:B------:R-:W-:Y:S01]  /*1e50*/  FMUL.FTZ R5, R24, UR7 ;  /* 0x0000000718057c20 */ /* 0x000fe20008410000 */
[----:B------:R-:W-:Y:S01]  /*1e60*/  FMUL.FTZ R12, R25, UR7 ;  /* 0x00000007190c7c20 */ /* 0x000fe20008410000 */
[----:B01----:R-:W-:Y:S01]  /*1e70*/  @P1 IMAD.HI.U32 R13, R63, UR10, RZ ;  /* 0x0000000a3f0d1c27 */ /* 0x003fe2000f8e00ff */
[----:B------:R-:W-:-:S03]  /*1e80*/  @UP1 ULDC UR10, c[0x0][0x450] ;  /* 0x00011400000a1ab9 */ /* 0x000fc60000000800 */
[----:B------:R-:W-:Y:S01]  /*1e90*/  FMUL.FTZ R4, R30, UR7 ;  /* 0x000000071e047c20 */ /* 0x000fe20008410000 */
[----:B------:R-:W-:Y:S01]  /*1ea0*/  FMUL.FTZ R3, R31, UR7 ;  /* 0x000000071f037c20 */ /* 0x000fe20008410000 */
[----:B------:R-:W-:Y:S01]  /*1eb0*/  FMUL.FTZ R92, R33, UR7 ;  /* 0x00000007215c7c20 */ /* 0x000fe20008410000 */
[----:B------:R-:W-:Y:S01]  /*1ec0*/  @P2 SHF.R.U32.HI R63, RZ, UR10, R13 ;  /* 0x0000000aff3f2c19 */ /* 0x000fe2000801160d */
[----:B------:R-:W-:Y:S02]  /*1ed0*/  IMAD.MOV.U32 R13, RZ, RZ, -0x80 ;  /* 0xffffff80ff0d7424 */ /* 0x000fe400078e00ff */
[----:B------:R-:W-:Y:S01]  /*1ee0*/  FMUL.FTZ R91, R32, UR7 ;  /* 0x00000007205b7c20 */ /* 0x000fe20008410000 */
[----:B------:R-:W-:Y:S01]  /*1ef0*/  FMUL.FTZ R8, R39, UR7 ;  /* 0x0000000727087c20 */ /* 0x000fe20008410000 */
[----:B------:R-:W-:Y:S01]  /*1f00*/  FMUL.FTZ R11, R42, UR7 ;  /* 0x000000072a0b7c20 */ /* 0x000fe20008410000 */
[----:B------:R-:W0:Y:S01]  /*1f10*/  SHFL.IDX PT, R62, R63, RZ, 0x1c1f ;  /* 0x001c1fff3f3e7589 */ /* 0x000e2200000e0000 */
[----:B------:R-:W-:-:S02]  /*1f20*/  IMAD R69, R88, R13, 0x80 ;  /* 0x0000008058457424 */ /* 0x000fc400078e020d */
        /* <DEDUP_REMOVED lines=24> */
[----:B------:R-:W-:-:S02]  /*20b0*/  VIADD R13, R69, 0x1 ;  /* 0x00000001450d7836 */ /* 0x000fc40000000000 */
        /* <DEDUP_REMOVED lines=27> */
[----:B------:R-:W-:Y:S01]  /*2270*/  IMAD.U32 R57, RZ, RZ, UR37 ;  /* 0x00000025ff397e24 */ /* 0x000fe2000f8e00ff */
[----:B------:R-:W1:Y:S01]  /*2280*/  MUFU.TANH R5, R5 ;  /* 0x0000000500057308 */ /* 0x000e620000002400 */
[----:B------:R-:W-:Y:S01]  /*2290*/  ULDC UR22, c[0x0][0x9dc] ;  /* 0x0002770000167ab9 */ /* 0x000fe20000000800 */
[----:B------:R-:W-:Y:S01]  /*22a0*/  SYNCS.ARRIVE.TRANS64.RED.A1T0 RZ, [UR6], RZ ;  /* 0x000000ffffff79a7 */ /* 0x000fe20008100406 */
[----:B------:R-:W-:Y:S01]  /*22b0*/  ULOP3.LUT UR6, URZ, UR22, URZ, 0x33, !UPT ;  /* 0x000000163f067292 */ /* 0x000fe2000f8e333f */
[----:B------:R-:W-:Y:S01]  /*22c0*/  IADD3 R56, -R57, UR41, R56 ;  /* 0x0000002939387c10 */ /* 0x000fe2000fffe138 */
[----:B------:R-:W-:Y:S01]  /*22d0*/  VIADD R13, R69, UR41 ;  /* 0x00000029450d7c36 */ /* 0x000fe20008000000 */
[----:B------:R-:W-:Y:S01]  /*22e0*/  ULDC UR11, c[0x0][0x9e0] ;  /* 0x00027800000b7ab9 */ /* 0x000fe20000000800 */
[----:B------:R-:W-:Y:S01]  /*22f0*/  LEA R74, R88, 0xffffff80, 0x7 ;  /* 0xffffff80584a7811 */ /* 0x000fe200078e38ff */
[----:B------:R-:W2:Y:S01]  /*2300*/  MUFU.TANH R12, R12 ;  /* 0x0000000c000c7308 */ /* 0x000ea20000002400 */
[----:B------:R-:W-:-:S02]  /*2310*/  IMAD R71, R16, -0x2, R13 ;  /* 0xfffffffe10477824 */ /* 0x000fc400078e020d */
[C---:B------:R-:W-:Y:S02]  /*2320*/  VIADD R78, R56.reuse, UR11 ;  /* 0x0000000b384e7c36 */ /* 0x040fe40008000000 */
[----:B------:R-:W-:-:S03]  /*2330*/  VIADD R73, R56, UR6 ;  /* 0x0000000638497c36 */ /* 0x000fc60008000000 */
[----:B------:R-:W3:Y:S01]  /*2340*/  MUFU.TANH R0, R0 ;  /* 0x0000000000007308 */ /* 0x000ee20000002400 */
[----:B0-----:R-:W-:Y:S01]  /*2350*/  VIADDMNMX R13, R62, R78, R71, PT ;  /* 0x0000004e3e0d7246 */ /* 0x001fe20003800147 */
[----:B------:R-:W-:-:S06]  /*2360*/  IMAD.IADD R65, R73, 0x1, R62 ;  /* 0x0000000149417824 */ /* 0x000fcc00078e023e */
[----:B------:R-:W0:Y:S08]  /*2370*/  MUFU.TANH R2, R2 ;  /* 0x0000000200027308 */ /* 0x000e300000002400 */
        /* <DEDUP_REMOVED lines=61> */
[----:B------:R-:W-:Y:S01]  /*2750*/  IMAD.U32 R67, RZ, RZ, UR37 ;  /* 0x00000025ff437e24 */ /* 0x000fe2000f8e00ff */
[----:B------:R-:W-:Y:S04]  /*2760*/  BSSY B0, `(.L_x_1235) ;  /* 0x0000013000007945 */ /* 0x000fe80003800000 */
[----:B------:R-:W-:-:S04]  /*2770*/  IADD3 R67, -R67, UR41, R62 ;  /* 0x0000002943437c10 */ /* 0x000fc8000fffe13e */
        /* <DEDUP_REMOVED lines=11> */
.L_x_1236:
[----:B------:R-:W-:Y:S02]  /*2830*/  ULDC UR6, c[0x0][0x9e4] ;  /* 0x0002790000067ab9 */ /* 0x000fe40000000800 */
[----:B------:R-:W-:-:S05]  /*2840*/  IMAD.U32 R62, RZ, RZ, UR6 ;  /* 0x00000006ff3e7e24 */ /* 0x000fca000f8e00ff */
[----:B------:R-:W-:-:S13]  /*2850*/  ISETP.NE.AND P1, PT, R62, 0x1, PT ;  /* 0x000000013e00780c */ /* 0x000fda0003f25270 */
[----:B------:R-:W1:Y:S02]  /*2860*/  @P1 LDC.64 R56, c[0x0][0x9e8] ;  /* 0x00027a00ff381b82 */ /* 0x000e640000000a00 */
[----:B-1----:R-:W-:-:S05]  /*2870*/  @P1 IMAD.HI.U32 R56, R67, R56, RZ ;  /* 0x0000003843381227 */ /* 0x002fca00078e00ff */
[----:B------:R-:W-:-:S07]  /*2880*/  @P1 SHF.R.U32.HI R67, RZ, R57, R56 ;  /* 0x00000039ff431219 */ /* 0x000fce0000011638 */
.L_x_1237:
[----:B------:R-:W-:Y:S05]  /*2890*/  BSYNC B0 ;  /* 0x0000000000007941 */ /* 0x000fea0003800000 */
.L_x_1235:
[----:B------:R-:W-:-:S04]  /*28a0*/  IMAD R67, R67, R62, -R74 ;  /* 0x0000003e43437224 */ /* 0x000fc800078e0a4a */
[----:B------:R-:W-:-:S05]  /*28b0*/  IMAD R56, R16, -0x2, R67 ;  /* 0xfffffffe10387824 */ /* 0x000fca00078e0243 */
[----:B------:R-:W-:Y:S02]  /*28c0*/  VIADDMNMX R13, R56, R62, R13, PT ;  /* 0x0000003e380d7246 */ /* 0x000fe4000380010d */
[----:B------:R-:W-:-:S07]  /*28d0*/  VIMNMX R65, R65, R56, !PT ;  /* 0x0000003841417248 */ /* 0x000fce0007fe0100 */
.L_x_1234:
[----:B------:R-:W2:Y:S01]  /*28e0*/  LDL.LU R57, [R1] ;  /* 0x0000000001397983 */ /* 0x000ea20000300800 */
[C---:B------:R-:W-:Y:S01]  /*28f0*/  ISETP.GE.AND P6, PT, R69.reuse, 0xa, PT ;  /* 0x0000000a4500780c */ /* 0x040fe20003fc6270 */
[----:B------:R-:W-:Y:S01]  /*2900*/  UISETP.NE.AND UP0, UPT, UR50, URZ, UPT ;  /* 0x0000003f3200728c */ /* 0x000fe2000bf05270 */
[C---:B------:R-:W-:Y:S02]  /*2910*/  ISETP.GE.AND P1, PT, R69.reuse, 0x2, PT ;  /* 0x000000024500780c */ /* 0x040fe40003f26270 */
[C---:B------:R-:W-:Y:S02]  /*2920*/  ISETP.GE.AND P2, PT, R69.reuse, 0x9, PT ;  /* 0x000000094500780c */ /* 0x040fe40003f46270 */
[----:B------:R-:W-:Y:S02]  /*2930*/  ISETP.GE.AND P5, PT, R69, 0x11, PT ;  /* 0x000000114500780c */ /* 0x000fe40003fa6270 */
[C---:B------:R-:W-:Y:S02]  /*2940*/  ISETP.GT.AND P4, PT, R65.reuse, 0x1, !P1 ;  /* 0x000000014100780c */ /* 0x040fe40004f84270 */
[----:B------:R-:W-:-:S02]  /*2950*/  ISETP.GT.AND P3, PT, R65, 0x8, !P2 ;  /* 0x000000084100780c */ /* 0x000fc40005764270 */
[C---:B------:R-:W-:Y:S02]  /*2960*/  ISETP.LT.OR P4, PT, R13.reuse, 0x2, P4 ;  /* 0x000000020d00780c */ /* 0x040fe40002781670 */
[----:B------:R-:W-:Y:S02]  /*2970*/  ISETP.LT.OR P3, PT, R13, 0x9, P3 ;  /* 0x000000090d00780c */ /* 0x000fe40001f61670 */
[----:B------:R-:W-:Y:S02]  /*2980*/  FSEL R130, R12, -INF , !P4 ;  /* 0xff8000000c827808 */ /* 0x000fe40006000000 */
[----:B------:R-:W-:Y:S01]  /*2990*/  FSEL R128, R89, -INF , !P3 ;  /* 0xff80000059807808 */ /* 0x000fe20005800000 */
[----:B------:R-:W1:Y:S01]  /*29a0*/  SHFL.IDX PT, R12, R63, 0x1, 0x1c1f ;  /* 0x003c1f003f0c7f89 */ /* 0x000e6200000e0000 */
[C---:B------:R-:W-:Y:S02]  /*29b0*/  ISETP.GT.AND P4, PT, R65.reuse, 0x9, !P6 ;  /* 0x000000094100780c */ /* 0x040fe40007784270 */
[----:B------:R-:W-:-:S02]  /*29c0*/  ISETP.GT.AND P3, PT, R65, 0x10, !P5 ;  /* 0x000000104100780c */ /* 0x000fc40006f64270 */
[C---:B------:R-:W-:Y:S02]  /*29d0*/  ISETP.LT.OR P4, PT, R13.reuse, 0xa, P4 ;  /* 0x0000000a0d00780c */ /* 0x040fe40002781670 */
[----:B------:R-:W-:Y:S02]  /*29e0*/  ISETP.LT.OR P3, PT, R13, 0x11, P3 ;  /* 0x000000110d00780c */ /* 0x000fe40001f61670 */
[----:B0-----:R-:W-:Y:S02]  /*29f0*/  FSEL R126, R90, -INF , !P4 ;  /* 0xff8000005a7e7808 */ /* 0x001fe40006000000 */
[----:B------:R-:W-:Y:S02]  /*2a00*/  ISETP.GE.AND P4, PT, R69, 0x19, PT ;  /* 0x000000194500780c */ /* 0x000fe40003f86270 */
[----:B------:R-:W-:Y:S02]  /*2a10*/  FSEL R124, R91, -INF , !P3 ;  /* 0xff8000005b7c7808 */ /* 0x000fe40005800000 */
[----:B--2---:R-:W-:-:S04]  /*2a20*/  LOP3.LUT R57, R57, 0xfffffffb, RZ, 0xc0, !PT ;  /* 0xfffffffb39397812 */ /* 0x004fc800078ec0ff */
[----:B------:R-:W-:-:S04]  /*2a30*/  @P6 LOP3.LUT R57, R57, 0x4, RZ, 0xfc, !PT ;  /* 0x0000000439396812 */ /* 0x000fc800078efcff */
[----:B------:R-:W-:-:S04]  /*2a40*/  LOP3.LUT R57, R57, 0xfffffff7, RZ, 0xc0, !PT ;  /* 0xfffffff739397812 */ /* 0x000fc800078ec0ff */
[----:B------:R-:W-:Y:S02]  /*2a50*/  @P5 LOP3.LUT R57, R57, 0x8, RZ, 0xfc, !PT ;  /* 0x0000000839395812 */ /* 0x000fe400078efcff */
[----:B------:R-:W-:Y:S02]  /*2a60*/  ISETP.GE.AND P5, PT, R69, 0x12, PT ;  /* 0x000000124500780c */ /* 0x000fe40003fa6270 */
[----:B------:R-:W-:Y:S02]  /*2a70*/  LOP3.LUT R57, R57, 0xffffffef, RZ, 0xc0, !PT ;  /* 0xffffffef39397812 */ /* 0x000fe400078ec0ff */
[----:B------:R-:W-:-:S04]  /*2a80*/  ISETP.GT.AND P3, PT, R65, 0x11, !P5 ;  /* 0x000000114100780c */ /* 0x000fc80006f64270 */
[----:B------:R-:W-:-:S04]  /*2a90*/  ISETP.LT.OR P3, PT, R13, 0x12, P3 ;  /* 0x000000120d00780c */ /* 0x000fc80001f61670 */
[----:B------:R-:W-:Y:S02]  /*2aa0*/  FSEL R120, R92, -INF , !P3 ;  /* 0xff8000005c787808 */ /* 0x000fe40005800000 */
[----:B------:R-:W-:Y:S02]  /*2ab0*/  @P5 LOP3.LUT R57, R57, 0x10, RZ, 0xfc, !PT ;  /* 0x0000001039395812 */ /* 0x000fe400078efcff */
[----:B------:R-:W-:Y:S02]  /*2ac0*/  ISETP.GT.AND P3, PT, R65, 0x18, !P4 ;  /* 0x000000184100780c */ /* 0x000fe40006764270 */
[----:B------:R-:W-:Y:S02]  /*2ad0*/  LOP3.LUT R57, R57, 0xfdffffff, RZ, 0xc0, !PT ;  /* 0xfdffffff39397812 */ /* 0x000fe400078ec0ff */
[----:B------:R-:W-:Y:S02]  /*2ae0*/  ISETP.LT.OR P3, PT, R13, 0x19, P3 ;  /* 0x000000190d00780c */ /* 0x000fe40001f61670 */
[----:B------:R-:W-:-:S02]  /*2af0*/  @P4 LOP3.LUT R57, R57, 0x2000000, RZ, 0xfc, !PT ;  /* 0x0200000039394812 */ /* 0x000fc400078efcff */
        /* <DEDUP_REMOVED lines=150> */
[----:B------:R-:W-:-:S03]  /*3460*/  ISETP.GT.AND P6, PT, R65, 0x79, !P6 ;  /* 0x000000794100780c */ /* 0x000fc600077c4270 */
[----:B------:R0:W-:Y:S01]  /*3470*/  STL [R1], R57 ;  /* 0x0000003901007387 */ /* 0x0001e20000100800 */
[----:B------:R-:W-:-:S04]  /*3480*/  ISETP.LT.OR P6, PT, R13, 0x7a, P6 ;  /* 0x0000007a0d00780c */ /* 0x000fc800037c1670 */
[----:B------:R-:W-:Y:S02]  /*3490*/  FSEL R42, R85, -INF , !P6 ;  /* 0xff800000552a7808 */ /* 0x000fe40007000000 */
[----:B------:R-:W-:-:S13]  /*34a0*/  PLOP3.LUT P6, PT, PT, PT, UP0, 0x40, 0x0 ;  /* 0x000000000000781c */ /* 0x000fda0003fce808 */
[----:B0-----:R-:W-:Y:S05]  /*34b0*/  @P6 BRA `(.L_x_1238) ;  /* 0x0000000000646947 */ /* 0x001fea0003800000 */
        /* <DEDUP_REMOVED lines=14> */
.L_x_1240:
[----:B------:R-:W-:Y:S02]  /*35a0*/  ULDC UR6, c[0x0][0x9e4] ;  /* 0x0002790000067ab9 */ /* 0x000fe40000000800 */
[----:B------:R-:W-:-:S05]  /*35b0*/  IMAD.U32 R47, RZ, RZ, UR6 ;  /* 0x00000006ff2f7e24 */ /* 0x000fca000f8e00ff */
[----:B------:R-:W-:-:S13]  /*35c0*/  ISETP.NE.AND P6, PT, R47, 0x1, PT ;  /* 0x000000012f00780c */ /* 0x000fda0003fc5270 */
[----:B------:R-:W0:Y:S02]  /*35d0*/  @P6 LDC.64 R12, c[0x0][0x9e8] ;  /* 0x00027a00ff0c6b82 */ /* 0x000e240000000a00 */
[----:B0-----:R-:W-:-:S05]  /*35e0*/  @P6 IMAD.HI.U32 R12, R43, R12, RZ ;  /* 0x0000000c2b0c6227 */ /* 0x001fca00078e00ff */
[----:B------:R-:W-:-:S07]  /*35f0*/  @P6 SHF.R.U32.HI R43, RZ, R13, R12 ;  /* 0x0000000dff2b6219 */ /* 0x000fce000001160c */
.L_x_1241:
[----:B------:R-:W-:Y:S05]  /*3600*/  BSYNC B0 ;  /* 0x0000000000007941 */ /* 0x000fea0003800000 */
.L_x_1239:
[----:B------:R-:W-:-:S04]  /*3610*/  IMAD R43, R43, R47, -R74 ;  /* 0x0000002f2b2b7224 */ /* 0x000fc800078e0a4a */
[----:B------:R-:W-:-:S05]  /*3620*/  IMAD R12, R16, -0x2, R43 ;  /* 0xfffffffe100c7824 */ /* 0x000fca00078e022b */
[----:B------:R-:W-:Y:S02]  /*3630*/  VIADDMNMX R5, R12, R47, R5, PT ;  /* 0x0000002f0c057246 */ /* 0x000fe40003800105 */
[----:B------:R-:W-:-:S07]  /*3640*/  VIMNMX R37, R37, R12, !PT ;  /* 0x0000000c25257248 */ /* 0x000fce0007fe0100 */
.L_x_1238:
        /* <DEDUP_REMOVED lines=110> */
[C---:B------:R-:W-:Y:S02]  /*3d30*/  ISETP.GT.AND P5, PT, R37.reuse, 0x78, !P5 ;  /* 0x000000782500780c */ /* 0x040fe40006fa4270 */
[----:B------:R-:W-:Y:S02]  /*3d40*/  ISETP.GT.AND P1, PT, R37, 0x41, !P1 ;  /* 0x000000412500780c */ /* 0x000fe40004f24270 */
[C---:B------:R-:W-:Y:S02]  /*3d50*/  ISETP.LT.OR P3, PT, R5.reuse, 0x71, P3 ;  /* 0x000000710500780c */ /* 0x040fe40001f61670 */
        /* <DEDUP_REMOVED lines=51> */
[----:B------:R-:W-:Y:S01]  /*4090*/  ISETP.GT.AND P6, PT, R37, 0x79, !P6 ;  /* 0x000000792500780c */ /* 0x000fe200077c4270 */
[-CC-:B------:R-:W-:Y:S01]  /*40a0*/  FFMA.FTZ R148, R39, R9.reuse, -R31.reuse ;  /* 0x0000000927947223 */ /* 0x180fe2000001081f */
[----:B------:R-:W-:Y:S01]  /*40b0*/  FSEL R0, R0, -INF , !P1 ;  /* 0xff80000000007808 */ /* 0x000fe20004800000 */
[-CC-:B------:R-:W-:Y:S01]  /*40c0*/  FFMA.FTZ R3, R130, R9.reuse, -R31.reuse ;  /* 0x0000000982037223 */ /* 0x180fe2000001081f */
[----:B------:R-:W-:Y:S01]  /*40d0*/  LOP3.LUT P1, RZ, R57, 0x4000000, RZ, 0xc0, !PT ;  /* 0x0400000039ff7812 */ /* 0x000fe2000782c0ff */
[-CC-:B------:R-:W-:Y:S01]  /*40e0*/  FFMA.FTZ R150, R128, R9.reuse, -R31.reuse ;  /* 0x0000000980967223 */ /* 0x180fe2000001081f */
[----:B------:R-:W-:Y:S01]  /*40f0*/  FMNMX.FTZ R11, R0, R94, !PT ;  /* 0x0000005e000b7209 */ /* 0x000fe20007810000 */
[----:B------:R-:W-:Y:S01]  /*4100*/  MUFU.EX2 R148, R148 ;  /* 0x0000009400947308 */ /* 0x000fe20000000800 */
[----:B------:R-:W-:Y:S01]  /*4110*/  ISETP.GT.AND P1, PT, R37, 0x68, !P1 ;  /* 0x000000682500780c */ /* 0x000fe20004f24270 */
[--C-:B------:R-:W-:Y:S01]  /*4120*/  FFMA.FTZ R7, R126, R9, -R31.reuse ;  /* 0x000000097e077223 */ /* 0x100fe2000001081f */
[----:B------:R-:W-:Y:S01]  /*4130*/  FMNMX.FTZ R11, R76, R11, !PT ;  /* 0x0000000b4c0b7209 */ /* 0x000fe20007810000 */
[-CC-:B------:R-:W-:Y:S01]  /*4140*/  FFMA.FTZ R144, R124, R9.reuse, -R31.reuse ;  /* 0x000000097c907223 */ /* 0x180fe2000001081f */
[----:B------:R-:W-:Y:S01]  /*4150*/  ISETP.LT.OR P1, PT, R5, 0x69, P1 ;  /* 0x000000690500780c */ /* 0x000fe20000f21670 */
[--C-:B------:R-:W-:Y:S01]  /*4160*/  FFMA.FTZ R120, R120, R9, -R31.reuse ;  /* 0x0000000978787223 */ /* 0x100fe2000001081f */
[----:B------:R-:W-:Y:S01]  /*4170*/  FMNMX.FTZ R11, R92, R11, !PT ;  /* 0x0000000b5c0b7209 */ /* 0x000fe20007810000 */
[----:B------:R-:W0:Y:S01]  /*4180*/  MUFU.EX2 R3, R3 ;  /* 0x0000000300037308 */ /* 0x000e220000000800 */
        /* <DEDUP_REMOVED lines=21> */
[--C-:B------:R-:W-:Y:S01]  /*42e0*/  FFMA.FTZ R138, R108, R9, -R31.reuse ;  /* 0x000000096c8a7223 */ /* 0x100fe2000001081f */
[----:B------:R-:W-:Y:S01]  /*42f0*/  FMNMX.FTZ R15, R84, R15, !PT ;  /* 0x0000000f540f7209 */ /* 0x000fe20007810000 */
[----:B------:R0:W-:Y:S01]  /*4300*/  MUFU.EX2 R13, R96 ;  /* 0x00000060000d7308 */ /* 0x0001e20000000800 */
[-CC-:B------:R-:W-:Y:S01]  /*4310*/  FFMA.FTZ R104, R104, R9.reuse, -R31.reuse ;  /* 0x0000000968687223 */ /* 0x180fe2000001081f */
[--C-:B------:R-:W-:Y:S01]  /*4320*/  FFMA.FTZ R134, R62, R9, -R31.reuse ;  /* 0x000000093e867223 */ /* 0x100fe2000001081f */
[----:B------:R-:W-:Y:S01]  /*4330*/  FMNMX.FTZ R15, R10, R15, !PT ;  /* 0x0000000f0a0f7209 */ /* 0x000fe20007810000 */
[-CC-:B------:R-:W-:Y:S01]  /*4340*/  FFMA.FTZ R128, R58, R9.reuse, -R31.reuse ;  /* 0x000000093a807223 */ /* 0x180fe2000001081f */
[-CC-:B------:R-:W-:Y:S01]  /*4350*/  FFMA.FTZ R130, R60, R9.reuse, -R31.reuse ;  /* 0x000000093c827223 */ /* 0x180fe2000001081f */
[--C-:B------:R-:W-:Y:S01]  /*4360*/  FFMA.FTZ R29, R66, R9, -R31.reuse ;  /* 0x00000009421d7223 */ /* 0x100fe2000001081f */
[----:B------:R-:W-:Y:S01]  /*4370*/  FMNMX.FTZ R15, R82, R15, !PT ;  /* 0x0000000f520f7209 */ /* 0x000fe20007810000 */
[----:B------:R-:W3:Y:S01]  /*4380*/  MUFU.EX2 R144, R144 ;  /* 0x0000009000907308 */ /* 0x000ee20000000800 */
[----:B0-----:R-:W-:Y:S01]  /*4390*/  FSEL R96, R21, -INF , !P2 ;  /* 0xff80000015607808 */ /* 0x001fe20005000000 */
[--C-:B------:R-:W-:Y:S01]  /*43a0*/  FFMA.FTZ R21, R54, R9, -R31.reuse ;  /* 0x0000000936157223 */ /* 0x100fe2000001081f */
[----:B------:R-:W-:Y:S01]  /*43b0*/  FMNMX.FTZ R25, R14, R15, !PT ;  /* 0x0000000f0e197209 */ /* 0x000fe20007810000 */
[-CC-:B------:R-:W-:Y:S01]  /*43c0*/  FFMA.FTZ R124, R56, R9.reuse, -R31.reuse ;  /* 0x00000009387c7223 */ /* 0x180fe2000001081f */
[-CC-:B------:R-:W-:Y:S01]  /*43d0*/  FFMA.FTZ R126, R52, R9.reuse, -R31.reuse ;  /* 0x00000009347e7223 */ /* 0x180fe2000001081f */
[--C-:B------:R-:W-:Y:S01]  /*43e0*/  FFMA.FTZ R39, R50, R9, -R31.reuse ;  /* 0x0000000932277223 */ /* 0x100fe2000001081f */
[----:B------:R-:W-:Y:S01]  /*43f0*/  FMNMX.FTZ R25, R80, R25, !PT ;  /* 0x0000001950197209 */ /* 0x000fe20007810000 */
[----:B------:R0:W4:Y:S01]  /*4400*/  MUFU.EX2 R11, R120 ;  /* 0x00000078000b7308 */ /* 0x0001220000000800 */
[----:B------:R-:W-:Y:S01]  /*4410*/  FFMA.FTZ R36, R36, R9, -R31 ;  /* 0x0000000924247223 */ /* 0x000fe2000001081f */
[----:B------:R-:W-:-:S02]  /*4420*/  F2FP.BF16.F32.PACK_AB R148, R3, R148 ;  /* 0x000000940394723e */ /* 0x000fc400000010ff */
[----:B------:R-:W-:-:S04]  /*4430*/  FMNMX.FTZ R25, R78, R25, !PT ;  /* 0x000000194e197209 */ /* 0x000fc80007810000 */
[----:B------:R-:W-:Y:S01]  /*4440*/  FMNMX.FTZ R25, R30, R25, !PT ;  /* 0x000000191e197209 */ /* 0x000fe20007810000 */
[----:B------:R-:W5:Y:S01]  /*4450*/  MUFU.EX2 R146, R146 ;  /* 0x0000009200927308 */ /* 0x000f620000000800 */
[----:B0-----:R-:W-:Y:S01]  /*4460*/  FFMA.FTZ R120, R46, R9, -R31 ;  /* 0x000000092e787223 */ /* 0x001fe2000001081f */
[----:B-1----:R-:W-:Y:S01]  /*4470*/  FADD.FTZ R46, R150, R45 ;  /* 0x0000002d962e7221 */ /* 0x002fe20000010000 */
[----:B------:R-:W-:Y:S02]  /*4480*/  FMNMX.FTZ R33, R24, R25, !PT ;  /* 0x0000001918217209 */ /* 0x000fe40007810000 */
[C---:B--2---:R-:W-:Y:S01]  /*4490*/  F2FP.BF16.F32.PACK_AB R150, R7.reuse, R150 ;  /* 0x000000960796723e */ /* 0x044fe200000010ff */
[----:B------:R-:W-:Y:S01]  /*44a0*/  FADD.FTZ R45, R7, R46 ;  /* 0x0000002e072d7221 */ /* 0x000fe20000010000 */
[----:B------:R-:W-:Y:S01]  /*44b0*/  FMNMX.FTZ R33, R32, R33, !PT ;  /* 0x0000002120217209 */ /* 0x000fe20007810000 */
[----:B------:R-:W0:Y:S02]  /*44c0*/  MUFU.EX2 R140, R140 ;  /* 0x0000008c008c7308 */ /* 0x000e240000000800 */
[----:B---3--:R-:W-:Y:S01]  /*44d0*/  FADD.FTZ R46, R144, R45 ;  /* 0x0000002d902e7221 */ /* 0x008fe20000010000 */
[----:B------:R-:W-:-:S02]  /*44e0*/  FMNMX.FTZ R33, R2, R33, !PT ;  /* 0x0000002102217209 */ /* 0x000fc40007810000 */
[C---:B----4-:R-:W-:Y:S01]  /*44f0*/  F2FP.BF16.F32.PACK_AB R144, R11.reuse, R144 ;  /* 0x000000900b90723e */ /* 0x050fe200000010ff */
[----:B------:R-:W-:Y:S01]  /*4500*/  FADD.FTZ R45, R11, R46 ;  /* 0x0000002e0b2d7221 */ /* 0x000fe20000010000 */
[----:B------:R-:W-:Y:S01]  /*4510*/  FMNMX.FTZ R33, R34, R33, !PT ;  /* 0x0000002122217209 */ /* 0x000fe20007810000 */
[----:B------:R-:W1:Y:S03]  /*4520*/  MUFU.EX2 R15, R102 ;  /* 0x00000066000f7308 */ /* 0x000e660000000800 */
[----:B------:R-:W-:-:S04]  /*4530*/  FMNMX.FTZ R35, R40, R33, !PT ;  /* 0x0000002128237209 */ /* 0x000fc80007810000 */
[----:B------:R-:W-:Y:S01]  /*4540*/  FMNMX.FTZ R35, R106, R35, !PT ;  /* 0x000000236a237209 */ /* 0x000fe20007810000 */
[----:B------:R-:W2:Y:S03]  /*4550*/  MUFU.EX2 R142, R142 ;  /* 0x0000008e008e7308 */ /* 0x000ea60000000800 */
[----:B------:R-:W-:-:S04]  /*4560*/  FMNMX.FTZ R35, R44, R35, !PT ;  /* 0x000000232c237209 */ /* 0x000fc80007810000 */
[----:B------:R-:W-:Y:S01]  /*4570*/  FMNMX.FTZ R35, R118, R35, !PT ;  /* 0x0000002376237209 */ /* 0x000fe20007810000 */
[----:B------:R-:W3:Y:S03]  /*4580*/  MUFU.EX2 R25, R98 ;  /* 0x0000006200197308 */ /* 0x000ee60000000800 */
[----:B------:R-:W-:-:S04]  /*4590*/  FMNMX.FTZ R37, R122, R35, !PT ;  /* 0x000000237a257209 */ /* 0x000fc80007810000 */
[----:B------:R-:W-:Y:S01]  /*45a0*/  FMNMX.FTZ R37, R48, R37, !PT ;  /* 0x0000002530257209 */ /* 0x000fe20007810000 */
[----:B------:R-:W4:Y:S03]  /*45b0*/  MUFU.EX2 R136, R136 ;  /* 0x0000008800887308 */ /* 0x000f260000000800 */
        /* <DEDUP_REMOVED lines=9> */
[----:B-----5:R-:W-:-:S03]  /*4650*/  FFMA.FTZ R27, R68, R9, -R31 ;  /* 0x00000009441b7223 */ /* 0x020fc6000001081f */
[----:B------:R-:W5:Y:S04]  /*4660*/  SHFL.BFLY PT, R6, R37, 0x2, 0x1f ;  /* 0x0c401f0025067f89 */ /* 0x000f6800000e0000 */
[----:B------:R-:W-:Y:S08]  /*4670*/  MUFU.EX2 R35, R104 ;  /* 0x0000006800237308 */ /* 0x000ff00000000800 */
[----:B------:R-:W-:Y:S08]  /*4680*/  MUFU.EX2 R132, R132 ;  /* 0x0000008400847308 */ /* 0x000ff00000000800 */
[----:B------:R-:W-:Y:S01]  /*4690*/  MUFU.EX2 R134, R134 ;  /* 0x0000008600867308 */ /* 0x000fe20000000800 */
[----:B-----5:R-:W-:Y:S01]  /*46a0*/  FMNMX.FTZ R43, R37, R6, !PT ;  /* 0x00000006252b7209 */ /* 0x020fe20007810000 */
[-CC-:B------:R-:W-:Y:S01]  /*46b0*/  FFMA.FTZ R37, R64, R9.reuse, -R31.reuse ;  /* 0x0000000940257223 */ /* 0x180fe2000001081f */
[----:B------:R-:W-:-:S05]  /*46c0*/  FFMA.FTZ R31, R42, R9, -R31 ;  /* 0x000000092a1f7223 */ /* 0x000fca000001081f */
[----:B------:R-:W-:Y:S01]  /*46d0*/  MUFU.EX2 R21, R21 ;  /* 0x0000001500157308 */ /* 0x000fe20000000800 */
[----:B------:R-:W5:Y:S07]  /*46e0*/  SHFL.BFLY PT, R6, R43, 0x1, 0x1f ;  /* 0x0c201f002b067f89 */ /* 0x000f6e00000e0000 */
[----:B------:R-:W-:Y:S08]  /*46f0*/  MUFU.EX2 R128, R128 ;  /* 0x0000008000807308 */ /* 0x000ff00000000800 */
[----:B------:R-:W-:Y:S08]  /*4700*/  MUFU.EX2 R27, R27 ;  /* 0x0000001b001b7308 */ /* 0x000ff00000000800 */
        /* <DEDUP_REMOVED lines=16> */
[----:B------:R-:W-:Y:S01]  /*4810*/  FADD.FTZ R45, R13, R24 ;  /* 0x000000180d2d7221 */ /* 0x000fe20000010000 */
[-CC-:B------:R-:W-:Y:S01]  /*4820*/  FFMA.FTZ R24, R32, R9.reuse, -R43.reuse ;  /* 0x0000000920187223 */ /* 0x180fe2000001082b */
[-CC-:B------:R-:W-:Y:S01]  /*4830*/  FFMA.FTZ R147, R74, R9.reuse, -R43.reuse ;  /* 0x000000094a937223 */ /* 0x180fe2000001082b */
[-C--:B------:R-:W-:Y:S01]  /*4840*/  FFMA.FTZ R135, R2, R9.reuse, -R43 ;  /* 0x0000000902877223 */ /* 0x080fe2000001082b */
[----:B0-----:R-:W-:Y:S01]  /*4850*/  FADD.FTZ R32, R140, R45 ;  /* 0x0000002d8c207221 */ /* 0x001fe20000010000 */
[----:B------:R-:W0:Y:S01]  /*4860*/  MUFU.EX2 R0, R0 ;  /* 0x0000000000007308 */ /* 0x000e220000000800 */
[-CC-:B------:R-:W-:Y:S01]  /*4870*/  FFMA.FTZ R42, R86, R9.reuse, -R43.reuse ;  /* 0x00000009562a7223 */ /* 0x180fe2000001082b */
[-CC-:B------:R-:W-:Y:S01]  /*4880*/  FFMA.FTZ R141, R8, R9.reuse, -R43.reuse ;  /* 0x00000009088d7223 */ /* 0x180fe2000001082b */
[----:B-1----:R-:W-:Y:S01]  /*4890*/  FADD.FTZ R45, R15, R32 ;  /* 0x000000200f2d7221 */ /* 0x002fe20000010000 */
[-CC-:B------:R-:W-:Y:S01]  /*48a0*/  FFMA.FTZ R8, R84, R9.reuse, -R43.reuse ;  /* 0x0000000954087223 */ /* 0x180fe2000001082b */
[-CC-:B------:R-:W-:Y:S01]  /*48b0*/  FFMA.FTZ R143, R10, R9.reuse, -R43.reuse ;  /* 0x000000090a8f7223 */ /* 0x180fe2000001082b */
[-C--:B------:R-:W-:Y:S01]  /*48c0*/  FFMA.FTZ R10, R82, R9.reuse, -R43 ;  /* 0x00000009520a7223 */ /* 0x080fe2000001082b */
[----:B--2---:R-:W-:Y:S01]  /*48d0*/  FADD.FTZ R32, R142, R45 ;  /* 0x0000002d8e207221 */ /* 0x004fe20000010000 */
[----:B------:R-:W1:Y:S01]  /*48e0*/  MUFU.EX2 R151, R151 ;  /* 0x0000009700977308 */ /* 0x000e620000000800 */
[-CC-:B------:R-:W-:Y:S01]  /*48f0*/  FFMA.FTZ R129, R40, R9.reuse, -R43.reuse ;  /* 0x0000000928817223 */ /* 0x180fe2000001082b */
[-CC-:B------:R-:W-:Y:S01]  /*4900*/  FFMA.FTZ R137, R14, R9.reuse, -R43.reuse ;  /* 0x000000090e897223 */ /* 0x180fe2000001082b */
[----:B---3--:R-:W-:Y:S01]  /*4910*/  FADD.FTZ R47, R25, R32 ;  /* 0x00000020192f7221 */ /* 0x008fe20000010000 */
[-CC-:B------:R-:W-:Y:S01]  /*4920*/  FFMA.FTZ R32, R34, R9.reuse, -R43.reuse ;  /* 0x0000000922207223 */ /* 0x180fe2000001082b */
[-CC-:B------:R-:W-:Y:S01]  /*4930*/  FFMA.FTZ R14, R80, R9.reuse, -R43.reuse ;  /* 0x00000009500e7223 */ /* 0x180fe2000001082b */
[-C--:B------:R-:W-:Y:S01]  /*4940*/  FFMA.FTZ R139, R78, R9.reuse, -R43 ;  /* 0x000000094e8b7223 */ /* 0x080fe2000001082b */
[----:B----4-:R-:W-:Y:S01]  /*4950*/  FADD.FTZ R34, R136, R47 ;  /* 0x0000002f88227221 */ /* 0x010fe20000010000 */
        /* <DEDUP_REMOVED lines=13> */
[-CC-:B------:R-:W-:Y:S01]  /*4a30*/  FFMA.FTZ R20, R20, R9.reuse, -R43.reuse ;  /* 0x0000000914147223 */ /* 0x180fe2000001082b */
[-C--:B------:R-:W-:Y:S01]  /*4a40*/  FFMA.FTZ R96, R96, R9.reuse, -R43 ;  /* 0x0000000960607223 */ /* 0x080fe2000001082b */
[----:B------:R-:W-:Y:S01]  /*4a50*/  FADD.FTZ R40, R132, R47 ;  /* 0x0000002f84287221 */ /* 0x000fe20000010000 */
[----:B------:R-:W1:Y:S01]  /*4a60*/  MUFU.EX2 R4, R4 ;  /* 0x0000000400047308 */ /* 0x000e620000000800 */
[----:B--2---:R-:W-:Y:S01]  /*4a70*/  FADD.FTZ R2, R38, R45 ;  /* 0x0000002d26027221 */ /* 0x004fe20000010000 */
[C---:B------:R-:W-:Y:S01]  /*4a80*/  F2FP.BF16.F32.PACK_AB R132, R5.reuse, R132 ;  /* 0x000000840584723e */ /* 0x040fe200000010ff */
[----:B------:R-:W-:Y:S01]  /*4a90*/  FADD.FTZ R47, R5, R40 ;  /* 0x00000028052f7221 */ /* 0x000fe20000010000 */
[--C-:B------:R-:W-:Y:S01]  /*4aa0*/  FFMA.FTZ R26, R26, R9, -R43.reuse ;  /* 0x000000091a1a7223 */ /* 0x100fe2000001082b */
[----:B------:R-:W-:Y:S01]  /*4ab0*/  F2FP.BF16.F32.PACK_AB R149, R0, R149 ;  /* 0x000000950095723e */ /* 0x000fe200000010ff */
[-C--:B------:R-:W-:Y:S01]  /*4ac0*/  FFMA.FTZ R72, R72, R9.reuse, -R43 ;  /* 0x0000000948487223 */ /* 0x080fe2000001082b */
[----:B------:R-:W-:Y:S01]  /*4ad0*/  FADD.FTZ R40, R134, R47 ;  /* 0x0000002f86287221 */ /* 0x000fe20000010000 */
[----:B------:R-:W2:Y:S01]  /*4ae0*/  MUFU.EX2 R147, R147 ;  /* 0x0000009300937308 */ /* 0x000ea20000000800 */
[----:B0-----:R-:W-:Y:S01]  /*4af0*/  FADD.FTZ R45, R145, R2 ;  /* 0x00000002912d7221 */ /* 0x001fe20000010000 */
[-CC-:B------:R-:W-:Y:S01]  /*4b00*/  FFMA.FTZ R28, R28, R9.reuse, -R43.reuse ;  /* 0x000000091c1c7223 */ /* 0x180fe2000001082b */
[----:B------:R-:W-:Y:S01]  /*4b10*/  FADD.FTZ R47, R21, R40 ;  /* 0x00000028152f7221 */ /* 0x000fe20000010000 */
[----:B------:R-:W-:Y:S01]  /*4b20*/  FFMA.FTZ R43, R70, R9, -R43 ;  /* 0x00000009462b7223 */ /* 0x000fe2000001082b */
[----:B------:R-:W-:-:S02]  /*4b30*/  F2FP.BF16.F32.PACK_AB R146, R13, R146 ;  /* 0x000000920d92723e */ /* 0x000fc400000010ff */
[----:B------:R-:W-:Y:S01]  /*4b40*/  FADD.FTZ R40, R128, R47 ;  /* 0x0000002f80287221 */ /* 0x000fe20000010000 */
[----:B------:R-:W0:Y:S01]  /*4b50*/  MUFU.EX2 R42, R42 ;  /* 0x0000002a002a7308 */ /* 0x000e220000000800 */
[----:B-1----:R-:W-:Y:S01]  /*4b60*/  FADD.FTZ R2, R4, R45 ;  /* 0x0000002d04027221 */ /* 0x002fe20000010000 */
[----:B------:R-:W-:Y:S02]  /*4b70*/  F2FP.BF16.F32.PACK_AB R140, R15, R140 ;  /* 0x0000008c0f8c723e */ /* 0x000fe400000010ff */
[----:B------:R-:W-:Y:S02]  /*4b80*/  F2FP.BF16.F32.PACK_AB R142, R25, R142 ;  /* 0x0000008e198e723e */ /* 0x000fe400000010ff */
[----:B------:R-:W-:Y:S02]  /*4b90*/  F2FP.BF16.F32.PACK_AB R136, R33, R136 ;  /* 0x000000882188723e */ /* 0x000fe400000010ff */
[----:B------:R-:W1:Y:S01]  /*4ba0*/  MUFU.EX2 R141, R141 ;  /* 0x0000008d008d7308 */ /* 0x000e620000000800 */
[----:B--2---:R-:W-:Y:S01]  /*4bb0*/  FADD.FTZ R45, R147, R2 ;  /* 0x00000002932d7221 */ /* 0x004fe20000010000 */
[----:B------:R-:W-:-:S02]  /*4bc0*/  F2FP.BF16.F32.PACK_AB R138, R35, R138 ;  /* 0x0000008a238a723e */ /* 0x000fc400000010ff */
[----:B------:R-:W-:Y:S02]  /*4bd0*/  F2FP.BF16.F32.PACK_AB R134, R21, R134 ;  /* 0x000000861586723e */ /* 0x000fe400000010ff */
[----:B------:R-:W-:Y:S02]  /*4be0*/  F2FP.BF16.F32.PACK_AB R128, R27, R128 ;  /* 0x000000801b80723e */ /* 0x000fe400000010ff */
[----:B------:R-:W2:Y:S01]  /*4bf0*/  MUFU.EX2 R8, R8 ;  /* 0x0000000800087308 */ /* 0x000ea20000000800 */
[----:B0-----:R-:W-:Y:S01]  /*4c00*/  FADD.FTZ R2, R42, R45 ;  /* 0x0000002d2a027221 */ /* 0x001fe20000010000 */
[----:B------:R-:W-:Y:S02]  /*4c10*/  F2FP.BF16.F32.PACK_AB R151, R38, R151 ;  /* 0x000000972697723e */ /* 0x000fe400000010ff */
[----:B------:R-:W-:Y:S02]  /*4c20*/  F2FP.BF16.F32.PACK_AB R145, R4, R145 ;  /* 0x000000910491723e */ /* 0x000fe400000010ff */
[----:B------:R-:W-:-:S02]  /*4c30*/  F2FP.BF16.F32.PACK_AB R147, R42, R147 ;  /* 0x000000932a93723e */ /* 0x000fc400000010ff */
        /* <DEDUP_REMOVED lines=95> */
.L_x_1243:
[----:B------:R-:W-:Y:S02]  /*5230*/  ULDC UR14, c[0x0][0x9e4] ;  /* 0x00027900000e7ab9 */ /* 0x000fe40000000800 */
[----:B------:R-:W-:-:S11]  /*5240*/  UISETP.NE.AND UP0, UPT, UR14, 0x1, UPT ;  /* 0x000000010e00788c */ /* 0x000fd6000bf05270 */
[----:B------:R-:W-:Y:S02]  /*5250*/  @UP0 ULDC.64 UR18, c[0x0][0x9e8] ;  /* 0x00027a0000120ab9 */ /* 0x000fe40000000a00 */
[----:B------:R-:W-:-:S04]  /*5260*/  UIMAD.WIDE.U32 UR6, UR11, UR18, URZ ;  /* 0x000000120b0672a5 */ /* 0x000fc8000f8e003f */
[----:B------:R-:W-:-:S12]  /*5270*/  @UP0 USHF.R.U32.HI UR11, URZ, UR19, UR7 ;  /* 0x000000133f0b0299 */ /* 0x000fd80008011607 */
.L_x_1244:
[----:B------:R-:W-:-:S04]  /*5280*/  UIMAD UR11, UR11, UR14, UR14 ;  /* 0x0000000e0b0b72a4 */ /* 0x000fc8000f8e020e */
[----:B------:R-:W-:-:S04]  /*5290*/  UISETP.LT.AND UP0, UPT, UR10, UR11, UPT ;  /* 0x0000000b0a00728c */ /* 0x000fc8000bf01270 */
[----:B------:R-:W-:-:S12]  /*52a0*/  USEL UR10, UR10, UR11, UP0 ;  /* 0x0000000b0a0a7287 */ /* 0x000fd80008000000 */
.L_x_1242:
        /* <DEDUP_REMOVED lines=32> */
.L_x_1264:
[----:B------:R-:W-:Y:S01]  /*54b0*/  ISETP.NE.AND P2, PT, RZ, UR44, PT ;  /* 0x0000002cff007c0c */ /* 0x000fe2000bf45270 */
[----:B------:R-:W-:-:S04]  /*54c0*/  UISETP.NE.AND UP0, UPT, UR26, 0x1, UPT ;  /* 0x000000011a00788c */ /* 0x000fc8000bf05270 */
[----:B------:R-:W-:-:S04]  /*54d0*/  USEL UR47, URZ, 0x1, UP0 ;  /* 0x000000013f2f7887 */ /* 0x000fc80008000000 */
[----:B------:R-:W-:-:S04]  /*54e0*/  ULOP3.LUT UR47, UR27, UR47, URZ, 0x3c, !UPT ;  /* 0x0000002f1b2f7292 */ /* 0x000fc8000f8e3c3f */
[----:B------:R-:W-:Y:S08]  /*54f0*/  @P2 BRA `(.L_x_1246) ;  /* 0x0000000000382947 */ /* 0x000ff00003800000 */
[----:B------:R-:W-:Y:S05]  /*5500*/  @!P0 BRA `(.L_x_1247) ;  /* 0x0000000000048947 */ /* 0x000fea0003800000 */
[----:B------:R-:W-:Y:S01]  /*5510*/  BPT.TRAP 0x1 ;  /* 0x000000040000795c */ /* 0x000fe20000300000 */
.L_x_1247:
        /* <DEDUP_REMOVED lines=9> */
.L_x_1248:
[----:B-1----:R-:W-:Y:S05]  /*55b0*/  @P1 BRA `(.L_x_1246) ;  /* 0x0000000000081947 */ /* 0x002fea0003800000 */
[----:B------:R-:W1:Y:S02]  /*55c0*/  SYNCS.PHASECHK.TRANS64.TRYWAIT P1, [UR6+0x16830], R6 ;  /* 0x01683006ff0075a7 */ /* 0x000e640008020146 */
[----:B-1----:R-:W-:Y:S05]  /*55d0*/  @!P1 BRA `(.L_x_1249) ;  /* 0x0000011000e49947 */ /* 0x002fea0003800000 */
.L_x_1246:
        /* <DEDUP_REMOVED lines=28> */
.L_x_1251:
[----:B------:R-:W-:Y:S01]  /*57a0*/  ULEA UR6, UR26, UR45, 0x3 ;  /* 0x0000002d1a067291 */ /* 0x000fe2000f8e183f */
[----:B------:R-:W-:-:S05]  /*57b0*/  IMAD.U32 R6, RZ, RZ, UR27 ;  /* 0x0000001bff067e24 */ /* 0x000fca000f8e00ff */
[----:B------:R-:W-:-:S04]  /*57c0*/  SHF.L.U32 R6, R6, 0x1f, RZ ;  /* 0x0000001f06067819 */ /* 0x000fc800000006ff */
[----:B------:R0:W1:Y:S01]  /*57d0*/  SYNCS.PHASECHK.TRANS64.TRYWAIT P1, [UR6+0x16850], R6 ;  /* 0x01685006ff0075a7 */ /* 0x0000620008020146 */
[----:B------:R-:W-:Y:S05]  /*57e0*/  @!P0 BRA `(.L_x_1252) ;  /* 0x0000000000048947 */ /* 0x000fea0003800000 */
[----:B------:R-:W-:Y:S01]  /*57f0*/  BPT.TRAP 0x1 ;  /* 0x000000040000795c */ /* 0x000fe20000300000 */
.L_x_1252:
[----:B-1----:R-:W-:Y:S05]  /*5800*/  @P1 BRA `(.L_x_1250) ;  /* 0x0000000000081947 */ /* 0x002fea0003800000 */
[----:B------:R-:W1:Y:S02]  /*5810*/  SYNCS.PHASECHK.TRANS64.TRYWAIT P1, [UR6+0x16850], R6 ;  /* 0x01685006ff0075a7 */ /* 0x000e640008020146 */
[----:B-1----:R-:W-:Y:S05]  /*5820*/  @!P1 BRA `(.L_x_1253) ;  /* 0x0000011000689947 */ /* 0x002fea0003800000 */
.L_x_1250:
        /* <DEDUP_REMOVED lines=51> */
.L_x_1254:
[----:B------:R-:W-:Y:S01]  /*5b60*/  UISETP.NE.AND UP1, UPT, UR51, URZ, UPT ;  /* 0x0000003f3300728c */ /* 0x000fe2000bf25270 */
[----:B------:R-:W-:Y:S01]  /*5b70*/  FMUL.FTZ R126, R64, UR24 ;  /* 0x00000018407e7c20 */ /* 0x000fe20008410000 */
[----:B------:R-:W-:Y:S01]  /*5b80*/  VIADD R64, R17, UR40 ;  /* 0x0000002811407c36 */ /* 0x000fe20008000000 */
[----:B------:R-:W-:Y:S01]  /*5b90*/  ULEA UR6, UR46, UR45, 0x3 ;  /* 0x0000002d2e067291 */ /* 0x000fe2000f8e183f */
[----:B------:R-:W-:Y:S01]  /*5ba0*/  FMUL.FTZ R128, R65, UR24 ;  /* 0x0000001841807c20 */ /* 0x000fe20008410000 */
[----:B------:R-:W-:Y:S01]  /*5bb0*/  IMAD.SHL.U32 R65, R5, 0x80, RZ ;  /* 0x0000008005417824 */ /* 0x000fe200078e00ff */
[----:B------:R-:W-:Y:S01]  /*5bc0*/  PLOP3.LUT P1, PT, PT, PT, UP1, 0x80, 0x0 ;  /* 0x000000000000781c */ /* 0x000fe20003f2f018 */
[----:B------:R-:W-:Y:S01]  /*5bd0*/  UIADD3 UR6, UR6, 0x16840, URZ ;  /* 0x0001684006067890 */ /* 0x000fe2000fffe03f */
[----:B------:R-:W-:Y:S01]  /*5be0*/  PLOP3.LUT P2, PT, PT, PT, UP1, 0x80, 0x0 ;  /* 0x000000000000781c */ /* 0x000fe20003f4f018 */
[----:B------:R-:W-:Y:S01]  /*5bf0*/  FMUL.FTZ R20, R35, UR24 ;  /* 0x0000001823147c20 */ /* 0x000fe20008410000 */
[----:B------:R-:W-:Y:S01]  /*5c00*/  FMUL.FTZ R7, R27, UR24 ;  /* 0x000000181b077c20 */ /* 0x000fe20008410000 */
[----:B------:R-:W-:Y:S01]  /*5c10*/  @UP1 ULDC UR7, c[0x0][0x44c] ;  /* 0x0001130000071ab9 */ /* 0x000fe20000000800 */
[----:B------:R-:W-:Y:S01]  /*5c20*/  FMUL.FTZ R15, R28, UR24 ;  /* 0x000000181c0f7c20 */ /* 0x000fe20008410000 */
[----:B------:R-:W-:Y:S01]  /*5c30*/  FMUL.FTZ R10, R31, UR24 ;  /* 0x000000181f0a7c20 */ /* 0x000fe20008410000 */
[----:B------:R-:W-:Y:S01]  /*5c40*/  FMUL.FTZ R35, R41, UR24 ;  /* 0x0000001829237c20 */ /* 0x000fe20008410000 */
[----:B------:R-:W-:Y:S01]  /*5c50*/  UISETP.NE.AND UP0, UPT, UR50, URZ, UPT ;  /* 0x0000003f3200728c */ /* 0x000fe2000bf05270 */
[----:B------:R-:W-:Y:S01]  /*5c60*/  FMUL.FTZ R9, R24, UR24 ;  /* 0x0000001818097c20 */ /* 0x000fe20008410000 */
[----:B------:R-:W-:Y:S01]  /*5c70*/  FMUL.FTZ R11, R25, UR24 ;  /* 0x00000018190b7c20 */ /* 0x000fe20008410000 */
[----:B0-----:R-:W-:Y:S01]  /*5c80*/  FMUL.FTZ R6, R26, UR24 ;  /* 0x000000181a067c20 */ /* 0x001fe20008410000 */
        /* <DEDUP_REMOVED lines=8> */
[----:B------:R-:W-:Y:S01]  /*5d10*/  FMUL.FTZ R41, R55, UR24 ;  /* 0x0000001837297c20 */ /* 0x000fe20008410000 */
[----:B------:R-:W-:Y:S01]  /*5d20*/  FMUL.FTZ R25, R32, UR24 ;  /* 0x0000001820197c20 */ /* 0x000fe20008410000 */
        /* <DEDUP_REMOVED lines=51> */
[----:B------:R-:W-:Y:S01]  /*6060*/  IMAD R13, R16, -0x2, R13 ;  /* 0xfffffffe100d7824 */ /* 0x000fe200078e020d */
[----:B------:R-:W1:Y:S01]  /*6070*/  MUFU.TANH R9, R9 ;  /* 0x0000000900097308 */ /* 0x000e620000002400 */
[----:B------:R-:W-:Y:S01]  /*6080*/  IMAD.U32 R66, RZ, RZ, UR37 ;  /* 0x00000025ff427e24 */ /* 0x000fe2000f8e00ff */
[----:B------:R-:W-:Y:S01]  /*6090*/  SYNCS.ARRIVE.TRANS64.RED.A1T0 RZ, [UR6], RZ ;  /* 0x000000ffffff79a7 */ /* 0x000fe20008100406 */
[----:B------:R-:W-:-:S03]  /*60a0*/  ULOP3.LUT UR6, URZ, UR22, URZ, 0x33, !UPT ;  /* 0x000000163f067292 */ /* 0x000fc6000f8e333f */
[----:B------:R-:W-:Y:S02]  /*60b0*/  IADD3 R13, -R66, UR41, R13 ;  /* 0x00000029420d7c10 */ /* 0x000fe4000fffe10d */
[----:B------:R-:W2:Y:S03]  /*60c0*/  MUFU.TANH R11, R11 ;  /* 0x0000000b000b7308 */ /* 0x000ea60000002400 */
[C---:B------:R-:W-:Y:S02]  /*60d0*/  VIADD R67, R13.reuse, UR23 ;  /* 0x000000170d437c36 */ /* 0x040fe40008000000 */
[----:B------:R-:W-:Y:S02]  /*60e0*/  VIADD R69, R13, UR6 ;  /* 0x000000060d457c36 */ /* 0x000fe40008000000 */
[--C-:B0-----:R-:W-:Y:S01]  /*60f0*/  IMAD.IADD R71, R67, 0x1, R12.reuse ;  /* 0x0000000143477824 */ /* 0x101fe200078e020c */
        /* <DEDUP_REMOVED lines=77> */
.L_x_1257:
[----:B------:R-:W-:-:S05]  /*65d0*/  IMAD.U32 R66, RZ, RZ, UR21 ;  /* 0x00000015ff427e24 */ /* 0x000fca000f8e00ff */
[----:B------:R-:W-:-:S13]  /*65e0*/  ISETP.NE.AND P1, PT, R66, 0x1, PT ;  /* 0x000000014200780c */ /* 0x000fda0003f25270 */
[----:B------:R-:W1:Y:S02]  /*65f0*/  @P1 LDC.64 R12, c[0x0][0x9e8] ;  /* 0x00027a00ff0c1b82 */ /* 0x000e640000000a00 */
[----:B-1----:R-:W-:-:S05]  /*6600*/  @P1 IMAD.HI.U32 R12, R63, R12, RZ ;  /* 0x0000000c3f0c1227 */ /* 0x002fca00078e00ff */
[----:B------:R-:W-:-:S07]  /*6610*/  @P1 SHF.R.U32.HI R63, RZ, R13, R12 ;  /* 0x0000000dff3f1219 */ /* 0x000fce000001160c */
.L_x_1258:
[----:B------:R-:W-:Y:S05]  /*6620*/  BSYNC B0 ;  /* 0x0000000000007941 */ /* 0x000fea0003800000 */
.L_x_1256:
[----:B------:R-:W-:-:S04]  /*6630*/  IMAD R63, R63, R66, -R65 ;  /* 0x000000423f3f7224 */ /* 0x000fc800078e0a41 */
[----:B------:R-:W-:-:S05]  /*6640*/  IMAD R12, R16, -0x2, R63 ;  /* 0xfffffffe100c7824 */ /* 0x000fca00078e023f */
[----:B------:R-:W-:Y:S02]  /*6650*/  VIADDMNMX R71, R12, R66, R71, PT ;  /* 0x000000420c477246 */ /* 0x000fe40003800147 */
[----:B------:R-:W-:-:S07]  /*6660*/  VIMNMX R73, R73, R12, !PT ;  /* 0x0000000c49497248 */ /* 0x000fce0007fe0100 */
.L_x_1255:
[----:B------:R-:W-:Y:S01]  /*6670*/  ISETP.GT.AND P1, PT, R5, -0x1, PT ;  /* 0xffffffff0500780c */ /* 0x000fe20003f24270 */
[----:B------:R-:W1:Y:S01]  /*6680*/  SHFL.IDX PT, R12, R64, 0x1, 0x1c1f ;  /* 0x003c1f00400c7f89 */ /* 0x000e6200000e0000 */
[----:B------:R-:W-:Y:S02]  /*6690*/  UISETP.NE.AND UP0, UPT, UR50, URZ, UPT ;  /* 0x0000003f3200728c */ /* 0x000fe4000bf05270 */
[C---:B------:R-:W-:Y:S02]  /*66a0*/  ISETP.GT.AND P3, PT, R73.reuse, 0x8, P1 ;  /* 0x000000084900780c */ /* 0x040fe40000f64270 */
[----:B------:R-:W-:Y:S02]  /*66b0*/  ISETP.GT.AND P6, PT, R73, RZ, P1 ;  /* 0x000000ff4900720c */ /* 0x000fe40000fc4270 */
[----:B------:R-:W-:Y:S02]  /*66c0*/  ISETP.LT.OR P3, PT, R71, 0x9, P3 ;  /* 0x000000094700780c */ /* 0x000fe40001f61670 */
[----:B------:R-:W-:-:S02]  /*66d0*/  ISETP.GT.AND P2, PT, R73, 0x1, P1 ;  /* 0x000000014900780c */ /* 0x000fc40000f44270 */
[----:B------:R-:W-:Y:S02]  /*66e0*/  FSEL R66, R15, -INF , !P3 ;  /* 0xff8000000f427808 */ /* 0x000fe40005800000 */
[----:B------:R-:W-:Y:S02]  /*66f0*/  ISETP.GT.AND P3, PT, R73, 0x19, P1 ;  /* 0x000000194900780c */ /* 0x000fe40000f64270 */
[C---:B------:R-:W-:Y:S02]  /*6700*/  ISETP.LT.OR P6, PT, R71.reuse, 0x1, P6 ;  /* 0x000000014700780c */ /* 0x040fe400037c1670 */
[C---:B------:R-:W-:Y:S02]  /*6710*/  ISETP.LT.OR P2, PT, R71.reuse, 0x2, P2 ;  /* 0x000000024700780c */ /* 0x040fe40001741670 */
[----:B------:R-:W-:Y:S02]  /*6720*/  ISETP.LT.OR P3, PT, R71, 0x1a, P3 ;  /* 0x0000001a4700780c */ /* 0x000fe40001f61670 */
[----:B------:R-:W-:-:S02]  /*6730*/  FSEL R63, R9, -INF , !P6 ;  /* 0xff800000093f7808 */ /* 0x000fc40007000000 */
[----:B------:R-:W-:Y:S01]  /*6740*/  FSEL R150, R11, -INF , !P2 ;  /* 0xff8000000b967808 */ /* 0x000fe20005000000 */
[--C-:B-1----:R-:W-:Y:S01]  /*6750*/  IMAD.IADD R11, R67, 0x1, R12.reuse ;  /* 0x00000001430b7824 */ /* 0x102fe200078e020c */
[----:B------:R-:W-:Y:S01]  /*6760*/  ISETP.GT.AND P5, PT, R73, 0x9, P1 ;  /* 0x000000094900780c */ /* 0x000fe20000fa4270 */
[----:B------:R-:W-:Y:S01]  /*6770*/  IMAD.IADD R15, R69, 0x1, R12 ;  /* 0x00000001450f7824 */ /* 0x000fe200078e020c */
        /* <DEDUP_REMOVED lines=99> */
.L_x_1261:
[----:B------:R-:W-:-:S05]  /*6db0*/  IMAD.U32 R21, RZ, RZ, UR21 ;  /* 0x00000015ff157e24 */ /* 0x000fca000f8e00ff */
[----:B------:R-:W-:-:S13]  /*6dc0*/  ISETP.NE.AND P2, PT, R21, 0x1, PT ;  /* 0x000000011500780c */ /* 0x000fda0003f45270 */
[----:B------:R-:W0:Y:S02]  /*6dd0*/  @P2 LDC.64 R12, c[0x0][0x9e8] ;  /* 0x00027a00ff0c2b82 */ /* 0x000e240000000a00 */
[----:B0-----:R-:W-:-:S05]  /*6de0*/  @P2 IMAD.HI.U32 R12, R9, R12, RZ ;  /* 0x0000000c090c2227 */ /* 0x001fca00078e00ff */
[----:B------:R-:W-:-:S07]  /*6df0*/  @P2 SHF.R.U32.HI R9, RZ, R13, R12 ;  /* 0x0000000dff092219 */ /* 0x000fce000001160c */
.L_x_1262:
[----:B------:R-:W-:Y:S05]  /*6e00*/  BSYNC B0 ;  /* 0x0000000000007941 */ /* 0x000fea0003800000 */
.L_x_1260:
[----:B------:R-:W-:-:S04]  /*6e10*/  IMAD R9, R9, R21, -R65 ;  /* 0x0000001509097224 */ /* 0x000fc800078e0a41 */
[----:B------:R-:W-:-:S05]  /*6e20*/  IMAD R12, R16, -0x2, R9 ;  /* 0xfffffffe100c7824 */ /* 0x000fca00078e0209 */
[----:B------:R-:W-:Y:S02]  /*6e30*/  VIADDMNMX R11, R12, R21, R11, PT ;  /* 0x000000150c0b7246 */ /* 0x000fe4000380010b */
[----:B------:R-:W-:-:S07]  /*6e40*/  VIMNMX R15, R15, R12, !PT ;  /* 0x0000000c0f0f7248 */ /* 0x000fce0007fe0100 */
.L_x_1259:
[----:B------:R-:W-:Y:S02]  /*6e50*/  FMNMX.FTZ R9, R63, R4, !PT ;  /* 0x000000043f097209 */ /* 0x000fe40007810000 */
[----:B------:R-:W-:Y:S02]  /*6e60*/  ISETP.GT.AND P5, PT, R15, 0x10, P1 ;  /* 0x000000100f00780c */ /* 0x000fe40000fa4270 */
[----:B------:R-:W-:Y:S02]  /*6e70*/  FMNMX.FTZ R9, R150, R9, !PT ;  /* 0x0000000996097209 */ /* 0x000fe40007810000 */
[----:B------:R-:W-:Y:S02]  /*6e80*/  ISETP.LT.OR P5, PT, R11, 0x11, P5 ;  /* 0x000000110b00780c */ /* 0x000fe40002fa1670 */
[----:B------:R-:W-:Y:S02]  /*6e90*/  FMNMX.FTZ R9, R66, R9, !PT ;  /* 0x0000000942097209 */ /* 0x000fe40007810000 */
[----:B------:R-:W-:-:S02]  /*6ea0*/  ISETP.GT.AND P6, PT, R15, 0x1, P1 ;  /* 0x000000010f00780c */ /* 0x000fc40000fc4270 */
[----:B------:R-:W-:Y:S02]  /*6eb0*/  FMNMX.FTZ R9, R64, R9, !PT ;  /* 0x0000000940097209 */ /* 0x000fe40007810000 */
[----:B------:R-:W-:Y:S02]  /*6ec0*/  FSEL R14, R14, -INF , !P5 ;  /* 0xff8000000e0e7808 */ /* 0x000fe40006800000 */
[----:B------:R-:W-:Y:S02]  /*6ed0*/  FMNMX.FTZ R9, R68, R9, !PT ;  /* 0x0000000944097209 */ /* 0x000fe40007810000 */
[----:B------:R-:W-:Y:S02]  /*6ee0*/  ISETP.GT.AND P5, PT, R15, 0x20, P1 ;  /* 0x000000200f00780c */ /* 0x000fe40000fa4270 */
[----:B------:R-:W-:Y:S02]  /*6ef0*/  FMNMX.FTZ R9, R70, R9, !PT ;  /* 0x0000000946097209 */ /* 0x000fe40007810000 */
[----:B------:R-:W-:-:S02]  /*6f00*/  ISETP.LT.OR P6, PT, R11, 0x2, P6 ;  /* 0x000000020b00780c */ /* 0x000fc400037c1670 */
[----:B------:R-:W-:Y:S02]  /*6f10*/  FMNMX.FTZ R9, R72, R9, !PT ;  /* 0x0000000948097209 */ /* 0x000fe40007810000 */
[----:B------:R-:W-:Y:S02]  /*6f20*/  ISETP.LT.OR P5, PT, R11, 0x21, P5 ;  /* 0x000000210b00780c */ /* 0x000fe40002fa1670 */
[----:B------:R-:W-:Y:S02]  /*6f30*/  FMNMX.FTZ R9, R74, R9, !PT ;  /* 0x000000094a097209 */ /* 0x000fe40007810000 */
[----:B------:R-:W-:Y:S02]  /*6f40*/  FSEL R7, R7, -INF , !P6 ;  /* 0xff80000007077808 */ /* 0x000fe40007000000 */
[----:B------:R-:W-:Y:S02]  /*6f50*/  FMNMX.FTZ R9, R76, R9, !PT ;  /* 0x000000094c097209 */ /* 0x000fe40007810000 */
[----:B------:R-:W-:-:S02]  /*6f60*/  FSEL R28, R28, -INF , !P5 ;  /* 0xff8000001c1c7808 */ /* 0x000fc40006800000 */
[----:B------:R-:W-:Y:S02]  /*6f70*/  FMNMX.FTZ R9, R78, R9, !PT ;  /* 0x000000094e097209 */ /* 0x000fe40007810000 */
[----:B------:R-:W-:Y:S02]  /*6f80*/  ISETP.GT.AND P5, PT, R15, RZ, P1 ;  /* 0x000000ff0f00720c */ /* 0x000fe40000fa4270 */
[----:B------:R-:W-:Y:S02]  /*6f90*/  FMNMX.FTZ R9, R80, R9, !PT ;  /* 0x0000000950097209 */ /* 0x000fe40007810000 */
[----:B------:R-:W-:Y:S02]  /*6fa0*/  ISETP.LT.OR P5, PT, R11, 0x1, P5 ;  /* 0x000000010b00780c */ /* 0x000fe40002fa1670 */
[----:B------:R-:W-:Y:S02]  /*6fb0*/  FMNMX.FTZ R9, R82, R9, !PT ;  /* 0x0000000952097209 */ /* 0x000fe40007810000 */
[----:B------:R-:W-:-:S02]  /*6fc0*/  ISETP.GT.AND P3, PT, R15, 0x8, P1 ;  /* 0x000000080f00780c */ /* 0x000fc40000f64270 */
[----:B------:R-:W-:Y:S02]  /*6fd0*/  FMNMX.FTZ R9, R84, R9, !PT ;  /* 0x0000000954097209 */ /* 0x000fe40007810000 */
[----:B------:R-:W-:Y:S02]  /*6fe0*/  ISETP.GT.AND P4, PT, R15, 0x9, P1 ;  /* 0x000000090f00780c */ /* 0x000fe40000f84270 */
[----:B------:R-:W-:Y:S02]  /*6ff0*/  FMNMX.FTZ R9, R120, R9, !PT ;  /* 0x0000000978097209 */ /* 0x000fe40007810000 */
[C---:B------:R-:W-:Y:S02]  /*7000*/  ISETP.LT.OR P3, PT, R11.reuse, 0x9, P3 ;  /* 0x000000090b00780c */ /* 0x040fe40001f61670 */
[----:B------:R-:W-:Y:S02]  /*7010*/  FMNMX.FTZ R9, R122, R9, !PT ;  /* 0x000000097a097209 */ /* 0x000fe40007810000 */
[----:B------:R-:W-:-:S02]  /*7020*/  ISETP.LT.OR P4, PT, R11, 0xa, P4 ;  /* 0x0000000a0b00780c */ /* 0x000fc40002781670 */
[----:B------:R-:W-:Y:S02]  /*7030*/  FMNMX.FTZ R9, R52, R9, !PT ;  /* 0x0000000934097209 */ /* 0x000fe40007810000 */
[----:B------:R-:W-:Y:S02]  /*7040*/  FSEL R8, R8, -INF , !P3 ;  /* 0xff80000008087808 */ /* 0x000fe40005800000 */
[----:B------:R-:W-:Y:S02]  /*7050*/  FMNMX.FTZ R9, R56, R9, !PT ;  /* 0x0000000938097209 */ /* 0x000fe40007810000 */
[----:B------:R-:W-:Y:S02]  /*7060*/  ISETP.GT.AND P2, PT, R15, 0x11, P1 ;  /* 0x000000110f00780c */ /* 0x000fe40000f44270 */
[----:B------:R-:W-:Y:S02]  /*7070*/  FMNMX.FTZ R9, R86, R9, !PT ;  /* 0x0000000956097209 */ /* 0x000fe40007810000 */
[----:B------:R-:W-:-:S02]  /*7080*/  FSEL R10, R10, -INF , !P4 ;  /* 0xff8000000a0a7808 */ /* 0x000fc40006000000 */
[----:B------:R-:W-:Y:S02]  /*7090*/  FMNMX.FTZ R9, R58, R9, !PT ;  /* 0x000000093a097209 */ /* 0x000fe40007810000 */
[----:B------:R-:W-:Y:S02]  /*70a0*/  ISETP.GT.AND P3, PT, R15, 0x18, P1 ;  /* 0x000000180f00780c */ /* 0x000fe40000f64270 */
[----:B------:R-:W-:Y:S02]  /*70b0*/  FMNMX.FTZ R9, R124, R9, !PT ;  /* 0x000000097c097209 */ /* 0x000fe40007810000 */
[----:B------:R-:W-:Y:S02]  /*70c0*/  ISETP.LT.OR P2, PT, R11, 0x12, P2 ;  /* 0x000000120b00780c */ /* 0x000fe40001741670 */
[----:B------:R-:W-:Y:S02]  /*70d0*/  FMNMX.FTZ R9, R126, R9, !PT ;  /* 0x000000097e097209 */ /* 0x000fe40007810000 */
[----:B------:R-:W-:-:S02]  /*70e0*/  ISETP.GT.AND P4, PT, R15, 0x19, P1 ;  /* 0x000000190f00780c */ /* 0x000fc40000f84270 */
[----:B------:R-:W-:Y:S02]  /*70f0*/  FMNMX.FTZ R9, R128, R9, !PT ;  /* 0x0000000980097209 */ /* 0x000fe40007810000 */
[C---:B------:R-:W-:Y:S02]  /*7100*/  ISETP.LT.OR P3, PT, R11.reuse, 0x19, P3 ;  /* 0x000000190b00780c */ /* 0x040fe40001f61670 */
[----:B------:R-:W-:Y:S02]  /*7110*/  FMNMX.FTZ R9, R130, R9, !PT ;  /* 0x0000000982097209 */ /* 0x000fe40007810000 */
[----:B------:R-:W-:Y:S02]  /*7120*/  FSEL R20, R20, -INF , !P2 ;  /* 0xff80000014147808 */ /* 0x000fe40005000000 */
        /* <DEDUP_REMOVED lines=15> */
[----:B------:R-:W-:Y:S02]  /*7220*/  ISETP.LT.OR P3, PT, R11, 0x29, P3 ;  /* 0x000000290b00780c */ /* 0x000fe40001f61670 */
[----:B------:R-:W-:Y:S02]  /*7230*/  FMNMX.FTZ R13, R134, R9, !PT ;  /* 0x00000009860d7209 */ /* 0x000fe40007810000 */
[----:B------:R-:W0:Y:S01]  /*7240*/  LDC R9, c[0x0][0x988] ;  /* 0x00026200ff097b82 */ /* 0x000e220000000800 */
[----:B------:R-:W-:Y:S02]  /*7250*/  FSEL R30, R30, -INF , !P2 ;  /* 0xff8000001e1e7808 */ /* 0x000fe40005000000 */
[----:B------:R-:W1:Y:S01]  /*7260*/  SHFL.BFLY PT, R12, R13, 0x2, 0x1f ;  /* 0x0c401f000d0c7f89 */ /* 0x000e6200000e0000 */
[----:B------:R-:W-:-:S02]  /*7270*/  ISETP.GT.AND P2, PT, R15, 0x30, P1 ;  /* 0x000000300f00780c */ /* 0x000fc40000f44270 */
[----:B------:R-:W-:Y:S02]  /*7280*/  FSEL R32, R32, -INF , !P3 ;  /* 0xff80000020207808 */ /* 0x000fe40005800000 */
[----:B------:R-:W-:Y:S02]  /*7290*/  ISETP.LT.OR P4, PT, R11, 0x2a, P4 ;  /* 0x0000002a0b00780c */ /* 0x000fe40002781670 */
[----:B------:R-:W-:Y:S02]  /*72a0*/  ISETP.GT.AND P3, PT, R15, 0x31, P1 ;  /* 0x000000310f00780c */ /* 0x000fe40000f64270 */
[C---:B------:R-:W-:Y:S02]  /*72b0*/  ISETP.LT.OR P2, PT, R11.reuse, 0x31, P2 ;  /* 0x000000310b00780c */ /* 0x040fe40001741670 */
[----:B------:R-:W-:-:S04]  /*72c0*/  ISETP.LT.OR P3, PT, R11, 0x32, P3 ;  /* 0x000000320b00780c */ /* 0x000fc80001f61670 */
[----:B------:R-:W-:Y:S02]  /*72d0*/  FSEL R38, R38, -INF , !P3 ;  /* 0xff80000026267808 */ /* 0x000fe40005800000 */
[----:B------:R-:W-:-:S04]  /*72e0*/  ISETP.GT.AND P3, PT, R15, 0x41, P1 ;  /* 0x000000410f00780c */ /* 0x000fc80000f64270 */
[----:B------:R-:W-:Y:S02]  /*72f0*/  ISETP.LT.OR P3, PT, R11, 0x42, P3 ;  /* 0x000000420b00780c */ /* 0x000fe40001f61670 */
[----:B-1----:R-:W-:-:S05]  /*7300*/  FMNMX.FTZ R21, R13, R12, !PT ;  /* 0x0000000c0d157209 */ /* 0x002fca0007810000 */
[----:B------:R-:W1:Y:S02]  /*7310*/  SHFL.BFLY PT, R12, R21, 0x1, 0x1f ;  /* 0x0c201f00150c7f89 */ /* 0x000e6400000e0000 */
[----:B-1----:R-:W-:-:S04]  /*7320*/  FMNMX.FTZ R12, R21, R12, !PT ;  /* 0x0000000c150c7209 */ /* 0x002fc80007810000 */
[C---:B------:R-:W-:Y:S01]  /*7330*/  FSETP.NEU.FTZ.AND P6, PT, R12.reuse, -INF , PT ;  /* 0xff8000000c00780b */ /* 0x040fe20003fdd000 */
[----:B0-----:R-:W-:-:S05]  /*7340*/  FMUL.FTZ R13, R12, R9 ;  /* 0x000000090c0d7220 */ /* 0x001fca0000410000 */
[----:B------:R-:W-:-:S05]  /*7350*/  FSEL R13, R13, RZ, P6 ;  /* 0x000000ff0d0d7208 */ /* 0x000fca0003000000 */
[-CC-:B------:R-:W-:Y:S01]  /*7360*/  FFMA.FTZ R29, R64, R9.reuse, -R13.reuse ;  /* 0x00000009401d7223 */ /* 0x180fe2000001080d */
[----:B------:R-:W-:Y:S01]  /*7370*/  FSEL R64, R6, -INF , !P5 ;  /* 0xff80000006407808 */ /* 0x000fe20006800000 */
[-CC-:B------:R-:W-:Y:S01]  /*7380*/  FFMA.FTZ R35, R72, R9.reuse, -R13.reuse ;  /* 0x0000000948237223 */ /* 0x180fe2000001080d */
[-CC-:B------:R-:W-:Y:S01]  /*7390*/  FFMA.FTZ R27, R150, R9.reuse, -R13.reuse ;  /* 0x00000009961b7223 */ /* 0x180fe2000001080d */
[--C-:B------:R-:W-:Y:S01]  /*73a0*/  FFMA.FTZ R150, R66, R9, -R13.reuse ;  /* 0x0000000942967223 */ /* 0x100fe2000001080d */
[----:B------:R-:W-:Y:S01]  /*73b0*/  FMNMX.FTZ R6, R64, R3, !PT ;  /* 0x0000000340067209 */ /* 0x000fe20007810000 */
[-CC-:B------:R-:W-:Y:S01]  /*73c0*/  FFMA.FTZ R21, R63, R9.reuse, -R13.reuse ;  /* 0x000000093f157223 */ /* 0x180fe2000001080d */
[----:B------:R-:W-:Y:S01]  /*73d0*/  FSEL R66, R34, -INF , !P4 ;  /* 0xff80000022427808 */ /* 0x000fe20006000000 */
[----:B------:R0:W-:Y:S01]  /*73e0*/  MUFU.EX2 R26, R27 ;  /* 0x0000001b001a7308 */ /* 0x0001e20000000800 */
[----:B------:R-:W-:Y:S01]  /*73f0*/  FMNMX.FTZ R31, R7, R6, !PT ;  /* 0x00000006071f7209 */ /* 0x000fe20007810000 */
[-CC-:B------:R-:W-:Y:S01]  /*7400*/  FFMA.FTZ R34, R70, R9.reuse, -R13.reuse ;  /* 0x0000000946227223 */ /* 0x180fe2000001080d */
[C---:B------:R-:W-:Y:S01]  /*7410*/  ISETP.GT.AND P5, PT, R15.reuse, 0x38, P1 ;  /* 0x000000380f00780c */ /* 0x040fe20000fa4270 */
[--C-:B------:R-:W-:Y:S01]  /*7420*/  FFMA.FTZ R58, R58, R9, -R13.reuse ;  /* 0x000000093a3a7223 */ /* 0x100fe2000001080d */
[----:B------:R-:W-:Y:S01]  /*7430*/  FMNMX.FTZ R31, R8, R31, !PT ;  /* 0x0000001f081f7209 */ /* 0x000fe20007810000 */
[--C-:B------:R-:W-:Y:S01]  /*7440*/  FFMA.FTZ R122, R122, R9, -R13.reuse ;  /* 0x000000097a7a7223 */ /* 0x100fe2000001080d */
[----:B------:R-:W-:Y:S01]  /*7450*/  ISETP.GT.AND P4, PT, R15, 0x39, P1 ;  /* 0x000000390f00780c */ /* 0x000fe20000f84270 */
[----:B------:R-:W-:Y:S01]  /*7460*/  MUFU.EX2 R21, R21 ;  /* 0x0000001500157308 */ /* 0x000fe20000000800 */
[----:B------:R-:W-:Y:S01]  /*7470*/  FMNMX.FTZ R31, R10, R31, !PT ;  /* 0x0000001f0a1f7209 */ /* 0x000fe20007810000 */
[-CC-:B0-----:R-:W-:Y:S01]  /*7480*/  FFMA.FTZ R27, R68, R9.reuse, -R13.reuse ;  /* 0x00000009441b7223 */ /* 0x181fe2000001080d */
[----:B------:R-:W-:Y:S01]  /*7490*/  FSEL R68, R36, -INF , !P2 ;  /* 0xff80000024447808 */ /* 0x000fe20005000000 */
[--C-:B------:R-:W-:Y:S01]  /*74a0*/  FFMA.FTZ R36, R74, R9, -R13.reuse ;  /* 0x000000094a247223 */ /* 0x100fe2000001080d */
[----:B------:R-:W-:Y:S01]  /*74b0*/  FMNMX.FTZ R31, R14, R31, !PT ;  /* 0x0000001f0e1f7209 */ /* 0x000fe20007810000 */
[--C-:B------:R-:W-:Y:S01]  /*74c0*/  FFMA.FTZ R128, R128, R9, -R13.reuse ;  /* 0x0000000980807223 */ /* 0x100fe2000001080d */
[----:B------:R-:W-:Y:S01]  /*74d0*/  ISETP.LT.OR P5, PT, R11, 0x39, P5 ;  /* 0x000000390b00780c */ /* 0x000fe20002fa1670 */
[----:B------:R-:W-:Y:S01]  /*74e0*/  MUFU.EX2 R150, R150 ;  /* 0x0000009600967308 */ /* 0x000fe20000000800 */
[----:B------:R-:W-:Y:S01]  /*74f0*/  FMNMX.FTZ R33, R20, R31, !PT ;  /* 0x0000001f14217209 */ /* 0x000fe20007810000 */
[----:B------:R-:W-:Y:S01]  /*7500*/  FFMA.FTZ R130, R130, R9, -R13 ;  /* 0x0000000982827223 */ /* 0x000fe2000001080d */
[----:B------:R-:W-:-:S02]  /*7510*/  ISETP.GT.AND P2, PT, R15, 0x40, P1 ;  /* 0x000000400f00780c */ /* 0x000fc40000f44270 */
[----:B------:R-:W-:Y:S02]  /*7520*/  FMNMX.FTZ R6, R24, R33, !PT ;  /* 0x0000002118067209 */ /* 0x000fe40007810000 */
[----:B------:R-:W-:Y:S01]  /*7530*/  FSEL R70, R40, -INF , !P5 ;  /* 0xff80000028467808 */ /* 0x000fe20006800000 */
[----:B------:R0:W-:Y:S01]  /*7540*/  MUFU.EX2 R31, R35 ;  /* 0x00000023001f7308 */ /* 0x0001e20000000800 */
[----:B------:R-:W-:Y:S01]  /*7550*/  FMNMX.FTZ R33, R25, R6, !PT ;  /* 0x0000000619217209 */ /* 0x000fe20007810000 */
[-CC-:B------:R-:W-:Y:S01]  /*7560*/  FFMA.FTZ R6, R76, R9.reuse, -R13.reuse ;  /* 0x000000094c067223 */ /* 0x180fe2000001080d */
[C---:B------:R-:W-:Y:S01]  /*7570*/  ISETP.LT.OR P4, PT, R11.reuse, 0x3a, P4 ;  /* 0x0000003a0b00780c */ /* 0x040fe20002781670 */
[----:B------:R-:W-:Y:S01]  /*7580*/  FFMA.FTZ R40, R78, R9, -R13 ;  /* 0x000000094e287223 */ /* 0x000fe2000001080d */
[----:B------:R-:W-:Y:S02]  /*7590*/  FMNMX.FTZ R33, R28, R33, !PT ;  /* 0x000000211c217209 */ /* 0x000fe40007810000 */
[----:B------:R-:W-:Y:S01]  /*75a0*/  ISETP.LT.OR P2, PT, R11, 0x41, P2 ;  /* 0x000000410b00780c */ /* 0x000fe20001741670 */
[----:B------:R-:W-:Y:S01]  /*75b0*/  MUFU.EX2 R29, R29 ;  /* 0x0000001d001d7308 */ /* 0x000fe20000000800 */
[----:B0-----:R-:W-:-:S02]  /*75c0*/  FMNMX.FTZ R35, R30, R33, !PT ;  /* 0x000000211e237209 */ /* 0x001fc40007810000 */
[----:B------:R-:W-:Y:S02]  /*75d0*/  FSEL R72, R41, -INF , !P4 ;  /* 0xff80000029487808 */ /* 0x000fe40006000000 */
[----:B------:R-:W-:Y:S02]  /*75e0*/  FMNMX.FTZ R35, R32, R35, !PT ;  /* 0x0000002320237209 */ /* 0x000fe40007810000 */
[----:B------:R-:W-:Y:S01]  /*75f0*/  ISETP.GT.AND P5, PT, R15, 0x48, P1 ;  /* 0x000000480f00780c */ /* 0x000fe20000fa4270 */
[----:B------:R0:W-:Y:S01]  /*7600*/  MUFU.EX2 R33, R6 ;  /* 0x0000000600217308 */ /* 0x0001e20000000800 */
[----:B------:R-:W-:Y:S02]  /*7610*/  FMNMX.FTZ R35, R66, R35, !PT ;  /* 0x0000002342237209 */ /* 0x000fe40007810000 */
[----:B------:R-:W-:Y:S01]  /*7620*/  FSEL R74, R42, -INF , !P2 ;  /* 0xff8000002a4a7808 */ /* 0x000fe20005000000 */
[----:B------:R-:W-:Y:S01]  /*7630*/  FFMA.FTZ R42, R82, R9, -R13 ;  /* 0x00000009522a7223 */ /* 0x000fe2000001080d */
[----:B------:R-:W-:-:S02]  /*7640*/  FMNMX.FTZ R35, R68, R35, !PT ;  /* 0x0000002344237209 */ /* 0x000fc40007810000 */
[----:B------:R-:W-:Y:S01]  /*7650*/  ISETP.GT.AND P4, PT, R15, 0x49, P1 ;  /* 0x000000490f00780c */ /* 0x000fe20000f84270 */
[----:B------:R-:W-:Y:S01]  /*7660*/  MUFU.EX2 R27, R27 ;  /* 0x0000001b001b7308 */ /* 0x000fe20000000800 */
[----:B------:R-:W-:Y:S01]  /*7670*/  FMNMX.FTZ R37, R38, R35, !PT ;  /* 0x0000002326257209 */ /* 0x000fe20007810000 */
[--C-:B0-----:R-:W-:Y:S01]  /*7680*/  FFMA.FTZ R6, R80, R9, -R13.reuse ;  /* 0x0000000950067223 */ /* 0x101fe2000001080d */
[----:B------:R-:W-:Y:S02]  /*7690*/  ISETP.LT.OR P5, PT, R11, 0x49, P5 ;  /* 0x000000490b00780c */ /* 0x000fe40002fa1670 */
[----:B------:R-:W-:Y:S02]  /*76a0*/  FMNMX.FTZ R37, R70, R37, !PT ;  /* 0x0000002546257209 */ /* 0x000fe40007810000 */
[----:B------:R-:W-:Y:S01]  /*76b0*/  FSEL R76, R43, -INF , !P3 ;  /* 0xff8000002b4c7808 */ /* 0x000fe20005800000 */
[----:B------:R0:W-:Y:S01]  /*76c0*/  MUFU.EX2 R35, R6 ;  /* 0x0000000600237308 */ /* 0x0001e20000000800 */
[----:B------:R-:W-:Y:S01]  /*76d0*/  FMNMX.FTZ R37, R72, R37, !PT ;  /* 0x0000002548257209 */ /* 0x000fe20007810000 */
[----:B------:R-:W-:Y:S01]  /*76e0*/  FFMA.FTZ R43, R84, R9, -R13 ;  /* 0x00000009542b7223 */ /* 0x000fe2000001080d */
[----:B------:R-:W-:-:S02]  /*76f0*/  ISETP.GT.AND P2, PT, R15, 0x50, P1 ;  /* 0x000000500f00780c */ /* 0x000fc40000f44270 */
[----:B------:R-:W-:Y:S02]  /*7700*/  FMNMX.FTZ R37, R74, R37, !PT ;  /* 0x000000254a257209 */ /* 0x000fe40007810000 */
[----:B------:R-:W-:Y:S01]  /*7710*/  FSEL R78, R44, -INF , !P5 ;  /* 0xff8000002c4e7808 */ /* 0x000fe20006800000 */
[----:B------:R-:W-:Y:S01]  /*7720*/  MUFU.EX2 R34, R34 ;  /* 0x0000002200227308 */ /* 0x000fe20000000800 */
[----:B------:R-:W-:Y:S01]  /*7730*/  ISETP.LT.OR P4, PT, R11, 0x4a, P4 ;  /* 0x0000004a0b00780c */ /* 0x000fe20002781670 */
[--C-:B------:R-:W-:Y:S01]  /*7740*/  FFMA.FTZ R44, R120, R9, -R13.reuse ;  /* 0x00000009782c7223 */ /* 0x100fe2000001080d */
[----:B------:R-:W-:Y:S01]  /*7750*/  FMNMX.FTZ R39, R76, R37, !PT ;  /* 0x000000254c277209 */ /* 0x000fe20007810000 */
[----:B------:R-:W-:Y:S01]  /*7760*/  FFMA.FTZ R120, R144, R9, -R13 ;  /* 0x0000000990787223 */ /* 0x000fe2000001080d */
[----:B------:R-:W-:Y:S02]  /*7770*/  ISETP.GT.AND P3, PT, R15, 0x51, P1 ;  /* 0x000000510f00780c */ /* 0x000fe40000f64270 */
[----:B------:R-:W-:Y:S01]  /*7780*/  ISETP.LT.OR P2, PT, R11, 0x51, P2 ;  /* 0x000000510b00780c */ /* 0x000fe20001741670 */
[----:B------:R1:W-:Y:S01]  /*7790*/  MUFU.EX2 R37, R43 ;  /* 0x0000002b00257308 */ /* 0x0003e20000000800 */
[----:B------:R-:W-:-:S02]  /*77a0*/  FSEL R80, R45, -INF , !P4 ;  /* 0xff8000002d507808 */ /* 0x000fc40006000000 */
[----:B------:R-:W-:Y:S02]  /*77b0*/  FMNMX.FTZ R39, R78, R39, !PT ;  /* 0x000000274e277209 */ /* 0x000fe40007810000 */
[----:B------:R-:W-:Y:S02]  /*77c0*/  ISETP.GT.AND P5, PT, R15, 0x58, P1 ;  /* 0x000000580f00780c */ /* 0x000fe40000fa4270 */
[----:B------:R-:W-:Y:S01]  /*77d0*/  FSEL R41, R46, -INF , !P2 ;  /* 0xff8000002e297808 */ /* 0x000fe20005000000 */
[----:B------:R-:W-:Y:S01]  /*77e0*/  FFMA.FTZ R46, R52, R9, -R13 ;  /* 0x00000009342e7223 */ /* 0x000fe2000001080d */
[----:B------:R-:W-:Y:S01]  /*77f0*/  ISETP.LT.OR P3, PT, R11, 0x52, P3 ;  /* 0x000000520b00780c */ /* 0x000fe20001f61670 */
[----:B------:R-:W-:Y:S01]  /*7800*/  MUFU.EX2 R36, R36 ;  /* 0x0000002400247308 */ /* 0x000fe20000000800 */
[----:B0-----:R-:W-:Y:S02]  /*7810*/  FMNMX.FTZ R6, R80, R39, !PT ;  /* 0x0000002750067209 */ /* 0x001fe40007810000 */
[----:B------:R-:W-:-:S02]  /*7820*/  ISETP.GT.AND P4, PT, R15, 0x59, P1 ;  /* 0x000000590f00780c */ /* 0x000fc40000f84270 */
[----:B------:R-:W-:Y:S02]  /*7830*/  ISETP.LT.OR P5, PT, R11, 0x59, P5 ;  /* 0x000000590b00780c */ /* 0x000fe40002fa1670 */
[----:B------:R-:W-:Y:S01]  /*7840*/  FSEL R82, R47, -INF , !P3 ;  /* 0xff8000002f527808 */ /* 0x000fe20005800000 */
[----:B------:R-:W-:Y:S01]  /*7850*/  MUFU.EX2 R40, R40 ;  /* 0x0000002800287308 */ /* 0x000fe20000000800 */
[----:B------:R-:W-:Y:S01]  /*7860*/  FMNMX.FTZ R39, R41, R6, !PT ;  /* 0x0000000629277209 */ /* 0x000fe20007810000 */
[-CC-:B------:R-:W-:Y:S01]  /*7870*/  FFMA.FTZ R47, R142, R9.reuse, -R13.reuse ;  /* 0x000000098e2f7223 */ /* 0x180fe2000001080d */
[----:B------:R-:W-:Y:S02]  /*7880*/  ISETP.GT.AND P2, PT, R15, 0x60, P1 ;  /* 0x000000600f00780c */ /* 0x000fe40000f44270 */
[----:B------:R-:W-:Y:S01]  /*7890*/  FSEL R84, R48, -INF , !P5 ;  /* 0xff80000030547808 */ /* 0x000fe20006800000 */
[----:B------:R-:W-:Y:S01]  /*78a0*/  FFMA.FTZ R48, R86, R9, -R13 ;  /* 0x0000000956307223 */ /* 0x000fe2000001080d */
[----:B------:R-:W-:Y:S01]  /*78b0*/  ISETP.LT.OR P4, PT, R11, 0x5a, P4 ;  /* 0x0000005a0b00780c */ /* 0x000fe20002781670 */
[----:B------:R-:W-:Y:S01]  /*78c0*/  MUFU.EX2 R42, R42 ;  /* 0x0000002a002a7308 */ /* 0x000fe20000000800 */
[----:B-1----:R-:W-:-:S02]  /*78d0*/  FMNMX.FTZ R43, R82, R39, !PT ;  /* 0x00000027522b7209 */ /* 0x002fc40007810000 */
[----:B------:R-:W-:Y:S02]  /*78e0*/  ISETP.GT.AND P3, PT, R15, 0x61, P1 ;  /* 0x000000610f00780c */ /* 0x000fe40000f64270 */
[----:B------:R-:W-:Y:S02]  /*78f0*/  ISETP.LT.OR P2, PT, R11, 0x61, P2 ;  /* 0x000000610b00780c */ /* 0x000fe40001741670 */
[----:B------:R-:W-:Y:S01]  /*7900*/  FSEL R55, R49, -INF , !P4 ;  /* 0xff80000031377808 */ /* 0x000fe20006000000 */
[----:B------:R-:W-:Y:S01]  /*7910*/  MUFU.EX2 R44, R44 ;  /* 0x0000002c002c7308 */ /* 0x000fe20000000800 */
[----:B------:R-:W-:Y:S01]  /*7920*/  FMNMX.FTZ R6, R84, R43, !PT ;  /* 0x0000002b54067209 */ /* 0x000fe20007810000 */
[-CC-:B------:R-:W-:Y:S01]  /*7930*/  FFMA.FTZ R49, R148, R9.reuse, -R13.reuse ;  /* 0x0000000994317223 */ /* 0x180fe2000001080d */
[----:B------:R-:W-:Y:S02]  /*7940*/  ISETP.GT.AND P5, PT, R15, 0x68, P1 ;  /* 0x000000680f00780c */ /* 0x000fe40000fa4270 */
[----:B------:R-:W-:Y:S01]  /*7950*/  FSEL R57, R50, -INF , !P2 ;  /* 0xff80000032397808 */ /* 0x000fe20005000000 */
[-CC-:B------:R-:W-:Y:S01]  /*7960*/  FFMA.FTZ R50, R124, R9.reuse, -R13.reuse ;  /* 0x000000097c327223 */ /* 0x180fe2000001080d */
[----:B------:R-:W-:Y:S01]  /*7970*/  ISETP.LT.OR P3, PT, R11, 0x62, P3 ;  /* 0x000000620b00780c */ /* 0x000fe20001f61670 */
[----:B------:R0:W-:Y:S01]  /*7980*/  MUFU.EX2 R39, R122 ;  /* 0x0000007a00277308 */ /* 0x0001e20000000800 */
[----:B------:R-:W-:Y:S01]  /*7990*/  FMNMX.FTZ R6, R55, R6, !PT ;  /* 0x0000000637067209 */ /* 0x000fe20007810000 */
[----:B------:R-:W-:Y:S01]  /*79a0*/  FFMA.FTZ R124, R136, R9, -R13 ;  /* 0x00000009887c7223 */ /* 0x000fe2000001080d */
[----:B------:R-:W-:-:S02]  /*79b0*/  ISETP.GT.AND P4, PT, R15, 0x69, P1 ;  /* 0x000000690f00780c */ /* 0x000fc40000f84270 */
[----:B------:R-:W-:Y:S02]  /*79c0*/  ISETP.LT.OR P5, PT, R11, 0x69, P5 ;  /* 0x000000690b00780c */ /* 0x000fe40002fa1670 */
[----:B------:R-:W-:Y:S01]  /*79d0*/  FSEL R63, R51, -INF , !P3 ;  /* 0xff800000333f7808 */ /* 0x000fe20005800000 */
[----:B------:R-:W-:Y:S01]  /*79e0*/  MUFU.EX2 R46, R46 ;  /* 0x0000002e002e7308 */ /* 0x000fe20000000800 */
[----:B------:R-:W-:Y:S01]  /*79f0*/  FMNMX.FTZ R6, R57, R6, !PT ;  /* 0x0000000639067209 */ /* 0x000fe20007810000 */
[-CC-:B------:R-:W-:Y:S01]  /*7a00*/  FFMA.FTZ R51, R132, R9.reuse, -R13.reuse ;  /* 0x0000000984337223 */ /* 0x180fe2000001080d */
[----:B------:R-:W-:Y:S01]  /*7a10*/  ISETP.GT.AND P2, PT, R15, 0x70, P1 ;  /* 0x000000700f00780c */ /* 0x000fe20000f44270 */
[----:B0-----:R-:W-:Y:S01]  /*7a20*/  FFMA.FTZ R122, R140, R9, -R13 ;  /* 0x000000098c7a7223 */ /* 0x001fe2000001080d */
[----:B------:R-:W-:Y:S02]  /*7a30*/  FSEL R52, R53, -INF , !P5 ;  /* 0xff80000035347808 */ /* 0x000fe40006800000 */
[----:B------:R-:W-:Y:S01]  /*7a40*/  ISETP.LT.OR P4, PT, R11, 0x6a, P4 ;  /* 0x0000006a0b00780c */ /* 0x000fe20002781670 */
[----:B------:R-:W-:Y:S01]  /*7a50*/  MUFU.EX2 R48, R48 ;  /* 0x0000003000307308 */ /* 0x000fe20000000800 */
[----:B------:R-:W-:-:S02]  /*7a60*/  FMNMX.FTZ R43, R63, R6, !PT ;  /* 0x000000063f2b7209 */ /* 0x000fc40007810000 */
[----:B------:R-:W-:Y:S02]  /*7a70*/  ISETP.GT.AND P3, PT, R15, 0x71, P1 ;  /* 0x000000710f00780c */ /* 0x000fe40000f64270 */
[----:B------:R-:W-:Y:S02]  /*7a80*/  ISETP.LT.OR P2, PT, R11, 0x71, P2 ;  /* 0x000000710b00780c */ /* 0x000fe40001741670 */
[----:B------:R-:W-:Y:S01]  /*7a90*/  FSEL R54, R54, -INF , !P4 ;  /* 0xff80000036367808 */ /* 0x000fe20006000000 */
[----:B------:R-:W-:Y:S01]  /*7aa0*/  MUFU.EX2 R50, R50 ;  /* 0x0000003200327308 */ /* 0x000fe20000000800 */
[----:B------:R-:W-:Y:S02]  /*7ab0*/  FMNMX.FTZ R43, R52, R43, !PT ;  /* 0x0000002b342b7209 */ /* 0x000fe40007810000 */
[C---:B------:R-:W-:Y:S02]  /*7ac0*/  ISETP.GT.AND P5, PT, R15.reuse, 0x78, P1 ;  /* 0x000000780f00780c */ /* 0x040fe40000fa4270 */
[----:B------:R-:W-:Y:S01]  /*7ad0*/  ISETP.GT.AND P1, PT, R15, 0x79, P1 ;  /* 0x000000790f00780c */ /* 0x000fe20000f24270 */
[----:B------:R-:W-:Y:S01]  /*7ae0*/  FFMA.FTZ R15, R56, R9, -R13 ;  /* 0x00000009380f7223 */ /* 0x000fe2000001080d */
[----:B------:R-:W-:Y:S01]  /*7af0*/  ISETP.LT.OR P3, PT, R11, 0x72, P3 ;  /* 0x000000720b00780c */ /* 0x000fe20001f61670 */
[----:B------:R-:W-:Y:S01]  /*7b00*/  MUFU.EX2 R128, R128 ;  /* 0x0000008000807308 */ /* 0x000fe20000000800 */
[----:B------:R-:W-:-:S02]  /*7b10*/  FSEL R56, R59, -INF , !P2 ;  /* 0xff8000003b387808 */ /* 0x000fc40005000000 */
[----:B------:R-:W-:Y:S02]  /*7b20*/  FMNMX.FTZ R43, R54, R43, !PT ;  /* 0x0000002b362b7209 */ /* 0x000fe40007810000 */
[C---:B------:R-:W-:Y:S02]  /*7b30*/  ISETP.LT.OR P5, PT, R11.reuse, 0x79, P5 ;  /* 0x000000790b00780c */ /* 0x040fe40002fa1670 */
[----:B------:R-:W-:Y:S01]  /*7b40*/  FSEL R60, R60, -INF , !P3 ;  /* 0xff8000003c3c7808 */ /* 0x000fe20005800000 */
[----:B------:R-:W-:Y:S01]  /*7b50*/  MUFU.EX2 R15, R15 ;  /* 0x0000000f000f7308 */ /* 0x000fe20000000800 */
[----:B------:R-:W-:Y:S02]  /*7b60*/  FMNMX.FTZ R43, R56, R43, !PT ;  /* 0x0000002b382b7209 */ /* 0x000fe40007810000 */
[----:B------:R-:W-:Y:S02]  /*7b70*/  ISETP.LT.OR P1, PT, R11, 0x7a, P1 ;  /* 0x0000007a0b00780c */ /* 0x000fe40000f21670 */
[----:B------:R-:W-:-:S02]  /*7b80*/  FSEL R86, R61, -INF , !P5 ;  /* 0xff8000003d567808 */ /* 0x000fc40006800000 */
[----:B------:R-:W-:Y:S01]  /*7b90*/  FMNMX.FTZ R11, R60, R43, !PT ;  /* 0x0000002b3c0b7209 */ /* 0x000fe20007810000 */
[----:B------:R-:W-:Y:S01]  /*7ba0*/  MUFU.EX2 R130, R130 ;  /* 0x0000008200827308 */ /* 0x000fe20000000800 */
[----:B------:R-:W-:Y:S02]  /*7bb0*/  FSEL R62, R62, -INF , !P1 ;  /* 0xff8000003e3e7808 */ /* 0x000fe40004800000 */
[----:B------:R-:W-:Y:S02]  /*7bc0*/  FMNMX.FTZ R11, R86, R11, !PT ;  /* 0x0000000b560b7209 */ /* 0x000fe40007810000 */
[----:B------:R-:W-:Y:S02]  /*7bd0*/  FSEL R59, R12, RZ, P6 ;  /* 0x000000ff0c3b7208 */ /* 0x000fe40003000000 */
[----:B------:R-:W-:Y:S01]  /*7be0*/  FMNMX.FTZ R6, R62, R11, !PT ;  /* 0x0000000b3e067209 */ /* 0x000fe20007810000 */
[----:B------:R0:W-:Y:S01]  /*7bf0*/  MUFU.EX2 R43, R58 ;  /* 0x0000003a002b7308 */ /* 0x0001e20000000800 */
[-CC-:B------:R-:W-:Y:S01]  /*7c00*/  FFMA.FTZ R11, R126, R9.reuse, -R13.reuse ;  /* 0x000000097e0b7223 */ /* 0x180fe2000001080d */
[----:B------:R-:W-:Y:S01]  /*7c10*/  FADD.FTZ R4, -R59, R4 ;  /* 0x000000043b047221 */ /* 0x000fe20000010100 */
[-C--:B------:R-:W-:Y:S01]  /*7c20*/  FFMA.FTZ R126, R138, R9.reuse, -R13 ;  /* 0x000000098a7e7223 */ /* 0x080fe2000001080d */
[----:B------:R-:W1:Y:S02]  /*7c30*/  SHFL.BFLY PT, R45, R6, 0x2, 0x1f ;  /* 0x0c401f00062d7f89 */ /* 0x000e6400000e0000 */
[----:B------:R-:W-:-:S02]  /*7c40*/  FMUL.FTZ R4, R4, R9 ;  /* 0x0000000904047220 */ /* 0x000fc40000410000 */
[----:B------:R-:W-:Y:S08]  /*7c50*/  MUFU.EX2 R11, R11 ;  /* 0x0000000b000b7308 */ /* 0x000ff00000000800 */
[----:B------:R-:W2:Y:S08]  /*7c60*/  MUFU.EX2 R4, R4 ;  /* 0x0000000400047308 */ /* 0x000eb00000000800 */
[----:B------:R-:W-:Y:S01]  /*7c70*/  MUFU.EX2 R51, R51 ;  /* 0x0000003300337308 */ /* 0x000fe20000000800 */
[----:B-1----:R-:W-:Y:S01]  /*7c80*/  FMNMX.FTZ R53, R6, R45, !PT ;  /* 0x0000002d06357209 */ /* 0x002fe20007810000 */
[-CC-:B------:R-:W-:Y:S01]  /*7c90*/  FFMA.FTZ R45, R146, R9.reuse, -R13.reuse ;  /* 0x00000009922d7223 */ /* 0x180fe2000001080d */
[----:B------:R-:W-:-:S05]  /*7ca0*/  FFMA.FTZ R13, R134, R9, -R13 ;  /* 0x00000009860d7223 */ /* 0x000fca000001080d */
[----:B------:R-:W-:Y:S01]  /*7cb0*/  MUFU.EX2 R124, R124 ;  /* 0x0000007c007c7308 */ /* 0x000fe20000000800 */
[----:B------:R-:W1:Y:S07]  /*7cc0*/  SHFL.BFLY PT, R6, R53, 0x1, 0x1f ;  /* 0x0c201f0035067f89 */ /* 0x000e6e00000e0000 */
[----:B------:R-:W-:Y:S08]  /*7cd0*/  MUFU.EX2 R49, R49 ;  /* 0x0000003100317308 */ /* 0x000ff00000000800 */
[----:B------:R-:W-:Y:S08]  /*7ce0*/  MUFU.EX2 R126, R126 ;  /* 0x0000007e007e7308 */ /* 0x000ff00000000800 */
[----:B------:R-:W-:Y:S01]  /*7cf0*/  MUFU.EX2 R47, R47 ;  /* 0x0000002f002f7308 */ /* 0x000fe20000000800 */
[----:B-1----:R-:W-:-:S04]  /*7d00*/  FMNMX.FTZ R6, R53, R6, !PT ;  /* 0x0000000635067209 */ /* 0x002fc80007810000 */
[C---:B------:R-:W-:Y:S01]  /*7d10*/  FSETP.NEU.FTZ.AND P1, PT, R6.reuse, -INF , PT ;  /* 0xff8000000600780b */ /* 0x040fe20003f3d000 */
[----:B------:R-:W-:Y:S02]  /*7d20*/  FMUL.FTZ R53, R6, R9 ;  /* 0x0000000906357220 */ /* 0x000fe40000410000 */
[----:B------:R-:W-:Y:S03]  /*7d30*/  MUFU.EX2 R120, R120 ;  /* 0x0000007800787308 */ /* 0x000fe60000000800 */
[----:B------:R-:W-:-:S05]  /*7d40*/  FSEL R53, R53, RZ, P1 ;  /* 0x000000ff35357208 */ /* 0x000fca0000800000 */
[-CC-:B------:R-:W-:Y:S01]  /*7d50*/  FFMA.FTZ R151, R8, R9.reuse, -R53.reuse ;  /* 0x0000000908977223 */ /* 0x180fe20000010835 */
[-CC-:B------:R-:W-:Y:S01]  /*7d60*/  FFMA.FTZ R8, R10, R9.reuse, -R53.reuse ;  /* 0x000000090a087223 */ /* 0x180fe20000010835 */
[-CC-:B------:R-:W-:Y:S01]  /*7d70*/  FFMA.FTZ R10, R20, R9.reuse, -R53.reuse ;  /* 0x00000009140a7223 */ /* 0x180fe20000010835 */
[-CC-:B------:R-:W-:Y:S01]  /*7d80*/  FFMA.FTZ R20, R30, R9.reuse, -R53.reuse ;  /* 0x000000091e147223 */ /* 0x180fe20000010835 */
[----:B------:R-:W-:Y:S01]  /*7d90*/  FSEL R30, R6, RZ, P1 ;  /* 0x000000ff061e7208 */ /* 0x000fe20000800000 */
[-CC-:B0-----:R-:W-:Y:S01]  /*7da0*/  FFMA.FTZ R58, R64, R9.reuse, -R53.reuse ;  /* 0x00000009403a7223 */ /* 0x181fe20000010835 */
[-CC-:B------:R-:W-:Y:S01]  /*7db0*/  FFMA.FTZ R149, R7, R9.reuse, -R53.reuse ;  /* 0x0000000907957223 */ /* 0x180fe20000010835 */
[----:B------:R-:W-:Y:S01]  /*7dc0*/  MUFU.EX2 R151, R151 ;  /* 0x0000009700977308 */ /* 0x000fe20000000800 */
[-C--:B------:R-:W-:Y:S01]  /*7dd0*/  FFMA.FTZ R145, R14, R9.reuse, -R53 ;  /* 0x000000090e917223 */ /* 0x080fe20000010835 */
[----:B------:R-:W-:Y:S01]  /*7de0*/  FADD.FTZ R30, -R30, R3 ;  /* 0x000000031e1e7221 */ /* 0x000fe20000010100 */
[----:B--2---:R-:W-:Y:S01]  /*7df0*/  FFMA.FTZ R7, R4, R2, R21 ;  /* 0x0000000204077223 */ /* 0x004fe20000010015 */
[-CC-:B------:R-:W-:Y:S01]  /*7e00*/  FFMA.FTZ R147, R24, R9.reuse, -R53.reuse ;  /* 0x0000000918937223 */ /* 0x180fe20000010835 */
[-C--:B------:R-:W-:Y:S01]  /*7e10*/  FFMA.FTZ R14, R25, R9.reuse, -R53 ;  /* 0x00000009190e7223 */ /* 0x080fe20000010835 */
[-C--:B------:R-:W-:Y:S01]  /*7e20*/  FMUL.FTZ R3, R30, R9.reuse ;  /* 0x000000091e037220 */ /* 0x080fe20000410000 */
[----:B------:R-:W-:Y:S01]  /*7e30*/  FADD.FTZ R7, R26, R7 ;  /* 0x000000071a077221 */ /* 0x000fe20000010000 */
[----:B------:R-:W-:Y:S01]  /*7e40*/  MUFU.EX2 R58, R58 ;  /* 0x0000003a003a7308 */ /* 0x000fe20000000800 */
[-CC-:B------:R-:W-:Y:S01]  /*7e50*/  FFMA.FTZ R141, R28, R9.reuse, -R53.reuse ;  /* 0x000000091c8d7223 */ /* 0x180fe20000010835 */
[-C--:B------:R-:W-:Y:S01]  /*7e60*/  FFMA.FTZ R143, R32, R9.reuse, -R53 ;  /* 0x00000009208f7223 */ /* 0x080fe20000010835 */
[----:B------:R-:W-:Y:S01]  /*7e70*/  FADD.FTZ R2, R150, R7 ;  /* 0x0000000796027221 */ /* 0x000fe20000010000 */
[-CC-:B------:R-:W-:Y:S01]  /*7e80*/  FFMA.FTZ R24, R66, R9.reuse, -R53.reuse ;  /* 0x0000000942187223 */ /* 0x180fe20000010835 */
[-CC-:B------:R-:W-:Y:S01]  /*7e90*/  FFMA.FTZ R137, R68, R9.reuse, -R53.reuse ;  /* 0x0000000944897223 */ /* 0x180fe20000010835 */
[-CC-:B------:R-:W-:Y:S01]  /*7ea0*/  FFMA.FTZ R28, R38, R9.reuse, -R53.reuse ;  /* 0x00000009261c7223 */ /* 0x180fe20000010835 */
[----:B------:R-:W-:Y:S01]  /*7eb0*/  FADD.FTZ R2, R29, R2 ;  /* 0x000000021d027221 */ /* 0x000fe20000010000 */
[----:B------:R-:W0:Y:S01]  /*7ec0*/  MUFU.EX2 R3, R3 ;  /* 0x0000000300037308 */ /* 0x000e220000000800 */
[-CC-:B------:R-:W-:Y:S01]  /*7ed0*/  FFMA.FTZ R139, R70, R9.reuse, -R53.reuse ;  /* 0x00000009468b7223 */ /* 0x180fe20000010835 */
[-CC-:B------:R-:W-:Y:S01]  /*7ee0*/  FFMA.FTZ R30, R72, R9.reuse, -R53.reuse ;  /* 0x00000009481e7223 */ /* 0x180fe20000010835 */
[-CC-:B------:R-:W-:Y:S01]  /*7ef0*/  FFMA.FTZ R133, R74, R9.reuse, -R53.reuse ;  /* 0x000000094a857223 */ /* 0x180fe20000010835 */
        /* <DEDUP_REMOVED lines=16> */
[-CC-:B------:R-:W-:Y:S01]  /*8000*/  FFMA.FTZ R123, R86, R9.reuse, -R53.reuse ;  /* 0x00000009567b7223 */ /* 0x180fe20000010835 */
[----:B------:R-:W-:-:S03]  /*8010*/  FFMA.FTZ R56, R62, R9, -R53 ;  /* 0x000000093e387223 */ /* 0x000fc60000010835 */
[----:B------:R-:W0:Y:S01]  /*8020*/  MUFU.EX2 R145, R145 ;  /* 0x0000009100917308 */ /* 0x000e220000000800 */
[----:B-1----:R-:W-:-:S04]  /*8030*/  FADD.FTZ R0, R149, R0 ;  /* 0x0000000095007221 */ /* 0x002fc80000010000 */
[----:B------:R-:W-:-:S03]  /*8040*/  FADD.FTZ R7, R151, R0 ;  /* 0x0000000097077221 */ /* 0x000fc60000010000 */
[----:B------:R-:W1:Y:S01]  /*8050*/  MUFU.EX2 R10, R10 ;  /* 0x0000000a000a7308 */ /* 0x000e620000000800 */
[----:B--2---:R-:W-:Y:S01]  /*8060*/  FADD.FTZ R0, R8, R7 ;  /* 0x0000000708007221 */ /* 0x004fe20000010000 */
[----:B------:R-:W-:-:S06]  /*8070*/  FADD.FTZ R7, R27, R2 ;  /* 0x000000021b077221 */ /* 0x000fcc0000010000 */
        /* <DEDUP_REMOVED lines=34> */
[----:B------:R-:W-:-:S06]  /*82a0*/  FADD.FTZ R7, R128, R7 ;  /* 0x0000000780077221 */ /* 0x000fcc0000010000 */
        /* <DEDUP_REMOVED lines=16> */
[----:B------:R-:W-:-:S06]  /*83b0*/  FADD.FTZ R2, R130, R7 ;  /* 0x0000000782027221 */ /* 0x000fcc0000010000 */
        /* <DEDUP_REMOVED lines=34> */
.L_x_1263:
        /* <DEDUP_REMOVED lines=75> */
.L_x_1245:
[----:B------:R-:W-:Y:S02]  /*8a90*/  UISETP.NE.AND UP1, UPT, UR51, URZ, UPT ;  /* 0x0000003f3300728c */ /* 0x000fe4000bf25270 */
[----:B------:R-:W-:Y:S02]  /*8aa0*/  UISETP.NE.AND UP0, UPT, UR50, URZ, UPT ;  /* 0x0000003f3200728c */ /* 0x000fe4000bf05270 */
[----:B------:R-:W-:Y:S02]  /*8ab0*/  UIADD3 UR10, UR40, 0xbf, URZ ;  /* 0x000000bf280a7890 */ /* 0x000fe4000fffe03f */
[----:B------:R-:W-:Y:S02]  /*8ac0*/  UIADD3 UR11, UR41, 0x1, -UR37 ;  /* 0x00000001290b7890 */ /* 0x000fe4000fffe825 */
[----:B------:R-:W-:-:S03]  /*8ad0*/  PLOP3.LUT P1, PT, PT, PT, UP0, 0x40, 0x0 ;  /* 0x000000000000781c */ /* 0x000fc60003f2e808 */
[----:B------:R-:W-:Y:S01]  /*8ae0*/  @UP1 ULDC UR6, c[0x0][0x44c] ;  /* 0x0001130000061ab9 */ /* 0x000fe20000000800 */
[----:B------:R-:W-:Y:S01]  /*8af0*/  @UP1 ULDC UR14, c[0x0][0x450] ;  /* 0x00011400000e1ab9 */ /* 0x000fe20000000800 */
[----:B------:R-:W-:-:S04]  /*8b00*/  UIMAD.WIDE.U32 UR6, UR10, UR6, URZ ;  /* 0x000000060a0672a5 */ /* 0x000fc8000f8e003f */
[----:B------:R-:W-:-:S04]  /*8b10*/  @UP1 USHF.R.U32.HI UR10, URZ, UR14, UR7 ;  /* 0x0000000e3f0a1299 */ /* 0x000fc80008011607 */
[----:B------:R-:W-:-:S04]  /*8b20*/  UIADD3 UR10, UR11, UR10, URZ ;  /* 0x0000000a0b0a7290 */ /* 0x000fc8000fffe03f */
[----:B------:R-:W-:Y:S01]  /*8b30*/  UIADD3 UR22, UR10, -UR22, URZ ;  /* 0x800000160a167290 */ /* 0x000fe2000fffe03f */
[----:B------:R-:W-:Y:S11]  /*8b40*/  @P1 BRA `(.L_x_1265) ;  /* 0x00000000004c1947 */ /* 0x000ff60003800000 */
[----:B------:R-:W-:-:S06]  /*8b50*/  UISETP.GT.AND UP0, UPT, UR10, -0x1, UPT ;  /* 0xffffffff0a00788c */ /* 0x000fcc000bf04270 */
[----:B------:R-:W-:-:S13]  /*8b60*/  PLOP3.LUT P1, PT, PT, PT, UP0, 0x80, 0x0 ;  /* 0x000000000000781c */ /* 0x000fda0003f2f008 */
[----:B------:R-:W-:Y:S05]  /*8b70*/  @P1 BRA `(.L_x_1266) ;  /* 0x0000000000201947 */ /* 0x000fea0003800000 */
[----:B------:R-:W-:Y:S01]  /*8b80*/  ULDC UR11, c[0x0][0x9e4] ;  /* 0x00027900000b7ab9 */ /* 0x000fe20000000800 */
[----:B------:R-:W-:Y:S02]  /*8b90*/  ULOP3.LUT UR10, URZ, UR10, URZ, 0x33, !UPT ;  /* 0x0000000a3f0a7292 */ /* 0x000fe4000f8e333f */
[----:B------:R-:W-:-:S11]  /*8ba0*/  UISETP.NE.AND UP0, UPT, UR11, 0x1, UPT ;  /* 0x000000010b00788c */ /* 0x000fd6000bf05270 */
[----:B------:R-:W-:Y:S02]  /*8bb0*/  @UP0 ULDC.64 UR14, c[0x0][0x9e8] ;  /* 0x00027a00000e0ab9 */ /* 0x000fe40000000a00 */
[----:B------:R-:W-:-:S04]  /*8bc0*/  UIMAD.WIDE.U32 UR6, UR10, UR14, URZ ;  /* 0x0000000e0a0672a5 */ /* 0x000fc8000f8e003f */
[----:B------:R-:W-:-:S04]  /*8bd0*/  @UP0 USHF.R.U32.HI UR10, URZ, UR15, UR7 ;  /* 0x0000000f3f0a0299 */ /* 0x000fc80008011607 */
[----:B------:R-:W-:Y:S01]  /*8be0*/  ULOP3.LUT UR10, URZ, UR10, URZ, 0x33, !UPT ;  /* 0x0000000a3f0a7292 */ /* 0x000fe2000f8e333f */
[----:B------:R-:W-:Y:S11]  /*8bf0*/  BRA `(.L_x_1267) ;  /* 0x0000000000147947 */ /* 0x000ff60003800000 */
.L_x_1266:
[----:B------:R-:W-:Y:S02]  /*8c00*/  ULDC UR11, c[0x0][0x9e4] ;  /* 0x00027900000b7ab9 */ /* 0x000fe40000000800 */
[----:B------:R-:W-:-:S11]  /*8c10*/  UISETP.NE.AND UP0, UPT, UR11, 0x1, UPT ;  /* 0x000000010b00788c */ /* 0x000fd6000bf05270 */
[----:B------:R-:W-:Y:S02]  /*8c20*/  @UP0 ULDC.64 UR14, c[0x0][0x9e8] ;  /* 0x00027a00000e0ab9 */ /* 0x000fe40000000a00 */
[----:B------:R-:W-:-:S04]  /*8c30*/  UIMAD.WIDE.U32 UR6, UR10, UR14, URZ ;  /* 0x0000000e0a0672a5 */ /* 0x000fc8000f8e003f */
[----:B------:R-:W-:-:S12]  /*8c40*/  @UP0 USHF.R.U32.HI UR10, URZ, UR15, UR7 ;  /* 0x0000000f3f0a0299 */ /* 0x000fd80008011607 */
.L_x_1267:
[----:B------:R-:W-:-:S04]  /*8c50*/  UIMAD UR10, UR10, UR11, URZ ;  /* 0x0000000b0a0a72a4 */ /* 0x000fc8000f8e023f */
[----:B------:R-:W-:-:S04]  /*8c60*/  UISETP.LT.AND UP0, UPT, UR22, UR10, UPT ;  /* 0x0000000a1600728c */ /* 0x000fc8000bf01270 */
[----:B------:R-:W-:-:S12]  /*8c70*/  USEL UR22, UR22, UR10, !UP0 ;  /* 0x0000000a16167287 */ /* 0x000fd8000c000000 */
.L_x_1265:
[----:B------:R-:W-:-:S04]  /*8c80*/  UIADD3 UR22, UR22, 0x7f, URZ ;  /* 0x0000007f16167890 */ /* 0x000fc8000fffe03f */
[----:B------:R-:W-:-:S04]  /*8c90*/  USHF.R.S32.HI UR6, URZ, 0x1f, UR22 ;  /* 0x0000001f3f067899 */ /* 0x000fc80008011416 */
[----:B------:R-:W-:-:S04]  /*8ca0*/  ULEA.HI UR6, UR6, UR22, URZ, 0x7 ;  /* 0x0000001606067291 */ /* 0x000fc8000f8f383f */
[----:B------:R-:W-:-:S04]  /*8cb0*/  USHF.R.S32.HI UR6, URZ, 0x7, UR6 ;  /* 0x000000073f067899 */ /* 0x000fc80008011406 */
[----:B------:R-:W-:-:S04]  /*8cc0*/  UISETP.LT.AND UP0, UPT, UR42, UR6, UPT ;  /* 0x000000062a00728c */ /* 0x000fc8000bf01270 */
[----:B------:R-:W-:-:S06]  /*8cd0*/  USEL UR22, UR42, UR6, !UP0 ;  /* 0x000000062a167287 */ /* 0x000fcc000c000000 */
[----:B------:R-:W-:-:S13]  /*8ce0*/  ISETP.GE.AND P1, PT, R5, UR22, PT ;  /* 0x0000001605007c0c */ /* 0x000fda000bf26270 */
[----:B------:R-:W-:Y:S05]  /*8cf0*/  @!P1 BRA `(.L_x_1268) ;  /* 0x0000002400489947 */ /* 0x000fea0003800000 */
[----:B------:R-:W-:Y:S01]  /*8d00*/  IMAD.MOV.U32 R4, RZ, RZ, R6 ;  /* 0x000000ffff047224 */ /* 0x000fe200078e0006 */
[----:B------:R-:W-:Y:S01]  /*8d10*/  UMOV UR24, UR47 ;  /* 0x0000002f00187c82 */ /* 0x000fe20008000000 */
[----:B------:R-:W-:Y:S01]  /*8d20*/  IMAD.MOV.U32 R3, RZ, RZ, R12 ;  /* 0x000000ffff037224 */ /* 0x000fe200078e000c */
[----:B------:R-:W-:Y:S01]  /*8d30*/  UMOV UR23, UR46 ;  /* 0x0000002e00177c82 */ /* 0x000fe20008000000 */
[----:B------:R-:W-:-:S05]  /*8d40*/  ULDC UR21, c[0x0][0x9d8] ;  /* 0x0002760000157ab9 */ /* 0x000fca0000000800 */
.L_x_1279:
[----:B------:R-:W-:Y:S01]  /*8d50*/  ISETP.NE.AND P2, PT, RZ, UR44, PT ;  /* 0x0000002cff007c0c */ /* 0x000fe2000bf45270 */
[----:B------:R-:W-:-:S04]  /*8d60*/  UISETP.NE.AND UP0, UPT, UR23, 0x1, UPT ;  /* 0x000000011700788c */ /* 0x000fc8000bf05270 */
[----:B------:R-:W-:-:S04]  /*8d70*/  USEL UR47, URZ, 0x1, UP0 ;  /* 0x000000013f2f7887 */ /* 0x000fc80008000000 */
[----:B------:R-:W-:-:S04]  /*8d80*/  ULOP3.LUT UR47, UR24, UR47, URZ, 0x3c, !UPT ;  /* 0x0000002f182f7292 */ /* 0x000fc8000f8e3c3f */
[----:B------:R-:W-:Y:S08]  /*8d90*/  @P2 BRA `(.L_x_1269) ;  /* 0x0000000000382947 */ /* 0x000ff00003800000 */
[----:B------:R-:W-:Y:S05]  /*8da0*/  @!P0 BRA `(.L_x_1270) ;  /* 0x0000000000048947 */ /* 0x000fea0003800000 */
[----:B------:R-:W-:Y:S01]  /*8db0*/  BPT.TRAP 0x1 ;  /* 0x000000040000795c */ /* 0x000fe20000300000 */
.L_x_1270:
        /* <DEDUP_REMOVED lines=9> */
.L_x_1271:
[----:B-1----:R-:W-:Y:S05]  /*8e50*/  @P1 BRA `(.L_x_1269) ;  /* 0x0000000000081947 */ /* 0x002fea0003800000 */
[----:B------:R-:W1:Y:S02]  /*8e60*/  SYNCS.PHASECHK.TRANS64.TRYWAIT P1, [UR6+0x16830], R6 ;  /* 0x01683006ff0075a7 */ /* 0x000e640008020146 */
[----:B-1----:R-:W-:Y:S05]  /*8e70*/  @!P1 BRA `(.L_x_1272) ;  /* 0x000000d800ec9947 */ /* 0x002fea0003800000 */
.L_x_1269:
        /* <DEDUP_REMOVED lines=28> */
.L_x_1274:
[----:B------:R-:W-:Y:S01]  /*9040*/  ULEA UR6, UR23, UR45, 0x3 ;  /* 0x0000002d17067291 */ /* 0x000fe2000f8e183f */
[----:B------:R-:W-:-:S05]  /*9050*/  IMAD.U32 R6, RZ, RZ, UR24 ;  /* 0x00000018ff067e24 */ /* 0x000fca000f8e00ff */
[----:B------:R-:W-:-:S04]  /*9060*/  SHF.L.U32 R6, R6, 0x1f, RZ ;  /* 0x0000001f06067819 */ /* 0x000fc800000006ff */
[----:B------:R0:W1:Y:S01]  /*9070*/  SYNCS.PHASECHK.TRANS64.TRYWAIT P1, [UR6+0x16850], R6 ;  /* 0x01685006ff0075a7 */ /* 0x0000620008020146 */
[----:B------:R-:W-:Y:S05]  /*9080*/  @!P0 BRA `(.L_x_1275) ;  /* 0x0000000000048947 */ /* 0x000fea0003800000 */
[----:B------:R-:W-:Y:S01]  /*9090*/  BPT.TRAP 0x1 ;  /* 0x000000040000795c */ /* 0x000fe20000300000 */
.L_x_1275:
[----:B-1----:R-:W-:Y:S05]  /*90a0*/  @P1 BRA `(.L_x_1273) ;  /* 0x0000000000081947 */ /* 0x002fea0003800000 */
[----:B------:R-:W1:Y:S02]  /*90b0*/  SYNCS.PHASECHK.TRANS64.TRYWAIT P1, [UR6+0x16850], R6 ;  /* 0x01685006ff0075a7 */ /* 0x000e640008020146 */
[----:B-1----:R-:W-:Y:S05]  /*90c0*/  @!P1 BRA `(.L_x_1276) ;  /* 0x000000d800709947 */ /* 0x002fea0003800000 */
.L_x_1273:
        /* <DEDUP_REMOVED lines=51> */
.L_x_1277:
        /* <DEDUP_REMOVED lines=19> */
[----:B------:R-:W-:Y:S01]  /*9530*/  FMUL.FTZ R126, R41, UR21 ;  /* 0x00000015297e7c20 */ /* 0x000fe20008410000 */
[----:B------:R-:W-:Y:S01]  /*9540*/  FMUL.FTZ R42, R42, UR21 ;  /* 0x000000152a2a7c20 */ /* 0x000fe20008410000 */
[----:B------:R-:W-:Y:S01]  /*9550*/  FMUL.FTZ R128, R43, UR21 ;  /* 0x000000152b807c20 */ /* 0x000fe20008410000 */
[----:B------:R-:W3:Y:S01]  /*9560*/  MUFU.TANH R7, R7 ;  /* 0x0000000700077308 */ /* 0x000ee20000002400 */
        /* <DEDUP_REMOVED lines=16> */
[----:B---3--:R-:W-:Y:S01]  /*9670*/  FMNMX.FTZ R11, R7, R4, !PT ;  /* 0x00000004070b7209 */ /* 0x008fe20007810000 */
        /* <DEDUP_REMOVED lines=42> */
[----:B------:R-:W-:-:S04]  /*9920*/  ULEA UR6, UR46, UR45, 0x3 ;  /* 0x0000002d2e067291 */ /* 0x000fc8000f8e183f */
[----:B------:R-:W2:Y:S01]  /*9930*/  MUFU.TANH R34, R34 ;  /* 0x0000002200227308 */ /* 0x000ea20000002400 */
[----:B---3--:R-:W-:Y:S01]  /*9940*/  FMNMX.FTZ R9, R30, R9, !PT ;  /* 0x000000091e097209 */ /* 0x008fe20007810000 */
[----:B------:R-:W-:-:S04]  /*9950*/  UIADD3 UR6, UR6, 0x16840, URZ ;  /* 0x0001684006067890 */ /* 0x000fc8000fffe03f */
[----:B------:R-:W-:Y:S02]  /*9960*/  UPRMT UR6, UR43, 0x654, UR6 ;  /* 0x000006542b067896 */ /* 0x000fe40008000006 */
[----:B------:R-:W3:Y:S01]  /*9970*/  MUFU.TANH R120, R120 ;  /* 0x0000007800787308 */ /* 0x000ee20000002400 */
[----:B-1----:R-:W-:-:S06]  /*9980*/  FMNMX.FTZ R9, R32, R9, !PT ;  /* 0x0000000920097209 */ /* 0x002fcc0007810000 */
[----:B------:R-:W-:Y:S01]  /*9990*/  SYNCS.ARRIVE.TRANS64.RED.A1T0 RZ, [UR6], RZ ;  /* 0x000000ffffff79a7 */ /* 0x000fe20008100406 */
[----:B------:R-:W1:Y:S01]  /*99a0*/  MUFU.TANH R36, R36 ;  /* 0x0000002400247308 */ /* 0x000e620000002400 */
[----:B--2---:R-:W-:-:S07]  /*99b0*/  FMNMX.FTZ R11, R34, R11, !PT ;  /* 0x0000000b220b7209 */ /* 0x004fce0007810000 */
[----:B------:R-:W2:Y:S01]  /*99c0*/  MUFU.TANH R122, R122 ;  /* 0x0000007a007a7308 */ /* 0x000ea20000002400 */
[----:B---3--:R-:W-:-:S07]  /*99d0*/  FMNMX.FTZ R11, R120, R11, !PT ;  /* 0x0000000b780b7209 */ /* 0x008fce0007810000 */
[----:B------:R-:W3:Y:S01]  /*99e0*/  MUFU.TANH R38, R38 ;  /* 0x0000002600267308 */ /* 0x000ee20000002400 */
[----:B-1----:R-:W-:-:S07]  /*99f0*/  FMNMX.FTZ R9, R36, R9, !PT ;  /* 0x0000000924097209 */ /* 0x002fce0007810000 */
        /* <DEDUP_REMOVED lines=50> */
[----:B------:R-:W0:Y:S01]  /*9d20*/  MUFU.TANH R150, R150 ;  /* 0x0000009600967308 */ /* 0x000e220000002400 */
[----:B---3--:R-:W-:-:S07]  /*9d30*/  FMNMX.FTZ R11, R60, R11, !PT ;  /* 0x0000000b3c0b7209 */ /* 0x008fce0007810000 */
[----:B------:R-:W2:Y:S01]  /*9d40*/  MUFU.TANH R13, R13 ;  /* 0x0000000d000d7308 */ /* 0x000ea20000002400 */
[----:B-1----:R-:W-:-:S07]  /*9d50*/  FMNMX.FTZ R11, R62, R11, !PT ;  /* 0x0000000b3e0b7209 */ /* 0x002fce0007810000 */
[----:B------:R-:W1:Y:S01]  /*9d60*/  MUFU.TANH R64, R64 ;  /* 0x0000004000407308 */ /* 0x000e620000002400 */
[----:B0-----:R-:W-:Y:S02]  /*9d70*/  FMNMX.FTZ R6, R150, R9, !PT ;  /* 0x0000000996067209 */ /* 0x001fe40007810000 */
[----:B------:R-:W0:Y:S05]  /*9d80*/  LDC R9, c[0x0][0x988] ;  /* 0x00026200ff097b82 */ /* 0x000e2a0000000800 */
[----:B------:R-:W3:Y:S01]  /*9d90*/  MUFU.TANH R66, R66 ;  /* 0x0000004200427308 */ /* 0x000ee20000002400 */
[----:B--2---:R-:W-:-:S07]  /*9da0*/  FMNMX.FTZ R6, R13, R6, !PT ;  /* 0x000000060d067209 */ /* 0x004fce0007810000 */
[----:B------:R-:W2:Y:S01]  /*9db0*/  MUFU.TANH R15, R15 ;  /* 0x0000000f000f7308 */ /* 0x000ea20000002400 */
[----:B-1----:R-:W-:-:S07]  /*9dc0*/  FMNMX.FTZ R11, R64, R11, !PT ;  /* 0x0000000b400b7209 */ /* 0x002fce0007810000 */
[----:B------:R-:W1:Y:S01]  /*9dd0*/  MUFU.TANH R21, R21 ;  /* 0x0000001500157308 */ /* 0x000e620000002400 */
[----:B---3--:R-:W-:-:S07]  /*9de0*/  FMNMX.FTZ R11, R66, R11, !PT ;  /* 0x0000000b420b7209 */ /* 0x008fce0007810000 */
        /* <DEDUP_REMOVED lines=35> */
[----:B---3--:R-:W-:-:S05]  /*a020*/  FMNMX.FTZ R33, R69, R6, !PT ;  /* 0x0000000645217209 */ /* 0x008fca0007810000 */
[----:B------:R-:W3:Y:S01]  /*a030*/  SHFL.BFLY PT, R6, R33, 0x2, 0x1f ;  /* 0x0c401f0021067f89 */ /* 0x000ee200000e0000 */
[----:B--2---:R-:W-:-:S04]  /*a040*/  FMNMX.FTZ R11, R84, R11, !PT ;  /* 0x0000000b540b7209 */ /* 0x004fc80007810000 */
[----:B-1----:R-:W-:-:S05]  /*a050*/  FMNMX.FTZ R11, R86, R11, !PT ;  /* 0x0000000b560b7209 */ /* 0x002fca0007810000 */
[----:B------:R-:W1:Y:S01]  /*a060*/  SHFL.BFLY PT, R12, R11, 0x2, 0x1f ;  /* 0x0c401f000b0c7f89 */ /* 0x000e6200000e0000 */
[----:B---3--:R-:W-:Y:S02]  /*a070*/  FMNMX.FTZ R35, R33, R6, !PT ;  /* 0x0000000621237209 */ /* 0x008fe40007810000 */
[----:B-1----:R-:W-:-:S03]  /*a080*/  FMNMX.FTZ R37, R11, R12, !PT ;  /* 0x0000000c0b257209 */ /* 0x002fc60007810000 */
[----:B------:R-:W1:Y:S04]  /*a090*/  SHFL.BFLY PT, R12, R35, 0x1, 0x1f ;  /* 0x0c201f00230c7f89 */ /* 0x000e6800000e0000 */
[----:B------:R-:W2:Y:S01]  /*a0a0*/  SHFL.BFLY PT, R6, R37, 0x1, 0x1f ;  /* 0x0c201f0025067f89 */ /* 0x000ea200000e0000 */
[----:B-1----:R-:W-:Y:S02]  /*a0b0*/  FMNMX.FTZ R12, R35, R12, !PT ;  /* 0x0000000c230c7209 */ /* 0x002fe40007810000 */
[----:B--2---:R-:W-:-:S03]  /*a0c0*/  FMNMX.FTZ R6, R37, R6, !PT ;  /* 0x0000000625067209 */ /* 0x004fc60007810000 */
[C---:B------:R-:W-:Y:S01]  /*a0d0*/  FADD.FTZ R3, -R12.reuse, R3 ;  /* 0x000000030c037221 */ /* 0x040fe20000010100 */
[----:B0-----:R-:W-:-:S03]  /*a0e0*/  FMUL.FTZ R71, R12, R9 ;  /* 0x000000090c477220 */ /* 0x001fc60000410000 */
[-C--:B------:R-:W-:Y:S01]  /*a0f0*/  FMUL.FTZ R41, R3, R9.reuse ;  /* 0x0000000903297220 */ /* 0x080fe20000410000 */
[----:B------:R-:W-:Y:S01]  /*a100*/  FADD.FTZ R4, -R6, R4 ;  /* 0x0000000406047221 */ /* 0x000fe20000010100 */
[-CC-:B------:R-:W-:Y:S01]  /*a110*/  FFMA.FTZ R57, R32, R9.reuse, -R71.reuse ;  /* 0x0000000920397223 */ /* 0x180fe20000010847 */
[-CC-:B------:R-:W-:Y:S01]  /*a120*/  FFMA.FTZ R39, R8, R9.reuse, -R71.reuse ;  /* 0x0000000908277223 */ /* 0x180fe20000010847 */
[----:B------:R0:W-:Y:S01]  /*a130*/  MUFU.EX2 R11, R41 ;  /* 0x00000029000b7308 */ /* 0x0001e20000000800 */
[-CC-:B------:R-:W-:Y:S01]  /*a140*/  FFMA.FTZ R32, R40, R9.reuse, -R71.reuse ;  /* 0x0000000928207223 */ /* 0x180fe20000010847 */
[-C--:B------:R-:W-:Y:S01]  /*a150*/  FMUL.FTZ R3, R4, R9.reuse ;  /* 0x0000000904037220 */ /* 0x080fe20000410000 */
[-CC-:B------:R-:W-:Y:S01]  /*a160*/  FFMA.FTZ R61, R10, R9.reuse, -R71.reuse ;  /* 0x000000090a3d7223 */ /* 0x180fe20000010847 */
[-CC-:B------:R-:W-:Y:S01]  /*a170*/  FFMA.FTZ R37, R20, R9.reuse, -R71.reuse ;  /* 0x0000000914257223 */ /* 0x180fe20000010847 */
[-CC-:B------:R-:W-:Y:S01]  /*a180*/  FFMA.FTZ R59, R24, R9.reuse, -R71.reuse ;  /* 0x00000009183b7223 */ /* 0x180fe20000010847 */
[-CC-:B------:R-:W-:Y:S01]  /*a190*/  FFMA.FTZ R35, R30, R9.reuse, -R71.reuse ;  /* 0x000000091e237223 */ /* 0x180fe20000010847 */
[-CC-:B------:R-:W-:Y:S01]  /*a1a0*/  FFMA.FTZ R33, R36, R9.reuse, -R71.reuse ;  /* 0x0000000924217223 */ /* 0x180fe20000010847 */
[----:B------:R-:W1:Y:S01]  /*a1b0*/  MUFU.EX2 R39, R39 ;  /* 0x0000002700277308 */ /* 0x000e620000000800 */
[-CC-:B0-----:R-:W-:Y:S01]  /*a1c0*/  FFMA.FTZ R41, R21, R9.reuse, -R71.reuse ;  /* 0x0000000915297223 */ /* 0x181fe20000010847 */
[-CC-:B------:R-:W-:Y:S01]  /*a1d0*/  FFMA.FTZ R21, R27, R9.reuse, -R71.reuse ;  /* 0x000000091b157223 */ /* 0x180fe20000010847 */
[-C--:B------:R-:W-:Y:S01]  /*a1e0*/  FMUL.FTZ R27, R6, R9.reuse ;  /* 0x00000009061b7220 */ /* 0x080fe20000410000 */
[-CC-:B------:R-:W-:Y:S01]  /*a1f0*/  FFMA.FTZ R36, R122, R9.reuse, -R71.reuse ;  /* 0x000000097a247223 */ /* 0x180fe20000010847 */
[-CC-:B------:R-:W-:Y:S01]  /*a200*/  FFMA.FTZ R55, R126, R9.reuse, -R71.reuse ;  /* 0x000000097e377223 */ /* 0x180fe20000010847 */
[-C--:B------:R-:W-:Y:S01]  /*a210*/  FFMA.FTZ R30, R44, R9.reuse, -R71 ;  /* 0x000000092c1e7223 */ /* 0x080fe20000010847 */
[-CC-:B------:R-:W-:Y:S01]  /*a220*/  FFMA.FTZ R40, R7, R9.reuse, -R27.reuse ;  /* 0x0000000907287223 */ /* 0x180fe2000001081b */
[-CC-:B------:R-:W-:Y:S01]  /*a230*/  FFMA.FTZ R149, R14, R9.reuse, -R27.reuse ;  /* 0x000000090e957223 */ /* 0x180fe2000001081b */
[----:B------:R-:W-:Y:S01]  /*a240*/  MUFU.EX2 R3, R3 ;  /* 0x0000000300037308 */ /* 0x000fe20000000800 */
[-CC-:B------:R-:W-:Y:S01]  /*a250*/  FFMA.FTZ R151, R26, R9.reuse, -R27.reuse ;  /* 0x000000091a977223 */ /* 0x180fe2000001081b */
[-CC-:B------:R-:W-:Y:S01]  /*a260*/  FFMA.FTZ R14, R28, R9.reuse, -R27.reuse ;  /* 0x000000091c0e7223 */ /* 0x180fe2000001081b */
[-CC-:B------:R-:W-:Y:S01]  /*a270*/  FFMA.FTZ R145, R34, R9.reuse, -R27.reuse ;  /* 0x0000000922917223 */ /* 0x180fe2000001081b */
[-CC-:B------:R-:W-:Y:S01]  /*a280*/  FFMA.FTZ R26, R120, R9.reuse, -R27.reuse ;  /* 0x00000009781a7223 */ /* 0x180fe2000001081b */
[-CC-:B------:R-:W-:Y:S01]  /*a290*/  FFMA.FTZ R147, R38, R9.reuse, -R27.reuse ;  /* 0x0000000926937223 */ /* 0x180fe2000001081b */
[-CC-:B------:R-:W-:Y:S01]  /*a2a0*/  FFMA.FTZ R28, R124, R9.reuse, -R27.reuse ;  /* 0x000000097c1c7223 */ /* 0x180fe2000001081b */
[-C--:B------:R-:W-:Y:S01]  /*a2b0*/  FFMA.FTZ R141, R42, R9.reuse, -R27 ;  /* 0x000000092a8d7223 */ /* 0x080fe2000001081b */
[----:B------:R-:W0:Y:S01]  /*a2c0*/  MUFU.EX2 R40, R40 ;  /* 0x0000002800287308 */ /* 0x000e220000000800 */
[----:B-1----:R-:W-:Y:S01]  /*a2d0*/  FFMA.FTZ R2, R11, R2, R39 ;  /* 0x000000020b027223 */ /* 0x002fe20000010027 */
[-CC-:B------:R-:W-:Y:S01]  /*a2e0*/  FFMA.FTZ R34, R128, R9.reuse, -R27.reuse ;  /* 0x0000000980227223 */ /* 0x180fe2000001081b */
[-C--:B------:R-:W-:Y:S01]  /*a2f0*/  FFMA.FTZ R143, R46, R9.reuse, -R27 ;  /* 0x000000092e8f7223 */ /* 0x080fe2000001081b */
[-C--:B------:R-:W-:Y:S01]  /*a300*/  FFMA.FTZ R53, R130, R9.reuse, -R71 ;  /* 0x0000000982357223 */ /* 0x080fe20000010847 */
[-C--:B------:R-:W-:Y:S01]  /*a310*/  FFMA.FTZ R38, R132, R9.reuse, -R27 ;  /* 0x0000000984267223 */ /* 0x080fe2000001081b */
[-CC-:B------:R-:W-:Y:S01]  /*a320*/  FFMA.FTZ R126, R29, R9.reuse, -R71.reuse ;  /* 0x000000091d7e7223 */ /* 0x180fe20000010847 */
[-C--:B------:R-:W-:Y:S01]  /*a330*/  FFMA.FTZ R24, R134, R9.reuse, -R71 ;  /* 0x0000000986187223 */ /* 0x080fe20000010847 */
[----:B------:R-:W1:Y:S01]  /*a340*/  MUFU.EX2 R61, R61 ;  /* 0x0000003d003d7308 */ /* 0x000e620000000800 */
        /* <DEDUP_REMOVED lines=16> */
[----:B-1----:R-:W-:Y:S01]  /*a450*/  FADD.FTZ R2, R61, R2 ;  /* 0x000000023d027221 */ /* 0x002fe20000010000 */
[-C--:B------:R-:W-:Y:S01]  /*a460*/  FFMA.FTZ R45, R148, R9.reuse, -R71 ;  /* 0x00000009942d7223 */ /* 0x080fe20000010847 */
[-C--:B------:R-:W-:Y:S01]  /*a470*/  FFMA.FTZ R48, R62, R9.reuse, -R27 ;  /* 0x000000093e307223 */ /* 0x080fe2000001081b */
[-C--:B------:R-:W-:Y:S01]  /*a480*/  FFMA.FTZ R10, R150, R9.reuse, -R71 ;  /* 0x00000009960a7223 */ /* 0x080fe20000010847 */
[-C--:B------:R-:W-:Y:S01]  /*a490*/  FFMA.FTZ R129, R64, R9.reuse, -R27 ;  /* 0x0000000940817223 */ /* 0x080fe2000001081b */
[-C--:B------:R-:W-:Y:S01]  /*a4a0*/  FFMA.FTZ R43, R13, R9.reuse, -R71 ;  /* 0x000000090d2b7223 */ /* 0x080fe20000010847 */
[-C--:B------:R-:W-:Y:S01]  /*a4b0*/  FFMA.FTZ R50, R66, R9.reuse, -R27 ;  /* 0x0000000942327223 */ /* 0x080fe2000001081b */
[----:B------:R-:W1:Y:S01]  /*a4c0*/  MUFU.EX2 R151, R151 ;  /* 0x0000009700977308 */ /* 0x000e620000000800 */
[----:B--2---:R-:W-:Y:S01]  /*a4d0*/  FADD.FTZ R0, R149, R0 ;  /* 0x0000000095007221 */ /* 0x004fe20000010000 */
[-C--:B------:R-:W-:Y:S01]  /*a4e0*/  FFMA.FTZ R130, R15, R9.reuse, -R71 ;  /* 0x000000090f827223 */ /* 0x080fe20000010847 */
[-CC-:B------:R-:W-:Y:S01]  /*a4f0*/  FFMA.FTZ R131, R68, R9.reuse, -R27.reuse ;  /* 0x0000000944837223 */ /* 0x180fe2000001081b */
[-C--:B------:R-:W-:Y:S01]  /*a500*/  FFMA.FTZ R52, R70, R9.reuse, -R27 ;  /* 0x0000000946347223 */ /* 0x080fe2000001081b */
[-C--:B------:R-:W-:Y:S01]  /*a510*/  FFMA.FTZ R8, R25, R9.reuse, -R71 ;  /* 0x0000000919087223 */ /* 0x080fe20000010847 */
[-CC-:B------:R-:W-:Y:S01]  /*a520*/  FFMA.FTZ R125, R72, R9.reuse, -R27.reuse ;  /* 0x00000009487d7223 */ /* 0x180fe2000001081b */
[-CC-:B------:R-:W-:Y:S01]  /*a530*/  FFMA.FTZ R54, R74, R9.reuse, -R27.reuse ;  /* 0x000000094a367223 */ /* 0x180fe2000001081b */
[----:B------:R-:W2:Y:S01]  /*a540*/  MUFU.EX2 R59, R59 ;  /* 0x0000003b003b7308 */ /* 0x000ea20000000800 */
[----:B0-----:R-:W-:Y:S01]  /*a550*/  FADD.FTZ R2, R37, R2 ;  /* 0x0000000225027221 */ /* 0x001fe20000010000 */
        /* <DEDUP_REMOVED lines=12> */
[----:B------:R-:W-:-:S02]  /*a620*/  FFMA.FTZ R60, R86, R9, -R27 ;  /* 0x00000009563c7223 */ /* 0x000fc4000001081b */
        /* <DEDUP_REMOVED lines=116> */
.L_x_1278:
[----:B------:R-:W-:Y:S01]  /*ad70*/  ULEA UR6, UR23, UR45, 0x3 ;  /* 0x0000002d17067291 */ /* 0x000fe2000f8e183f */
[----:B------:R-:W-:Y:S01]  /*ad80*/  ISETP.GT.AND P1, PT, R5, UR22, PT ;  /* 0x0000001605007c0c */ /* 0x000fe2000bf24270 */
        /* <DEDUP_REMOVED lines=73> */
.L_x_1268:
        /* <DEDUP_REMOVED lines=9> */
[----:B------:R-:W-:-:S05]  /*b2b0*/  ULDC UR22, c[0x0][0x9e0] ;  /* 0x0002780000167ab9 */ /* 0x000fca0000000800 */
.L_x_1299:
        /* <DEDUP_REMOVED lines=9> */
.L_x_1282:
[----:B------:R-:W-:Y:S01]  /*b350*/  ULEA UR6, UR46, UR45, 0x3 ;  /* 0x0000002d2e067291 */ /* 0x000fe2000f8e183f */
[----:B------:R-:W-:-:S05]  /*b360*/  IMAD.U32 R6, RZ, RZ, UR47 ;  /* 0x0000002fff067e24 */ /* 0x000fca000f8e00ff */
[----:B------:R-:W-:-:S04]  /*b370*/  SHF.L.U32 R6, R6, 0x1f, RZ ;  /* 0x0000001f06067819 */ /* 0x000fc800000006ff */
[----:B------:R0:W1:Y:S01]  /*b380*/  SYNCS.PHASECHK.TRANS64.TRYWAIT P1, [UR6+0x16830], R6 ;  /* 0x01683006ff0075a7 */ /* 0x0000620008020146 */
[----:B------:R-:W-:Y:S05]  /*b390*/  @!P0 BRA `(.L_x_1283) ;  /* 0x0000000000048947 */ /* 0x000fea0003800000 */
[----:B------:R-:W-:Y:S01]  /*b3a0*/  BPT.TRAP 0x1 ;  /* 0x000000040000795c */ /* 0x000fe20000300000 */
.L_x_1283:
[----:B-1----:R-:W-:Y:S05]  /*b3b0*/  @P1 BRA `(.L_x_1281) ;  /* 0x0000000000081947 */ /* 0x002fea0003800000 */
[----:B------:R-:W1:Y:S02]  /*b3c0*/  SYNCS.PHASECHK.TRANS64.TRYWAIT P1, [UR6+0x16830], R6 ;  /* 0x01683006ff0075a7 */ /* 0x000e640008020146 */
[----:B-1----:R-:W-:Y:S05]  /*b3d0*/  @!P1 BRA `(.L_x_1284) ;  /* 0x000000b400c49947 */ /* 0x002fea0003800000 */
.L_x_1281:
        /* <DEDUP_REMOVED lines=25> */
.L_x_1286:
[----:B------:R-:W-:Y:S01]  /*b570*/  ULEA UR6, UR25, UR45, 0x3 ;  /* 0x0000002d19067291 */ /* 0x000fe2000f8e183f */
[----:B------:R-:W-:-:S05]  /*b580*/  IMAD.U32 R6, RZ, RZ, UR26 ;  /* 0x0000001aff067e24 */ /* 0x000fca000f8e00ff */
[----:B------:R-:W-:-:S04]  /*b590*/  SHF.L.U32 R6, R6, 0x1f, RZ ;  /* 0x0000001f06067819 */ /* 0x000fc800000006ff */
[----:B------:R0:W1:Y:S01]  /*b5a0*/  SYNCS.PHASECHK.TRANS64.TRYWAIT P1, [UR6+0x16850], R6 ;  /* 0x01685006ff0075a7 */ /* 0x0000620008020146 */
[----:B------:R-:W-:Y:S05]  /*b5b0*/  @!P0 BRA `(.L_x_1287) ;  /* 0x0000000000048947 */ /* 0x000fea0003800000 */
[----:B------:R-:W-:Y:S01]  /*b5c0*/  BPT.TRAP 0x1 ;  /* 0x000000040000795c */ /* 0x000fe20000300000 */
.L_x_1287:
[----:B-1----:R-:W-:Y:S05]  /*b5d0*/  @P1 BRA `(.L_x_1285) ;  /* 0x0000000000081947 */ /* 0x002fea0003800000 */
[----:B------:R-:W1:Y:S02]  /*b5e0*/  SYNCS.PHASECHK.TRANS64.TRYWAIT P1, [UR6+0x16850], R6 ;  /* 0x01685006ff0075a7 */ /* 0x000e640008020146 */
[----:B-1----:R-:W-:Y:S05]  /*b5f0*/  @!P1 BRA `(.L_x_1288) ;  /* 0x000000b400549947 */ /* 0x002fea0003800000 */
.L_x_1285:
        /* <DEDUP_REMOVED lines=51> */
.L_x_1289:
[----:B------:R-:W-:Y:S01]  /*b930*/  UISETP.NE.AND UP1, UPT, UR51, URZ, UPT ;  /* 0x0000003f3300728c */ /* 0x000fe2000bf25270 */
[----:B------:R-:W-:Y:S01]  /*b940*/  FMUL.FTZ R126, R64, UR24 ;  /* 0x00000018407e7c20 */ /* 0x000fe20008410000 */
[----:B------:R-:W-:Y:S02]  /*b950*/  VIADD R64, R17, UR40 ;  /* 0x0000002811407c36 */ /* 0x000fe40008000000 */
[----:B0-----:R-:W-:Y:S01]  /*b960*/  FMUL.FTZ R6, R26, UR24 ;  /* 0x000000181a067c20 */ /* 0x001fe20008410000 */
[----:B------:R-:W-:Y:S01]  /*b970*/  ULEA UR6, UR46, UR45, 0x3 ;  /* 0x0000002d2e067291 */ /* 0x000fe2000f8e183f */
[----:B------:R-:W-:Y:S01]  /*b980*/  FMUL.FTZ R26, R39, UR24 ;  /* 0x00000018271a7c20 */ /* 0x000fe20008410000 */
[----:B------:R-:W-:Y:S01]  /*b990*/  PLOP3.LUT P1, PT, PT, PT, UP1, 0x80, 0x0 ;  /* 0x000000000000781c */ /* 0x000fe20003f2f018 */
[----:B------:R-:W-:Y:S01]  /*b9a0*/  FMUL.FTZ R39, R45, UR24 ;  /* 0x000000182d277c20 */ /* 0x000fe20008410000 */
[----:B------:R-:W-:Y:S01]  /*b9b0*/  PLOP3.LUT P2, PT, PT, PT, UP1, 0x80, 0x0 ;  /* 0x000000000000781c */ /* 0x000fe20003f4f018 */
[----:B------:R-:W-:Y:S01]  /*b9c0*/  FMUL.FTZ R45, R63, UR24 ;  /* 0x000000183f2d7c20 */ /* 0x000fe20008410000 */
[----:B------:R-:W-:Y:S01]  /*b9d0*/  UIADD3 UR6, UR6, 0x16840, URZ ;  /* 0x0001684006067890 */ /* 0x000fe2000fffe03f */
[----:B------:R-:W-:Y:S01]  /*b9e0*/  IMAD.SHL.U32 R63, R5, 0x80, RZ ;  /* 0x00000080053f7824 */ /* 0x000fe200078e00ff */
[----:B------:R-:W-:Y:S01]  /*b9f0*/  @UP1 ULDC UR7, c[0x0][0x44c] ;  /* 0x0001130000071ab9 */ /* 0x000fe20000000800 */
[----:B------:R-:W-:Y:S01]  /*ba00*/  FMUL.FTZ R20, R35, UR24 ;  /* 0x0000001823147c20 */ /* 0x000fe20008410000 */
[----:B------:R-:W-:Y:S01]  /*ba10*/  FMUL.FTZ R7, R27, UR24 ;  /* 0x000000181b077c20 */ /* 0x000fe20008410000 */
[----:B------:R-:W-:Y:S01]  /*ba20*/  FMUL.FTZ R15, R28, UR24 ;  /* 0x000000181c0f7c20 */ /* 0x000fe20008410000 */
[----:B------:R-:W-:Y:S01]  /*ba30*/  FMUL.FTZ R10, R31, UR24 ;  /* 0x000000181f0a7c20 */ /* 0x000fe20008410000 */
[----:B------:R-:W-:Y:S01]  /*ba40*/  FMUL.FTZ R35, R41, UR24 ;  /* 0x0000001829237c20 */ /* 0x000fe20008410000 */
[----:B------:R-:W-:Y:S01]  /*ba50*/  UISETP.NE.AND UP0, UPT, UR50, URZ, UPT ;  /* 0x0000003f3200728c */ /* 0x000fe2000bf05270 */
        /* <DEDUP_REMOVED lines=148> */
.L_x_1292:
[----:B------:R-:W-:-:S05]  /*c3a0*/  IMAD.U32 R66, RZ, RZ, UR21 ;  /* 0x00000015ff427e24 */ /* 0x000fca000f8e00ff */
[----:B------:R-:W-:-:S13]  /*c3b0*/  ISETP.NE.AND P1, PT, R66, 0x1, PT ;  /* 0x000000014200780c */ /* 0x000fda0003f25270 */
[----:B------:R-:W1:Y:S02]  /*c3c0*/  @P1 LDC.64 R12, c[0x0][0x9e8] ;  /* 0x00027a00ff0c1b82 */ /* 0x000e640000000a00 */
[----:B-1----:R-:W-:-:S05]  /*c3d0*/  @P1 IMAD.HI.U32 R12, R65, R12, RZ ;  /* 0x0000000c410c1227 */ /* 0x002fca00078e00ff */
[----:B------:R-:W-:-:S07]  /*c3e0*/  @P1 SHF.R.U32.HI R65, RZ, R13, R12 ;  /* 0x0000000dff411219 */ /* 0x000fce000001160c */
.L_x_1293:
[----:B------:R-:W-:Y:S05]  /*c3f0*/  BSYNC B0 ;  /* 0x0000000000007941 */ /* 0x000fea0003800000 */
.L_x_1291:
[----:B------:R-:W-:-:S04]  /*c400*/  IMAD R65, R65, R66, -R63 ;  /* 0x0000004241417224 */ /* 0x000fc800078e0a3f */
[----:B------:R-:W-:-:S05]  /*c410*/  IMAD R12, R16, -0x2, R65 ;  /* 0xfffffffe100c7824 */ /* 0x000fca00078e0241 */
[----:B------:R-:W-:Y:S02]  /*c420*/  VIADDMNMX R71, R12, R66, R71, PT ;  /* 0x000000420c477246 */ /* 0x000fe40003800147 */
[----:B------:R-:W-:-:S07]  /*c430*/  VIMNMX R73, R73, R12, !PT ;  /* 0x0000000c49497248 */ /* 0x000fce0007fe0100 */
.L_x_1290:
        /* <DEDUP_REMOVED lines=116> */
.L_x_1296:
[----:B------:R-:W-:-:S05]  /*cb80*/  IMAD.U32 R21, RZ, RZ, UR21 ;  /* 0x00000015ff157e24 */ /* 0x000fca000f8e00ff */
[----:B------:R-:W-:-:S13]  /*cb90*/  ISETP.NE.AND P2, PT, R21, 0x1, PT ;  /* 0x000000011500780c */ /* 0x000fda0003f45270 */
[----:B------:R-:W0:Y:S02]  /*cba0*/  @P2 LDC.64 R12, c[0x0][0x9e8] ;  /* 0x00027a00ff0c2b82 */ /* 0x000e240000000a00 */
[----:B0-----:R-:W-:-:S05]  /*cbb0*/  @P2 IMAD.HI.U32 R12, R9, R12, RZ ;  /* 0x0000000c090c2227 */ /* 0x001fca00078e00ff */
[----:B------:R-:W-:-:S07]  /*cbc0*/  @P2 SHF.R.U32.HI R9, RZ, R13, R12 ;  /* 0x0000000dff092219 */ /* 0x000fce000001160c */
.L_x_1297:
[----:B------:R-:W-:Y:S05]  /*cbd0*/  BSYNC B0 ;  /* 0x0000000000007941 */ /* 0x000fea0003800000 */
.L_x_1295:
[----:B------:R-:W-:-:S04]  /*cbe0*/  IMAD R9, R9, R21, -R63 ;  /* 0x0000001509097224 */ /* 0x000fc800078e0a3f */
[----:B------:R-:W-:-:S05]  /*cbf0*/  IMAD R12, R16, -0x2, R9 ;  /* 0xfffffffe100c7824 */ /* 0x000fca00078e0209 */
[----:B------:R-:W-:Y:S02]  /*cc00*/  VIADDMNMX R11, R12, R21, R11, PT ;  /* 0x000000150c0b7246 */ /* 0x000fe4000380010b */
[----:B------:R-:W-:-:S07]  /*cc10*/  VIMNMX R15, R15, R12, !PT ;  /* 0x0000000c0f0f7248 */ /* 0x000fce0007fe0100 */
.L_x_1294:
        /* <DEDUP_REMOVED lines=92> */
[----:B------:R-:W-:Y:S01]  /*d1e0*/  ISETP.GT.AND P5, PT, R15, 0x38, P1 ;  /* 0x000000380f00780c */ /* 0x000fe20000fa4270 */
        /* <DEDUP_REMOVED lines=284> */
.L_x_1298:
        /* <DEDUP_REMOVED lines=75> */
.L_x_1280:
[----:B------:R-:W-:Y:S06]  /*e860*/  BAR.ARV 0x8, 0x200 ;  /* 0x0208000000007b1d */ /* 0x000fec0000002000 */
[----:B------:R-:W-:Y:S05]  /*e870*/  @!P0 BRA `(.L_x_1300) ;  /* 0x0000000000048947 */ /* 0x000fea0003800000 */
[----:B------:R-:W-:Y:S01]  /*e880*/  BPT.TRAP 0x1 ;  /* 0x000000040000795c */ /* 0x000fe20000300000 */
.L_x_1300:
[----:B------:R-:W-:Y:S01]  /*e890*/  ULEA UR5, UR46, UR45, 0x3 ;  /* 0x0000002d2e057291 */ /* 0x000fe2000f8e183f */
[----:B------:R-:W-:-:S05]  /*e8a0*/  IMAD.U32 R3, RZ, RZ, UR47 ;  /* 0x0000002fff037e24 */ /* 0x000fca000f8e00ff */
[----:B------:R-:W-:-:S04]  /*e8b0*/  SHF.L.U32 R3, R3, 0x1f, RZ ;  /* 0x0000001f03037819 */ /* 0x000fc800000006ff */
[----:B------:R0:W1:Y:S01]  /*e8c0*/  SYNCS.PHASECHK.TRANS64.TRYWAIT P1, [UR5+0x16850], R3 ;  /* 0x01685003ff0075a7 */ /* 0x0000620008020145 */
[----:B------:R-:W-:Y:S05]  /*e8d0*/  @!P0 BRA `(.L_x_1301) ;  /* 0x0000000000048947 */ /* 0x000fea0003800000 */
[----:B------:R-:W-:Y:S01]  /*e8e0*/  BPT.TRAP 0x1 ;  /* 0x000000040000795c */ /* 0x000fe20000300000 */
.L_x_1301:
[----:B-1----:R-:W-:Y:S05]  /*e8f0*/  @P1 BRA `(.L_x_1302) ;  /* 0x0000000000081947 */ /* 0x002fea0003800000 */
[----:B------:R-:W1:Y:S02]  /*e900*/  SYNCS.PHASECHK.TRANS64.TRYWAIT P1, [UR5+0x16850], R3 ;  /* 0x01685003ff0075a7 */ /* 0x000e640008020145 */
[----:B-1----:R-:W-:Y:S05]  /*e910*/  @!P1 BRA `(.L_x_1303) ;  /* 0x0000008000a49947 */ /* 0x002fea0003800000 */
.L_x_1302:
[----:B------:R-:W-:Y:S01]  /*e920*/  UIADD3 UR45, UR45, 0x400, URZ ;  /* 0x000004002d2d7890 */ /* 0x000fe2000fffe03f */
[----:B------:R-:W-:Y:S01]  /*e930*/  WARPGROUP.ARRIVE ;  /* 0x00000000000079c5 */ /* 0x000fe20000000000 */
[----:B------:R-:W-:Y:S01]  /*e940*/  UMOV UR7, 0x40000040 ;  /* 0x4000004000077882 */ /* 0x000fe20000000000 */
[----:B01----:R-:W0:Y:S01]  /*e950*/  SHFL.BFLY PT, R3, R2, 0x2, 0x1f ;  /* 0x0c401f0002037f89 */ /* 0x003e2200000e0000 */
[----:B------:R-:W-:Y:S01]  /*e960*/  USHF.R.U32.HI UR45, URZ, 0x4, UR45 ;  /* 0x000000043f2d7899 */ /* 0x000fe2000801162d */
[----:B------:R-:W-:Y:S02]  /*e970*/  IMAD.MOV.U32 R20, RZ, RZ, -0x800000 ;  /* 0xff800000ff147424 */ /* 0x000fe400078e00ff */
        /* <DEDUP_REMOVED lines=8> */
[----:B------:R-:W-:Y:S02]  /*ea00*/  IMAD.MOV.U32 R2, RZ, RZ, RZ ;  /* 0x000000ffff027224 */ /* 0x000fe400078e00ff */
[----:B-1----:R-:W-:Y:S02]  /*ea10*/  FADD.FTZ R5, R5, R0 ;  /* 0x0000000005057221 */ /* 0x002fe40000010000 */
[----:B------:R-:W0:Y:S01]  /*ea20*/  SHFL.BFLY PT, R4, R3, 0x1, 0x1f ;  /* 0x0c201f0003047f89 */ /* 0x000e2200000e0000 */
[----:B------:R-:W-:-:S03]  /*ea30*/  IMAD.MOV.U32 R0, RZ, RZ, -0x800000 ;  /* 0xff800000ff007424 */ /* 0x000fc600078e00ff */
[----:B------:R-:W1:Y:S01]  /*ea40*/  SHFL.BFLY PT, R8, R5, 0x1, 0x1f ;  /* 0x0c201f0005087f89 */ /* 0x000e6200000e0000 */
[----:B0-----:R-:W-:Y:S01]  /*ea50*/  FADD.FTZ R10, R3, R4 ;  /* 0x00000004030a7221 */ /* 0x001fe20000010000 */
[----:B-1----:R-:W-:-:S04]  /*ea60*/  FADD.FTZ R8, R5, R8 ;  /* 0x0000000805087221 */ /* 0x002fc80000010000 */
[----:B------:R-:W-:Y:S01]  /*ea70*/  FSETP.NE.FTZ.AND P1, PT, R10, RZ, PT ;  /* 0x000000ff0a00720b */ /* 0x000fe20003f35000 */
[----:B------:R-:W-:Y:S01]  /*ea80*/  IMAD.MOV.U32 R5, RZ, RZ, RZ ;  /* 0x000000ffff057224 */ /* 0x000fe200078e00ff */
        /* <DEDUP_REMOVED lines=48> */
.L_x_1304:
        /* <DEDUP_REMOVED lines=14> */
[----:B------:R-:W-:Y:S01]  /*ee70*/  USEL UR4, URZ, 0x1, UP0 ;  /* 0x000000013f047887 */ /* 0x000fe20008000000 */
        /* <DEDUP_REMOVED lines=27> */
.L_x_1226:
[----:B------:R-:W0:Y:S01]  /*f030*/  S2R R2, SR_CgaCtaId ;  /* 0x0000000000027919 */ /* 0x000e220000008800 */
[----:B------:R-:W-:Y:S01]  /*f040*/  MOV R21, 0x400 ;  /* 0x0000040000157802 */ /* 0x000fe20000000f00 */
[----:B------:R-:W-:Y:S01]  /*f050*/  BSSY B0, `(.L_x_1305) ;  /* 0x000018a000007945 */ /* 0x000fe20003800000 */
[----:B------:R-:W-:Y:S02]  /*f060*/  BAR.SYNC.DEFER_BLOCKING 0x5, 0x200 ;  /* 0x0148000000007b1d */ /* 0x000fe40000010000 */
[----:B0-----:R-:W-:-:S05]  /*f070*/  LEA R21, R2, R21, 0x18 ;  /* 0x0000001502157211 */ /* 0x001fca00078ec0ff */
[----:B------:R-:W0:Y:S02]  /*f080*/  LDS.128 R4, [R21+0x168d0] ;  /* 0x0168d00015047984 */ /* 0x000e240000000c00 */
[----:B0-----:R-:W-:Y:S02]  /*f090*/  R2UR UR5, R5 ;  /* 0x00000000050572ca */ /* 0x001fe400000e0000 */
[----:B------:R-:W-:Y:S02]  /*f0a0*/  R2UR UR7, R6 ;  /* 0x00000000060772ca */ /* 0x000fe400000e0000 */
        /* <DEDUP_REMOVED lines=9> */
[----:B------:R-:W1:Y:S01]  /*f140*/  LDC R33, c[0x0][0xbe8] ;  /* 0x0002fa00ff217b82 */ /* 0x000e620000000800 */
[----:B------:R-:W-:Y:S01]  /*f150*/  F2FP.BF16.F32.PACK_AB R14, R14, R25 ;  /* 0x000000190e0e723e */ /* 0x000fe200000010ff */
[----:B------:R-:W-:Y:S01]  /*f160*/  UISETP.NE.AND.EX UP0, UPT, UR9, URZ, UPT, UP0 ;  /* 0x0000003f0900728c */ /* 0x000fe2000bf05300 */
[----:B------:R-:W-:-:S05]  /*f170*/  F2FP.BF16.F32.PACK_AB R15, R15, R110 ;  /* 0x0000006e0f0f723e */ /* 0x000fca00000010ff */
[----:B------:R-:W-:Y:S01]  /*f180*/  BAR.SYNC.DEFER_BLOCKING 0x1, 0x180 ;  /* 0x0046000000007b1d */ /* 0x000fe20000010000 */
[----:B------:R-:W-:Y:S02]  /*f190*/  F2FP.BF16.F32.PACK_AB R113, R115, R114 ;  /* 0x000000727371723e */ /* 0x000fe400000010ff */
[----:B------:R-:W-:Y:S02]  /*f1a0*/  F2FP.BF16.F32.PACK_AB R114, R117, R116 ;  /* 0x000000747572723e */ /* 0x000fe400000010ff */
[----:B------:R-:W-:Y:S01]  /*f1b0*/  F2FP.BF16.F32.PACK_AB R115, R119, R118 ;  /* 0x000000767773723e */ /* 0x000fe200000010ff */
[----:B------:R-:W-:Y:S01]  /*f1c0*/  ULDC.64 UR8, c[0x0][0xc00] ;  /* 0x0003000000087ab9 */ /* 0x000fe20000000a00 */
[----:B------:R-:W-:Y:S01]  /*f1d0*/  UMOV UR4, URZ ;  /* 0x0000003f00047c82 */ /* 0x000fe20008000000 */
[----:B------:R-:W-:Y:S02]  /*f1e0*/  UIMAD.WIDE UR8, UR39, 0x4, UR8 ;  /* 0x00000004270878a5 */ /* 0x000fe4000f8e0208 */
[----:B------:R-:W-:Y:S01]  /*f1f0*/  USHF.R.S32.HI UR18, URZ, 0x1f, UR38 ;  /* 0x0000001f3f127899 */ /* 0x000fe20008011426 */
[----:B------:R-:W-:Y:S01]  /*f200*/  ULDC.64 UR12, c[0x0][0xb90] ;  /* 0x0002e400000c7ab9 */ /* 0x000fe20000000a00 */
[----:B------:R-:W-:-:S02]  /*f210*/  USHF.R.S32.HI UR11, URZ, 0x1f, UR39 ;  /* 0x0000001f3f0b7899 */ /* 0x000fc40008011427 */
        /* <DEDUP_REMOVED lines=20> */
[--C-:B------:R-:W-:Y:S01]  /*f360*/  IMAD.X R11, RZ, RZ, R5.reuse, P2 ;  /* 0x000000ffff0b7224 */ /* 0x100fe200010e0605 */
[----:B------:R-:W-:Y:S01]  /*f370*/  LOP3.LUT R4, R7, R4, RZ, 0x3c, !PT ;  /* 0x0000000407047212 */ /* 0x000fe200078e3cff */
[----:B------:R-:W-:Y:S01]  /*f380*/  IMAD.X R7, RZ, RZ, R5, P0 ;  /* 0x000000ffff077224 */ /* 0x000fe200000e0605 */
[----:B------:R-:W-:-:S02]  /*f390*/  LOP3.LUT R6, R6, R29, RZ, 0x3c, !PT ;  /* 0x0000001d06067212 */ /* 0x000fc400078e3cff */
[----:B------:R-:W-:Y:S02]  /*f3a0*/  MOV R29, R8 ;  /* 0x00000008001d7202 */ /* 0x000fe40000000f00 */
[----:B------:R-:W-:Y:S02]  /*f3b0*/  MOV R30, R10 ;  /* 0x0000000a001e7202 */ /* 0x000fe40000000f00 */
[----:B------:R-:W-:Y:S02]  /*f3c0*/  MOV R31, R4 ;  /* 0x00000004001f7202 */ /* 0x000fe40000000f00 */
[----:B------:R-:W-:Y:S02]  /*f3d0*/  MOV R28, R6 ;  /* 0x00000006001c7202 */ /* 0x000fe40000000f00 */
[----:B------:R-:W-:Y:S01]  /*f3e0*/  F2FP.BF16.F32.PACK_AB R8, R89, R24 ;  /* 0x000000185908723e */ /* 0x000fe200000010ff */
[----:B------:R-:W-:Y:S01]  /*f3f0*/  IMAD.U32 R24, RZ, RZ, UR8 ;  /* 0x00000008ff187e24 */ /* 0x000fe2000f8e00ff */
[----:B------:R-:W-:-:S02]  /*f400*/  F2FP.BF16.F32.PACK_AB R9, R91, R90 ;  /* 0x0000005a5b09723e */ /* 0x000fc400000010ff */
[----:B------:R-:W-:Y:S02]  /*f410*/  F2FP.BF16.F32.PACK_AB R10, R93, R92 ;  /* 0x0000005c5d0a723e */ /* 0x000fe400000010ff */
[----:B------:R-:W-:Y:S02]  /*f420*/  F2FP.BF16.F32.PACK_AB R11, R95, R94 ;  /* 0x0000005e5f0b723e */ /* 0x000fe400000010ff */
[----:B------:R-:W-:Y:S02]  /*f430*/  F2FP.BF16.F32.PACK_AB R4, R97, R96 ;  /* 0x000000606104723e */ /* 0x000fe400000010ff */
[----:B------:R-:W-:Y:S01]  /*f440*/  F2FP.BF16.F32.PACK_AB R5, R99, R98 ;  /* 0x000000626305723e */ /* 0x000fe200000010ff */
[----:B------:R0:W-:Y:S01]  /*f450*/  STSM.16.M88.4 [R31], R8 ;  /* 0x000000081f007844 */ /* 0x0001e20000000200 */
[----:B------:R-:W-:Y:S02]  /*f460*/  F2FP.BF16.F32.PACK_AB R6, R101, R100 ;  /* 0x000000646506723e */ /* 0x000fe400000010ff */
[----:B------:R-:W-:-:S02]  /*f470*/  F2FP.BF16.F32.PACK_AB R7, R103, R102 ;  /* 0x000000666707723e */ /* 0x000fc400000010ff */
[----:B------:R-:W-:-:S03]  /*f480*/  PLOP3.LUT P2, PT, PT, PT, UP0, 0x80, 0x0 ;  /* 0x000000000000781c */ /* 0x000fc60003f4f008 */
[----:B------:R2:W-:Y:S04]  /*f490*/  STSM.16.M88.4 [R30], R4 ;  /* 0x000000041e007844 */ /* 0x0005e80000000200 */
[----:B------:R3:W-:Y:S04]  /*f4a0*/  STSM.16.M88.4 [R29], R12 ;  /* 0x0000000c1d007844 */ /* 0x0007e80000000200 */
[----:B------:R3:W-:Y:S01]  /*f4b0*/  STSM.16.M88.4 [R28], R112 ;  /* 0x000000701c007844 */ /* 0x0007e20000000200 */
[----:B------:R-:W-:Y:S06]  /*f4c0*/  BAR.SYNC.DEFER_BLOCKING 0x1, 0x180 ;  /* 0x0046000000007b1d */ /* 0x000fec0000010000 */
[----:B------:R-:W4:Y:S01]  /*f4d0*/  @P2 LDG.E R26, desc[UR52][R24.64] ;  /* 0x00000034181a2981 */ /* 0x000f22000c1e1900 */
[----:B-1----:R-:W-:Y:S01]  /*f4e0*/  ISETP.NE.AND P1, PT, R33, 0x1, PT ;  /* 0x000000012100780c */ /* 0x002fe20003f25270 */
[----:B0-----:R-:W-:Y:S01]  /*f4f0*/  VIADD R8, R17, UR40 ;  /* 0x0000002811087c36 */ /* 0x001fe20008000000 */
[----:B------:R-:W-:-:S02]  /*f500*/  UIMAD UR8, UR18, UR12, URZ ;  /* 0x0000000c120872a4 */ /* 0x000fc4000f8e023f */
[----:B------:R-:W-:Y:S01]  /*f510*/  USEL UR11, UR11, URZ, !UP0 ;  /* 0x0000003f0b0b7287 */ /* 0x000fe2000c000000 */
[----:B--2---:R-:W-:Y:S01]  /*f520*/  IMAD.MOV.U32 R4, RZ, RZ, R8 ;  /* 0x000000ffff047224 */ /* 0x004fe200078e0008 */
[----:B------:R-:W-:Y:S02]  /*f530*/  UIMAD UR14, UR38, UR13, UR8 ;  /* 0x0000000d260e72a4 */ /* 0x000fe4000f8e0208 */
[----:B------:R-:W-:Y:S02]  /*f540*/  USEL UR10, UR39, URZ, !UP0 ;  /* 0x0000003f270a7287 */ /* 0x000fe4000c000000 */
[----:B------:R-:W-:-:S03]  /*f550*/  UISETP.NE.U32.AND UP0, UPT, UR20, URZ, UPT ;  /* 0x0000003f1400728c */ /* 0x000fc6000bf05070 */
        /* <DEDUP_REMOVED lines=17> */
[----:B------:R-:W-:Y:S01]  /*f670*/  UIMAD UR14, UR10, UR17, UR14 ;  /* 0x000000110a0e72a4 */ /* 0x000fe2000f8e020e */
[----:B------:R-:W-:-:S03]  /*f680*/  ULDC UR16, c[0x0][0xa88] ;  /* 0x0002a20000107ab9 */ /* 0x000fc60000000800 */
[----:B------:R-:W-:Y:S02]  /*f690*/  IADD3 R4, P0, R4, UR12, RZ ;  /* 0x0000000c04047c10 */ /* 0x000fe4000ff1e0ff */
[----:B------:R-:W-:Y:S01]  /*f6a0*/  IMAD.U32 R9, RZ, RZ, UR14 ;  /* 0x0000000eff097e24 */ /* 0x000fe2000f8e00ff */
[----:B------:R-:W-:Y:S02]  /*f6b0*/  ULDC.64 UR14, c[0x0][0xb88] ;  /* 0x0002e200000e7ab9 */ /* 0x000fe40000000a00 */
[----:B------:R-:W-:Y:S02]  /*f6c0*/  IMAD R8, R5, UR14, RZ ;  /* 0x0000000e05087c24 */ /* 0x000fe4000f8e02ff */
[----:B------:R-:W-:Y:S01]  /*f6d0*/  IADD3.X R5, R6, UR13, R9, P0, !PT ;  /* 0x0000000d06057c10 */ /* 0x000fe200087fe409 */
[----:B------:R-:W-:Y:S01]  /*f6e0*/  @UP0 ULDC.64 UR12, c[0x0][0xc08] ;  /* 0x00030200000c0ab9 */ /* 0x000fe20000000a00 */
[----:B------:R-:W-:Y:S01]  /*f6f0*/  IMAD R9, R7, UR15, R8 ;  /* 0x0000000f07097c24 */ /* 0x000fe2000f8e0208 */
[----:B------:R-:W-:Y:S01]  /*f700*/  @UP0 UIMAD.WIDE UR12, UR39, 0x4, UR12 ;  /* 0x00000004270c08a5 */ /* 0x000fe2000f8e020c */
[----:B------:R-:W-:-:S02]  /*f710*/  IMAD.U32 R6, RZ, RZ, UR16 ;  /* 0x00000010ff067e24 */ /* 0x000fc4000f8e00ff */
[----:B------:R-:W-:Y:S01]  /*f720*/  IMAD.WIDE.U32 R4, R7, UR14, R4 ;  /* 0x0000000e07047c25 */ /* 0x000fe2000f8e0004 */
[----:B------:R-:W-:-:S03]  /*f730*/  ULDC.64 UR14, c[0x0][0xb50] ;  /* 0x0002d400000e7ab9 */ /* 0x000fc60000000a00 */
[----:B------:R-:W-:Y:S01]  /*f740*/  IMAD.IADD R5, R5, 0x1, R9 ;  /* 0x0000000105057824 */ /* 0x000fe200078e0209 */
[C---:B------:R-:W-:Y:S01]  /*f750*/  LEA R7, P0, R4.reuse, UR14, 0x2 ;  /* 0x0000000e04077c11 */ /* 0x040fe2000f8010ff */
[----:B------:R-:W-:Y:S02]  /*f760*/  IMAD.U32 R8, RZ, RZ, UR12 ;  /* 0x0000000cff087e24 */ /* 0x000fe4000f8e00ff */
[----:B------:R-:W-:Y:S01]  /*f770*/  IMAD.U32 R9, RZ, RZ, UR13 ;  /* 0x0000000dff097e24 */ /* 0x000fe2000f8e00ff */
[----:B------:R-:W-:Y:S01]  /*f780*/  LEA.HI.X R10, R4, UR15, R5, 0x2, P0 ;  /* 0x0000000f040a7c11 */ /* 0x000fe200080f1405 */
[----:B------:R-:W-:-:S03]  /*f790*/  IMAD R5, R23, 0x40, R19 ;  /* 0x0000004017057824 */ /* 0x000fc600078e0213 */
[----:B------:R3:W5:Y:S01]  /*f7a0*/  @P3 LDG.E R6, desc[UR52][R8.64] ;  /* 0x0000003408063981 */ /* 0x000762000c1e1900 */
[----:B------:R-:W-:Y:S05]  /*f7b0*/  @P3 BRA `(.L_x_1307) ;  /* 0x0000000000103947 */ /* 0x000fea0003800000 */
[----:B------:R-:W-:Y:S05]  /*f7c0*/  @!P2 BRA `(.L_x_1307) ;  /* 0x00000000000ca947 */ /* 0x000fea0003800000 */
[----:B---3--:R-:W2:Y:S04]  /*f7d0*/  LDG.E R9, desc[UR52][R24.64] ;  /* 0x0000003418097981 */ /* 0x008ea8000c1e1900 */
[----:B-----5:R-:W2:Y:S02]  /*f7e0*/  LDG.E R6, desc[UR52][R24.64+0x4] ;  /* 0x0000043418067981 */ /* 0x020ea4000c1e1900 */
[----:B--2---:R-:W-:-:S07]  /*f7f0*/  IMAD.IADD R6, R6, 0x1, -R9 ;  /* 0x0000000106067824 */ /* 0x004fce00078e0a09 */
.L_x_1307:
[----:B---3--:R-:W-:Y:S01]  /*f800*/  SHFL.IDX PT, R12, R7, RZ, 0x1c1f ;  /* 0x001c1fff070c7589 */ /* 0x008fe200000e0000 */
[----:B------:R-:W-:Y:S01]  /*f810*/  IMAD.WIDE R2, R5, 0x2, R2 ;  /* 0x0000000205027825 */ /* 0x000fe200078e0202 */
[----:B------:R-:W-:Y:S01]  /*f820*/  LOP3.LUT P0, RZ, R152, 0x3, RZ, 0xc0, !PT ;  /* 0x0000000398ff7812 */ /* 0x000fe2000780c0ff */
[----:B------:R-:W0:Y:S01]  /*f830*/  @P1 LDC R31, c[0x0][0xbf0] ;  /* 0x0002fc00ff1f1b82 */ /* 0x000e220000000800 */
[----:B------:R-:W1:Y:S01]  /*f840*/  SHFL.IDX PT, R13, R10, RZ, 0x1c1f ;  /* 0x001c1fff0a0d7589 */ /* 0x000e6200000e0000 */
[----:B------:R-:W-:Y:S01]  /*f850*/  VIADD R8, R154, UR40 ;  /* 0x000000289a087c36 */ /* 0x000fe20008000000 */
[----:B------:R-:W-:Y:S01]  /*f860*/  IADD3 R9, P3, R2, 0x1800, RZ ;  /* 0x0000180002097810 */ /* 0x000fe20007f7e0ff */
[----:B-----5:R-:W-:Y:S01]  /*f870*/  IMAD R35, R6, R33, RZ ;  /* 0x0000002106237224 */ /* 0x020fe200078e02ff */
[----:B------:R-:W-:Y:S01]  /*f880*/  SHFL.IDX PT, R14, R7, 0x1, 0x1c1f ;  /* 0x003c1f00070e7f89 */ /* 0x000fe200000e0000 */
[----:B------:R-:W-:Y:S01]  /*f890*/  VIADD R4, R8, 0x8 ;  /* 0x0000000808047836 */ /* 0x000fe20000000000 */
[----:B------:R-:W-:Y:S01]  /*f8a0*/  IADD3 R25, P4, R2, 0x3000, RZ ;  /* 0x0000300002197810 */ /* 0x000fe20007f9e0ff */
[----:B------:R-:W-:Y:S01]  /*f8b0*/  ULDC.64 UR14, c[0x0][0xaa0] ;  /* 0x0002a800000e7ab9 */ /* 0x000fe20000000a00 */
[----:B------:R-:W2:Y:S01]  /*f8c0*/  SHFL.IDX PT, R15, R10, 0x1, 0x1c1f ;  /* 0x003c1f000a0f7f89 */ /* 0x000ea200000e0000 */
[----:B------:R-:W-:-:S02]  /*f8d0*/  ISETP.GE.OR P2, PT, R8, R35, P0 ;  /* 0x000000230800720c */ /* 0x000fc40000746670 */
[----:B------:R-:W-:Y:S02]  /*f8e0*/  LOP3.LUT R5, R2, 0x380, RZ, 0xc0, !PT ;  /* 0x0000038002057812 */ /* 0x000fe400078ec0ff */
[----:B------:R-:W-:Y:S02]  /*f8f0*/  LOP3.LUT R8, R9, 0x380, RZ, 0xc0, !PT ;  /* 0x0000038009087812 */ /* 0x000fe400078ec0ff */
[----:B------:R-:W-:Y:S02]  /*f900*/  ISETP.GE.OR P0, PT, R4, R35, P0 ;  /* 0x000000230400720c */ /* 0x000fe40000706670 */
[----:B------:R-:W-:Y:S02]  /*f910*/  LOP3.LUT R24, R25, 0x380, RZ, 0xc0, !PT ;  /* 0x0000038019187812 */ /* 0x000fe400078ec0ff */
[----:B------:R-:W-:Y:S02]  /*f920*/  SHF.R.U64 R5, R5, 0x3, RZ ;  /* 0x0000000305057819 */ /* 0x000fe400000012ff */
[----:B------:R-:W-:-:S02]  /*f930*/  SHF.R.U64 R8, R8, 0x3, RZ ;  /* 0x0000000308087819 */ /* 0x000fc400000012ff */
[----:B------:R-:W-:Y:S01]  /*f940*/  SHF.R.U64 R24, R24, 0x3, RZ ;  /* 0x0000000318187819 */ /* 0x000fe200000012ff */
[----:B-1----:R1:W-:Y:S01]  /*f950*/  @!P2 ST.E desc[UR52][R12.64], R20 ;  /* 0x000000140c00a985 */ /* 0x0023e2000c101934 */
[----:B------:R-:W-:Y:S01]  /*f960*/  LOP3.LUT R4, R5, R2, RZ, 0x3c, !PT ;  /* 0x0000000205047212 */ /* 0x000fe200078e3cff */
[--C-:B------:R-:W-:Y:S01]  /*f970*/  IMAD.MOV.U32 R5, RZ, RZ, R3.reuse ;  /* 0x000000ffff057224 */ /* 0x100fe200078e0003 */
[----:B------:R-:W-:Y:S01]  /*f980*/  LOP3.LUT R8, R8, R9, RZ, 0x3c, !PT ;  /* 0x0000000908087212 */ /* 0x000fe200078e3cff */
[--C-:B------:R-:W-:Y:S01]  /*f990*/  IMAD.X R9, RZ, RZ, R3.reuse, P3 ;  /* 0x000000ffff097224 */ /* 0x100fe200018e0603 */
[----:B------:R-:W-:Y:S01]  /*f9a0*/  LOP3.LUT R24, R24, R25, RZ, 0x3c, !PT ;  /* 0x0000001918187212 */ /* 0x000fe200078e3cff */
[----:B------:R-:W-:Y:S01]  /*f9b0*/  IMAD.X R25, RZ, RZ, R3, P4 ;  /* 0x000000ffff197224 */ /* 0x000fe200020e0603 */
[----:B--2---:R2:W-:Y:S04]  /*f9c0*/  @!P0 ST.E desc[UR52][R14.64], R0 ;  /* 0x000000000e008985 */ /* 0x0045e8000c101934 */
[----:B------:R-:W3:Y:S04]  /*f9d0*/  LD.E.128 R4, desc[UR52][R4.64] ;  /* 0x0000003404047980 */ /* 0x000ee8000c101d00 */
[----:B------:R-:W4:Y:S04]  /*f9e0*/  LD.E.128 R8, desc[UR52][R8.64] ;  /* 0x0000003408087980 */ /* 0x000f28000c101d00 */
[----:B------:R-:W4:Y:S01]  /*f9f0*/  LD.E.128 R24, desc[UR52][R24.64] ;  /* 0x0000003418187980 */ /* 0x000f22000c101d00 */
[----:B------:R-:W-:Y:S01]  /*fa00*/  IADD3 R29, P0, R2, 0x4800, RZ ;  /* 0x00004800021d7810 */ /* 0x000fe20007f1e0ff */
[----:B------:R-:W-:-:S04]  /*fa10*/  UIMAD UR12, UR9, UR14, URZ ;  /* 0x0000000e090c72a4 */ /* 0x000fc8000f8e023f */
[----:B-1----:R-:W-:Y:S01]  /*fa20*/  IMAD.X R13, RZ, RZ, R3, P0 ;  /* 0x000000ffff0d7224 */ /* 0x002fe200000e0603 */
[----:B------:R-:W-:Y:S01]  /*fa30*/  LOP3.LUT R2, R29, 0x380, RZ, 0xc0, !PT ;  /* 0x000003801d027812 */ /* 0x000fe200078ec0ff */
[----:B------:R-:W1:Y:S01]  /*fa40*/  @P1 LDC R3, c[0x0][0xbec] ;  /* 0x0002fb00ff031b82 */ /* 0x000e620000000800 */
[----:B------:R-:W-:Y:S02]  /*fa50*/  UIMAD.WIDE.U32 UR8, UR4, UR14, URZ ;  /* 0x0000000e040872a5 */ /* 0x000fe4000f8e003f */
[----:B------:R-:W-:Y:S01]  /*fa60*/  UIMAD UR12, UR4, UR15, UR12 ;  /* 0x0000000f040c72a4 */ /* 0x000fe2000f8e020c */
[----:B--2---:R-:W-:Y:S01]  /*fa70*/  IMAD R0, R18, 0x30, R23 ;  /* 0x0000003012007824 */ /* 0x004fe200078e0217 */
[----:B------:R-:W-:Y:S01]  /*fa80*/  SHF.R.U64 R2, R2, 0x3, RZ ;  /* 0x0000000302027819 */ /* 0x000fe200000012ff */
[----:B------:R-:W-:Y:S01]  /*fa90*/  ULDC.64 UR14, c[0x0][0xae8] ;  /* 0x0002ba00000e7ab9 */ /* 0x000fe20000000a00 */
[----:B------:R-:W-:Y:S02]  /*faa0*/  UIADD3 UR9, UR9, UR12, URZ ;  /* 0x0000000c09097290 */ /* 0x000fe4000fffe03f */
[----:B------:R-:W-:Y:S01]  /*fab0*/  UIMAD UR4, UR18, UR14, URZ ;  /* 0x0000000e120472a4 */ /* 0x000fe2000f8e023f */
[----:B------:R-:W-:Y:S01]  /*fac0*/  VIADD R28, R0, UR40 ;  /* 0x00000028001c7c36 */ /* 0x000fe20008000000 */
[----:B------:R-:W-:Y:S01]  /*fad0*/  UIMAD.WIDE.U32 UR8, UR38, UR14, UR8 ;  /* 0x0000000e260872a5 */ /* 0x000fe2000f8e0008 */
[----:B------:R-:W-:Y:S01]  /*fae0*/  LOP3.LUT R12, R2, R29, RZ, 0x3c, !PT ;  /* 0x0000001d020c7212 */ /* 0x000fe200078e3cff */
[----:B------:R-:W-:Y:S01]  /*faf0*/  UIMAD UR4, UR38, UR15, UR4 ;  /* 0x0000000f260472a4 */ /* 0x000fe2000f8e0204 */
[----:B------:R-:W-:-:S02]  /*fb00*/  ULDC.64 UR12, c[0x0][0xaf0] ;  /* 0x0002bc00000c7ab9 */ /* 0x000fc40000000a00 */
[----:B------:R-:W-:Y:S01]  /*fb10*/  UIMAD UR11, UR11, UR12, URZ ;  /* 0x0000000c0b0b72a4 */ /* 0x000fe2000f8e023f */
[----:B------:R-:W-:Y:S01]  /*fb20*/  IMAD.MOV.U32 R29, RZ, RZ, R28 ;  /* 0x000000ffff1d7224 */ /* 0x000fe200078e001c */
[----:B------:R-:W-:Y:S01]  /*fb30*/  UIADD3 UR9, UR9, UR4, URZ ;  /* 0x0000000409097290 */ /* 0x000fe2000fffe03f */
[----:B------:R-:W5:Y:S01]  /*fb40*/  LD.E.128 R12, desc[UR52][R12.64] ;  /* 0x000000340c0c7980 */ /* 0x000f62000c101d00 */
[----:B------:R-:W-:Y:S01]  /*fb50*/  UIMAD UR4, UR10, UR13, UR11 ;  /* 0x0000000d0a0472a4 */ /* 0x000fe2000f8e020b */
[----:B------:R-:W-:Y:S01]  /*fb60*/  VIADD R32, R23, UR40 ;  /* 0x0000002817207c36 */ /* 0x000fe20008000000 */
[----:B------:R-:W-:Y:S01]  /*fb70*/  UIMAD.WIDE.U32 UR10, UR10, UR12, UR8 ;  /* 0x0000000c0a0a72a5 */ /* 0x000fe2000f8e0008 */
[----:B-1----:R-:W-:Y:S01]  /*fb80*/  @P1 IMAD.HI.U32 R0, R28, R3, RZ ;  /* 0x000000031c001227 */ /* 0x002fe200078e00ff */
[----:B------:R-:W-:Y:S01]  /*fb90*/  @!PT LDS RZ, [RZ] ;  /* 0x00000000fffff984 */ /* 0x000fe20000000800 */
[----:B------:R-:W-:Y:S01]  /*fba0*/  @!PT LDS RZ, [RZ] ;  /* 0x00000000fffff984 */ /* 0x000fe20000000800 */
[----:B------:R-:W-:Y:S01]  /*fbb0*/  @!PT LDS RZ, [RZ] ;  /* 0x00000000fffff984 */ /* 0x000fe20000000800 */
[----:B------:R-:W-:Y:S01]  /*fbc0*/  @!PT LDS RZ, [RZ] ;  /* 0x00000000fffff984 */ /* 0x000fe20000000800 */
[----:B------:R1:W-:Y:S06]  /*fbd0*/  MEMBAR.ALL.CTA ;  /* 0x0000000000007992 */ /* 0x0003ec0000008000 */
[----:B-1----:R-:W1:Y:S01]  /*fbe0*/  FENCE.VIEW.ASYNC.S ;  /* 0x00000000000073c6 */ /* 0x002e620000000000 */
[----:B------:R-:W-:Y:S01]  /*fbf0*/  ULDC.64 UR8, c[0x0][0xae0] ;  /* 0x0002b80000087ab9 */ /* 0x000fe20000000a00 */
[----:B------:R-:W-:Y:S01]  /*fc00*/  UIADD3 UR4, UR11, UR4, URZ ;  /* 0x000000040b047290 */ /* 0x000fe2000fffe03f */
[----:B------:R-:W-:Y:S01]  /*fc10*/  VIADD R21, R21, 0x16820 ;  /* 0x0001682015157836 */ /* 0x000fe20000000000 */
[----:B0-----:R-:W-:Y:S01]  /*fc20*/  @P1 SHF.R.U32.HI R29, RZ, R31, R0 ;  /* 0x0000001fff1d1219 */ /* 0x001fe20000011600 */
[----:B------:R-:W-:-:S02]  /*fc30*/  IMAD.U32 R3, RZ, RZ, UR11 ;  /* 0x0000000bff037e24 */ /* 0x000fc4000f8e00ff */
[----:B------:R-:W-:Y:S01]  /*fc40*/  IMAD.U32 R2, RZ, RZ, UR10 ;  /* 0x0000000aff027e24 */ /* 0x000fe2000f8e00ff */
[--C-:B------:R-:W-:Y:S01]  /*fc50*/  SHF.R.S32.HI R0, RZ, 0x1f, R29.reuse ;  /* 0x0000001fff007819 */ /* 0x100fe2000001141d */
[----:B------:R-:W-:Y:S01]  /*fc60*/  IMAD.MOV R20, RZ, RZ, -R29 ;  /* 0x000000ffff147224 */ /* 0x000fe200078e0a1d */
[----:B------:R-:W-:Y:S01]  /*fc70*/  PRMT R21, RZ, 0x654, R21 ;  /* 0x00000654ff157816 */ /* 0x000fe20000000015 */
[----:B------:R-:W-:Y:S01]  /*fc80*/  IMAD.U32 R3, RZ, RZ, UR4 ;  /* 0x00000004ff037e24 */ /* 0x000fe2000f8e00ff */
[----:B------:R-:W-:Y:S01]  /*fc90*/  ULDC UR4, c[0x0][0xac8] ;  /* 0x0002b20000047ab9 */ /* 0x000fe20000000800 */
[----:B------:R-:W-:Y:S02]  /*fca0*/  IMAD R0, R0, UR8, RZ ;  /* 0x0000000800007c24 */ /* 0x000fe4000f8e02ff */
[----:B------:R-:W-:Y:S02]  /*fcb0*/  IMAD R31, R33, R20, R28 ;  /* 0x00000014211f7224 */ /* 0x000fe400078e021c */
[----:B------:R-:W-:-:S02]  /*fcc0*/  IMAD R33, R29, UR9, R0 ;  /* 0x000000091d217c24 */ /* 0x000fc4000f8e0200 */
[----:B------:R-:W-:Y:S01]  /*fcd0*/  IMAD.WIDE.U32 R2, R29, UR8, R2 ;  /* 0x000000081d027c25 */ /* 0x000fe2000f8e0002 */
[----:B------:R-:W-:Y:S01]  /*fce0*/  SHF.R.S32.HI R0, RZ, 0x1f, R31 ;  /* 0x0000001fff007819 */ /* 0x000fe2000001141f */
[----:B------:R-:W-:Y:S02]  /*fcf0*/  ULDC.64 UR8, c[0x0][0xad8] ;  /* 0x0002b60000087ab9 */ /* 0x000fe40000000a00 */
[----:B------:R-:W-:Y:S01]  /*fd00*/  IMAD.IADD R3, R3, 0x1, R33 ;  /* 0x0000000103037824 */ /* 0x000fe200078e0221 */
[----:B-1----:R0:W-:Y:S01]  /*fd10*/  SYNCS.ARRIVE.TRANS64.RED.A1T0 RZ, [R21+URZ], RZ ;  /* 0x000000ff15ff79a7 */ /* 0x0021e2000810043f */
[----:B------:R-:W-:Y:S02]  /*fd20*/  IMAD R0, R0, UR8, RZ ;  /* 0x0000000800007c24 */ /* 0x000fe4000f8e02ff */
[----:B------:R-:W-:-:S04]  /*fd30*/  IMAD.WIDE.U32 R2, R31, UR8, R2 ;  /* 0x000000081f027c25 */ /* 0x000fc8000f8e0002 */
[----:B------:R-:W-:Y:S01]  /*fd40*/  IMAD R29, R31, UR9, R0 ;  /* 0x000000091f1d7c24 */ /* 0x000fe2000f8e0200 */
[----:B------:R-:W-:Y:S01]  /*fd50*/  ULDC.64 UR8, c[0x0][0xa80] ;  /* 0x0002a00000087ab9 */ /* 0x000fe20000000a00 */
[----:B------:R-:W-:Y:S01]  /*fd60*/  VIADD R0, R32, 0x30 ;  /* 0x0000003020007836 */ /* 0x000fe20000000000 */
[----:B------:R-:W-:Y:S01]  /*fd70*/  LEA R30, P0, R2, UR8, 0x1 ;  /* 0x00000008021e7c11 */ /* 0x000fe2000f8008ff */
[----:B------:R-:W-:-:S04]  /*fd80*/  IMAD.IADD R3, R3, 0x1, R29 ;  /* 0x0000000103037824 */ /* 0x000fc800078e021d */
[----:B------:R-:W1:Y:S01]  /*fd90*/  SHFL.IDX PT, R20, R30, RZ, 0x181f ;  /* 0x00181fff1e147589 */ /* 0x000e6200000e0000 */
[----:B------:R-:W-:Y:S01]  /*fda0*/  LEA.HI.X R31, R2, UR9, R3, 0x1, P0 ;  /* 0x00000009021f7c11 */ /* 0x000fe200080f0c03 */
[C---:B------:R-:W-:Y:S01]  /*fdb0*/  VIADD R2, R32.reuse, 0x60 ;  /* 0x0000006020027836 */ /* 0x040fe20000000000 */
[C---:B------:R-:W-:Y:S01]  /*fdc0*/  ISETP.GE.AND P0, PT, R19.reuse, UR4, PT ;  /* 0x0000000413007c0c */ /* 0x040fe2000bf06270 */
[----:B------:R-:W2:Y:S03]  /*fdd0*/  SHFL.IDX PT, R28, R30, 0x1, 0x181f ;  /* 0x00381f001e1c7f89 */ /* 0x000ea600000e0000 */
[-C--:B------:R-:W-:Y:S01]  /*fde0*/  ISETP.GE.OR P1, PT, R32, R35.reuse, P0 ;  /* 0x000000232000720c */ /* 0x080fe20000726670 */
[----:B------:R-:W0:Y:S01]  /*fdf0*/  SHFL.IDX PT, R34, R30, 0x2, 0x181f ;  /* 0x00581f001e227f89 */ /* 0x000e2200000e0000 */
[-C--:B------:R-:W-:Y:S01]  /*fe00*/  ISETP.GE.OR P2, PT, R0, R35.reuse, P0 ;  /* 0x000000230000720c */ /* 0x080fe20000746670 */
[----:B------:R-:W-:Y:S01]  /*fe10*/  VIADD R0, R32, 0x90 ;  /* 0x0000009020007836 */ /* 0x000fe20000000000 */
[-C--:B------:R-:W-:Y:S01]  /*fe20*/  ISETP.GE.OR P3, PT, R2, R35.reuse, P0 ;  /* 0x000000230200720c */ /* 0x080fe20000766670 */
[----:B------:R-:W0:Y:S03]  /*fe30*/  SHFL.IDX PT, R3, R31, RZ, 0x181f ;  /* 0x00181fff1f037589 */ /* 0x000e2600000e0000 */
[----:B------:R-:W-:Y:S01]  /*fe40*/  ISETP.GE.OR P0, PT, R0, R35, P0 ;  /* 0x000000230000720c */ /* 0x000fe20000706670 */
[----:B------:R-:W0:Y:S04]  /*fe50*/  SHFL.IDX PT, R29, R31, 0x1, 0x181f ;  /* 0x00381f001f1d7f89 */ /* 0x000e2800000e0000 */
[----:B------:R-:W0:Y:S01]  /*fe60*/  SHFL.IDX PT, R33, R31, 0x2, 0x181f ;  /* 0x00581f001f217f89 */ /* 0x000e2200000e0000 */
[----:B-1----:R-:W-:-:S03]  /*fe70*/  @!P1 LEA R2, P4, R19, R20, 0x1 ;  /* 0x0000001413029211 */ /* 0x002fc600078808ff */
[----:B------:R-:W1:Y:S01]  /*fe80*/  SHFL.IDX PT, R30, R30, 0x3, 0x181f ;  /* 0x00781f001e1e7f89 */ /* 0x000e6200000e0000 */
[----:B--2---:R-:W-:-:S03]  /*fe90*/  @!P2 LEA R20, P5, R19, R28, 0x1 ;  /* 0x0000001c1314a211 */ /* 0x004fc600078a08ff */
[----:B------:R-:W2:Y:S01]  /*fea0*/  SHFL.IDX PT, R31, R31, 0x3, 0x181f ;  /* 0x00781f001f1f7f89 */ /* 0x000ea200000e0000 */
[C---:B0-----:R-:W-:Y:S02]  /*feb0*/  @!P3 LEA R28, P6, R19.reuse, R34, 0x1 ;  /* 0x00000022131cb211 */ /* 0x041fe400078c08ff */
[C-C-:B------:R-:W-:Y:S02]  /*fec0*/  @!P1 LEA.HI.X R3, R19.reuse, R3, R156.reuse, 0x1, P4 ;  /* 0x0000000313039211 */ /* 0x140fe400020f0c9c */
[C-C-:B------:R-:W-:Y:S02]  /*fed0*/  @!P2 LEA.HI.X R21, R19.reuse, R29, R156.reuse, 0x1, P5 ;  /* 0x0000001d1315a211 */ /* 0x140fe400028f0c9c */
[----:B------:R-:W-:Y:S01]  /*fee0*/  @!P3 LEA.HI.X R29, R19, R33, R156, 0x1, P6 ;  /* 0x00000021131db211 */ /* 0x000fe200030f0c9c */
[----:B---3--:R0:W-:Y:S04]  /*fef0*/  @!P1 ST.E.128 desc[UR52][R2.64], R4 ;  /* 0x0000000402009985 */ /* 0x0081e8000c101d34 */
[----:B----4-:R0:W-:Y:S04]  /*ff00*/  @!P2 ST.E.128 desc[UR52][R20.64], R8 ;  /* 0x000000081400a985 */ /* 0x0101e8000c101d34 */
[----:B------:R0:W-:Y:S01]  /*ff10*/  @!P3 ST.E.128 desc[UR52][R28.64], R24 ;  /* 0x000000181c00b985 */ /* 0x0001e2000c101d34 */
[----:B-12---:R-:W-:Y:S05]  /*ff20*/  @P0 BRA `(.L_x_1308) ;  /* 0x0000000800700947 */ /* 0x006fea0003800000 */
[----:B0-----:R-:W-:-:S04]  /*ff30*/  LEA R2, P0, R19, R30, 0x1 ;  /* 0x0000001e13027211 */ /* 0x001fc800078008ff */
[----:B------:R-:W-:-:S05]  /*ff40*/  LEA.HI.X R3, R19, R31, R156, 0x1, P0 ;  /* 0x0000001f13037211 */ /* 0x000fca00000f0c9c */
[----:B-----5:R2:W-:Y:S01]  /*ff50*/  ST.E.128 desc[UR52][R2.64], R12 ;  /* 0x0000000c02007985 */ /* 0x0205e2000c101d34 */
[----:B------:R-:W-:Y:S05]  /*ff60*/  BRA `(.L_x_1308) ;  /* 0x0000000800607947 */ /* 0x000fea0003800000 */
.L_x_1306:
        /* <DEDUP_REMOVED lines=11> */
[----:B------:R-:W-:Y:S01]  /*10020*/  UISETP.NE.U32.AND UP1, UPT, UR8, URZ, UPT ;  /* 0x0000003f0800728c */ /* 0x000fe2000bf25070 */
[----:B------:R-:W-:Y:S02]  /*10030*/  IMAD.U32 R0, RZ, RZ, UR4 ;  /* 0x00000004ff007e24 */ /* 0x000fe4000f8e00ff */
[----:B------:R-:W2:Y:S01]  /*10040*/  @P2 LDG.E R6, desc[UR52][R2.64] ;  /* 0x0000003402062981 */ /* 0x000ea2000c1e1900 */
[----:B------:R-:W-:-:S06]  /*10050*/  UISETP.NE.AND.EX UP1, UPT, UR9, URZ, UPT, UP1 ;  /* 0x0000003f0900728c */ /* 0x000fcc000bf25310 */
        /* <DEDUP_REMOVED lines=11> */
[----:B--2---:R-:W-:Y:S01]  /*10110*/  @P2 R2UR UR4, R6 ;  /* 0x00000000060422ca */ /* 0x004fe200000e0000 */
[----:B01----:R-:W-:-:S14]  /*10120*/  @P3 BRA `(.L_x_1309) ;  /* 0x0000000000103947 */ /* 0x003fdc0003800000 */
[----:B------:R-:W-:Y:S05]  /*10130*/  @!P2 BRA `(.L_x_1309) ;  /* 0x00000000000ca947 */ /* 0x000fea0003800000 */
[----:B------:R-:W2:Y:S04]  /*10140*/  LDG.E R5, desc[UR52][R2.64] ;  /* 0x0000003402057981 */ /* 0x000ea8000c1e1900 */
[----:B-----5:R-:W2:Y:S02]  /*10150*/  LDG.E R0, desc[UR52][R2.64+0x4] ;  /* 0x0000043402007981 */ /* 0x020ea4000c1e1900 */
[----:B--2---:R-:W-:-:S07]  /*10160*/  IMAD.IADD R0, R0, 0x1, -R5 ;  /* 0x0000000100007824 */ /* 0x004fce00078e0a05 */
.L_x_1309:
[----:B------:R-:W-:Y:S01]  /*10170*/  USHF.R.S32.HI UR8, URZ, 0x1f, UR39 ;  /* 0x0000001f3f087899 */ /* 0x000fe20008011427 */
[----:B------:R-:W-:Y:S01]  /*10180*/  BSSY B1, `(.L_x_1310) ;  /* 0x000002e000017945 */ /* 0x000fe20003800000 */
[----:B------:R-:W-:Y:S02]  /*10190*/  USHF.R.S32.HI UR11, URZ, 0x1f, UR4 ;  /* 0x0000001f3f0b7899 */ /* 0x000fe40008011404 */
[----:B------:R-:W-:Y:S02]  /*101a0*/  USEL UR13, UR39, URZ, !UP0 ;  /* 0x0000003f270d7287 */ /* 0x000fe4000c000000 */
[----:B------:R-:W-:Y:S01]  /*101b0*/  USEL UR14, UR8, URZ, !UP0 ;  /* 0x0000003f080e7287 */ /* 0x000fe2000c000000 */
[----:B------:R-:W-:Y:S11]  /*101c0*/  @P1 BRA `(.L_x_1311) ;  /* 0x0000000000a41947 */ /* 0x000ff60003800000 */
[----:B------:R-:W0:Y:S01]  /*101d0*/  S2R R3, SR_TID.X ;  /* 0x0000000000037919 */ /* 0x000e220000002100 */
[----:B------:R-:W1:Y:S01]  /*101e0*/  LDC R7, c[0x0][0xbe8] ;  /* 0x0002fa00ff077b82 */ /* 0x000e620000000800 */
[----:B------:R-:W-:Y:S02]  /*101f0*/  IMAD.U32 R4, RZ, RZ, UR40 ;  /* 0x00000028ff047e24 */ /* 0x000fe4000f8e00ff */
[----:B-1---5:R-:W-:-:S03]  /*10200*/  IMAD R2, R0, R7, RZ ;  /* 0x0000000700027224 */ /* 0x022fc600078e02ff */
[----:B0-----:R-:W-:-:S04]  /*10210*/  IADD3 R4, R4, -0x80, R3 ;  /* 0xffffff8004047810 */ /* 0x001fc80007ffe003 */
[----:B------:R-:W-:-:S13]  /*10220*/  ISETP.GE.AND P1, PT, R4, R2, PT ;  /* 0x000000020400720c */ /* 0x000fda0003f26270 */
[----:B------:R-:W-:Y:S05]  /*10230*/  @P1 BRA `(.L_x_1311) ;  /* 0x0000000000881947 */ /* 0x000fea0003800000 */
[----:B------:R-:W-:Y:S01]  /*10240*/  ISETP.NE.AND P1, PT, R7, 0x1, PT ;  /* 0x000000010700780c */ /* 0x000fe20003f25270 */
[----:B------:R-:W-:Y:S01]  /*10250*/  ULDC.64 UR16, c[0x0][0xb90] ;  /* 0x0002e40000107ab9 */ /* 0x000fe20000000a00 */
[----:B------:R-:W-:Y:S01]  /*10260*/  UMOV UR8, UR4 ;  /* 0x0000000400087c82 */ /* 0x000fe20008000000 */
[----:B------:R-:W-:Y:S01]  /*10270*/  UIMAD UR10, UR12, UR16, URZ ;  /* 0x000000100c0a72a4 */ /* 0x000fe2000f8e023f */
[----:B------:R-:W-:Y:S01]  /*10280*/  IMAD.MOV.U32 R2, RZ, RZ, R4 ;  /* 0x000000ffff027224 */ /* 0x000fe200078e0004 */
[----:B------:R-:W-:Y:S02]  /*10290*/  UMOV UR9, UR11 ;  /* 0x0000000b00097c82 */ /* 0x000fe40008000000 */
[----:B------:R-:W-:Y:S02]  /*102a0*/  UIMAD.WIDE.U32 UR8, UR38, UR16, UR8 ;  /* 0x00000010260872a5 */ /* 0x000fe4000f8e0008 */
[----:B------:R-:W-:-:S03]  /*102b0*/  UIMAD UR10, UR38, UR17, UR10 ;  /* 0x00000011260a72a4 */ /* 0x000fc6000f8e020a */
[----:B------:R-:W-:Y:S01]  /*102c0*/  ULDC.64 UR16, c[0x0][0xb98] ;  /* 0x0002e60000107ab9 */ /* 0x000fe20000000a00 */
[----:B------:R-:W0:Y:S01]  /*102d0*/  @P1 LDC R3, c[0x0][0xbec] ;  /* 0x0002fb00ff031b82 */ /* 0x000e220000000800 */
[----:B------:R-:W-:Y:S02]  /*102e0*/  UIADD3 UR9, UR9, UR10, URZ ;  /* 0x0000000a09097290 */ /* 0x000fe4000fffe03f */
[----:B------:R-:W-:Y:S02]  /*102f0*/  UIMAD UR10, UR14, UR16, URZ ;  /* 0x000000100e0a72a4 */ /* 0x000fe4000f8e023f */
[----:B------:R-:W-:Y:S02]  /*10300*/  UIMAD.WIDE.U32 UR8, UR13, UR16, UR8 ;  /* 0x000000100d0872a5 */ /* 0x000fe4000f8e0008 */
[----:B------:R-:W-:Y:S01]  /*10310*/  UIMAD UR10, UR13, UR17, UR10 ;  /* 0x000000110d0a72a4 */ /* 0x000fe2000f8e020a */
[----:B------:R-:W1:Y:S02]  /*10320*/  @P1 LDC R6, c[0x0][0xbf0] ;  /* 0x0002fc00ff061b82 */ /* 0x000e640000000800 */
[----:B------:R-:W-:Y:S01]  /*10330*/  ULDC.64 UR16, c[0x0][0xb88] ;  /* 0x0002e20000107ab9 */ /* 0x000fe20000000a00 */
[----:B0-----:R-:W-:-:S05]  /*10340*/  @P1 IMAD.HI.U32 R3, R4, R3, RZ ;  /* 0x0000000304031227 */ /* 0x001fca00078e00ff */
[----:B-1----:R-:W-:Y:S01]  /*10350*/  @P1 SHF.R.U32.HI R2, RZ, R6, R3 ;  /* 0x00000006ff021219 */ /* 0x002fe20000011603 */
[----:B------:R-:W-:-:S03]  /*10360*/  IMAD.U32 R6, RZ, RZ, UR10 ;  /* 0x0000000aff067e24 */ /* 0x000fc6000f8e00ff */
[--C-:B------:R-:W-:Y:S01]  /*10370*/  SHF.R.S32.HI R3, RZ, 0x1f, R2.reuse ;  /* 0x0000001fff037819 */ /* 0x100fe20000011402 */
[----:B------:R-:W-:Y:S01]  /*10380*/  IMAD.MOV R5, RZ, RZ, -R2 ;  /* 0x000000ffff057224 */ /* 0x000fe200078e0a02 */
[----:B------:R-:W-:-:S03]  /*10390*/  IADD3 R2, P1, R2, UR8, RZ ;  /* 0x0000000802027c10 */ /* 0x000fc6000ff3e0ff */
[----:B------:R-:W-:Y:S01]  /*103a0*/  IMAD R5, R7, R5, R4 ;  /* 0x0000000507057224 */ /* 0x000fe200078e0204 */
[----:B------:R-:W-:Y:S01]  /*103b0*/  IADD3.X R3, R3, UR9, R6, P1, !PT ;  /* 0x0000000903037c10 */ /* 0x000fe20008ffe406 */
[----:B------:R-:W-:-:S03]  /*103c0*/  ULDC.64 UR8, c[0x0][0xb50] ;  /* 0x0002d40000087ab9 */ /* 0x000fc60000000a00 */
[----:B------:R-:W-:Y:S01]  /*103d0*/  SHF.R.S32.HI R4, RZ, 0x1f, R5 ;  /* 0x0000001fff047819 */ /* 0x000fe20000011405 */
[----:B------:R-:W-:-:S04]  /*103e0*/  IMAD.WIDE.U32 R2, R5, UR16, R2 ;  /* 0x0000001005027c25 */ /* 0x000fc8000f8e0002 */
[----:B------:R-:W-:-:S04]  /*103f0*/  IMAD R4, R4, UR16, RZ ;  /* 0x0000001004047c24 */ /* 0x000fc8000f8e02ff */
[----:B------:R-:W-:Y:S01]  /*10400*/  IMAD R7, R5, UR17, R4 ;  /* 0x0000001105077c24 */ /* 0x000fe2000f8e0204 */
[----:B------:R-:W-:-:S03]  /*10410*/  LEA R4, P1, R2, UR8, 0x2 ;  /* 0x0000000802047c11 */ /* 0x000fc6000f8210ff */
[----:B------:R-:W-:-:S05]  /*10420*/  IMAD.IADD R3, R3, 0x1, R7 ;  /* 0x0000000103037824 */ /* 0x000fca00078e0207 */
[----:B------:R-:W-:Y:S01]  /*10430*/  LEA.HI.X R5, R2, UR9, R3, 0x2, P1 ;  /* 0x0000000902057c11 */ /* 0x000fe200088f1403 */
[----:B------:R-:W-:-:S05]  /*10440*/  IMAD.MOV.U32 R3, RZ, RZ, -0x800000 ;  /* 0xff800000ff037424 */ /* 0x000fca00078e00ff */
[----:B------:R0:W-:Y:S02]  /*10450*/  STG.E desc[UR52][R4.64], R3 ;  /* 0x0000000304007986 */ /* 0x0001e4000c101934 */
.L_x_1311:
[----:B------:R-:W-:Y:S05]  /*10460*/  BSYNC B1 ;  /* 0x0000000000017941 */ /* 0x000fea0003800000 */
.L_x_1310:
[----:B0-----:R-:W0:Y:S01]  /*10470*/  @P0 LDC R3, c[0x0][0xbf0] ;  /* 0x0002fc00ff030b82 */ /* 0x001e220000000800 */
[----:B------:R-:W-:Y:S01]  /*10480*/  ULDC.64 UR16, c[0x0][0xaa0] ;  /* 0x0002a80000107ab9 */ /* 0x000fe20000000a00 */
[----:B------:R-:W-:Y:S01]  /*10490*/  IMAD R2, R18, 0x30, R23 ;  /* 0x0000003012027824 */ /* 0x000fe200078e0217 */
[----:B------:R-:W-:Y:S01]  /*104a0*/  UIMAD UR10, UR11, UR16, URZ ;  /* 0x000000100b0a72a4 */ /* 0x000fe2000f8e023f */
[----:B------:R-:W-:Y:S01]  /*104b0*/  VIADD R20, R23, UR40 ;  /* 0x0000002817147c36 */ /* 0x000fe20008000000 */
[----:B------:R-:W-:Y:S01]  /*104c0*/  UIMAD.WIDE.U32 UR8, UR4, UR16, URZ ;  /* 0x00000010040872a5 */ /* 0x000fe2000f8e003f */
[----:B------:R-:W-:Y:S01]  /*104d0*/  VIADD R4, R2, UR40 ;  /* 0x0000002802047c36 */ /* 0x000fe20008000000 */
[----:B------:R-:W-:Y:S01]  /*104e0*/  UIMAD UR10, UR4, UR17, UR10 ;  /* 0x00000011040a72a4 */ /* 0x000fe2000f8e020a */
[----:B-----5:R-:W-:Y:S02]  /*104f0*/  IMAD R13, R0, R11, RZ ;  /* 0x0000000b000d7224 */ /* 0x020fe400078e02ff */
[----:B------:R-:W-:Y:S01]  /*10500*/  ULDC.64 UR16, c[0x0][0xae8] ;  /* 0x0002ba0000107ab9 */ /* 0x000fe20000000a00 */
[----:B------:R-:W-:Y:S01]  /*10510*/  UIADD3 UR9, UR9, UR10, URZ ;  /* 0x0000000a09097290 */ /* 0x000fe2000fffe03f */
[----:B------:R-:W-:Y:S01]  /*10520*/  @P0 IMAD.HI.U32 R2, R4, R9, RZ ;  /* 0x0000000904020227 */ /* 0x000fe200078e00ff */
[----:B------:R-:W-:-:S02]  /*10530*/  UIMAD UR4, UR12, UR16, URZ ;  /* 0x000000100c0472a4 */ /* 0x000fc4000f8e023f */
[----:B------:R-:W-:Y:S01]  /*10540*/  UIMAD.WIDE.U32 UR8, UR38, UR16, UR8 ;  /* 0x00000010260872a5 */ /* 0x000fe2000f8e0008 */
[----:B------:R-:W-:Y:S01]  /*10550*/  IMAD.MOV.U32 R5, RZ, RZ, R4 ;  /* 0x000000ffff057224 */ /* 0x000fe200078e0004 */
[----:B------:R-:W-:Y:S01]  /*10560*/  UIMAD UR4, UR38, UR17, UR4 ;  /* 0x00000011260472a4 */ /* 0x000fe2000f8e0204 */
[----:B------:R-:W-:Y:S01]  /*10570*/  VIADD R0, R20, 0x30 ;  /* 0x0000003014007836 */ /* 0x000fe20000000000 */
[----:B------:R-:W-:Y:S02]  /*10580*/  ULDC.64 UR10, c[0x0][0xaf0] ;  /* 0x0002bc00000a7ab9 */ /* 0x000fe40000000a00 */
[----:B------:R-:W-:Y:S02]  /*10590*/  UIADD3 UR9, UR9, UR4, URZ ;  /* 0x0000000409097290 */ /* 0x000fe4000fffe03f */
[----:B------:R-:W-:Y:S01]  /*105a0*/  UIMAD UR4, UR14, UR10, URZ ;  /* 0x0000000a0e0472a4 */ /* 0x000fe2000f8e023f */
[----:B0-----:R-:W-:Y:S01]  /*105b0*/  @P0 SHF.R.U32.HI R5, RZ, R3, R2 ;  /* 0x00000003ff050219 */ /* 0x001fe20000011602 */
[----:B------:R-:W-:-:S02]  /*105c0*/  UIMAD.WIDE.U32 UR8, UR13, UR10, UR8 ;  /* 0x0000000a0d0872a5 */ /* 0x000fc4000f8e0008 */
[----:B------:R-:W-:Y:S01]  /*105d0*/  UIMAD UR4, UR13, UR11, UR4 ;  /* 0x0000000b0d0472a4 */ /* 0x000fe2000f8e0204 */
[--C-:B------:R-:W-:Y:S01]  /*105e0*/  SHF.R.S32.HI R2, RZ, 0x1f, R5.reuse ;  /* 0x0000001fff027819 */ /* 0x100fe20000011405 */
[----:B------:R-:W-:Y:S01]  /*105f0*/  IMAD.MOV R7, RZ, RZ, -R5 ;  /* 0x000000ffff077224 */ /* 0x000fe200078e0a05 */
[----:B------:R-:W-:Y:S01]  /*10600*/  ULDC.64 UR10, c[0x0][0xae0] ;  /* 0x0002b800000a7ab9 */ /* 0x000fe20000000a00 */
[----:B------:R-:W-:Y:S02]  /*10610*/  UIADD3 UR4, UR9, UR4, URZ ;  /* 0x0000000409047290 */ /* 0x000fe4000fffe03f */
[----:B------:R-:W-:Y:S02]  /*10620*/  IMAD.U32 R3, RZ, RZ, UR9 ;  /* 0x00000009ff037e24 */ /* 0x000fe4000f8e00ff */
[----:B------:R-:W-:Y:S02]  /*10630*/  IMAD R7, R11, R7, R4 ;  /* 0x000000070b077224 */ /* 0x000fe400078e0204 */
[----:B------:R-:W-:-:S02]  /*10640*/  IMAD R6, R2, UR10, RZ ;  /* 0x0000000a02067c24 */ /* 0x000fc4000f8e02ff */
        /* <DEDUP_REMOVED lines=13> */
[----:B------:R-:W-:-:S04]  /*10720*/  LEA R4, P0, R2, UR8, 0x1 ;  /* 0x0000000802047c11 */ /* 0x000fc8000f8008ff */
[----:B------:R-:W-:Y:S01]  /*10730*/  LEA.HI.X R8, R2, UR9, R3, 0x1, P0 ;  /* 0x0000000902087c11 */ /* 0x000fe200080f0c03 */
[----:B------:R-:W0:Y:S01]  /*10740*/  SHFL.IDX PT, R6, R4, RZ, 0x181f ;  /* 0x00181fff04067589 */ /* 0x000e2200000e0000 */
[----:B------:R-:W-:Y:S01]  /*10750*/  ISETP.GE.AND P0, PT, R19, UR4, PT ;  /* 0x0000000413007c0c */ /* 0x000fe2000bf06270 */
[C---:B------:R-:W-:Y:S02]  /*10760*/  VIADD R2, R20.reuse, 0x60 ;  /* 0x0000006014027836 */ /* 0x040fe40000000000 */
[----:B------:R-:W1:Y:S01]  /*10770*/  SHFL.IDX PT, R10, R4, 0x1, 0x181f ;  /* 0x00381f00040a7f89 */ /* 0x000e6200000e0000 */
[CC--:B------:R-:W-:Y:S01]  /*10780*/  ISETP.GE.OR P3, PT, R20.reuse, R13.reuse, P0 ;  /* 0x0000000d1400720c */ /* 0x0c0fe20000766670 */
[----:B------:R-:W-:Y:S01]  /*10790*/  VIADD R3, R20, 0x90 ;  /* 0x0000009014037836 */ /* 0x000fe20000000000 */
[-C--:B------:R-:W-:Y:S01]  /*107a0*/  ISETP.GE.OR P2, PT, R0, R13.reuse, P0 ;  /* 0x0000000d0000720c */ /* 0x080fe20000746670 */
[----:B------:R-:W2:Y:S01]  /*107b0*/  SHFL.IDX PT, R12, R4, 0x2, 0x181f ;  /* 0x00581f00040c7f89 */ /* 0x000ea200000e0000 */
[----:B------:R-:W-:-:S02]  /*107c0*/  ISETP.GE.OR P1, PT, R2, R13, P0 ;  /* 0x0000000d0200720c */ /* 0x000fc40000726670 */
[----:B------:R-:W-:Y:S01]  /*107d0*/  ISETP.GE.OR P0, PT, R3, R13, P0 ;  /* 0x0000000d0300720c */ /* 0x000fe20000706670 */
[----:B------:R-:W3:Y:S04]  /*107e0*/  SHFL.IDX PT, R5, R8, RZ, 0x181f ;  /* 0x00181fff08057589 */ /* 0x000ee800000e0000 */
        /* <DEDUP_REMOVED lines=16> */
.L_x_1308:
[----:B------:R-:W-:Y:S05]  /*108f0*/  BSYNC B0 ;  /* 0x0000000000007941 */ /* 0x000fea0003800000 */
.L_x_1305:
[----:B------:R-:W-:Y:S02]  /*10900*/  ULDC UR4, c[0x0][0xc3c] ;  /* 0x00030f0000047ab9 */ /* 0x000fe40000000800 */
[----:B------:R-:W-:-:S06]  /*10910*/  UISETP.GE.AND UP0, UPT, UR6, UR4, UPT ;  /* 0x000000040600728c */ /* 0x000fcc000bf06270 */
[----:B------:R-:W-:-:S13]  /*10920*/  PLOP3.LUT P0, PT, PT, PT, UP0, 0x80, 0x0 ;  /* 0x000000000000781c */ /* 0x000fda0003f0f008 */
[----:B------:R-:W-:Y:S05]  /*10930*/  @!P0 BRA `(.L_x_1312) ;  /* 0xffffff0000f88947 */ /* 0x000fea000383ffff */
[----:B------:R-:W-:Y:S05]  /*10940*/  EXIT ;  /* 0x000000000000794d */ /* 0x000fea0003800000 */
.L_x_1215:
        /* <DEDUP_REMOVED lines=18> */
.L_x_1313:
        /* <DEDUP_REMOVED lines=37> */
[----:B------:R-:W-:Y:S01]  /*10cc0*/  IMAD.MOV.U32 R4, RZ, RZ, R3 ;  /* 0x000000ffff047224 */ /* 0x000fe200078e0003 */
[----:B------:R-:W-:Y:S01]  /*10cd0*/  UMOV UR4, URZ ;  /* 0x0000003f00047c82 */ /* 0x000fe20008000000 */
[----:B------:R-:W-:-:S05]  /*10ce0*/  ULDC UR5, c[0x0][0xc38] ;  /* 0x00030e0000057ab9 */ /* 0x000fca0000000800 */
.L_x_1319:
        /* <DEDUP_REMOVED lines=12> */
.L_x_1318:
[----:B------:R-:W-:Y:S05]  /*10db0*/  BSYNC B0 ;  /* 0x0000000000007941 */ /* 0x000fea0003800000 */
.L_x_1317:
        /* <DEDUP_REMOVED lines=20> */
.L_x_1315:
[----:B------:R-:W-:-:S04]  /*10f00*/  IMAD.IADD R13, R4, 0x1, -R3 ;  /* 0x00000001040d7824 */ /* 0x000fc800078e0a03 */
[----:B------:R-:W-:-:S05]  /*10f10*/  IMAD R2, R6, UR5, R13 ;  /* 0x0000000506027c24 */ /* 0x000fca000f8e020d */
[----:B------:R-:W-:Y:S02]  /*10f20*/  ISETP.GT.AND P0, PT, R2, UR6, PT ;  /* 0x0000000602007c0c */ /* 0x000fe4000bf04270 */
[----:B------:R-:W0:Y:S11]  /*10f30*/  LDC.64 R2, c[0x0][0xc90] ;  /* 0x00032400ff027b82 */ /* 0x000e360000000a00 */
[----:B------:R-:W-:-:S04]  /*10f40*/  VOTE.ANY R7, PT, !P0 ;  /* 0x0000000000077806 */ /* 0x000fc800040e0100 */
[----:B------:R-:W1:Y:S02]  /*10f50*/  POPC R15, R7 ;  /* 0x00000007000f7309 */ /* 0x000e640000000000 */
[----:B-1----:R-:W-:-:S04]  /*10f60*/  VIADD R19, R15, UR4 ;  /* 0x000000040f137c36 */ /* 0x002fc80008000000 */
[----:B0-----:R-:W-:-:S05]  /*10f70*/  IMAD.WIDE R2, R19, 0x4, R2 ;  /* 0x0000000413027825 */ /* 0x001fca00078e0202 */
[----:B------:R-:W2:Y:S01]  /*10f80*/  LDG.E R9, desc[UR52][R2.64] ;  /* 0x0000003402097981 */ /* 0x000ea2000c1e1900 */
[----:B------:R-:W-:-:S03]  /*10f90*/  ISETP.NE.AND P0, PT, R7, RZ, PT ;  /* 0x000000ff0700720c */ /* 0x000fc60003f05270 */
[----:B------:R-:W2:Y:S02]  /*10fa0*/  SHFL.IDX PT, R0, R0, R15, 0x1f ;  /* 0x00001f0f00007589 */ /* 0x000ea400000e0000 */
[----:B--2---:R-:W-:-:S05]  /*10fb0*/  IMAD R4, R0, R9, RZ ;  /* 0x0000000900047224 */ /* 0x004fca00078e02ff */
[----:B------:R-:W-:-:S04]  /*10fc0*/  IABS R8, R4 ;  /* 0x0000000400087213 */ /* 0x000fc80000000000 */
[----:B------:R-:W0:Y:S08]  /*10fd0*/  I2F.RP R10, R8 ;  /* 0x00000008000a7306 */ /* 0x000e300000209400 */
[----:B0-----:R-:W0:Y:S02]  /*10fe0*/  MUFU.RCP R10, R10 ;  /* 0x0000000a000a7308 */ /* 0x001e240000001000 */
[----:B0-----:R-:W-:-:S06]  /*10ff0*/  VIADD R11, R10, 0xffffffe ;  /* 0x0ffffffe0a0b7836 */ /* 0x001fcc0000000000 */
[----:B------:R0:W1:Y:S01]  /*11000*/  F2I.FTZ.U32.TRUNC.NTZ R3, R11 ;  /* 0x0000000b00037305 */ /* 0x000062000021f000 */
[----:B------:R-:W-:Y:S05]  /*11010*/  @!P0 BRA `(.L_x_1320) ;  /* 0x0000000000088947 */ /* 0x000fea0003800000 */
[----:B------:R-:W-:-:S05]  /*11020*/  VIADD R7, R15, 0xffffffff ;  /* 0xffffffff0f077836 */ /* 0x000fca0000000000 */
[----:B------:R2:W3:Y:S02]  /*11030*/  SHFL.IDX PT, R16, R6, R7, 0x1f ;  /* 0x00001f0706107589 */ /* 0x0004e400000e0000 */
.L_x_1320:
[----:B---3--:R-:W-:Y:S01]  /*11040*/  IMAD R16, R16, UR5, R13 ;  /* 0x0000000510107c24 */ /* 0x008fe2000f8e020d */
[----:B------:R-:W-:Y:S01]  /*11050*/  IABS R2, R4 ;  /* 0x0000000400027213 */ /* 0x000fe20000000000 */
[----:B01----:R-:W-:-:S03]  /*11060*/  IMAD.MOV R11, RZ, RZ, -R3 ;  /* 0x000000ffff0b7224 */ /* 0x003fc600078e0a03 */
[----:B--2---:R-:W-:Y:S01]  /*11070*/  IADD3 R7, -R16, UR6, RZ ;  /* 0x0000000610077c10 */ /* 0x004fe2000fffe1ff */
        /* <DEDUP_REMOVED lines=10> */
[----:B------:R-:W-:Y:S02]  /*11120*/  @!P1 IMAD.IADD R3, R3, 0x1, -R8 ;  /* 0x0000000103039824 */ /* 0x000fe400078e0a08 */
[----:B------:R-:W-:Y:S01]  /*11130*/  @!P1 VIADD R2, R2, 0x1 ;  /* 0x0000000102029836 */ /* 0x000fe20000000000 */
[----:B------:R-:W-:Y:S02]  /*11140*/  ISETP.NE.AND P1, PT, R4, RZ, PT ;  /* 0x000000ff0400720c */ /* 0x000fe40003f25270 */
[----:B------:R-:W-:Y:S02]  /*11150*/  ISETP.GE.U32.AND P0, PT, R3, R8, PT ;  /* 0x000000080300720c */ /* 0x000fe40003f06070 */
[----:B------:R-:W-:-:S04]  /*11160*/  LOP3.LUT R3, R7, R4, RZ, 0x3c, !PT ;  /* 0x0000000407037212 */ /* 0x000fc800078e3cff */
[----:B------:R-:W-:-:S07]  /*11170*/  ISETP.GE.AND P2, PT, R3, RZ, PT ;  /* 0x000000ff0300720c */ /* 0x000fce0003f46270 */
[----:B------:R-:W-:-:S06]  /*11180*/  @P0 VIADD R2, R2, 0x1 ;  /* 0x0000000102020836 */ /* 0x000fcc0000000000 */
[----:B------:R-:W-:Y:S01]  /*11190*/  @!P2 IMAD.MOV R2, RZ, RZ, -R2 ;  /* 0x000000ffff02a224 */ /* 0x000fe200078e0a02 */
[----:B------:R-:W-:-:S05]  /*111a0*/  @!P1 LOP3.LUT R2, RZ, R4, RZ, 0x33, !PT ;  /* 0x00000004ff029212 */ /* 0x000fca00078e33ff */
[----:B------:R-:W-:Y:S02]  /*111b0*/  IMAD R6, R9, R2, RZ ;  /* 0x0000000209067224 */ /* 0x000fe400078e02ff */
[----:B------:R-:W-:Y:S02]  /*111c0*/  IMAD.MOV R2, RZ, RZ, -R2 ;  /* 0x000000ffff027224 */ /* 0x000fe400078e0a02 */
[----:B------:R-:W-:Y:S02]  /*111d0*/  IMAD.MOV R8, RZ, RZ, -R6 ;  /* 0x000000ffff087224 */ /* 0x000fe400078e0a06 */
[----:B------:R-:W-:Y:S02]  /*111e0*/  IMAD R4, R4, R2, R7 ;  /* 0x0000000204047224 */ /* 0x000fe400078e0207 */
[----:B------:R-:W-:Y:S01]  /*111f0*/  IMAD.MOV.U32 R2, RZ, RZ, RZ ;  /* 0x000000ffff027224 */ /* 0x000fe200078e00ff */
[----:B------:R-:W-:-:S04]  /*11200*/  VIADDMNMX R9, R8, UR5, R9, PT ;  /* 0x0000000508097c46 */ /* 0x000fc8000b800109 */
[-C--:B------:R-:W-:Y:S02]  /*11210*/  IABS R8, R9.reuse ;  /* 0x0000000900087213 */ /* 0x080fe40000000000 */
[----:B------:R-:W-:Y:S02]  /*11220*/  IABS R12, R9 ;  /* 0x00000009000c7213 */ /* 0x000fe40000000000 */
[----:B------:R-:W0:Y:S08]  /*11230*/  I2F.RP R10, R8 ;  /* 0x00000008000a7306 */ /* 0x000e300000209400 */
[----:B0-----:R-:W0:Y:S02]  /*11240*/  MUFU.RCP R10, R10 ;  /* 0x0000000a000a7308 */ /* 0x001e240000001000 */
[----:B0-----:R-:W-:-:S06]  /*11250*/  VIADD R3, R10, 0xffffffe ;  /* 0x0ffffffe0a037836 */ /* 0x001fcc0000000000 */
[----:B------:R-:W0:Y:S02]  /*11260*/  F2I.FTZ.U32.TRUNC.NTZ R3, R3 ;  /* 0x0000000300037305 */ /* 0x000e24000021f000 */
[----:B0-----:R-:W-:-:S04]  /*11270*/  IMAD.MOV R11, RZ, RZ, -R3 ;  /* 0x000000ffff0b7224 */ /* 0x001fc800078e0a03 */
[----:B------:R-:W-:Y:S01]  /*11280*/  IMAD.MOV.U32 R7, RZ, RZ, R11 ;  /* 0x000000ffff077224 */ /* 0x000fe200078e000b */
[----:B------:R-:W-:-:S03]  /*11290*/  IABS R11, R4 ;  /* 0x00000004000b7213 */ /* 0x000fc60000000000 */
[----:B------:R-:W-:-:S04]  /*112a0*/  IMAD R7, R7, R8, RZ ;  /* 0x0000000807077224 */ /* 0x000fc800078e02ff */
[----:B------:R-:W-:-:S04]  /*112b0*/  IMAD.HI.U32 R2, R3, R7, R2 ;  /* 0x0000000703027227 */ /* 0x000fc800078e0002 */
[----:B------:R-:W-:Y:S02]  /*112c0*/  IMAD.MOV R3, RZ, RZ, -R12 ;  /* 0x000000ffff037224 */ /* 0x000fe400078e0a0c */
        /* <DEDUP_REMOVED lines=8> */
[----:B------:R-:W-:Y:S01]  /*11350*/  ISETP.GE.AND P2, PT, R3, RZ, PT ;  /* 0x000000ff0300720c */ /* 0x000fe20003f46270 */
[----:B------:R-:W-:-:S06]  /*11360*/  IMAD.IADD R3, R4, 0x1, R6 ;  /* 0x0000000104037824 */ /* 0x000fcc00078e0206 */
[----:B------:R-:W-:-:S06]  /*11370*/  @P0 VIADD R2, R2, 0x1 ;  /* 0x0000000102020836 */ /* 0x000fcc0000000000 */
[----:B------:R-:W-:Y:S01]  /*11380*/  @!P2 IMAD.MOV R2, RZ, RZ, -R2 ;  /* 0x000000ffff02a224 */ /* 0x000fe200078e0a02 */
[----:B------:R-:W-:Y:S01]  /*11390*/  @!P1 LOP3.LUT R2, RZ, R9, RZ, 0x33, !PT ;  /* 0x00000009ff029212 */ /* 0x000fe200078e33ff */
[----:B------:R-:W-:-:S03]  /*113a0*/  IMAD.MOV R9, RZ, RZ, -R9 ;  /* 0x000000ffff097224 */ /* 0x000fc600078e0a09 */
[----:B------:R-:W-:Y:S01]  /*113b0*/  LOP3.LUT R17, RZ, R2, RZ, 0x33, !PT ;  /* 0x00000002ff117212 */ /* 0x000fe200078e33ff */
[----:B------:R-:W-:-:S04]  /*113c0*/  IMAD R18, R2, R9, R3 ;  /* 0x0000000902127224 */ /* 0x000fc800078e0203 */
[----:B------:R-:W-:Y:S01]  /*113d0*/  IMAD.IADD R17, R0, 0x1, R17 ;  /* 0x0000000100117824 */ /* 0x000fe200078e0211 */
[----:B------:R-:W-:Y:S06]  /*113e0*/  BRA `(.L_x_1321) ;  /* 0x0000000000147947 */ /* 0x000fec0003800000 */
.L_x_1316:
[----:B------:R-:W-:Y:S01]  /*113f0*/  ULDC UR4, c[0x0][0xc3c] ;  /* 0x00030f0000047ab9 */ /* 0x000fe20000000800 */
[----:B------:R-:W-:Y:S02]  /*11400*/  IMAD.MOV.U32 R17, RZ, RZ, RZ ;  /* 0x000000ffff117224 */ /* 0x000fe400078e00ff */
[----:B------:R-:W-:Y:S02]  /*11410*/  IMAD.U32 R16, RZ, RZ, UR6 ;  /* 0x00000006ff107e24 */ /* 0x000fe4000f8e00ff */
[----:B------:R-:W-:Y:S02]  /*11420*/  IMAD.MOV.U32 R18, RZ, RZ, RZ ;  /* 0x000000ffff127224 */ /* 0x000fe400078e00ff */
[----:B------:R-:W-:-:S07]  /*11430*/  IMAD.U32 R19, RZ, RZ, UR4 ;  /* 0x00000004ff137e24 */ /* 0x000fce000f8e00ff */
.L_x_1321:
[----:B------:R-:W-:-:S13]  /*11440*/  ISETP.NE.AND P0, PT, R5, RZ, PT ;  /* 0x000000ff0500720c */ /* 0x000fda0003f05270 */
[----:B------:R-:W0:Y:S01]  /*11450*/  @!P0 S2R R3, SR_CgaCtaId ;  /* 0x0000000000038919 */ /* 0x000e220000008800 */
[----:B------:R-:W-:-:S04]  /*11460*/  @!P0 MOV R0, 0x400 ;  /* 0x0000040000008802 */ /* 0x000fc80000000f00 */
[----:B0-----:R-:W-:-:S05]  /*11470*/  @!P0 LEA R0, R3, R0, 0x18 ;  /* 0x0000000003008211 */ /* 0x001fca00078ec0ff */
[----:B------:R0:W-:Y:S01]  /*11480*/  @!P0 STS.128 [R0+0x168d0], R16 ;  /* 0x0168d01000008388 */ /* 0x0001e20000000c00 */
[----:B------:R-:W-:Y:S06]  /*11490*/  BAR.ARV 0x5, 0x200 ;  /* 0x0148000000007b1d */ /* 0x000fec0000002000 */
.L_x_1314:
[----:B------:R2:W-:Y:S01]  /*114a0*/  STL [R1+0x34], RZ ;  /* 0x000034ff01007387 */ /* 0x0005e20000100800 */
[----:B------:R-:W-:Y:S01]  /*114b0*/  ULDC UR4, c[0x0][0xc3c] ;  /* 0x00030f0000047ab9 */ /* 0x000fe20000000800 */
[----:B------:R-:W-:Y:S01]  /*114c0*/  IMAD.MOV.U32 R27, RZ, RZ, 0x1 ;  /* 0x00000001ff1b7424 */ /* 0x000fe200078e00ff */
[----:B-1----:R-:W-:Y:S01]  /*114d0*/  ISETP.GE.AND P0, PT, R19, UR4, PT ;  /* 0x0000000413007c0c */ /* 0x002fe2000bf06270 */
[----:B------:R-:W-:-:S12]  /*114e0*/  IMAD.MOV.U32 R24, RZ, RZ, RZ ;  /* 0x000000ffff187224 */ /* 0x000fd800078e00ff */
[----:B--2---:R-:W-:Y:S05]  /*114f0*/  @P0 BRA `(.L_x_1322) ;  /* 0x0000005000080947 */ /* 0x004fea0003800000 */
[----:B------:R-:W1:Y:S01]  /*11500*/  S2R R3, SR_TID.X ;  /* 0x0000000000037919 */ /* 0x000e620000002100 */
[----:B------:R-:W2:Y:S01]  /*11510*/  S2UR UR5, SR_CgaCtaId ;  /* 0x00000000000579c3 */ /* 0x000ea20000008800 */
[----:B------:R-:W-:Y:S01]  /*11520*/  UMOV UR4, 0x400 ;  /* 0x0000040000047882 */ /* 0x000fe20000000000 */
[----:B------:R-:W-:Y:S01]  /*11530*/  BSSY B8, `(.L_x_1322) ;  /* 0x00004fe000087945 */ /* 0x000fe20003800000 */
[----:B------:R3:W-:Y:S01]  /*11540*/  STL [R1+0x34], RZ ;  /* 0x000034ff01007387 */ /* 0x0007e20000100800 */
[----:B------:R-:W-:Y:S01]  /*11550*/  IMAD.MOV.U32 R27, RZ, RZ, 0x1 ;  /* 0x00000001ff1b7424 */ /* 0x000fe200078e00ff */
[----:B------:R-:W-:Y:S01]  /*11560*/  ULOP3.LUT UR37, UR36, 0x2, URZ, 0xfc, !UPT ;  /* 0x0000000224257892 */ /* 0x000fe2000f8efc3f */
[----:B------:R-:W-:Y:S01]  /*11570*/  IMAD.MOV.U32 R24, RZ, RZ, RZ ;  /* 0x000000ffff187224 */ /* 0x000fe200078e00ff */
        /* <DEDUP_REMOVED lines=15> */
.L_x_1391:
[----:B------:R-:W-:Y:S05]  /*11670*/  YIELD ;  /* 0x0000000000007946 */ /* 0x000fea0003800000 */
[----:B------:R-:W-:Y:S01]  /*11680*/  ULDC.64 UR4, c[0x0][0xa28] ;  /* 0x00028a0000047ab9 */ /* 0x000fe20000000a00 */
[----:B--2---:R-:W2:Y:S01]  /*11690*/  LDL.LU R6, [R1] ;  /* 0x0000000001067983 */ /* 0x004ea20000300800 */
[----:B------:R-:W-:Y:S01]  /*116a0*/  ISETP.NE.U32.AND P0, PT, RZ, UR4, PT ;  /* 0x00000004ff007c0c */ /* 0x000fe2000bf05070 */
[----:B------:R-:W-:-:S03]  /*116b0*/  IMAD.MOV.U32 R23, RZ, RZ, RZ ;  /* 0x000000ffff177224 */ /* 0x000fc600078e00ff */
[----:B------:R-:W-:Y:S01]  /*116c0*/  ISETP.NE.AND.EX P0, PT, RZ, UR5, PT, P0 ;  /* 0x00000005ff007c0c */ /* 0x000fe2000bf05300 */
[----:B------:R-:W-:-:S12]  /*116d0*/  ULDC.64 UR4, c[0x0][0xa18] ;  /* 0x0002860000047ab9 */ /* 0x000fd80000000a00 */
[----:B0-----:R-:W0:Y:S02]  /*116e0*/  @P0 LDC.64 R2, c[0x0][0xa28] ;  /* 0x00028a00ff020b82 */ /* 0x001e240000000a00 */
[----:B0-----:R-:W-:-:S05]  /*116f0*/  @P0 IMAD.WIDE R2, R19, 0x4, R2 ;  /* 0x0000000413020825 */ /* 0x001fca00078e0202 */
[----:B------:R0:W4:Y:S01]  /*11700*/  @P0 LDG.E R23, desc[UR52][R2.64] ;  /* 0x0000003402170981 */ /* 0x000122000c1e1900 */
[----:B------:R-:W-:Y:S01]  /*11710*/  ISETP.NE.U32.AND P0, PT, RZ, UR4, PT ;  /* 0x00000004ff007c0c */ /* 0x000fe2000bf05070 */
[----:B---3--:R-:W-:-:S03]  /*11720*/  IMAD.MOV.U32 R0, RZ, RZ, RZ ;  /* 0x000000ffff007224 */ /* 0x008fc600078e00ff */
[----:B------:R-:W-:Y:S01]  /*11730*/  ISETP.NE.AND.EX P1, PT, RZ, UR5, PT, P0 ;  /* 0x00000005ff007c0c */ /* 0x000fe2000bf25300 */
[----:B------:R-:W-:Y:S02]  /*11740*/  ULDC.64 UR4, c[0x0][0xa00] ;  /* 0x0002800000047ab9 */ /* 0x000fe40000000a00 */
[----:B------:R-:W-:Y:S01]  /*11750*/  ISETP.NE.U32.AND P0, PT, RZ, UR4, PT ;  /* 0x00000004ff007c0c */ /* 0x000fe2000bf05070 */
[----:B0-----:R-:W0:Y:S03]  /*11760*/  LDC.64 R2, c[0x0][0xa00] ;  /* 0x00028000ff027b82 */ /* 0x001e260000000a00 */
[----:B------:R-:W-:Y:S01]  /*11770*/  ISETP.NE.AND.EX P2, PT, RZ, UR5, PT, P0 ;  /* 0x00000005ff007c0c */ /* 0x000fe2000bf45300 */
[----:B------:R-:W-:-:S05]  /*11780*/  ULDC.64 UR4, c[0x0][0x418] ;  /* 0x0001060000047ab9 */ /* 0x000fca0000000a00 */
[----:B-1----:R-:W1:Y:S01]  /*11790*/  @P1 LDC.64 R4, c[0x0][0xa18] ;  /* 0x00028600ff041b82 */ /* 0x002e620000000a00 */
[----:B0-----:R-:W-:-:S06]  /*117a0*/  IMAD.WIDE R2, R19, 0x4, R2 ;  /* 0x0000000413027825 */ /* 0x001fcc00078e0202 */
[----:B------:R-:W3:Y:S01]  /*117b0*/  @P2 LDG.E R0, desc[UR52][R2.64] ;  /* 0x0000003402002981 */ /* 0x000ee2000c1e1900 */
[----:B-1----:R-:W-:-:S05]  /*117c0*/  @P1 IMAD.WIDE R4, R19, 0x4, R4 ;  /* 0x0000000413041825 */ /* 0x002fca00078e0204 */
[----:B------:R0:W5:Y:S01]  /*117d0*/  @P1 LDG.E R29, desc[UR52][R4.64] ;  /* 0x00000034041d1981 */ /* 0x000162000c1e1900 */
[----:B------:R-:W-:-:S03]  /*117e0*/  UISETP.NE.U32.AND UP0, UPT, UR4, URZ, UPT ;  /* 0x0000003f0400728c */ /* 0x000fc6000bf05070 */
[----:B------:R-:W-:Y:S01]  /*117f0*/  ULDC UR4, c[0x0][0x424] ;  /* 0x0001090000047ab9 */ /* 0x000fe20000000800 */
[----:B------:R-:W-:-:S03]  /*11800*/  UISETP.NE.AND.EX UP0, UPT, UR5, URZ, UPT, UP0 ;  /* 0x0000003f0500728c */ /* 0x000fc6000bf05300 */
[----:B------:R-:W-:Y:S01]  /*11810*/  ULDC UR5, c[0x0][0x2f0] ;  /* 0x0000bc0000057ab9 */ /* 0x000fe20000000800 */
[----:B------:R-:W-:-:S04]  /*11820*/  USEL UR4, UR4, 0x1, UP0 ;  /* 0x0000000104047887 */ /* 0x000fc80008000000 */
[----:B------:R-:W-:Y:S01]  /*11830*/  UIMAD UR4, UR4, UR5, URZ ;  /* 0x00000005040472a4 */ /* 0x000fe2000f8e023f */
[----:B--2---:R-:W-:-:S04]  /*11840*/  LOP3.LUT R6, R6, 0xffffffef, RZ, 0xc0, !PT ;  /* 0xffffffef06067812 */ /* 0x004fc800078ec0ff */
[----:B------:R-:W-:-:S05]  /*11850*/  @P2 LOP3.LUT R6, R6, 0x10, RZ, 0xfc, !PT ;  /* 0x0000001006062812 */ /* 0x000fca00078efcff */
[----:B------:R-:W-:Y:S04]  /*11860*/  STL [R1], R6 ;  /* 0x0000000601007387 */ /* 0x000fe80000100800 */
[----:B---3--:R1:W-:Y:S04]  /*11870*/  STL [R1+0x24], R0 ;  /* 0x0000240001007387 */ /* 0x0083e80000100800 */
[----:B----4-:R0:W-:Y:S01]  /*11880*/  STL [R1+0x18], R23 ;  /* 0x0000181701007387 */ /* 0x0101e20000100800 */
[----:B-1----:R-:W-:Y:S01]  /*11890*/  IMAD.U32 R0, RZ, RZ, UR4 ;  /* 0x00000004ff007e24 */ /* 0x002fe2000f8e00ff */
[----:B------:R-:W-:Y:S06]  /*118a0*/  @P1 BRA `(.L_x_1323) ;  /* 0x0000000000181947 */ /* 0x000fec0003800000 */
[----:B------:R-:W-:Y:S02]  /*118b0*/  ULDC UR4, c[0x0][0x288] ;  /* 0x0000a20000047ab9 */ /* 0x000fe40000000800 */
[----:B-----5:R-:W-:Y:S01]  /*118c0*/  IMAD.U32 R29, RZ, RZ, UR4 ;  /* 0x00000004ff1d7e24 */ /* 0x020fe2000f8e00ff */
[----:B------:R-:W-:Y:S06]  /*118d0*/  @!P2 BRA `(.L_x_1323) ;  /* 0x00000000000ca947 */ /* 0x000fec0003800000 */
[----:B0-----:R-:W2:Y:S04]  /*118e0*/  LDG.E R4, desc[UR52][R2.64] ;  /* 0x0000003402047981 */ /* 0x001ea8000c1e1900 */
[----:B------:R-:W2:Y:S02]  /*118f0*/  LDG.E R29, desc[UR52][R2.64+0x4] ;  /* 0x00000434021d7981 */ /* 0x000ea4000c1e1900 */
[----:B--2---:R-:W-:-:S07]  /*11900*/  IMAD.IADD R29, R29, 0x1, -R4 ;  /* 0x000000011d1d7824 */ /* 0x004fce00078e0a04 */
.L_x_1323:
[----:B------:R-:W-:Y:S02]  /*11910*/  ULDC.64 UR4, c[0x0][0xa20] ;  /* 0x0002880000047ab9 */ /* 0x000fe40000000a00 */
[----:B------:R-:W-:-:S04]  /*11920*/  ISETP.NE.U32.AND P0, PT, RZ, UR4, PT ;  /* 0x00000004ff007c0c */ /* 0x000fc8000bf05070 */
[----:B------:R-:W-:-:S13]  /*11930*/  ISETP.NE.AND.EX P0, PT, RZ, UR5, PT, P0 ;  /* 0x00000005ff007c0c */ /* 0x000fda000bf05300 */
[----:B------:R-:W-:Y:S05]  /*11940*/  @!P0 BRA `(.L_x_1324) ;  /* 0x0000000000108947 */ /* 0x000fea0003800000 */
[----:B------:R-:W1:Y:S02]  /*11950*/  LDC.64 R2, c[0x0][0xa20] ;  /* 0x00028800ff027b82 */ /* 0x000e640000000a00 */
[----:B-1----:R-:W-:-:S05]  /*11960*/  IMAD.WIDE R2, R19, 0x4, R2 ;  /* 0x0000000413027825 */ /* 0x002fca00078e0202 */
[----:B------:R1:W5:Y:S01]  /*11970*/  LDG.E R0, desc[UR52][R2.64] ;  /* 0x0000003402007981 */ /* 0x000362000c1e1900 */
[----:B------:R-:W-:Y:S05]  /*11980*/  BRA `(.L_x_1325) ;  /* 0x0000000000247947 */ /* 0x000fea0003800000 */
.L_x_1324:
[----:B------:R-:W-:Y:S02]  /*11990*/  ULDC.64 UR4, c[0x0][0xa08] ;  /* 0x0002820000047ab9 */ /* 0x000fe40000000a00 */
[----:B------:R-:W-:-:S04]  /*119a0*/  ISETP.NE.U32.AND P0, PT, RZ, UR4, PT ;  /* 0x00000004ff007c0c */ /* 0x000fc8000bf05070 */
[----:B------:R-:W-:-:S13]  /*119b0*/  ISETP.NE.AND.EX P0, PT, RZ, UR5, PT, P0 ;  /* 0x00000005ff007c0c */ /* 0x000fda000bf05300 */
[----:B------:R-:W-:Y:S05]  /*119c0*/  @!P0 BRA `(.L_x_1325) ;  /* 0x0000000000148947 */ /* 0x000fea0003800000 */
[----:B------:R-:W1:Y:S02]  /*119d0*/  LDC.64 R2, c[0x0][0xa08] ;  /* 0x00028200ff027b82 */ /* 0x000e640000000a00 */
[----:B-1----:R-:W-:-:S05]  /*119e0*/  IMAD.WIDE R2, R19, 0x4, R2 ;  /* 0x0000000413027825 */ /* 0x002fca00078e0202 */
[----:B------:R-:W2:Y:S04]  /*119f0*/  LDG.E R0, desc[UR52][R2.64] ;  /* 0x0000003402007981 */ /* 0x000ea8000c1e1900 */
[----:B0-----:R-:W2:Y:S02]  /*11a00*/  LDG.E R5, desc[UR52][R2.64+0x4] ;  /* 0x0000043402057981 */ /* 0x001ea4000c1e1900 */
[----:B--2---:R-:W-:-:S07]  /*11a10*/  IMAD.IADD R0, R5, 0x1, -R0 ;  /* 0x0000000105007824 */ /* 0x004fce00078e0a00 */
.L_x_1325:
[----:B-1----:R-:W1:Y:S01]  /*11a20*/  LDC R3, c[0x0][0x448] ;  /* 0x00011200ff037b82 */ /* 0x002e620000000800 */
[----:B------:R-:W-:Y:S02]  /*11a30*/  IMAD.MOV.U32 R2, RZ, RZ, R6 ;  /* 0x000000ffff027224 */ /* 0x000fe400078e0006 */
[----:B-----5:R-:W-:Y:S02]  /*11a40*/  IMAD.IADD R8, R0, 0x1, -R23 ;  /* 0x0000000100087824 */ /* 0x020fe400078e0a17 */
[----:B------:R-:W-:Y:S01]  /*11a50*/  IMAD R26, R17, 0xc0, RZ ;  /* 0x000000c0111a7824 */ /* 0x000fe200078e02ff */
[----:B------:R-:W-:Y:S02]  /*11a60*/  LOP3.LUT R2, R2, 0xfffffff7, RZ, 0xc0, !PT ;  /* 0xfffffff702027812 */ /* 0x000fe400078ec0ff */
[----:B------:R-:W-:Y:S01]  /*11a70*/  IADD3 R0, R8, 0x1, -R29 ;  /* 0x0000000108007810 */ /* 0x000fe20007ffe81d */
[----:B------:R-:W-:Y:S01]  /*11a80*/  VIADD R7, R26, 0xbf ;  /* 0x000000bf1a077836 */ /* 0x000fe20000000000 */
[----:B-1----:R-:W-:-:S13]  /*11a90*/  ISETP.NE.AND P2, PT, R3, 0x1, PT ;  /* 0x000000010300780c */ /* 0x002fda0003f45270 */
[----:B------:R-:W-:Y:S01]  /*11aa0*/  @P2 LOP3.LUT R2, R2, 0x8, RZ, 0xfc, !PT ;  /* 0x0000000802022812 */ /* 0x000fe200078efcff */
[----:B------:R-:W1:Y:S04]  /*11ab0*/  @P2 LDC R6, c[0x0][0x44c] ;  /* 0x00011300ff062b82 */ /* 0x000e680000000800 */
[----:B------:R2:W-:Y:S04]  /*11ac0*/  STL [R1], R2 ;  /* 0x0000000201007387 */ /* 0x0005e80000100800 */
[----:B0-----:R-:W0:Y:S01]  /*11ad0*/  @P2 LDC R4, c[0x0][0x450] ;  /* 0x00011400ff042b82 */ /* 0x001e220000000800 */
[----:B------:R3:W-:Y:S07]  /*11ae0*/  STL [R1+0x10], R8 ;  /* 0x0000100801007387 */ /* 0x0007ee0000100800 */
[----:B--2---:R-:W2:Y:S01]  /*11af0*/  LDC.64 R2, c[0x0][0x9e0] ;  /* 0x00027800ff027b82 */ /* 0x004ea20000000a00 */
[----:B-1----:R-:W-:-:S05]  /*11b00*/  @P2 IMAD.HI.U32 R5, R7, R6, RZ ;  /* 0x0000000607052227 */ /* 0x002fca00078e00ff */
[----:B0-----:R-:W-:-:S05]  /*11b10*/  @P2 SHF.R.U32.HI R7, RZ, R4, R5 ;  /* 0x00000004ff072219 */ /* 0x001fca0000011605 */
[----:B------:R-:W-:Y:S01]  /*11b20*/  IMAD.IADD R7, R0, 0x1, R7 ;  /* 0x0000000100077824 */ /* 0x000fe200078e0207 */
[----:B--2---:R-:W-:-:S03]  /*11b30*/  ISETP.GE.AND P1, PT, R3, 0x1, PT ;  /* 0x000000010300780c */ /* 0x004fc60003f26270 */
[----:B------:R-:W-:-:S10]  /*11b40*/  IMAD.IADD R2, R7, 0x1, R2 ;  /* 0x0000000107027824 */ /* 0x000fd400078e0202 */
[----:B---3--:R-:W-:Y:S05]  /*11b50*/  @!P1 BRA `(.L_x_1326) ;  /* 0x0000000000489947 */ /* 0x008fea0003800000 */
[C---:B------:R-:W-:Y:S01]  /*11b60*/  ISETP.GT.AND P0, PT, R7.reuse, RZ, PT ;  /* 0x000000ff0700720c */ /* 0x040fe20003f04270 */
[----:B------:R-:W-:Y:S01]  /*11b70*/  BSSY B0, `(.L_x_1327) ;  /* 0x000000e000007945 */ /* 0x000fe20003800000 */
[----:B------:R-:W-:-:S11]  /*11b80*/  VIADD R0, R7, 0xffffffff ;  /* 0xffffffff07007836 */ /* 0x000fd60000000000 */
[----:B------:R-:W-:Y:S05]  /*11b90*/  @P0 BRA `(.L_x_1328) ;  /* 0x00000000001c0947 */ /* 0x000fea0003800000 */
[----:B------:R-:W-:Y:S01]  /*11ba0*/  ISETP.NE.AND P0, PT, R3, 0x1, PT ;  /* 0x000000010300780c */ /* 0x000fe20003f05270 */
[----:B------:R-:W-:-:S12]  /*11bb0*/  IMAD.MOV R7, RZ, RZ, -R7 ;  /* 0x000000ffff077224 */ /* 0x000fd800078e0a07 */
[----:B------:R-:W0:Y:S02]  /*11bc0*/  @P0 LDC.64 R4, c[0x0][0x9e8] ;  /* 0x00027a00ff040b82 */ /* 0x000e240000000a00 */
[----:B0-----:R-:W-:-:S05]  /*11bd0*/  @P0 IMAD.HI.U32 R4, R7, R4, RZ ;  /* 0x0000000407040227 */ /* 0x001fca00078e00ff */
[----:B------:R-:W-:-:S04]  /*11be0*/  @P0 SHF.R.U32.HI R7, RZ, R5, R4 ;  /* 0x00000005ff070219 */ /* 0x000fc80000011604 */
[----:B------:R-:W-:Y:S01]  /*11bf0*/  LOP3.LUT R0, RZ, R7, RZ, 0x33, !PT ;  /* 0x00000007ff007212 */ /* 0x000fe200078e33ff */
[----:B------:R-:W-:Y:S06]  /*11c00*/  BRA `(.L_x_1329) ;  /* 0x0000000000107947 */ /* 0x000fec0003800000 */
.L_x_1328:
[----:B------:R-:W-:-:S13]  /*11c10*/  ISETP.NE.AND P0, PT, R3, 0x1, PT ;  /* 0x000000010300780c */ /* 0x000fda0003f05270 */
[----:B------:R-:W0:Y:S02]  /*11c20*/  @P0 LDC.64 R4, c[0x0][0x9e8] ;  /* 0x00027a00ff040b82 */ /* 0x000e240000000a00 */
[----:B0-----:R-:W-:-:S05]  /*11c30*/  @P0 IMAD.HI.U32 R4, R0, R4, RZ ;  /* 0x0000000400040227 */ /* 0x001fca00078e00ff */
[----:B------:R-:W-:-:S07]  /*11c40*/  @P0 SHF.R.U32.HI R0, RZ, R5, R4 ;  /* 0x00000005ff000219 */ /* 0x000fce0000011604 */
.L_x_1329:
[----:B------:R-:W-:Y:S05]  /*11c50*/  BSYNC B0 ;  /* 0x0000000000007941 */ /* 0x000fea0003800000 */
.L_x_1327:
[----:B------:R-:W-:-:S05]  /*11c60*/  IMAD R5, R0, R3, R3 ;  /* 0x0000000300057224 */ /* 0x000fca00078e0203 */
[----:B------:R-:W-:-:S07]  /*11c70*/  VIMNMX R2, R2, R5, PT ;  /* 0x0000000502027248 */ /* 0x000fce0003fe0100 */
.L_x_1326:
[----:B------:R-:W0:Y:S01]  /*11c80*/  @P2 LDC R5, c[0x0][0x44c] ;  /* 0x00011300ff052b82 */ /* 0x000e220000000800 */
[----:B------:R-:W-:Y:S01]  /*11c90*/  VIADD R2, R2, 0x7f ;  /* 0x0000007f02027836 */ /* 0x000fe20000000000 */
[----:B------:R-:W-:Y:S01]  /*11ca0*/  ULDC UR4, c[0x0][0x9dc] ;  /* 0x0002770000047ab9 */ /* 0x000fe20000000800 */
[----:B------:R-:W-:-:S05]  /*11cb0*/  IMAD.MOV.U32 R0, RZ, RZ, R26 ;  /* 0x000000ffff007224 */ /* 0x000fca00078e001a */
[----:B------:R-:W1:Y:S01]  /*11cc0*/  @P2 LDC R7, c[0x0][0x450] ;  /* 0x00011400ff072b82 */ /* 0x000e620000000800 */
[----:B0-----:R-:W-:Y:S01]  /*11cd0*/  @P2 IMAD.HI.U32 R4, R26, R5, RZ ;  /* 0x000000051a042227 */ /* 0x001fe200078e00ff */
[----:B------:R-:W-:-:S04]  /*11ce0*/  SHF.R.S32.HI R5, RZ, 0x1f, R2 ;  /* 0x0000001fff057819 */ /* 0x000fc80000011402 */
[----:B-1----:R-:W-:Y:S02]  /*11cf0*/  @P2 SHF.R.U32.HI R0, RZ, R7, R4 ;  /* 0x00000007ff002219 */ /* 0x002fe40000011604 */
[----:B------:R-:W-:Y:S01]  /*11d00*/  LEA.HI R4, R5, R2, RZ, 0x7 ;  /* 0x0000000205047211 */ /* 0x000fe200078f38ff */
[----:B------:R-:W-:-:S03]  /*11d10*/  VIADD R2, R8, 0x7f ;  /* 0x0000007f08027836 */ /* 0x000fc60000000000 */
[----:B------:R-:W-:Y:S02]  /*11d20*/  SHF.R.S32.HI R4, RZ, 0x7, R4 ;  /* 0x00000007ff047819 */ /* 0x000fe40000011404 */
[----:B------:R-:W-:-:S04]  /*11d30*/  SHF.R.S32.HI R5, RZ, 0x1f, R2 ;  /* 0x0000001fff057819 */ /* 0x000fc80000011402 */
[----:B------:R-:W-:Y:S02]  /*11d40*/  LEA.HI R5, R5, R2, RZ, 0x7 ;  /* 0x0000000205057211 */ /* 0x000fe400078f38ff */
[----:B------:R-:W-:Y:S02]  /*11d50*/  IADD3 R2, R0, R8, -R29 ;  /* 0x0000000800027210 */ /* 0x000fe40007ffe81d */
[----:B------:R-:W-:-:S03]  /*11d60*/  SHF.R.S32.HI R5, RZ, 0x7, R5 ;  /* 0x00000007ff057819 */ /* 0x000fc60000011405 */
[----:B------:R-:W-:Y:S01]  /*11d70*/  VIADD R0, R2, -UR4 ;  /* 0x8000000402007c36 */ /* 0x000fe20008000000 */
[----:B------:R-:W-:-:S05]  /*11d80*/  VIMNMX R25, R5, R4, PT ;  /* 0x0000000405197248 */ /* 0x000fca0003fe0100 */
[----:B------:R0:W-:Y:S01]  /*11d90*/  STL [R1+0x30], R25 ;  /* 0x0000301901007387 */ /* 0x0001e20000100800 */
[----:B------:R-:W-:Y:S05]  /*11da0*/  @!P1 BRA `(.L_x_1330) ;  /* 0x0000000000449947 */ /* 0x000fea0003800000 */
[----:B------:R-:W-:Y:S01]  /*11db0*/  ISETP.GT.AND P0, PT, R2, -0x1, PT ;  /* 0xffffffff0200780c */ /* 0x000fe20003f04270 */
[----:B------:R-:W-:-:S12]  /*11dc0*/  BSSY B0, `(.L_x_1331) ;  /* 0x000000d000007945 */ /* 0x000fd80003800000 */
[----:B------:R-:W-:Y:S05]  /*11dd0*/  @P0 BRA `(.L_x_1332) ;  /* 0x00000000001c0947 */ /* 0x000fea0003800000 */
[----:B------:R-:W-:Y:S02]  /*11de0*/  ISETP.NE.AND P0, PT, R3, 0x1, PT ;  /* 0x000000010300780c */ /* 0x000fe40003f05270 */
[----:B------:R-:W-:-:S11]  /*11df0*/  LOP3.LUT R7, RZ, R2, RZ, 0x33, !PT ;  /* 0x00000002ff077212 */ /* 0x000fd600078e33ff */
[----:B------:R-:W1:Y:S02]  /*11e00*/  @P0 LDC.64 R4, c[0x0][0x9e8] ;  /* 0x00027a00ff040b82 */ /* 0x000e640000000a00 */
[----:B-1----:R-:W-:-:S05]  /*11e10*/  @P0 IMAD.HI.U32 R4, R7, R4, RZ ;  /* 0x0000000407040227 */ /* 0x002fca00078e00ff */
[----:B------:R-:W-:-:S04]  /*11e20*/  @P0 SHF.R.U32.HI R7, RZ, R5, R4 ;  /* 0x00000005ff070219 */ /* 0x000fc80000011604 */
[----:B------:R-:W-:Y:S01]  /*11e30*/  LOP3.LUT R2, RZ, R7, RZ, 0x33, !PT ;  /* 0x00000007ff027212 */ /* 0x000fe200078e33ff */
[----:B------:R-:W-:Y:S06]  /*11e40*/  BRA `(.L_x_1333) ;  /* 0x0000000000107947 */ /* 0x000fec0003800000 */
.L_x_1332:
[----:B------:R-:W-:-:S13]  /*11e50*/  ISETP.NE.AND P0, PT, R3, 0x1, PT ;  /* 0x000000010300780c */ /* 0x000fda0003f05270 */
[----:B------:R-:W1:Y:S02]  /*11e60*/  @P0 LDC.64 R4, c[0x0][0x9e8] ;  /* 0x00027a00ff040b82 */ /* 0x000e640000000a00 */
[----:B-1----:R-:W-:-:S05]  /*11e70*/  @P0 IMAD.HI.U32 R4, R2, R4, RZ ;  /* 0x0000000402040227 */ /* 0x002fca00078e00ff */
[----:B------:R-:W-:-:S07]  /*11e80*/  @P0 SHF.R.U32.HI R2, RZ, R5, R4 ;  /* 0x00000005ff020219 */ /* 0x000fce0000011604 */
.L_x_1333:
[----:B------:R-:W-:Y:S05]  /*11e90*/  BSYNC B0 ;  /* 0x0000000000007941 */ /* 0x000fea0003800000 */
.L_x_1331:
[----:B------:R-:W-:-:S05]  /*11ea0*/  IMAD R3, R2, R3, RZ ;  /* 0x0000000302037224 */ /* 0x000fca00078e02ff */
[----:B------:R-:W-:-:S07]  /*11eb0*/  VIMNMX R0, R0, R3, !PT ;  /* 0x0000000300007248 */ /* 0x000fce0007fe0100 */
.L_x_1330:
[----:B------:R-:W-:Y:S01]  /*11ec0*/  SHF.R.S32.HI R3, RZ, 0x1f, R0 ;  /* 0x0000001fff037819 */ /* 0x000fe20000011400 */
[----:B------:R-:W-:Y:S03]  /*11ed0*/  BSSY B7, `(.L_x_1334) ;  /* 0x00003a1000077945 */ /* 0x000fe60003800000 */
[----:B------:R-:W-:-:S04]  /*11ee0*/  LEA.HI R3, R3, R0, RZ, 0x7 ;  /* 0x0000000003037211 */ /* 0x000fc800078f38ff */
[----:B------:R-:W-:-:S04]  /*11ef0*/  SHF.R.S32.HI R3, RZ, 0x7, R3 ;  /* 0x00000007ff037819 */ /* 0x000fc80000011403 */
[----:B------:R-:W-:-:S04]  /*11f00*/  VIMNMX R2, RZ, R3, !PT ;  /* 0x00000003ff027248 */ /* 0x000fc80007fe0100 */
[----:B------:R-:W-:Y:S01]  /*11f10*/  ISETP.GT.AND P0, PT, R25, R2, PT ;  /* 0x000000021900720c */ /* 0x000fe20003f04270 */
[----:B------:R1:W-:-:S12]  /*11f20*/  STL [R1+0x14], R2 ;  /* 0x0000140201007387 */ /* 0x0003d80000100800 */
[----:B-1----:R-:W-:Y:S05]  /*11f30*/  @P0 BRA `(.L_x_1335) ;  /* 0x0000000000440947 */ /* 0x002fea0003800000 */
[----:B------:R-:W1:Y:S02]  /*11f40*/  S2R R2, SR_TID.X ;  /* 0x0000000000027919 */ /* 0x000e640000002100 */
        /* <DEDUP_REMOVED lines=12> */
[----:B------:R-:W1:Y:S01]  /*12010*/  POPC R7, R4 ;  /* 0x0000000400077309 */ /* 0x000e620000000000 */
[----:B--2---:R-:W1:Y:S02]  /*12020*/  SHFL.IDX PT, R0, R3, R0, 0x1f ;  /* 0x00001f0003007589 */ /* 0x004e6400000e0000 */
[----:B-1----:R-:W-:Y:S01]  /*12030*/  IADD3 R16, R0, UR38, R7 ;  /* 0x0000002600107c10 */ /* 0x002fe2000fffe007 */
[----:B------:R-:W-:Y:S06]  /*12040*/  BRA `(.L_x_1336) ;  /* 0x0000003800247947 */ /* 0x000fec0003800000 */
.L_x_1335:
        /* <DEDUP_REMOVED lines=20> */
.L_x_1338:
[----:B------:R-:W-:Y:S05]  /*12190*/  BSYNC B6 ;  /* 0x0000000000067941 */ /* 0x000fea0003800000 */
.L_x_1337:
        /* <DEDUP_REMOVED lines=20> */
.L_x_1341:
        /* <DEDUP_REMOVED lines=15> */
.L_x_1340:
[----:B------:R-:W-:Y:S05]  /*123d0*/  BSYNC B6 ;  /* 0x0000000000067941 */ /* 0x000fea0003800000 */
.L_x_1339:
[----:B------:R-:W2:Y:S01]  /*123e0*/  LDL.LU R2, [R1] ;  /* 0x0000000001027983 */ /* 0x000ea20000300800 */
[----:B------:R-:W-:Y:S01]  /*123f0*/  ULDC.64 UR4, c[0x0][0x9f8] ;  /* 0x00027e0000047ab9 */ /* 0x000fe20000000a00 */
[----:B------:R-:W-:Y:S01]  /*12400*/  IMAD.MOV.U32 R7, RZ, RZ, R19 ;  /* 0x000000ffff077224 */ /* 0x000fe200078e0013 */
[----:B------:R-:W-:Y:S01]  /*12410*/  ISETP.NE.U32.AND P0, PT, RZ, UR4, PT ;  /* 0x00000004ff007c0c */ /* 0x000fe2000bf05070 */
[----:B------:R-:W3:Y:S01]  /*12420*/  LDL R20, [R1+0x10] ;  /* 0x0000100001147983 */ /* 0x000ee20000100800 */
[----:B------:R-:W1:Y:S02]  /*12430*/  LDC R9, c[0x0][0x430] ;  /* 0x00010c00ff097b82 */ /* 0x000e640000000800 */
[----:B------:R-:W-:Y:S01]  /*12440*/  ISETP.NE.AND.EX P0, PT, RZ, UR5, PT, P0 ;  /* 0x00000005ff007c0c */ /* 0x000fe2000bf05300 */
[----:B------:R-:W4:Y:S01]  /*12450*/  S2R R0, SR_TID.X ;  /* 0x0000000000007919 */ /* 0x000f220000002100 */
[----:B------:R-:W4:Y:S01]  /*12460*/  S2R R21, SR_TID.X ;  /* 0x0000000000157919 */ /* 0x000f220000002100 */
[----:B0-----:R-:W-:-:S02]  /*12470*/  VIADD R25, R25, 0xffffffff ;  /* 0xffffffff19197836 */ /* 0x001fc40000000000 */
[----:B--2---:R-:W-:-:S08]  /*12480*/  IMAD.MOV.U32 R17, RZ, RZ, R2 ;  /* 0x000000ffff117224 */ /* 0x004fd000078e0002 */
[----:B------:R-:W0:Y:S02]  /*12490*/  @P0 LDC.64 R2, c[0x0][0x9f8] ;  /* 0x00027e00ff020b82 */ /* 0x000e240000000a00 */
[----:B0-----:R-:W-:-:S05]  /*124a0*/  @P0 IMAD.WIDE R2, R19, 0x4, R2 ;  /* 0x0000000413020825 */ /* 0x001fca00078e0202 */
[----:B------:R0:W2:Y:S01]  /*124b0*/  @P0 LDG.E R7, desc[UR52][R2.64] ;  /* 0x0000003402070981 */ /* 0x0000a2000c1e1900 */
[----:B-1----:R-:W-:Y:S01]  /*124c0*/  ISETP.NE.AND P1, PT, R9, 0x1, PT ;  /* 0x000000010900780c */ /* 0x002fe20003f25270 */
[----:B----4-:R-:W-:Y:S01]  /*124d0*/  IMAD.SHL.U32 R0, R0, 0x10, RZ ;  /* 0x0000001000007824 */ /* 0x010fe200078e00ff */
[----:B------:R-:W-:Y:S01]  /*124e0*/  LOP3.LUT R21, R21, 0x7f, RZ, 0xc0, !PT ;  /* 0x0000007f15157812 */ /* 0x000fe200078ec0ff */
[----:B------:R-:W-:Y:S01]  /*124f0*/  IMAD.SHL.U32 R8, R25, 0x80, RZ ;  /* 0x0000008019087824 */ /* 0x000fe200078e00ff */
[----:B------:R-:W-:Y:S02]  /*12500*/  LOP3.LUT R17, R17, 0xfffffffb, RZ, 0xc0, !PT ;  /* 0xfffffffb11117812 */ /* 0x000fe400078ec0ff */
[----:B------:R-:W-:Y:S02]  /*12510*/  SHF.R.U32.HI R21, RZ, 0x3, R21 ;  /* 0x00000003ff157819 */ /* 0x000fe40000011615 */
[----:B------:R-:W-:-:S04]  /*12520*/  LOP3.LUT R0, R0, 0x70, RZ, 0xc0, !PT ;  /* 0x0000007000007812 */ /* 0x000fc800078ec0ff */
[----:B------:R-:W-:Y:S01]  /*12530*/  LOP3.LUT R5, R8, R21, R0, 0xfe, !PT ;  /* 0x0000001508057212 */ /* 0x000fe200078efe00 */
[----:B------:R-:W1:Y:S01]  /*12540*/  @P1 LDC R6, c[0x0][0x434] ;  /* 0x00010d00ff061b82 */ /* 0x000e620000000800 */
[----:B------:R-:W-:Y:S02]  /*12550*/  @P1 LOP3.LUT R17, R17, 0x4, RZ, 0xfc, !PT ;  /* 0x0000000411111812 */ /* 0x000fe400078efcff */
[C---:B---3--:R-:W-:Y:S01]  /*12560*/  ISETP.GE.AND P0, PT, R5.reuse, R20, PT ;  /* 0x000000140500720c */ /* 0x048fe20003f06270 */
[----:B------:R-:W-:-:S04]  /*12570*/  IMAD.IADD R5, R5, 0x1, R23 ;  /* 0x0000000105057824 */ /* 0x000fc800078e0217 */
[----:B------:R-:W3:Y:S01]  /*12580*/  @P1 LDC R0, c[0x0][0x438] ;  /* 0x00010e00ff001b82 */ /* 0x000ee20000000800 */
[----:B------:R-:W-:-:S07]  /*12590*/  IMAD.MOV.U32 R4, RZ, RZ, R5 ;  /* 0x000000ffff047224 */ /* 0x000fce00078e0005 */
[----:B0-----:R-:W0:Y:S01]  /*125a0*/  @!P0 LDC.64 R2, c[0x0][0x428] ;  /* 0x00010a00ff028b82 */ /* 0x001e220000000a00 */
[----:B-1----:R-:W-:-:S05]  /*125b0*/  @P1 IMAD.HI.U32 R6, R5, R6, RZ ;  /* 0x0000000605061227 */ /* 0x002fca00078e00ff */
[----:B---3--:R-:W-:-:S05]  /*125c0*/  @P1 SHF.R.U32.HI R4, RZ, R0, R6 ;  /* 0x00000000ff041219 */ /* 0x008fca0000011606 */
[----:B------:R-:W-:-:S04]  /*125d0*/  IMAD.MOV R0, RZ, RZ, -R4 ;  /* 0x000000ffff007224 */ /* 0x000fc800078e0a04 */
[----:B------:R-:W-:Y:S01]  /*125e0*/  IMAD R0, R9, R0, R5 ;  /* 0x0000000009007224 */ /* 0x000fe200078e0205 */
[--C-:B------:R-:W-:Y:S02]  /*125f0*/  @!P0 SHF.R.S32.HI R5, RZ, 0x1f, R4.reuse ;  /* 0x0000001fff058819 */ /* 0x100fe40000011404 */
[----:B--2---:R-:W-:Y:S01]  /*12600*/  SHF.R.S32.HI R6, RZ, 0x1f, R7 ;  /* 0x0000001fff067819 */ /* 0x004fe20000011407 */
[----:B------:R-:W-:Y:S01]  /*12610*/  STL [R1+0x8], R7 ;  /* 0x0000080701007387 */ /* 0x000fe20000100800 */
[----:B0-----:R-:W-:-:S03]  /*12620*/  @!P0 IMAD.WIDE.U32 R4, R7, R2, R4 ;  /* 0x0000000207048225 */ /* 0x001fc600078e0004 */
[----:B------:R0:W-:Y:S02]  /*12630*/  STL [R1+0x1c], R6 ;  /* 0x00001c0601007387 */ /* 0x0001e40000100800 */
[----:B0-----:R-:W-:-:S04]  /*12640*/  @!P0 IMAD R6, R6, R2, RZ ;  /* 0x0000000206068224 */ /* 0x001fc800078e02ff */
[----:B------:R-:W-:Y:S02]  /*12650*/  @!P0 IMAD R6, R7, R3, R6 ;  /* 0x0000000307068224 */ /* 0x000fe400078e0206 */
[----:B------:R-:W0:Y:S02]  /*12660*/  @!P0 LDC.64 R2, c[0x0][0x418] ;  /* 0x00010600ff028b82 */ /* 0x000e240000000a00 */
[----:B------:R-:W-:Y:S01]  /*12670*/  @!P0 IMAD.IADD R5, R5, 0x1, R6 ;  /* 0x0000000105058824 */ /* 0x000fe200078e0206 */
[----:B0-----:R-:W-:Y:S01]  /*12680*/  @!P0 LEA R6, P1, R4, R2, 0x2 ;  /* 0x0000000204068211 */ /* 0x001fe200078210ff */
[----:B------:R-:W-:-:S03]  /*12690*/  IMAD.MOV.U32 R2, RZ, RZ, RZ ;  /* 0x000000ffff027224 */ /* 0x000fc600078e00ff */
[----:B------:R-:W-:-:S05]  /*126a0*/  @!P0 LEA.HI.X R7, R4, R3, R5, 0x2, P1 ;  /* 0x0000000304078211 */ /* 0x000fca00008f1405 */
[----:B------:R0:W5:Y:S01]  /*126b0*/  @!P0 LDG.E R2, desc[UR52][R6.64] ;  /* 0x0000003406028981 */ /* 0x000162000c1e1900 */
[----:B------:R-:W-:Y:S01]  /*126c0*/  IMAD.U32 R9, RZ, RZ, UR37 ;  /* 0x00000025ff097e24 */ /* 0x000fe2000f8e00ff */
[----:B------:R-:W-:Y:S01]  /*126d0*/  LOP3.LUT R17, R17, 0xfffffffd, RZ, 0xc0, !PT ;  /* 0xfffffffd11117812 */ /* 0x000fe200078ec0ff */
[----:B------:R-:W-:-:S03]  /*126e0*/  UMOV UR4, 0xffffffff ;  /* 0xffffffff00047882 */ /* 0x000fc60000000000 */
[----:B------:R-:W-:-:S13]  /*126f0*/  ISETP.NE.AND P2, PT, R9, 0x3, PT ;  /* 0x000000030900780c */ /* 0x000fda0003f45270 */
[----:B------:R-:W-:-:S05]  /*12700*/  @P2 LOP3.LUT R17, R17, 0x2, RZ, 0xfc, !PT ;  /* 0x0000000211112812 */ /* 0x000fca00078efcff */
[----:B------:R0:W-:Y:S01]  /*12710*/  STL [R1], R17 ;  /* 0x0000001101007387 */ /* 0x0001e20000100800 */
[----:B------:R-:W-:Y:S05]  /*12720*/  BRA.DIV UR4, `(.L_x_1342) ;  /* 0x0000004604387947 */ /* 0x000fea000b800000 */
.L_x_1408:
[----:B------:R-:W-:-:S05]  /*12730*/  SHF.R.S32.HI R9, RZ, 0x1f, R18 ;  /* 0x0000001fff097819 */ /* 0x000fca0000011412 */
[----:B------:R1:W-:Y:S01]  /*12740*/  STL [R1+0x4], R9 ;  /* 0x0000040901007387 */ /* 0x0003e20000100800 */
[----:B------:R-:W-:Y:S05]  /*12750*/  @!P2 BRA `(.L_x_1343) ;  /* 0x000000000004a947 */ /* 0x000fea0003800000 */
[----:B------:R-:W-:Y:S01]  /*12760*/  BPT.TRAP 0x1 ;  /* 0x000000040000795c */ /* 0x000fe20000300000 */
.L_x_1343:
[----:B0-----:R-:W-:Y:S01]  /*12770*/  SHF.R.S32.HI R6, RZ, 0x1f, R0 ;  /* 0x0000001fff067819 */ /* 0x001fe20000011400 */
        /* <DEDUP_REMOVED lines=24> */
.L_x_1409:
[----:B------:R-:W-:Y:S05]  /*12900*/  BSYNC B0 ;  /* 0x0000000000007941 */ /* 0x000fea0003800000 */
.L_x_1344:
[----:B------:R-:W2:Y:S01]  /*12910*/  LDL R12, [R1+0x4] ;  /* 0x00000400010c7983 */ /* 0x000ea20000100800 */
[----:B------:R-:W-:-:S03]  /*12920*/  ULDC.64 UR4, c[0x0][0x300] ;  /* 0x0000c00000047ab9 */ /* 0x000fc60000000a00 */
[----:B------:R-:W3:Y:S04]  /*12930*/  LDL R11, [R1+0x10] ;  /* 0x00001000010b7983 */ /* 0x000ee80000100800 */
[----:B-1----:R-:W4:Y:S01]  /*12940*/  LDL.LU R9, [R1] ;  /* 0x0000000001097983 */ /* 0x002f220000300800 */
        /* <DEDUP_REMOVED lines=28> */
[----:B------:R1:W-:Y:S01]  /*12b10*/  STL [R1], R9 ;  /* 0x0000000901007387 */ /* 0x0003e20000100800 */
        /* <DEDUP_REMOVED lines=10> */
[----:B0-----:R-:W-:-:S05]  /*12bc0*/  @P0 LEA R7, P1, R28, R7, 0x1 ;  /* 0x000000071c070211 */ /* 0x001fca00078208ff */
[----:B-1----:R-:W-:Y:S01]  /*12bd0*/  @P0 IMAD.X R6, RZ, RZ, R6, P1 ;  /* 0x000000ffff060224 */ /* 0x002fe200008e0606 */
[----:B------:R-:W-:-:S04]  /*12be0*/  ISETP.GE.AND P1, PT, R4, 0x11, PT ;  /* 0x000000110400780c */ /* 0x000fc80003f26270 */
        /* <DEDUP_REMOVED lines=66> */
.L_x_1427:
[----:B------:R-:W-:-:S13]  /*13010*/  ISETP.GE.AND P0, PT, R4, 0x71, PT ;  /* 0x000000710400780c */ /* 0x000fda0003f06270 */
[----:B01----:R-:W-:Y:S01]  /*13020*/  @P0 LEA R6, P1, R28, R0, 0x1 ;  /* 0x000000001c060211 */ /* 0x003fe200078208ff */
[----:B------:R-:W-:-:S04]  /*13030*/  @P0 IMAD R5, R5, 0x2, R22 ;  /* 0x0000000205050824 */ /* 0x000fc800078e0216 */
[----:B------:R-:W-:-:S05]  /*13040*/  @P0 IMAD.X R7, RZ, RZ, R2, P1 ;  /* 0x000000ffff070224 */ /* 0x000fca00008e0602 */
[----:B------:R-:W-:Y:S01]  /*13050*/  @!PT LDS RZ, [RZ] ;  /* 0x00000000fffff984 */ /* 0x000fe20000000800 */
[----:B------:R-:W-:Y:S01]  /*13060*/  @!PT LDS RZ, [RZ] ;  /* 0x00000000fffff984 */ /* 0x000fe20000000800 */
[----:B------:R-:W-:Y:S01]  /*13070*/  @!PT LDS RZ, [RZ] ;  /* 0x00000000fffff984 */ /* 0x000fe20000000800 */
[----:B------:R0:W-:Y:S01]  /*13080*/  @P0 LDGSTS.E.BYPASS.LTC128B.128 [R5+0x11c00], desc[UR52][R6.64], !P2 ;  /* 0x11c0000006050fae */ /* 0x0001e2000d101d74 */
[----:B------:R-:W-:Y:S01]  /*13090*/  PLOP3.LUT P0, PT, PT, PT, PT, 0x80, 0x0 ;  /* 0x000000000000781c */ /* 0x000fe20003f0f070 */
[----:B------:R-:W-:-:S12]  /*130a0*/  NOP ;  /* 0x0000000000007918 */ /* 0x000fd80000000000 */
.L_x_1347:
        /* <DEDUP_REMOVED lines=11> */
.L_x_1348:
[----:B------:R1:W5:Y:S01]  /*13160*/  LDL.LU R4, [R1+0x24] ;  /* 0x0000240001047983 */ /* 0x0003620000300800 */
[----:B------:R1:W-:Y:S02]  /*13170*/  SYNCS.ARRIVE.TRANS64.A1T0 RZ, [R3+URZ+0x16830], RZ ;  /* 0x016830ff03ff79a7 */ /* 0x0003e4000810003f */
[----:B------:R-:W-:Y:S05]  /*13180*/  WARPSYNC.ALL ;  /* 0x0000000000007948 */ /* 0x000fea0003800000 */
[----:B------:R-:W-:Y:S01]  /*13190*/  ULDC.64 UR4, c[0x0][0x298] ;  /* 0x0000a60000047ab9 */ /* 0x000fe20000000a00 */
[----:B------:R-:W-:Y:S01]  /*131a0*/  VIADD R2, R22, 0x8400 ;  /* 0x0000840016027836 */ /* 0x000fe20000000000 */
[----:B------:R-:W-:Y:S01]  /*131b0*/  BSSY B6, `(.L_x_1349) ;  /* 0x000001b000067945 */ /* 0x000fe20003800000 */
[----:B------:R-:W-:Y:S03]  /*131c0*/  BAR.SYNC.DEFER_BLOCKING 0x8, 0x200 ;  /* 0x0208000000007b1d */ /* 0x000fe60000010000 */
[----:B------:R-:W-:-:S02]  /*131d0*/  LOP3.LUT P0, RZ, R2, 0x3ff, RZ, 0xc0, !PT ;  /* 0x000003ff02ff7812 */ /* 0x000fc4000780c0ff */
[----:B-----5:R-:W-:Y:S01]  /*131e0*/  SHF.R.S32.HI R0, RZ, 0x1f, R4 ;  /* 0x0000001fff007819 */ /* 0x020fe20000011404 */
[----:B-1----:R-:W-:-:S04]  /*131f0*/  IMAD.WIDE.U32 R2, R4, UR4, RZ ;  /* 0x0000000404027c25 */ /* 0x002fc8000f8e00ff */
[----:B------:R-:W-:Y:S01]  /*13200*/  IMAD R0, R0, UR4, RZ ;  /* 0x0000000400007c24 */ /* 0x000fe2000f8e02ff */
[----:B------:R1:W-:Y:S03]  /*13210*/  STL.64 [R1+0x28], R2 ;  /* 0x0000280201007387 */ /* 0x0003e60000100a00 */
[----:B------:R-:W-:-:S04]  /*13220*/  IMAD R0, R4, UR5, R0 ;  /* 0x0000000504007c24 */ /* 0x000fc8000f8e0200 */
[----:B------:R-:W-:-:S05]  /*13230*/  IMAD.IADD R0, R3, 0x1, R0 ;  /* 0x0000000103007824 */ /* 0x000fca00078e0200 */
[----:B------:R1:W-:Y:S01]  /*13240*/  STL [R1+0x24], R0 ;  /* 0x0000240001007387 */ /* 0x0003e20000100800 */
[----:B------:R-:W-:Y:S05]  /*13250*/  @!P0 BRA `(.L_x_1350) ;  /* 0x0000000000408947 */ /* 0x000fea0003800000 */
[----:B-1----:R-:W-:Y:S01]  /*13260*/  MOV R2, 0x0 ;  /* 0x0000000000027802 */ /* 0x002fe20000000f00 */
[----:B------:R-:W-:Y:S01]  /*13270*/  ULDC.64 UR6, c[0x4][0x88] ;  /* 0x0100220000067ab9 */ /* 0x000fe20000000a00 */
[----:B------:R-:W-:Y:S01]  /*13280*/  ULDC.64 UR8, c[0x4][0x90] ;  /* 0x0100240000087ab9 */ /* 0x000fe20000000a00 */
[----:B------:R-:W-:Y:S01]  /*13290*/  ULDC.64 UR4, c[0x4][0x20] ;  /* 0x0100080000047ab9 */ /* 0x000fe20000000a00 */
[----:B------:R-:W-:Y:S02]  /*132a0*/  IMAD.U32 R4, RZ, RZ, UR6 ;  /* 0x00000006ff047e24 */ /* 0x000fe4000f8e00ff */
[----:B------:R-:W1:Y:S01]  /*132b0*/  LDC.64 R2, c[0x4][R2] ;  /* 0x0100000002027b82 */ /* 0x000e620000000a00 */
[----:B0-----:R-:W-:Y:S02]  /*132c0*/  IMAD.U32 R5, RZ, RZ, UR7 ;  /* 0x00000007ff057e24 */ /* 0x001fe4000f8e00ff */
        /* <DEDUP_REMOVED lines=8> */
[----:B-1----:R-:W-:Y:S05]  /*13350*/  CALL.ABS.NOINC R2 ;  /* 0x0000000002007343 */ /* 0x002fea0003c00000 */
.L_x_1350:
[----:B------:R-:W-:Y:S05]  /*13360*/  BSYNC B6 ;  /* 0x0000000000067941 */ /* 0x000fea0003800000 */
.L_x_1349:
[----:B------:R-:W2:Y:S01]  /*13370*/  LDL.LU R20, [R1+0x24] ;  /* 0x0000240001147983 */ /* 0x000ea20000300800 */
[----:B------:R-:W-:Y:S01]  /*13380*/  ULDC.64 UR4, c[0x0][0x2d8] ;  /* 0x0000b60000047ab9 */ /* 0x000fe20000000a00 */
[----:B------:R-:W3:Y:S01]  /*13390*/  LDC R4, c[0x0][0x448] ;  /* 0x00011200ff047b82 */ /* 0x000ee20000000800 */
[----:B------:R-:W-:Y:S01]  /*133a0*/  ULDC.64 UR6, c[0x0][0x2c8] ;  /* 0x0000b20000067ab9 */ /* 0x000fe20000000a00 */
[----:B-1----:R-:W4:Y:S01]  /*133b0*/  LDL.LU.64 R2, [R1+0x28] ;  /* 0x0000280001027983 */ /* 0x002f220000300a00 */
[----:B------:R-:W-:-:S03]  /*133c0*/  ULDC.64 UR8, c[0x0][0x280] ;  /* 0x0000a00000087ab9 */ /* 0x000fc60000000a00 */
[----:B------:R-:W4:Y:S02]  /*133d0*/  LDL R0, [R1] ;  /* 0x0000000001007983 */ /* 0x000f240000100800 */
[----:B------:R-:W1:Y:S01]  /*133e0*/  LDC R10, c[0x0][0x448] ;  /* 0x00011200ff0a7b82 */ /* 0x000e620000000800 */
[----:B--2---:R-:W-:Y:S02]  /*133f0*/  IMAD.MOV.U32 R21, RZ, RZ, R20 ;  /* 0x000000ffff157224 */ /* 0x004fe400078e0014 */
[----:B------:R-:W2:Y:S01]  /*13400*/  LDL R20, [R1+0x4] ;  /* 0x0000040001147983 */ /* 0x000ea20000100800 */
[----:B---3--:R-:W-:Y:S01]  /*13410*/  ISETP.NE.AND P6, PT, R4, 0x1, PT ;  /* 0x000000010400780c */ /* 0x008fe20003fc5270 */
[----:B----4-:R-:W-:Y:S02]  /*13420*/  IMAD.MOV.U32 R3, RZ, RZ, R21 ;  /* 0x000000ffff037224 */ /* 0x010fe400078e0015 */
[----:B------:R-:W3:Y:S01]  /*13430*/  S2R R21, SR_TID.X ;  /* 0x0000000000157919 */ /* 0x000ee20000002100 */
[----:B------:R-:W-:Y:S01]  /*13440*/  LOP3.LUT P5, RZ, R0, 0x10, RZ, 0xc0, !PT ;  /* 0x0000001000ff7812 */ /* 0x000fe200078ac0ff */
[----:B------:R-:W-:-:S08]  /*13450*/  IMAD.WIDE.U32 R2, R18, UR4, R2 ;  /* 0x0000000412027c25 */ /* 0x000fd0000f8e0002 */
[----:B------:R-:W4:Y:S01]  /*13460*/  @P6 LDC R4, c[0x0][0x450] ;  /* 0x00011400ff046b82 */ /* 0x000f220000000800 */
[----:B---3--:R-:W-:-:S05]  /*13470*/  IMAD.SHL.U32 R21, R21, 0x10, RZ ;  /* 0x0000001015157824 */ /* 0x008fca00078e00ff */
[----:B------:R-:W-:Y:S01]  /*13480*/  LOP3.LUT R21, R21, 0x70, RZ, 0xc0, !PT ;  /* 0x0000007015157812 */ /* 0x000fe200078ec0ff */
[----:B--2---:R-:W-:Y:S02]  /*13490*/  IMAD R0, R20, UR4, RZ ;  /* 0x0000000414007c24 */ /* 0x004fe4000f8e02ff */
[----:B------:R-:W2:Y:S02]  /*134a0*/  S2R R20, SR_TID.X ;  /* 0x0000000000147919 */ /* 0x000ea40000002100 */
[----:B------:R-:W-:Y:S01]  /*134b0*/  IMAD R0, R18, UR5, R0 ;  /* 0x0000000512007c24 */ /* 0x000fe2000f8e0200 */
[----:B------:R-:W-:-:S03]  /*134c0*/  ULDC.64 UR4, c[0x0][0x2e0] ;  /* 0x0000b80000047ab9 */ /* 0x000fc60000000a00 */
[----:B------:R-:W-:Y:S01]  /*134d0*/  IMAD.IADD R3, R3, 0x1, R0 ;  /* 0x0000000103037824 */ /* 0x000fe200078e0200 */
[----:B------:R-:W-:-:S04]  /*134e0*/  SHF.R.S32.HI R0, RZ, 0x1f, R19 ;  /* 0x0000001fff007819 */ /* 0x000fc80000011413 */
[----:B------:R-:W-:-:S05]  /*134f0*/  SEL R0, R0, RZ, !P5 ;  /* 0x000000ff00007207 */ /* 0x000fca0006800000 */
[----:B0-----:R-:W-:Y:S01]  /*13500*/  IMAD R5, R0, UR4, RZ ;  /* 0x0000000400057c24 */ /* 0x001fe2000f8e02ff */
[----:B------:R-:W-:-:S05]  /*13510*/  SEL R0, R19, RZ, !P5 ;  /* 0x000000ff13007207 */ /* 0x000fca0006800000 */
[C---:B------:R-:W-:Y:S02]  /*13520*/  IMAD R5, R0.reuse, UR5, R5 ;  /* 0x0000000500057c24 */ /* 0x040fe4000f8e0205 */
[----:B------:R-:W-:Y:S01]  /*13530*/  IMAD.WIDE.U32 R2, R0, UR4, R2 ;  /* 0x0000000400027c25 */ /* 0x000fe2000f8e0002 */
[----:B------:R-:W-:Y:S01]  /*13540*/  ULDC.64 UR4, c[0x0][0x2d0] ;  /* 0x0000b40000047ab9 */ /* 0x000fe20000000a00 */
[----:B------:R-:W0:Y:S02]  /*13550*/  @P6 LDC R0, c[0x0][0x44c] ;  /* 0x00011300ff006b82 */ /* 0x000e240000000800 */
[----:B------:R-:W-:Y:S01]  /*13560*/  IMAD.IADD R3, R3, 0x1, R5 ;  /* 0x0000000103037824 */ /* 0x000fe200078e0205 */
[----:B--2---:R-:W-:-:S04]  /*13570*/  LOP3.LUT R20, R20, 0x7f, RZ, 0xc0, !PT ;  /* 0x0000007f14147812 */ /* 0x004fc800078ec0ff */
[----:B------:R-:W-:-:S04]  /*13580*/  SHF.R.U32.HI R20, RZ, 0x3, R20 ;  /* 0x00000003ff147819 */ /* 0x000fc80000011614 */
[----:B------:R-:W-:-:S05]  /*13590*/  LOP3.LUT R20, R20, R21, RZ, 0xfc, !PT ;  /* 0x0000001514147212 */ /* 0x000fca00078efcff */
[----:B------:R-:W-:Y:S02]  /*135a0*/  IMAD.IADD R8, R20, 0x1, R26 ;  /* 0x0000000114087824 */ /* 0x000fe400078e021a */
[----:B------:R2:W5:Y:S02]  /*135b0*/  LDL R20, [R1+0x20] ;  /* 0x0000200001147983 */ /* 0x0005640000100800 */
[----:B------:R-:W-:Y:S02]  /*135c0*/  IMAD.MOV.U32 R5, RZ, RZ, R8 ;  /* 0x000000ffff057224 */ /* 0x000fe400078e0008 */
[----:B0-----:R-:W-:Y:S01]  /*135d0*/  @P6 IMAD.HI.U32 R0, R8, R0, RZ ;  /* 0x0000000008006227 */ /* 0x001fe200078e00ff */
[----:B------:R-:W0:Y:S04]  /*135e0*/  S2R R21, SR_TID.X ;  /* 0x0000000000157919 */ /* 0x000e280000002100 */
[----:B----4-:R-:W-:-:S04]  /*135f0*/  @P6 SHF.R.U32.HI R5, RZ, R4, R0 ;  /* 0x00000004ff056219 */ /* 0x010fc80000011600 */
[----:B------:R-:W-:-:S05]  /*13600*/  SHF.R.S32.HI R0, RZ, 0x1f, R5 ;  /* 0x0000001fff007819 */ /* 0x000fca0000011405 */
[----:B------:R-:W-:-:S04]  /*13610*/  IMAD R0, R0, UR4, RZ ;  /* 0x0000000400007c24 */ /* 0x000fc8000f8e02ff */
[C---:B------:R-:W-:Y:S02]  /*13620*/  IMAD R6, R5.reuse, UR5, R0 ;  /* 0x0000000505067c24 */ /* 0x040fe4000f8e0200 */
[----:B------:R-:W-:Y:S02]  /*13630*/  IMAD.MOV R0, RZ, RZ, -R5 ;  /* 0x000000ffff007224 */ /* 0x000fe400078e0a05 */
[----:B------:R-:W-:-:S04]  /*13640*/  IMAD.WIDE.U32 R4, R5, UR4, R2 ;  /* 0x0000000405047c25 */ /* 0x000fc8000f8e0002 */
[----:B-1----:R-:W-:Y:S02]  /*13650*/  IMAD R0, R10, R0, R8 ;  /* 0x000000000a007224 */ /* 0x002fe400078e0208 */
[----:B------:R-:W-:Y:S02]  /*13660*/  IMAD.IADD R5, R5, 0x1, R6 ;  /* 0x0000000105057824 */ /* 0x000fe400078e0206 */
[----:B------:R-:W-:Y:S01]  /*13670*/  VIADD R8, R8, 0x80 ;  /* 0x0000008008087836 */ /* 0x000fe20000000000 */
[----:B------:R-:W-:Y:S01]  /*13680*/  SHF.R.S32.HI R9, RZ, 0x1f, R0 ;  /* 0x0000001fff097819 */ /* 0x000fe20000011400 */
[----:B------:R-:W-:Y:S01]  /*13690*/  IMAD.WIDE.U32 R6, R0, UR6, R4 ;  /* 0x0000000600067c25 */ /* 0x000fe2000f8e0004 */
[----:B0-----:R-:W-:Y:S01]  /*136a0*/  LOP3.LUT R21, R21, 0x7f, RZ, 0xc0, !PT ;  /* 0x0000007f15157812 */ /* 0x001fe200078ec0ff */
[----:B------:R-:W0:Y:S02]  /*136b0*/  @P6 LDC R5, c[0x0][0x450] ;  /* 0x00011400ff056b82 */ /* 0x000e240000000800 */
[----:B------:R-:W-:Y:S01]  /*136c0*/  IMAD R9, R9, UR6, RZ ;  /* 0x0000000609097c24 */ /* 0x000fe2000f8e02ff */
[----:B------:R-:W-:-:S02]  /*136d0*/  LEA R4, P0, R6, UR8, 0x1 ;  /* 0x0000000806047c11 */ /* 0x000fc4000f8008ff */
[----:B------:R-:W-:Y:S01]  /*136e0*/  SHF.R.U32.HI R21, RZ, 0x3, R21 ;  /* 0x00000003ff157819 */ /* 0x000fe20000011615 */
[----:B------:R-:W-:-:S04]  /*136f0*/  IMAD R0, R0, UR7, R9 ;  /* 0x0000000700007c24 */ /* 0x000fc8000f8e0209 */
[----:B------:R-:W-:-:S05]  /*13700*/  IMAD.IADD R0, R7, 0x1, R0 ;  /* 0x0000000107007824 */ /* 0x000fca00078e0200 */
[----:B------:R-:W-:Y:S02]  /*13710*/  LEA.HI.X R0, R6, UR9, R0, 0x1, P0 ;  /* 0x0000000906007c11 */ /* 0x000fe400080f0c00 */
[----:B------:R-:W1:Y:S02]  /*13720*/  @P6 LDC R6, c[0x0][0x44c] ;  /* 0x00011300ff066b82 */ /* 0x000e640000000800 */
[----:B-1----:R-:W-:-:S04]  /*13730*/  @P6 IMAD.HI.U32 R7, R8, R6, RZ ;  /* 0x0000000608076227 */ /* 0x002fc800078e00ff */
[----:B------:R-:W-:Y:S01]  /*13740*/  IMAD.MOV.U32 R6, RZ, RZ, R8 ;  /* 0x000000ffff067224 */ /* 0x000fe200078e0008 */
[----:B0-----:R-:W-:-:S04]  /*13750*/  @P6 SHF.R.U32.HI R6, RZ, R5, R7 ;  /* 0x00000005ff066219 */ /* 0x001fc80000011607 */
[--C-:B------:R-:W-:Y:S01]  /*13760*/  SHF.R.S32.HI R7, RZ, 0x1f, R6.reuse ;  /* 0x0000001fff077819 */ /* 0x100fe20000011406 */
[----:B------:R-:W-:Y:S02]  /*13770*/  IMAD.MOV R5, RZ, RZ, -R6 ;  /* 0x000000ffff057224 */ /* 0x000fe400078e0a06 */
[----:B------:R-:W-:-:S04]  /*13780*/  IMAD.WIDE.U32 R2, R6, UR4, R2 ;  /* 0x0000000406027c25 */ /* 0x000fc8000f8e0002 */
[----:B------:R-:W-:Y:S02]  /*13790*/  IMAD R5, R10, R5, R8 ;  /* 0x000000050a057224 */ /* 0x000fe400078e0208 */
[----:B------:R-:W-:Y:S01]  /*137a0*/  IMAD R7, R7, UR4, RZ ;  /* 0x0000000407077c24 */ /* 0x000fe2000f8e02ff */
[----:B------:R-:W-:Y:S02]  /*137b0*/  ULDC UR4, c[0x0][0x2b8] ;  /* 0x0000ae0000047ab9 */ /* 0x000fe40000000800 */
[----:B------:R-:W-:Y:S01]  /*137c0*/  ISETP.GE.AND P0, PT, R28, UR4, PT ;  /* 0x000000041c007c0c */ /* 0x000fe2000bf06270 */
[----:B------:R-:W-:Y:S01]  /*137d0*/  IMAD R7, R6, UR5, R7 ;  /* 0x0000000506077c24 */ /* 0x000fe2000f8e0207 */
[----:B------:R-:W-:Y:S01]  /*137e0*/  SHF.R.S32.HI R6, RZ, 0x1f, R5 ;  /* 0x0000001fff067819 */ /* 0x000fe20000011405 */
[----:B------:R-:W-:Y:S02]  /*137f0*/  UMOV UR4, 0xffffffff ;  /* 0xffffffff00047882 */ /* 0x000fe40000000000 */
[----:B------:R-:W-:-:S02]  /*13800*/  IMAD.IADD R3, R3, 0x1, R7 ;  /* 0x0000000103037824 */ /* 0x000fc400078e0207 */
[----:B------:R-:W-:Y:S02]  /*13810*/  IMAD R6, R6, UR6, RZ ;  /* 0x0000000606067c24 */ /* 0x000fe4000f8e02ff */
[----:B------:R-:W-:-:S04]  /*13820*/  IMAD.WIDE.U32 R2, R5, UR6, R2 ;  /* 0x0000000605027c25 */ /* 0x000fc8000f8e0002 */
[----:B------:R-:W-:Y:S01]  /*13830*/  IMAD R6, R5, UR7, R6 ;  /* 0x0000000705067c24 */ /* 0x000fe2000f8e0206 */
[----:B------:R-:W-:-:S03]  /*13840*/  LEA R5, P1, R2, UR8, 0x1 ;  /* 0x0000000802057c11 */ /* 0x000fc6000f8208ff */
[----:B------:R-:W-:-:S05]  /*13850*/  IMAD.IADD R6, R3, 0x1, R6 ;  /* 0x0000000103067824 */ /* 0x000fca00078e0206 */
[----:B------:R-:W-:Y:S01]  /*13860*/  LEA.HI.X R2, R2, UR9, R6, 0x1, P1 ;  /* 0x0000000902027c11 */ /* 0x000fe200088f0c06 */
[----:B--2---:R-:W-:Y:S06]  /*13870*/  BRA.DIV UR4, `(.L_x_1351) ;  /* 0x0000003e04dc7947 */ /* 0x004fec000b800000 */
[----:B------:R-:W0:Y:S01]  /*13880*/  SHFL.IDX PT, R7, R4, RZ, 0x181f ;  /* 0x00181fff04077589 */ /* 0x000e2200000e0000 */
[----:B------:R-:W-:Y:S02]  /*13890*/  IMAD R3, R29, R10, RZ ;  /* 0x0000000a1d037224 */ /* 0x000fe400078e02ff */
[----:B------:R-:W-:Y:S01]  /*138a0*/  IMAD.IADD R26, R21, 0x1, R26 ;  /* 0x00000001151a7824 */ /* 0x000fe200078e021a */
        /* <DEDUP_REMOVED lines=8> */
[----:B-----5:R0:W-:Y:S02]  /*13930*/  @!P2 LDGSTS.E.BYPASS.LTC128B.128 [R20+0x8400], desc[UR52][R6.64], !P0 ;  /* 0x084000000614afae */ /* 0x0201e4000c101d74 */
        /* <DEDUP_REMOVED lines=62> */
[----:B0-----:R-:W-:-:S05]  /*13d20*/  VIADD R4, R26, 0x80 ;  /* 0x000000801a047836 */ /* 0x001fca0000000000 */
[----:B------:R-:W-:Y:S01]  /*13d30*/  ISETP.GE.AND P1, PT, R4, R3, PT ;  /* 0x000000030400720c */ /* 0x000fe20003f26270 */
[----:B------:R-:W-:-:S05]  /*13d40*/  VIADD R4, R26, 0x70 ;  /* 0x000000701a047836 */ /* 0x000fca0000000000 */
[----:B------:R-:W-:Y:S02]  /*13d50*/  ISETP.GE.AND P2, PT, R4, R3, PT ;  /* 0x000000030400720c */ /* 0x000fe40003f46270 */
[----:B------:R-:W0:Y:S11]  /*13d60*/  SHFL.IDX PT, R4, R5, RZ, 0x181f ;  /* 0x00181fff05047589 */ /* 0x000e3600000e0000 */
[----:B-1----:R-:W-:-:S05]  /*13d70*/  @!P2 LEA R6, P3, R28, R6, 0x1 ;  /* 0x000000061c06a211 */ /* 0x002fca00078608ff */
[----:B------:R-:W-:Y:S02]  /*13d80*/  @!P2 IMAD.X R7, RZ, RZ, R0, P3 ;  /* 0x000000ffff07a224 */ /* 0x000fe400018e0600 */
[----:B------:R-:W1:Y:S04]  /*13d90*/  SHFL.IDX PT, R0, R2, RZ, 0x181f ;  /* 0x00181fff02007589 */ /* 0x000e6800000e0000 */
[----:B------:R2:W-:Y:S01]  /*13da0*/  @!P2 LDGSTS.E.BYPASS.LTC128B.128 [R20+0xbc00], desc[UR52][R6.64], !P0 ;  /* 0x0bc000000614afae */ /* 0x0005e2000c101d74 */
[----:B0-----:R-:W-:-:S05]  /*13db0*/  @!P1 LEA R4, P3, R28, R4, 0x1 ;  /* 0x000000041c049211 */ /* 0x001fca00078608ff */
[----:B--2---:R-:W-:Y:S02]  /*13dc0*/  @!P1 IMAD.MOV.U32 R6, RZ, RZ, R4 ;  /* 0x000000ffff069224 */ /* 0x004fe400078e0004 */
[----:B-1----:R-:W-:-:S04]  /*13dd0*/  @!P1 IMAD.X R0, RZ, RZ, R0, P3 ;  /* 0x000000ffff009224 */ /* 0x002fc800018e0600 */
[----:B------:R-:W-:Y:S02]  /*13de0*/  @!P1 IMAD.MOV.U32 R7, RZ, RZ, R0 ;  /* 0x000000ffff079224 */ /* 0x000fe400078e0000 */
[----:B------:R-:W-:-:S03]  /*13df0*/  VIADD R0, R26, 0x90 ;  /* 0x000000901a007836 */ /* 0x000fc60000000000 */
[----:B------:R0:W-:Y:S02]  /*13e00*/  @!P1 LDGSTS.E.BYPASS.LTC128B.128 [R20+0xc400], desc[UR52][R6.64], !P0 ;  /* 0x0c40000006149fae */ /* 0x0001e4000c101d74 */
[----:B------:R-:W-:Y:S02]  /*13e10*/  ISETP.GE.AND P1, PT, R0, R3, PT ;  /* 0x000000030000720c */ /* 0x000fe40003f26270 */
[----:B------:R-:W-:Y:S04]  /*13e20*/  SHFL.IDX PT, R0, R2, 0x1, 0x181f ;  /* 0x00381f0002007f89 */ /* 0x000fe800000e0000 */
[----:B0-----:R-:W0:Y:S07]  /*13e30*/  SHFL.IDX PT, R6, R5, 0x1, 0x181f ;  /* 0x00381f0005067f89 */ /* 0x001e2e00000e0000 */
        /* <DEDUP_REMOVED lines=11> */
[----:B------:R0:W1:Y:S04]  /*13ef0*/  SHFL.IDX PT, R0, R2, 0x3, 0x181f ;  /* 0x00781f0002007f89 */ /* 0x00006800000e0000 */
[----:B------:R0:W-:Y:S04]  /*13f00*/  @!P2 LDGSTS.E.BYPASS.LTC128B.128 [R20+0xd400], desc[UR52][R6.64], !P0 ;  /* 0x0d4000000614afae */ /* 0x0001e8000c101d74 */
[----:B------:R0:W2:Y:S02]  /*13f10*/  SHFL.IDX PT, R2, R5, 0x3, 0x181f ;  /* 0x00781f0005027f89 */ /* 0x0000a400000e0000 */
.L_x_1452:
        /* <DEDUP_REMOVED lines=10> */
.L_x_1352:
        /* <DEDUP_REMOVED lines=18> */
.L_x_1453:
[----:B------:R-:W-:Y:S05]  /*140e0*/  BSYNC B0 ;  /* 0x0000000000007941 */ /* 0x000fea0003800000 */
.L_x_1353:
[----:B------:R-:W2:Y:S04]  /*140f0*/  LDL.LU R3, [R1+0x30] ;  /* 0x0000300001037983 */ /* 0x000ea80000300800 */
[----:B------:R-:W3:Y:S01]  /*14100*/  LDL R2, [R1+0x14] ;  /* 0x0000140001027983 */ /* 0x000ee20000100800 */
[----:B------:R-:W-:Y:S01]  /*14110*/  BSSY B0, `(.L_x_1355) ;  /* 0x0000108000007945 */ /* 0x000fe20003800000 */
[----:B--2---:R-:W-:-:S05]  /*14120*/  VIADD R7, R3, 0xfffffffe ;  /* 0xfffffffe03077836 */ /* 0x004fca0000000000 */
[----:B---3--:R-:W-:-:S13]  /*14130*/  ISETP.GE.AND P0, PT, R7, R2, PT ;  /* 0x000000020700720c */ /* 0x008fda0003f06270 */
[----:B------:R-:W-:Y:S05]  /*14140*/  @!P0 BRA `(.L_x_1356) ;  /* 0x0000001000108947 */ /* 0x000fea0003800000 */
[----:B------:R-:W-:Y:S01]  /*14150*/  ULDC UR4, c[0x0][0x2f4] ;  /* 0x0000bd0000047ab9 */ /* 0x000fe20000000800 */
[----:B------:R-:W-:Y:S01]  /*14160*/  IMAD.MOV.U32 R6, RZ, RZ, R24 ;  /* 0x000000ffff067224 */ /* 0x000fe200078e0018 */
[----:B------:R-:W-:Y:S01]  /*14170*/  ISETP.GE.AND P1, PT, R28, UR4, PT ;  /* 0x000000041c007c0c */ /* 0x000fe2000bf26270 */
[----:B------:R-:W-:Y:S02]  /*14180*/  IMAD.MOV.U32 R20, RZ, RZ, R27 ;  /* 0x000000ffff147224 */ /* 0x000fe400078e001b */
[----:B------:R-:W-:-:S10]  /*14190*/  IMAD.MOV.U32 R29, RZ, RZ, R25 ;  /* 0x000000ffff1d7224 */ /* 0x000fd400078e0019 */
.L_x_1369:
[----:B------:R-:W2:Y:S01]  /*141a0*/  LDL R9, [R1+0x18] ;  /* 0x0000180001097983 */ /* 0x000ea20000100800 */
[----:B------:R-:W1:Y:S03]  /*141b0*/  LDC R3, c[0x0][0x430] ;  /* 0x00010c00ff037b82 */ /* 0x000e660000000800 */
[----:B------:R-:W3:Y:S04]  /*141c0*/  LDL R8, [R1+0x1c] ;  /* 0x00001c0001087983 */ /* 0x000ee80000100800 */
[----:B------:R-:W4:Y:S01]  /*141d0*/  LDL R5, [R1+0x8] ;  /* 0x0000080001057983 */ /* 0x000f220000100800 */
[----:B------:R-:W0:Y:S01]  /*141e0*/  S2R R2, SR_TID.X ;  /* 0x0000000000027919 */ /* 0x000e220000002100 */
[----:B-1----:R-:W-:-:S13]  /*141f0*/  ISETP.NE.AND P0, PT, R3, 0x1, PT ;  /* 0x000000010300780c */ /* 0x002fda0003f05270 */
[----:B------:R-:W1:Y:S01]  /*14200*/  @P0 LDC R4, c[0x0][0x434] ;  /* 0x00010d00ff040b82 */ /* 0x000e620000000800 */
[----:B0-----:R-:W-:-:S04]  /*14210*/  LOP3.LUT R0, R2, 0x7f, RZ, 0xc0, !PT ;  /* 0x0000007f02007812 */ /* 0x001fc800078ec0ff */
[----:B------:R-:W-:-:S03]  /*14220*/  SHF.R.U32.HI R3, RZ, 0x3, R0 ;  /* 0x00000003ff037819 */ /* 0x000fc60000011600 */
[----:B------:R-:W0:Y:S01]  /*14230*/  @P0 LDC R0, c[0x0][0x438] ;  /* 0x00010e00ff000b82 */ /* 0x000e220000000800 */
[----:B------:R-:W-:Y:S02]  /*14240*/  IMAD.SHL.U32 R2, R2, 0x10, RZ ;  /* 0x0000001002027824 */ /* 0x000fe400078e00ff */
[----:B------:R-:W-:-:S03]  /*14250*/  IMAD R3, R7, 0x80, R3 ;  /* 0x0000008007037824 */ /* 0x000fc600078e0203 */
[----:B------:R-:W-:Y:S01]  /*14260*/  LOP3.LUT R2, R2, 0x70, RZ, 0xc0, !PT ;  /* 0x0000007002027812 */ /* 0x000fe200078ec0ff */
[----:B------:R-:W-:Y:S05]  /*14270*/  YIELD ;  /* 0x0000000000007946 */ /* 0x000fea0003800000 */
[----:B------:R-:W-:Y:S01]  /*14280*/  ULDC UR4, c[0x0][0x430] ;  /* 0x00010c0000047ab9 */ /* 0x000fe20000000800 */
        /* <DEDUP_REMOVED lines=27> */
.L_x_1357:
[----:B------:R-:W-:Y:S01]  /*14440*/  IMAD R5, R24, 0x8, R22 ;  /* 0x0000000818057824 */ /* 0x000fe200078e0216 */
[----:B------:R-:W-:Y:S01]  /*14450*/  SHF.L.U32 R2, R27, 0x1f, RZ ;  /* 0x0000001f1b027819 */ /* 0x000fe200000006ff */
[----:B------:R-:W-:Y:S03]  /*14460*/  BSSY B1, `(.L_x_1358) ;  /* 0x0000003000017945 */ /* 0x000fe60003800000 */
[----:B------:R-:W0:Y:S02]  /*14470*/  SYNCS.PHASECHK.TRANS64.TRYWAIT P0, [R5+URZ+0x16840], R2 ;  /* 0x01684002050075a7 */ /* 0x000e24000800017f */
[----:B0-----:R-:W-:Y:S05]  /*14480*/  @!P0 BRA `(.L_x_1359) ;  /* 0x0000004000d08947 */ /* 0x001fea0003800000 */
.L_x_1454:
[----:B------:R-:W-:Y:S05]  /*14490*/  BSYNC B1 ;  /* 0x0000000000017941 */ /* 0x000fea0003800000 */
.L_x_1358:
[----:B------:R-:W2:Y:S04]  /*144a0*/  LDL R3, [R1] ;  /* 0x0000000001037983 */ /* 0x000ea80000100800 */
[----:B------:R-:W3:Y:S01]  /*144b0*/  LDL R8, [R1+0x4] ;  /* 0x0000040001087983 */ /* 0x000ee20000100800 */
[----:B------:R-:W-:Y:S01]  /*144c0*/  SHF.R.S32.HI R21, RZ, 0x1f, R0 ;  /* 0x0000001fff157819 */ /* 0x000fe20000011400 */
[----:B------:R-:W-:Y:S01]  /*144d0*/  ULDC.64 UR4, c[0x0][0x300] ;  /* 0x0000c00000047ab9 */ /* 0x000fe20000000a00 */
[----:B------:R-:W1:Y:S03]  /*144e0*/  S2R R9, SR_TID.X ;  /* 0x0000000000097919 */ /* 0x000e660000002100 */
[----:B------:R-:W-:-:S04]  /*144f0*/  IMAD R7, R21, UR4, RZ ;  /* 0x0000000415077c24 */ /* 0x000fc8000f8e02ff */
[C---:B------:R-:W-:Y:S02]  /*14500*/  IMAD R7, R0.reuse, UR5, R7 ;  /* 0x0000000500077c24 */ /* 0x040fe4000f8e0207 */
[----:B-1----:R-:W-:Y:S01]  /*14510*/  IMAD.SHL.U32 R11, R9, 0x8, RZ ;  /* 0x00000008090b7824 */ /* 0x002fe200078e00ff */
        /* <DEDUP_REMOVED lines=27> */
[----:B0-----:R-:W-:-:S05]  /*146d0*/  IADD3 R2, P0, R2, R7, RZ ;  /* 0x0000000702027210 */ /* 0x001fca0007f1e0ff */
[----:B-1----:R-:W-:-:S05]  /*146e0*/  IMAD.X R3, RZ, RZ, R3, P0 ;  /* 0x000000ffff037224 */ /* 0x002fca00000e0603 */
        /* <DEDUP_REMOVED lines=34> */
.L_x_1472:
        /* <DEDUP_REMOVED lines=8> */
.L_x_1361:
        /* <DEDUP_REMOVED lines=11> */
.L_x_1362:
[----:B------:R1:W-:Y:S01]  /*14a40*/  SYNCS.ARRIVE.TRANS64.A1T0 RZ, [R5+URZ+0x16830], RZ ;  /* 0x016830ff05ff79a7 */ /* 0x0003e2000810003f */
[----:B------:R-:W-:Y:S05]  /*14a50*/  @!P3 BRA `(.L_x_1363) ;  /* 0x000000000004b947 */ /* 0x000fea0003800000 */
[----:B------:R-:W-:Y:S01]  /*14a60*/  BPT.TRAP 0x1 ;  /* 0x000000040000795c */ /* 0x000fe20000300000 */
.L_x_1363:
[----:B------:R-:W-:Y:S01]  /*14a70*/  SHF.L.U32 R2, R20, 0x1f, RZ ;  /* 0x0000001f14027819 */ /* 0x000fe200000006ff */
[----:B-1----:R-:W-:Y:S01]  /*14a80*/  IMAD R5, R6, 0x8, R22 ;  /* 0x0000000806057824 */ /* 0x002fe200078e0216 */
[----:B------:R-:W-:Y:S03]  /*14a90*/  BSSY B1, `(.L_x_1364) ;  /* 0x0000003000017945 */ /* 0x000fe60003800000 */
[----:B------:R-:W1:Y:S02]  /*14aa0*/  SYNCS.PHASECHK.TRANS64.TRYWAIT P0, [R5+URZ+0x16860], R2 ;  /* 0x01686002050075a7 */ /* 0x000e64000800017f */
[----:B-1----:R-:W-:Y:S05]  /*14ab0*/  @!P0 BRA `(.L_x_1365) ;  /* 0x0000004400888947 */ /* 0x002fea0003800000 */
.L_x_1473:
[----:B------:R-:W-:Y:S05]  /*14ac0*/  BSYNC B1 ;  /* 0x0000000000017941 */ /* 0x000fea0003800000 */
.L_x_1364:
        /* <DEDUP_REMOVED lines=60> */
.L_x_1491:
        /* <DEDUP_REMOVED lines=28> */
.L_x_1367:
        /* <DEDUP_REMOVED lines=12> */
.L_x_1368:
[----:B------:R-:W2:Y:S01]  /*15110*/  LDL R0, [R1+0x14] ;  /* 0x0000140001007983 */ /* 0x000ea20000100800 */
[----:B------:R1:W-:Y:S01]  /*15120*/  SYNCS.ARRIVE.TRANS64.A1T0 RZ, [R5+URZ+0x16850], RZ ;  /* 0x016850ff05ff79a7 */ /* 0x0003e2000810003f */
[C---:B------:R-:W-:Y:S02]  /*15130*/  VIADD R7, R25.reuse, 0xffffffff ;  /* 0xffffffff19077836 */ /* 0x040fe40000000000 */
[----:B------:R-:W-:Y:S02]  /*15140*/  IMAD.MOV.U32 R6, RZ, RZ, R24 ;  /* 0x000000ffff067224 */ /* 0x000fe400078e0018 */
[----:B------:R-:W-:Y:S02]  /*15150*/  IMAD.MOV.U32 R20, RZ, RZ, R27 ;  /* 0x000000ffff147224 */ /* 0x000fe400078e001b */
[----:B------:R-:W-:Y:S01]  /*15160*/  IMAD.MOV.U32 R29, RZ, RZ, R25 ;  /* 0x000000ffff1d7224 */ /* 0x000fe200078e0019 */
[----:B--2---:R-:W-:-:S13]  /*15170*/  ISETP.GT.AND P0, PT, R25, R0, PT ;  /* 0x000000001900720c */ /* 0x004fda0003f04270 */
[----:B-1----:R-:W-:Y:S05]  /*15180*/  @P0 BRA `(.L_x_1369) ;  /* 0xfffffff000040947 */ /* 0x002fea000383ffff */
.L_x_1356:
[----:B------:R-:W-:Y:S05]  /*15190*/  BSYNC B0 ;  /* 0x0000000000007941 */ /* 0x000fea0003800000 */
.L_x_1355:
[----:B0-----:R-:W0:Y:S01]  /*151a0*/  S2R R0, SR_TID.X ;  /* 0x0000000000007919 */ /* 0x001e220000002100 */
[----:B------:R-:W-:Y:S01]  /*151b0*/  BSSY B0, `(.L_x_1370) ;  /* 0x0000010000007945 */ /* 0x000fe20003800000 */
        /* <DEDUP_REMOVED lines=14> */
[----:B0-----:R-:W-:-:S07]  /*152a0*/  IADD3 R16, R0, UR38, R7 ;  /* 0x0000002600107c10 */ /* 0x001fce000fffe007 */
.L_x_1371:
[----:B------:R-:W-:Y:S05]  /*152b0*/  BSYNC B0 ;  /* 0x0000000000007941 */ /* 0x000fea0003800000 */
.L_x_1370:
[----:B------:R-:W-:-:S05]  /*152c0*/  IMAD.U32 R0, RZ, RZ, UR37 ;  /* 0x00000025ff007e24 */ /* 0x000fca000f8e00ff */
[----:B------:R-:W-:-:S13]  /*152d0*/  ISETP.NE.AND P0, PT, R0, 0x3, PT ;  /* 0x000000030000780c */ /* 0x000fda0003f05270 */
[----:B------:R-:W-:Y:S05]  /*152e0*/  @!P0 BRA `(.L_x_1372) ;  /* 0x0000000000048947 */ /* 0x000fea0003800000 */
[----:B------:R-:W-:Y:S01]  /*152f0*/  BPT.TRAP 0x1 ;  /* 0x000000040000795c */ /* 0x000fe20000300000 */
.L_x_1372:
[----:B------:R-:W2:Y:S01]  /*15300*/  LDL.LU R2, [R1+0x10] ;  /* 0x0000100001027983 */ /* 0x000ea20000300800 */
[----:B------:R-:W-:Y:S01]  /*15310*/  IMAD R0, R24, 0x8, R22 ;  /* 0x0000000818007824 */ /* 0x000fe200078e0216 */
[----:B------:R-:W-:Y:S01]  /*15320*/  SHF.L.U32 R3, R27, 0x1f, RZ ;  /* 0x0000001f1b037819 */ /* 0x000fe200000006ff */
[----:B------:R-:W-:Y:S03]  /*15330*/  BSSY B0, `(.L_x_1373) ;  /* 0x0000004000007945 */ /* 0x000fe60003800000 */
[----:B------:R-:W0:Y:S01]  /*15340*/  SYNCS.PHASECHK.TRANS64.TRYWAIT P0, [R0+URZ+0x16860], R3 ;  /* 0x01686003000075a7 */ /* 0x000e22000800017f */
[----:B--2---:R-:W-:Y:S01]  /*15350*/  IMAD R6, R25, -0x80, R2 ;  /* 0xffffff8019067824 */ /* 0x004fe200078e0202 */
[----:B0-----:R-:W-:Y:S06]  /*15360*/  @!P0 BRA `(.L_x_1374) ;  /* 0x0000004400b88947 */ /* 0x001fec0003800000 */
.L_x_1492:
[----:B------:R-:W-:Y:S05]  /*15370*/  BSYNC B0 ;  /* 0x0000000000007941 */ /* 0x000fea0003800000 */
.L_x_1373:
[----:B------:R-:W1:Y:S01]  /*15380*/  S2R R7, SR_TID.X ;  /* 0x0000000000077919 */ /* 0x000e620000002100 */
[----:B------:R-:W-:Y:S02]  /*15390*/  ULDC UR4, c[0x0][0x2f4] ;  /* 0x0000bd0000047ab9 */ /* 0x000fe40000000800 */
[----:B------:R-:W-:Y:S01]  /*153a0*/  ISETP.GE.AND P0, PT, R28, UR4, PT ;  /* 0x000000041c007c0c */ /* 0x000fe2000bf06270 */
[----:B------:R-:W-:Y:S01]  /*153b0*/  UMOV UR4, 0xffffffff ;  /* 0xffffffff00047882 */ /* 0x000fe20000000000 */
        /* <DEDUP_REMOVED lines=10> */
[----:B------:R-:W1:Y:S01]  /*15460*/  SHFL.IDX PT, R14, R17, RZ, 0x181f ;  /* 0x00181fff110e7589 */ /* 0x000e6200000e0000 */
[----:B------:R-:W-:Y:S01]  /*15470*/  IMAD.SHL.U32 R5, R28, 0x2, RZ ;  /* 0x000000021c057824 */ /* 0x000fe200078e00ff */
[----:B------:R-:W-:Y:S01]  /*15480*/  ISETP.LT.OR P1, PT, R6, 0x1, P0 ;  /* 0x000000010600780c */ /* 0x000fe20000721670 */
[----:B------:R-:W-:Y:S01]  /*15490*/  IMAD R4, R4, 0x2, R22 ;  /* 0x0000000204047824 */ /* 0x000fe200078e0216 */
[----:B0-----:R-:W0:Y:S04]  /*154a0*/  SHFL.IDX PT, R3, R23, RZ, 0x181f ;  /* 0x00181fff17037589 */ /* 0x001e2800000e0000 */
        /* <DEDUP_REMOVED lines=33> */
[----:B0-----:R-:W-:-:S05]  /*156c0*/  IADD3 R2, P2, R9, R5, RZ ;  /* 0x0000000509027210 */ /* 0x001fca0007f5e0ff */
[----:B-1----:R-:W-:-:S05]  /*156d0*/  IMAD.X R3, RZ, RZ, R7, P2 ;  /* 0x000000ffff037224 */ /* 0x002fca00010e0607 */
[----:B------:R0:W-:Y:S01]  /*156e0*/  LDGSTS.E.BYPASS.LTC128B.128 [R4+0x2c00], desc[UR52][R2.64], !P1 ;  /* 0x02c0000002047fae */ /* 0x0001e2000c901d74 */
[----:B------:R-:W-:Y:S02]  /*156f0*/  ISETP.LT.OR P1, PT, R6, 0x61, P0 ;  /* 0x000000610600780c */ /* 0x000fe40000721670 */
[----:B0-----:R-:W-:Y:S02]  /*15700*/  IADD3 R2, P2, R14, R5, RZ ;  /* 0x000000050e027210 */ /* 0x001fe40007f5e0ff */
[----:B------:R0:W1:Y:S03]  /*15710*/  SHFL.IDX PT, R14, R17, 0x7, 0x181f ;  /* 0x00f81f00110e7f89 */ /* 0x00006600000e0000 */
[----:B--2---:R-:W-:-:S06]  /*15720*/  IMAD.X R3, RZ, RZ, R8, P2 ;  /* 0x000000ffff037224 */ /* 0x004fcc00010e0608 */
[----:B---3--:R0:W-:Y:S02]  /*15730*/  LDGSTS.E.BYPASS.LTC128B.128 [R4+0x3400], desc[UR52][R2.64], !P1 ;  /* 0x0340000002047fae */ /* 0x0081e4000c901d74 */
.L_x_1510:
        /* <DEDUP_REMOVED lines=9> */
.L_x_1376:
        /* <DEDUP_REMOVED lines=11> */
.L_x_1377:
[----:B------:R-:W-:Y:S01]  /*15880*/  VIADD R24, R24, 0x1 ;  /* 0x0000000118187836 */ /* 0x000fe20000000000 */
[----:B------:R0:W-:Y:S04]  /*15890*/  SYNCS.ARRIVE.TRANS64.A1T0 RZ, [R0+URZ+0x16850], RZ ;  /* 0x016850ff00ff79a7 */ /* 0x0001e8000810003f */
[----:B------:R-:W-:-:S04]  /*158a0*/  ISETP.NE.AND P0, PT, R24, 0x2, PT ;  /* 0x000000021800780c */ /* 0x000fc80003f05270 */
[----:B0-----:R-:W-:Y:S02]  /*158b0*/  SEL R0, RZ, 0x1, P0 ;  /* 0x00000001ff007807 */ /* 0x001fe40000000000 */
[----:B------:R-:W-:Y:S02]  /*158c0*/  SEL R24, R24, RZ, P0 ;  /* 0x000000ff18187207 */ /* 0x000fe40000000000 */
[----:B------:R-:W-:-:S07]  /*158d0*/  LOP3.LUT R27, R27, R0, RZ, 0x3c, !PT ;  /* 0x000000001b1b7212 */ /* 0x000fce00078e3cff */
.L_x_1336:
[----:B------:R-:W-:Y:S05]  /*158e0*/  BSYNC B7 ;  /* 0x0000000000077941 */ /* 0x000fea0003800000 */
.L_x_1334:
[----:B------:R-:W2:Y:S02]  /*158f0*/  LDL R0, [R1] ;  /* 0x0000000001007983 */ /* 0x000ea40000100800 */
[----:B--2---:R-:W-:-:S13]  /*15900*/  LOP3.LUT P0, RZ, R0, 0x20, RZ, 0xc0, !PT ;  /* 0x0000002000ff7812 */ /* 0x004fda000780c0ff */
[----:B------:R-:W-:Y:S05]  /*15910*/  @!P0 BRA `(.L_x_1378) ;  /* 0x0000000000248947 */ /* 0x000fea0003800000 */
[----:B------:R-:W-:Y:S05]  /*15920*/  WARPSYNC.ALL ;  /* 0x0000000000007948 */ /* 0x000fea0003800000 */
[----:B------:R-:W1:Y:S08]  /*15930*/  S2UR UR5, SR_CgaCtaId ;  /* 0x00000000000579c3 */ /* 0x000e700000008800 */
[----:B------:R-:W-:Y:S06]  /*15940*/  BAR.SYNC.DEFER_BLOCKING 0x5, 0x200 ;  /* 0x0148000000007b1d */ /* 0x000fec0000010000 */
[----:B------:R-:W-:-:S02]  /*15950*/  UMOV UR4, 0x400 ;  /* 0x0000040000047882 */ /* 0x000fc40000000000 */
[----:B-1----:R-:W-:-:S06]  /*15960*/  ULEA UR4, UR5, UR4, 0x18 ;  /* 0x0000000405047291 */ /* 0x002fcc000f8ec03f */
[----:B------:R-:W-:-:S05]  /*15970*/  IMAD.U32 R22, RZ, RZ, UR4 ;  /* 0x00000004ff167e24 */ /* 0x000fca000f8e00ff */
[----:B------:R2:W3:Y:S01]  /*15980*/  LDS.128 R16, [R22+0x168d0] ;  /* 0x0168d00016107984 */ /* 0x0004e20000000c00 */
[----:B------:R-:W-:Y:S06]  /*15990*/  BAR.ARV 0x4, 0x200 ;  /* 0x0108000000007b1d */ /* 0x000fec0000002000 */
[----:B------:R-:W-:Y:S05]  /*159a0*/  BRA `(.L_x_1379) ;  /* 0x0000000800cc7947 */ /* 0x000fea0003800000 */
.L_x_1378:
[----:B------:R-:W1:Y:S01]  /*159b0*/  S2R R0, SR_TID.X ;  /* 0x0000000000007919 */ /* 0x000e620000002100 */
[----:B------:R-:W-:Y:S01]  /*159c0*/  UMOV UR4, 0xffffffff ;  /* 0xffffffff00047882 */ /* 0x000fe20000000000 */
[----:B-1----:R-:W-:-:S04]  /*159d0*/  LOP3.LUT R8, R0, 0x1f, RZ, 0xc0, !PT ;  /* 0x0000001f00087812 */ /* 0x002fc800078ec0ff */
[----:B------:R-:W-:Y:S01]  /*159e0*/  ISETP.NE.AND P0, PT, R8, 0x1f, PT ;  /* 0x0000001f0800780c */ /* 0x000fe20003f05270 */
[----:B------:R-:W-:-:S12]  /*159f0*/  BRA.DIV UR4, `(.L_x_1380) ;  /* 0x0000004a04687947 */ /* 0x000fd8000b800000 */
[----:B------:R-:W-:Y:S01]  /*15a00*/  IMAD.IADD R5, R19, 0x1, R8 ;  /* 0x0000000113057824 */ /* 0x000fe200078e0208 */
[----:B------:R-:W-:-:S04]  /*15a10*/  ULDC UR4, c[0x0][0xc3c] ;  /* 0x00030f0000047ab9 */ /* 0x000fc80000000800 */
[----:B------:R-:W-:-:S13]  /*15a20*/  ISETP.GE.OR P1, PT, R5, UR4, !P0 ;  /* 0x0000000405007c0c */ /* 0x000fda000c726670 */
[----:B------:R-:W1:Y:S02]  /*15a30*/  @!P1 LDC.64 R2, c[0x0][0xc80] ;  /* 0x00032000ff029b82 */ /* 0x000e640000000a00 */
[----:B-1----:R-:W-:-:S06]  /*15a40*/  @!P1 IMAD.WIDE R2, R5, 0x4, R2 ;  /* 0x0000000405029825 */ /* 0x002fcc00078e0202 */
[----:B------:R-:W2:Y:S01]  /*15a50*/  @!P1 LDG.E R2, desc[UR52][R2.64] ;  /* 0x0000003402029981 */ /* 0x000ea2000c1e1900 */
[----:B------:R-:W-:Y:S01]  /*15a60*/  IMAD.MOV.U32 R17, RZ, RZ, RZ ;  /* 0x000000ffff117224 */ /* 0x000fe200078e00ff */
[C---:B------:R-:W-:Y:S02]  /*15a70*/  ISETP.GE.U32.AND P2, PT, R8.reuse, 0x2, PT ;  /* 0x000000020800780c */ /* 0x040fe40003f46070 */
[C---:B------:R-:W-:Y:S01]  /*15a80*/  ISETP.GE.U32.AND P3, PT, R8.reuse, 0x4, PT ;  /* 0x000000040800780c */ /* 0x040fe20003f66070 */
[----:B------:R-:W-:Y:S01]  /*15a90*/  SHFL.IDX PT, R0, R16, RZ, 0x1f ;  /* 0x00001fff10007589 */ /* 0x000fe200000e0000 */
[C---:B------:R-:W-:Y:S02]  /*15aa0*/  ISETP.GE.U32.AND P4, PT, R8.reuse, 0x8, PT ;  /* 0x000000080800780c */ /* 0x040fe40003f86070 */
[C---:B------:R-:W-:Y:S01]  /*15ab0*/  ISETP.GE.U32.AND P5, PT, R8.reuse, 0x10, PT ;  /* 0x000000100800780c */ /* 0x040fe20003fa6070 */
[----:B--2---:R-:W-:Y:S01]  /*15ac0*/  @!P1 IMAD.MOV.U32 R17, RZ, RZ, R2 ;  /* 0x000000ffff119224 */ /* 0x004fe200078e0002 */
[----:B------:R-:W-:-:S04]  /*15ad0*/  ISETP.NE.AND P1, PT, R8, RZ, PT ;  /* 0x000000ff0800720c */ /* 0x000fc80003f25270 */
[----:B------:R-:W1:Y:S02]  /*15ae0*/  SHFL.UP PT, R14, R17, 0x1, RZ ;  /* 0x04200000110e7989 */ /* 0x000e6400000e00ff */
[----:B-1----:R-:W-:-:S05]  /*15af0*/  SEL R4, R14, RZ, P1 ;  /* 0x000000ff0e047207 */ /* 0x002fca0000800000 */
[----:B------:R-:W-:-:S05]  /*15b00*/  IMAD.IADD R4, R17, 0x1, R4 ;  /* 0x0000000111047824 */ /* 0x000fca00078e0204 */
[----:B------:R-:W1:Y:S02]  /*15b10*/  SHFL.UP PT, R14, R4, 0x2, RZ ;  /* 0x04400000040e7989 */ /* 0x000e6400000e00ff */
[----:B-1----:R-:W-:-:S05]  /*15b20*/  SEL R5, R14, RZ, P2 ;  /* 0x000000ff0e057207 */ /* 0x002fca0001000000 */
[----:B------:R-:W-:Y:S02]  /*15b30*/  IMAD.IADD R6, R4, 0x1, R5 ;  /* 0x0000000104067824 */ /* 0x000fe400078e0205 */
[----:B------:R-:W-:Y:S04]  /*15b40*/  SHFL.IDX PT, R5, R16, 0x1, 0x1f ;  /* 0x00201f0010057f89 */ /* 0x000fe800000e0000 */
[----:B------:R-:W1:Y:S02]  /*15b50*/  SHFL.UP PT, R14, R6, 0x4, RZ ;  /* 0x04800000060e7989 */ /* 0x000e6400000e00ff */
[----:B-1----:R-:W-:-:S05]  /*15b60*/  SEL R3, R14, RZ, P3 ;  /* 0x000000ff0e037207 */ /* 0x002fca0001800000 */
[----:B------:R-:W-:-:S05]  /*15b70*/  IMAD.IADD R2, R6, 0x1, R3 ;  /* 0x0000000106027824 */ /* 0x000fca00078e0203 */
[----:B------:R-:W1:Y:S02]  /*15b80*/  SHFL.UP PT, R14, R2, 0x8, RZ ;  /* 0x05000000020e7989 */ /* 0x000e6400000e00ff */
[----:B-1----:R-:W-:-:S05]  /*15b90*/  SEL R3, R14, RZ, P4 ;  /* 0x000000ff0e037207 */ /* 0x002fca0002000000 */
[----:B------:R-:W-:-:S05]  /*15ba0*/  IMAD.IADD R3, R2, 0x1, R3 ;  /* 0x0000000102037824 */ /* 0x000fca00078e0203 */
[----:B------:R-:W1:Y:S02]  /*15bb0*/  SHFL.UP PT, R14, R3, 0x10, RZ ;  /* 0x06000000030e7989 */ /* 0x000e6400000e00ff */
[----:B-1----:R-:W-:-:S05]  /*15bc0*/  SEL R14, R14, RZ, P5 ;  /* 0x000000ff0e0e7207 */ /* 0x002fca0002800000 */
[----:B------:R-:W-:-:S05]  /*15bd0*/  IMAD.IADD R3, R3, 0x1, R14 ;  /* 0x0000000103037824 */ /* 0x000fca00078e020e */
[----:B------:R1:W2:Y:S02]  /*15be0*/  SHFL.IDX PT, R14, R3, 0x1f, 0x1f ;  /* 0x03e01f00030e7f89 */ /* 0x0002a400000e0000 */
.L_x_1520:
[----:B------:R-:W-:Y:S02]  /*15bf0*/  ULDC UR4, c[0x0][0xc38] ;  /* 0x00030e0000047ab9 */ /* 0x000fe40000000800 */
[----:B------:R-:W-:-:S04]  /*15c00*/  IMAD.U32 R4, RZ, RZ, UR4 ;  /* 0x00000004ff047e24 */ /* 0x000fc8000f8e00ff */
[----:B--2---:R-:W-:-:S04]  /*15c10*/  IMAD R14, R14, R4, RZ ;  /* 0x000000040e0e7224 */ /* 0x004fc800078e02ff */
[----:B------:R-:W-:-:S05]  /*15c20*/  IMAD.IADD R5, R5, 0x1, R14 ;  /* 0x0000000105057824 */ /* 0x000fca00078e020e */
[----:B------:R-:W-:-:S13]  /*15c30*/  ISETP.GT.AND P6, PT, R5, R0, PT ;  /* 0x000000000500720c */ /* 0x000fda0003fc4270 */
[----:B------:R-:W-:Y:S05]  /*15c40*/  @P6 BRA `(.L_x_1381) ;  /* 0x00000000009c6947 */ /* 0x000fea0003800000 */
.L_x_1386:
[----:B------:R-:W2:Y:S01]  /*15c50*/  LDC R2, c[0x0][0xc3c] ;  /* 0x00030f00ff027b82 */ /* 0x000ea20000000800 */
[----:B------:R-:W-:-:S05]  /*15c60*/  VIADD R19, R19, 0x1f ;  /* 0x0000001f13137836 */ /* 0x000fca0000000000 */
[----:B--2---:R-:W-:-:S13]  /*15c70*/  ISETP.GE.AND P6, PT, R19, R2, PT ;  /* 0x000000021300720c */ /* 0x004fda0003fc6270 */
[----:B------:R-:W-:Y:S05]  /*15c80*/  @P6 BRA `(.L_x_1382) ;  /* 0x0000000400d06947 */ /* 0x000fea0003800000 */
[----:B-1----:R-:W1:Y:S01]  /*15c90*/  S2R R3, SR_TID.X ;  /* 0x0000000000037919 */ /* 0x002e620000002100 */
[----:B------:R-:W-:Y:S01]  /*15ca0*/  BSSY B0, `(.L_x_1383) ;  /* 0x0000009000007945 */ /* 0x000fe20003800000 */
[----:B------:R-:W-:Y:S01]  /*15cb0*/  IMAD.MOV.U32 R17, RZ, RZ, RZ ;  /* 0x000000ffff117224 */ /* 0x000fe200078e00ff */
[----:B-1----:R-:W-:-:S05]  /*15cc0*/  LOP3.LUT R3, R3, 0x1f, RZ, 0xc0, !PT ;  /* 0x0000001f03037812 */ /* 0x002fca00078ec0ff */
[----:B------:R-:W-:-:S05]  /*15cd0*/  IMAD.IADD R7, R19, 0x1, R3 ;  /* 0x0000000113077824 */ /* 0x000fca00078e0203 */
[----:B------:R-:W-:-:S13]  /*15ce0*/  ISETP.GE.OR P6, PT, R7, R2, !P0 ;  /* 0x000000020700720c */ /* 0x000fda00047c6670 */
[----:B------:R-:W-:Y:S05]  /*15cf0*/  @P6 BRA `(.L_x_1384) ;  /* 0x00000000000c6947 */ /* 0x000fea0003800000 */
[----:B------:R-:W1:Y:S02]  /*15d00*/  LDC.64 R2, c[0x0][0xc80] ;  /* 0x00032000ff027b82 */ /* 0x000e640000000a00 */
[----:B-1----:R-:W-:-:S05]  /*15d10*/  IMAD.WIDE R2, R7, 0x4, R2 ;  /* 0x0000000407027825 */ /* 0x002fca00078e0202 */
[----:B------:R1:W5:Y:S02]  /*15d20*/  LDG.E R17, desc[UR52][R2.64] ;  /* 0x0000003402117981 */ /* 0x000364000c1e1900 */
.L_x_1384:
[----:B------:R-:W-:Y:S05]  /*15d30*/  BSYNC B0 ;  /* 0x0000000000007941 */ /* 0x000fea0003800000 */
.L_x_1383:
[----:B------:R-:W-:-:S03]  /*15d40*/  UMOV UR4, 0xffffffff ;  /* 0xffffffff00047882 */ /* 0x000fc60000000000 */
[----:B------:R-:W-:Y:S05]  /*15d50*/  BRA.DIV UR4, `(.L_x_1385) ;  /* 0x0000004a04b47947 */ /* 0x000fea000b800000 */
[----:B-----5:R-:W2:Y:S02]  /*15d60*/  SHFL.UP PT, R14, R17, 0x1, RZ ;  /* 0x04200000110e7989 */ /* 0x020ea400000e00ff */
[----:B--2---:R-:W-:-:S05]  /*15d70*/  SEL R14, R14, RZ, P1 ;  /* 0x000000ff0e0e7207 */ /* 0x004fca0000800000 */
[----:B------:R-:W-:-:S05]  /*15d80*/  IMAD.IADD R13, R17, 0x1, R14 ;  /* 0x00000001110d7824 */ /* 0x000fca00078e020e */
        /* <DEDUP_REMOVED lines=13> */
.L_x_1528:
[----:B------:R-:W-:Y:S02]  /*15e60*/  ULDC UR4, c[0x0][0xc38] ;  /* 0x00030e0000047ab9 */ /* 0x000fe40000000800 */
[----:B------:R-:W-:-:S04]  /*15e70*/  IMAD.U32 R4, RZ, RZ, UR4 ;  /* 0x00000004ff047e24 */ /* 0x000fc8000f8e00ff */
[----:B--2---:R-:W-:-:S04]  /*15e80*/  IMAD R14, R14, R4, RZ ;  /* 0x000000040e0e7224 */ /* 0x004fc800078e02ff */
[----:B------:R-:W-:-:S05]  /*15e90*/  IMAD.IADD R5, R14, 0x1, R5 ;  /* 0x000000010e057824 */ /* 0x000fca00078e0205 */
[----:B------:R-:W-:-:S13]  /*15ea0*/  ISETP.GT.AND P6, PT, R5, R0, PT ;  /* 0x000000000500720c */ /* 0x000fda0003fc4270 */
[----:B------:R-:W-:Y:S05]  /*15eb0*/  @!P6 BRA `(.L_x_1386) ;  /* 0xfffffffc0064e947 */ /* 0x000fea000383ffff */
.L_x_1381:
[----:B------:R-:W-:Y:S01]  /*15ec0*/  IMAD.IADD R16, R5, 0x1, -R14 ;  /* 0x0000000105107824 */ /* 0x000fe200078e0a0e */
[----:B------:R-:W-:-:S03]  /*15ed0*/  UMOV UR4, 0xffffffff ;  /* 0xffffffff00047882 */ /* 0x000fc60000000000 */
[----:B------:R-:W-:-:S05]  /*15ee0*/  IMAD R5, R3, R4, R16 ;  /* 0x0000000403057224 */ /* 0x000fca00078e0210 */
[----:B------:R-:W-:Y:S01]  /*15ef0*/  ISETP.GT.AND P6, PT, R5, R0, PT ;  /* 0x000000000500720c */ /* 0x000fe20003fc4270 */
[----:B------:R-:W-:-:S12]  /*15f00*/  BRA.DIV UR4, `(.L_x_1387) ;  /* 0x0000004e04047947 */ /* 0x000fd8000b800000 */
[----:B------:R-:W-:-:S04]  /*15f10*/  VOTE.ANY R2, PT, !P6 ;  /* 0x0000000000027806 */ /* 0x000fc800070e0100 */
[----:B------:R-:W2:Y:S02]  /*15f20*/  POPC R6, R2 ;  /* 0x0000000200067309 */ /* 0x000ea40000000000 */
[----:B--2---:R2:W3:Y:S02]  /*15f30*/  SHFL.IDX PT, R17, R17, R6, 0x1f ;  /* 0x00001f0611117589 */ /* 0x0044e400000e0000 */
.L_x_1532:
[----:B------:R-:W-:Y:S01]  /*15f40*/  ISETP.NE.AND P0, PT, R2, RZ, PT ;  /* 0x000000ff0200720c */ /* 0x000fe20003f05270 */
[----:B------:R-:W-:-:S12]  /*15f50*/  IMAD.MOV.U32 R14, RZ, RZ, RZ ;  /* 0x000000ffff0e7224 */ /* 0x000fd800078e00ff */
[----:B------:R-:W-:Y:S05]  /*15f60*/  @!P0 BRA `(.L_x_1388) ;  /* 0x0000000000108947 */ /* 0x000fea0003800000 */
[----:B------:R-:W-:Y:S01]  /*15f70*/  UMOV UR4, 0xffffffff ;  /* 0xffffffff00047882 */ /* 0x000fe20000000000 */
[----:B------:R-:W-:Y:S02]  /*15f80*/  VIADD R12, R6, 0xffffffff ;  /* 0xffffffff060c7836 */ /* 0x000fe40000000000 */
[----:B------:R-:W-:Y:S05]  /*15f90*/  BRA.DIV UR4, `(.L_x_1389) ;  /* 0x0000004e04287947 */ /* 0x000fea000b800000 */
[----:B------:R4:W0:Y:S02]  /*15fa0*/  SHFL.IDX PT, R14, R3, R12, 0x1f ;  /* 0x00001f0c030e7589 */ /* 0x00082400000e0000 */
.L_x_1388:
[----:B-1--4-:R-:W1:Y:S01]  /*15fb0*/  LDC.64 R2, c[0x0][0xc90] ;  /* 0x00032400ff027b82 */ /* 0x012e620000000a00 */
[----:B------:R-:W-:-:S04]  /*15fc0*/  IMAD.IADD R19, R6, 0x1, R19 ;  /* 0x0000000106137824 */ /* 0x000fc800078e0213 */
[----:B-1----:R-:W-:-:S05]  /*15fd0*/  IMAD.WIDE R2, R19, 0x4, R2 ;  /* 0x0000000413027825 */ /* 0x002fca00078e0202 */
[----:B--2---:R1:W3:Y:S01]  /*15fe0*/  LDG.E R6, desc[UR52][R2.64] ;  /* 0x0000003402067981 */ /* 0x0042e2000c1e1900 */
[----:B0-----:R-:W-:-:S04]  /*15ff0*/  IMAD R16, R14, R4, R16 ;  /* 0x000000040e107224 */ /* 0x001fc800078e0210 */
[----:B------:R-:W-:Y:S02]  /*16000*/  IMAD.IADD R0, R0, 0x1, -R16 ;  /* 0x0000000100007824 */ /* 0x000fe400078e0a10 */
[----:B-1----:R-:W-:Y:S02]  /*16010*/  IMAD.MOV.U32 R2, RZ, RZ, RZ ;  /* 0x000000ffff027224 */ /* 0x002fe400078e00ff */
[----:B---3--:R-:W-:-:S05]  /*16020*/  IMAD R5, R17, R6, RZ ;  /* 0x0000000611057224 */ /* 0x008fca00078e02ff */
[----:B------:R-:W-:-:S04]  /*16030*/  IABS R7, R5 ;  /* 0x0000000500077213 */ /* 0x000fc80000000000 */
[----:B------:R-:W0:Y:S08]  /*16040*/  I2F.RP R8, R7 ;  /* 0x0000000700087306 */ /* 0x000e300000209400 */
[----:B0-----:R-:W0:Y:S02]  /*16050*/  MUFU.RCP R8, R8 ;  /* 0x0000000800087308 */ /* 0x001e240000001000 */
[----:B0-----:R-:W-:Y:S01]  /*16060*/  VIADD R9, R8, 0xffffffe ;  /* 0x0ffffffe08097836 */ /* 0x001fe20000000000 */
[----:B------:R-:W-:-:S05]  /*16070*/  IABS R8, R5 ;  /* 0x0000000500087213 */ /* 0x000fca0000000000 */
[----:B------:R-:W0:Y:S01]  /*16080*/  F2I.FTZ.U32.TRUNC.NTZ R3, R9 ;  /* 0x0000000900037305 */ /* 0x000e22000021f000 */
[----:B------:R-:W-:Y:S02]  /*16090*/  IMAD.MOV R8, RZ, RZ, -R8 ;  /* 0x000000ffff087224 */ /* 0x000fe400078e0a08 */
[----:B0-----:R-:W-:-:S04]  /*160a0*/  IMAD.MOV R10, RZ, RZ, -R3 ;  /* 0x000000ffff0a7224 */ /* 0x001fc800078e0a03 */
[----:B------:R-:W-:-:S04]  /*160b0*/  IMAD R11, R10, R7, RZ ;  /* 0x000000070a0b7224 */ /* 0x000fc800078e02ff */
[----:B------:R-:W-:Y:S01]  /*160c0*/  IMAD.HI.U32 R2, R3, R11, R2 ;  /* 0x0000000b03027227 */ /* 0x000fe200078e0002 */
[----:B------:R-:W-:-:S05]  /*160d0*/  IABS R3, R0 ;  /* 0x0000000000037213 */ /* 0x000fca0000000000 */
        /* <DEDUP_REMOVED lines=15> */
[----:B------:R-:W-:-:S03]  /*161d0*/  IMAD R0, R5, R9, R0 ;  /* 0x0000000905007224 */ /* 0x000fc600078e0200 */
[----:B------:R-:W-:-:S04]  /*161e0*/  VIADDMNMX R4, R3, R4, R6, PT ;  /* 0x0000000403047246 */ /* 0x000fc80003800106 */
[----:B------:R-:W-:-:S04]  /*161f0*/  IABS R6, R4 ;  /* 0x0000000400067213 */ /* 0x000fc80000000000 */
[----:B------:R-:W0:Y:S08]  /*16200*/  I2F.RP R8, R6 ;  /* 0x0000000600087306 */ /* 0x000e300000209400 */
[----:B0-----:R-:W0:Y:S02]  /*16210*/  MUFU.RCP R8, R8 ;  /* 0x0000000800087308 */ /* 0x001e240000001000 */
[----:B0-----:R-:W-:Y:S01]  /*16220*/  VIADD R2, R8, 0xffffffe ;  /* 0x0ffffffe08027836 */ /* 0x001fe20000000000 */
[----:B------:R-:W-:-:S05]  /*16230*/  IABS R8, R0 ;  /* 0x0000000000087213 */ /* 0x000fca0000000000 */
[----:B------:R0:W1:Y:S02]  /*16240*/  F2I.FTZ.U32.TRUNC.NTZ R3, R2 ;  /* 0x0000000200037305 */ /* 0x000064000021f000 */
[----:B0-----:R-:W-:Y:S02]  /*16250*/  IMAD.MOV.U32 R2, RZ, RZ, RZ ;  /* 0x000000ffff027224 */ /* 0x001fe400078e00ff */
[----:B-1----:R-:W-:-:S04]  /*16260*/  IMAD.MOV R5, RZ, RZ, -R3 ;  /* 0x000000ffff057224 */ /* 0x002fc800078e0a03 */
[----:B------:R-:W-:-:S04]  /*16270*/  IMAD R5, R5, R6, RZ ;  /* 0x0000000605057224 */ /* 0x000fc800078e02ff */
[----:B------:R-:W-:Y:S01]  /*16280*/  IMAD.HI.U32 R3, R3, R5, R2 ;  /* 0x0000000503037227 */ /* 0x000fe200078e0002 */
[-C--:B------:R-:W-:Y:S02]  /*16290*/  IABS R5, R4.reuse ;  /* 0x0000000400057213 */ /* 0x080fe40000000000 */
[C---:B------:R-:W-:Y:S01]  /*162a0*/  LOP3.LUT R2, R0.reuse, R4, RZ, 0x3c, !PT ;  /* 0x0000000400027212 */ /* 0x040fe200078e3cff */
[----:B------:R-:W-:Y:S02]  /*162b0*/  IMAD.IADD R0, R0, 0x1, R7 ;  /* 0x0000000100007824 */ /* 0x000fe400078e0207 */
[----:B------:R-:W-:Y:S01]  /*162c0*/  IMAD.MOV R5, RZ, RZ, -R5 ;  /* 0x000000ffff057224 */ /* 0x000fe200078e0a05 */
[----:B------:R-:W-:Y:S01]  /*162d0*/  ISETP.GE.AND P2, PT, R2, RZ, PT ;  /* 0x000000ff0200720c */ /* 0x000fe20003f46270 */
[----:B------:R-:W-:-:S04]  /*162e0*/  IMAD.HI.U32 R3, R3, R8, RZ ;  /* 0x0000000803037227 */ /* 0x000fc800078e00ff */
[----:B------:R-:W-:-:S05]  /*162f0*/  IMAD R5, R3, R5, R8 ;  /* 0x0000000503057224 */ /* 0x000fca00078e0208 */
[----:B------:R-:W-:-:S13]  /*16300*/  ISETP.GT.U32.AND P1, PT, R6, R5, PT ;  /* 0x000000050600720c */ /* 0x000fda0003f24070 */
[----:B------:R-:W-:Y:S02]  /*16310*/  @!P1 IMAD.IADD R5, R5, 0x1, -R6 ;  /* 0x0000000105059824 */ /* 0x000fe400078e0a06 */
[----:B------:R-:W-:Y:S01]  /*16320*/  @!P1 VIADD R3, R3, 0x1 ;  /* 0x0000000103039836 */ /* 0x000fe20000000000 */
[----:B------:R-:W-:Y:S02]  /*16330*/  ISETP.NE.AND P1, PT, R4, RZ, PT ;  /* 0x000000ff0400720c */ /* 0x000fe40003f25270 */
[----:B------:R-:W-:-:S13]  /*16340*/  ISETP.GE.U32.AND P0, PT, R5, R6, PT ;  /* 0x000000060500720c */ /* 0x000fda0003f06070 */
[----:B------:R-:W-:-:S04]  /*16350*/  @P0 VIADD R3, R3, 0x1 ;  /* 0x0000000103030836 */ /* 0x000fc80000000000 */
[----:B------:R-:W-:Y:S01]  /*16360*/  @!P2 IMAD.MOV R3, RZ, RZ, -R3 ;  /* 0x000000ffff03a224 */ /* 0x000fe200078e0a03 */
[----:B------:R-:W-:Y:S01]  /*16370*/  @!P1 LOP3.LUT R3, RZ, R4, RZ, 0x33, !PT ;  /* 0x00000004ff039212 */ /* 0x000fe200078e33ff */
[----:B------:R-:W-:-:S04]  /*16380*/  IMAD.MOV R4, RZ, RZ, -R4 ;  /* 0x000000ffff047224 */ /* 0x000fc800078e0a04 */
[----:B------:R-:W-:Y:S01]  /*16390*/  IMAD R18, R3, R4, R0 ;  /* 0x0000000403127224 */ /* 0x000fe200078e0200 */
[----:B------:R-:W-:-:S05]  /*163a0*/  LOP3.LUT R0, RZ, R3, RZ, 0x33, !PT ;  /* 0x00000003ff007212 */ /* 0x000fca00078e33ff */
[----:B------:R-:W-:Y:S01]  /*163b0*/  IMAD.IADD R17, R17, 0x1, R0 ;  /* 0x0000000111117824 */ /* 0x000fe200078e0200 */
[----:B------:R-:W-:Y:S06]  /*163c0*/  BRA `(.L_x_1390) ;  /* 0x00000000001c7947 */ /* 0x000fec0003800000 */
.L_x_1382:
[----:B------:R-:W-:Y:S01]  /*163d0*/  UMOV UR4, URZ ;  /* 0x0000003f00047c82 */ /* 0x000fe20008000000 */
[----:B------:R-:W-:Y:S01]  /*163e0*/  UMOV UR5, URZ ;  /* 0x0000003f00057c82 */ /* 0x000fe20008000000 */
[----:B------:R-:W-:Y:S01]  /*163f0*/  ULDC UR6, c[0x0][0xc3c] ;  /* 0x00030f0000067ab9 */ /* 0x000fe20000000800 */
[----:B------:R-:W-:Y:S02]  /*16400*/  IMAD.MOV.U32 R16, RZ, RZ, R0 ;  /* 0x000000ffff107224 */ /* 0x000fe400078e0000 */
[----:B------:R-:W-:Y:S02]  /*16410*/  IMAD.U32 R17, RZ, RZ, UR4 ;  /* 0x00000004ff117e24 */ /* 0x000fe4000f8e00ff */
[----:B------:R-:W-:Y:S02]  /*16420*/  IMAD.U32 R18, RZ, RZ, UR5 ;  /* 0x00000005ff127e24 */ /* 0x000fe4000f8e00ff */
[----:B------:R-:W-:-:S07]  /*16430*/  IMAD.U32 R19, RZ, RZ, UR6 ;  /* 0x00000006ff137e24 */ /* 0x000fce000f8e00ff */
.L_x_1390:
[----:B------:R-:W2:Y:S01]  /*16440*/  S2R R0, SR_TID.X ;  /* 0x0000000000007919 */ /* 0x000ea20000002100 */
[----:B------:R-:W-:Y:S05]  /*16450*/  WARPSYNC.ALL ;  /* 0x0000000000007948 */ /* 0x000fea0003800000 */
[----:B------:R-:W-:Y:S01]  /*16460*/  BAR.SYNC.DEFER_BLOCKING 0x4, 0x200 ;  /* 0x0108000000007b1d */ /* 0x000fe20000010000 */
[----:B--2---:R-:W-:-:S04]  /*16470*/  LOP3.LUT R0, R0, 0x1f, RZ, 0xc0, !PT ;  /* 0x0000001f00007812 */ /* 0x004fc800078ec0ff */
[----:B------:R-:W-:-:S13]  /*16480*/  ISETP.NE.AND P0, PT, R0, RZ, PT ;  /* 0x000000ff0000720c */ /* 0x000fda0003f05270 */
[----:B-1----:R-:W1:Y:S01]  /*16490*/  @!P0 S2R R3, SR_CgaCtaId ;  /* 0x0000000000038919 */ /* 0x002e620000008800 */
[----:B------:R-:W-:-:S04]  /*164a0*/  @!P0 MOV R0, 0x400 ;  /* 0x0000040000008802 */ /* 0x000fc80000000f00 */
[----:B-1----:R-:W-:-:S05]  /*164b0*/  @!P0 LEA R22, R3, R0, 0x18 ;  /* 0x0000000003168211 */ /* 0x002fca00078ec0ff */
[----:B------:R1:W-:Y:S01]  /*164c0*/  @!P0 STS.128 [R22+0x168d0], R16 ;  /* 0x0168d01016008388 */ /* 0x0003e20000000c00 */
[----:B------:R-:W-:Y:S06]  /*164d0*/  BAR.ARV 0x5, 0x200 ;  /* 0x0148000000007b1d */ /* 0x000fec0000002000 */
.L_x_1379:
[----:B------:R-:W-:Y:S02]  /*164e0*/  ULDC UR4, c[0x0][0xc3c] ;  /* 0x00030f0000047ab9 */ /* 0x000fe40000000800 */
[----:B---3--:R-:W-:-:S13]  /*164f0*/  ISETP.GE.AND P0, PT, R19, UR4, PT ;  /* 0x0000000413007c0c */ /* 0x008fda000bf06270 */
[----:B------:R-:W-:Y:S05]  /*16500*/  @!P0 BRA `(.L_x_1391) ;  /* 0xffffffb000588947 */ /* 0x000fea000383ffff */
[----:B------:R-:W-:Y:S05]  /*16510*/  BSYNC B8 ;  /* 0x0000000000087941 */ /* 0x000fea0003800000 */
.L_x_1322:
[----:B0-----:R-:W3:Y:S01]  /*16520*/  LDL.LU R0, [R1+0x34] ;  /* 0x0000340001007983 */ /* 0x001ee20000300800 */
[----:B------:R-:W-:Y:S01]  /*16530*/  BSSY B0, `(.L_x_1392) ;  /* 0x000000b000007945 */ /* 0x000fe20003800000 */
[----:B------:R-:W0:Y:S01]  /*16540*/  S2R R5, SR_CgaCtaId ;  /* 0x0000000000057919 */ /* 0x000e220000008800 */
[----:B---3--:R-:W-:-:S05]  /*16550*/  VIADD R0, R0, 0x1 ;  /* 0x0000000100007836 */ /* 0x008fca0000000000 */
        /* <DEDUP_REMOVED lines=8> */
.L_x_1535:
[----:B------:R-:W-:Y:S05]  /*165e0*/  BSYNC B0 ;  /* 0x0000000000007941 */ /* 0x000fea0003800000 */
.L_x_1392:
[----:B------:R-:W-:-:S03]  /*165f0*/  UMOV UR4, 0xffffffff ;  /* 0xffffffff00047882 */ /* 0x000fc60000000000 */
[----:B------:R-:W-:Y:S05]  /*16600*/  BRA.DIV UR4, `(.L_x_1394) ;  /* 0x0000004604c47947 */ /* 0x000fea000b800000 */
[----:B0-----:R-:W0:Y:S02]  /*16610*/  S2R R0, SR_TID.X ;  /* 0x0000000000007919 */ /* 0x001e240000002100 */
[----:B0-----:R-:W-:-:S04]  /*16620*/  SHF.R.U32.HI R0, RZ, 0x5, R0 ;  /* 0x00000005ff007819 */ /* 0x001fc80000011600 */
[----:B------:R-:W-:-:S05]  /*16630*/  LOP3.LUT R0, R0, 0x3, RZ, 0xc0, !PT ;  /* 0x0000000300007812 */ /* 0x000fca00078ec0ff */
[----:B------:R0:W3:Y:S02]  /*16640*/  SHFL.IDX PT, R14, R0, RZ, 0x1f ;  /* 0x00001fff000e7589 */ /* 0x0000e400000e0000 */
.L_x_1538:
[----:B---3--:R-:W-:Y:S01]  /*16650*/  ISETP.NE.AND P0, PT, R14, RZ, PT ;  /* 0x000000ff0e00720c */ /* 0x008fe20003f05270 */
[----:B------:R-:W-:-:S12]  /*16660*/  BSSY B0, `(.L_x_1395) ;  /* 0x0000024000007945 */ /* 0x000fd80003800000 */
[----:B------:R-:W-:Y:S05]  /*16670*/  @P0 BRA `(.L_x_1396) ;  /* 0x0000000000880947 */ /* 0x000fea0003800000 */
[----:B------:R-:W-:-:S03]  /*16680*/  UMOV UR4, 0xffffffff ;  /* 0xffffffff00047882 */ /* 0x000fc60000000000 */
[----:B------:R-:W-:Y:S05]  /*16690*/  BRA.DIV UR4, `(.L_x_1397) ;  /* 0x0000004604d47947 */ /* 0x000fea000b800000 */
[----:B------:R-:W-:-:S13]  /*166a0*/  ELECT P6, URZ, PT ;  /* 0x00000000003f782f */ /* 0x000fda00038c0000 */
.L_x_1541:
[----:B------:R-:W-:Y:S05]  /*166b0*/  @!P6 BRA `(.L_x_1396) ;  /* 0x000000000078e947 */ /* 0x000fea0003800000 */
[----:B------:R-:W-:-:S06]  /*166c0*/  ULOP3.LUT UR4, UR36, 0x2, URZ, 0xfc, !UPT ;  /* 0x0000000224047892 */ /* 0x000fcc000f8efc3f */
[----:B0-----:R-:W-:-:S05]  /*166d0*/  IMAD.U32 R0, RZ, RZ, UR4 ;  /* 0x00000004ff007e24 */ /* 0x001fca000f8e00ff */
[----:B------:R-:W-:-:S13]  /*166e0*/  ISETP.NE.AND P0, PT, R0, 0x3, PT ;  /* 0x000000030000780c */ /* 0x000fda0003f05270 */
[----:B------:R-:W-:Y:S05]  /*166f0*/  @!P0 BRA `(.L_x_1398) ;  /* 0x0000000000048947 */ /* 0x000fea0003800000 */
[----:B------:R-:W-:Y:S01]  /*16700*/  BPT.TRAP 0x1 ;  /* 0x000000040000795c */ /* 0x000fe20000300000 */
.L_x_1398:
[C---:B------:R-:W-:Y:S01]  /*16710*/  IMAD R3, R24.reuse, 0x8, R5 ;  /* 0x0000000818037824 */ /* 0x040fe200078e0205 */
[----:B------:R-:W-:Y:S01]  /*16720*/  SHF.L.U32 R2, R27, 0x1f, RZ ;  /* 0x0000001f1b027819 */ /* 0x000fe200000006ff */
[----:B------:R-:W-:-:S03]  /*16730*/  VIADD R24, R24, 0x1 ;  /* 0x0000000118187836 */ /* 0x000fc60000000000 */
[----:B------:R-:W0:Y:S02]  /*16740*/  SYNCS.PHASECHK.TRANS64.TRYWAIT P1, [R3+URZ+0x16840], R2 ;  /* 0x01684002030075a7 */ /* 0x000e24000802017f */
[----:B------:R-:W-:-:S04]  /*16750*/  ISETP.NE.AND P2, PT, R24, 0x2, PT ;  /* 0x000000021800780c */ /* 0x000fc80003f45270 */
[----:B------:R-:W-:Y:S01]  /*16760*/  SEL R0, RZ, 0x1, P2 ;  /* 0x00000001ff007807 */ /* 0x000fe20001000000 */
[----:B0-----:R-:W-:Y:S08]  /*16770*/  @!P1 BRA `(.L_x_1399) ;  /* 0x0000004400bc9947 */ /* 0x001ff00003800000 */
.L_x_1542:
[----:B------:R-:W-:Y:S02]  /*16780*/  SEL R24, R24, RZ, P2 ;  /* 0x000000ff18187207 */ /* 0x000fe40001000000 */
[----:B------:R-:W-:Y:S01]  /*16790*/  LOP3.LUT R0, R27, R0, RZ, 0x3c, !PT ;  /* 0x000000001b007212 */ /* 0x000fe200078e3cff */
[----:B------:R-:W-:Y:S06]  /*167a0*/  @!P0 BRA `(.L_x_1400) ;  /* 0x0000000000048947 */ /* 0x000fec0003800000 */
[----:B------:R-:W-:Y:S01]  /*167b0*/  BPT.TRAP 0x1 ;  /* 0x000000040000795c */ /* 0x000fe20000300000 */
.L_x_1400:
[----:B------:R-:W-:Y:S01]  /*167c0*/  IMAD R5, R24, 0x8, R5 ;  /* 0x0000000818057824 */ /* 0x000fe200078e0205 */
[----:B------:R-:W-:-:S04]  /*167d0*/  SHF.L.U32 R0, R0, 0x1f, RZ ;  /* 0x0000001f00007819 */ /* 0x000fc800000006ff */
[----:B------:R-:W3:Y:S02]  /*167e0*/  SYNCS.PHASECHK.TRANS64.TRYWAIT P1, [R5+URZ+0x16840], R0 ;  /* 0x01684000050075a7 */ /* 0x000ee4000802017f */
[----:B---3--:R-:W-:Y:S05]  /*167f0*/  @!P1 BRA `(.L_x_1401) ;  /* 0x0000004400b09947 */ /* 0x008fea0003800000 */
.L_x_1543:
[----:B------:R-:W-:Y:S05]  /*16800*/  @!P0 BRA `(.L_x_1402) ;  /* 0x0000000000048947 */ /* 0x000fea0003800000 */
[----:B------:R-:W-:Y:S01]  /*16810*/  BPT.TRAP 0x1 ;  /* 0x000000040000795c */ /* 0x000fe20000300000 */
.L_x_1402:
[----:B------:R-:W4:Y:S02]  /*16820*/  SYNCS.PHASECHK.TRANS64.TRYWAIT P1, [R3+URZ+0x16860], R2 ;  /* 0x01686002030075a7 */ /* 0x000f24000802017f */
[----:B----4-:R-:W-:Y:S05]  /*16830*/  @!P1 BRA `(.L_x_1403) ;  /* 0x0000004400b49947 */ /* 0x010fea0003800000 */
.L_x_1544:
[----:B------:R-:W-:Y:S05]  /*16840*/  @!P0 BRA `(.L_x_1404) ;  /* 0x0000000000048947 */ /* 0x000fea0003800000 */
[----:B------:R-:W-:Y:S01]  /*16850*/  BPT.TRAP 0x1 ;  /* 0x000000040000795c */ /* 0x000fe20000300000 */
.L_x_1404:
[----:B------:R0:W0:Y:S02]  /*16860*/  SYNCS.PHASECHK.TRANS64.TRYWAIT P0, [R5+URZ+0x16860], R0 ;  /* 0x01686000050075a7 */ /* 0x000024000800017f */
[----:B0-----:R-:W-:Y:S05]  /*16870*/  @!P0 NANOSLEEP.SYNCS 0x989680 ;  /* 0x009896800000895d */ /* 0x001fea0003900000 */
[----:B------:R-:W0:Y:S02]  /*16880*/  @!P0 SYNCS.PHASECHK.TRANS64 P0, [R5+URZ+0x16860], R0 ;  /* 0x01686000050085a7 */ /* 0x000e24000800007f */
[----:B0-----:R-:W-:Y:S05]  /*16890*/  @!P0 BRA `(.L_x_1404) ;  /* 0xfffffffc00f08947 */ /* 0x001fea000383ffff */
.L_x_1396:
[----:B------:R-:W-:Y:S05]  /*168a0*/  BSYNC B0 ;  /* 0x0000000000007941 */ /* 0x000fea0003800000 */
.L_x_1395:
[----:B------:R-:W-:Y:S05]  /*168b0*/  EXIT ;  /* 0x000000000000794d */ /* 0x000fea0003800000 */
.L_x_1228:
[----:B0-----:R-:W-:-:S04]  /*168c0*/  IMAD.U32 R3, RZ, RZ, UR45 ;  /* 0x0000002dff037e24 */ /* 0x001fc8000f8e00ff */
[----:B------:R0:W1:Y:S03]  /*168d0*/  SYNCS.PHASECHK.TRANS64.TRYWAIT P1, [R3+URZ+0x16800], R0 ;  /* 0x01680000030075a7 */ /* 0x000066000802017f */
[----:B-1----:R-:W-:Y:S05]  /*168e0*/  @!P1 NANOSLEEP.SYNCS 0x989680 ;  /* 0x009896800000995d */ /* 0x002fea0003900000 */
[----:B------:R-:W1:Y:S02]  /*168f0*/  @!P1 SYNCS.PHASECHK.TRANS64 P1, [R3+URZ+0x16800], R0 ;  /* 0x01680000030095a7 */ /* 0x000e64000802007f */
[----:B-1----:R-:W-:Y:S05]  /*16900*/  @!P1 BRA `(.L_x_1228) ;  /* 0xfffffffc00ec9947 */ /* 0x002fea000383ffff */
[----:B------:R-:W-:Y:S05]  /*16910*/  BRA `(.L_x_1405) ;  /* 0xfffffeb0004c7947 */ /* 0x000fea000383ffff */
.L_x_1232:
[----:B-1----:R1:W2:Y:S02]  /*16920*/  SYNCS.PHASECHK.TRANS64.TRYWAIT P1, [R13+URZ+0x16830], R0 ;  /* 0x016830000d0075a7 */ /* 0x0022a4000802017f */
[----:B--2---:R-:W-:Y:S05]  /*16930*/  @!P1 NANOSLEEP.SYNCS 0x989680 ;  /* 0x009896800000995d */ /* 0x004fea0003900000 */
[----:B------:R-:W2:Y:S02]  /*16940*/  @!P1 SYNCS.PHASECHK.TRANS64 P1, [R13+URZ+0x16830], R0 ;  /* 0x016830000d0095a7 */ /* 0x000ea4000802007f */
[----:B--2---:R-:W-:Y:S05]  /*16950*/  @!P1 BRA `(.L_x_1232) ;  /* 0xfffffffc00f09947 */ /* 0x004fea000383ffff */
[----:B------:R-:W-:Y:S05]  /*16960*/  BRA `(.L_x_1231) ;  /* 0xfffffeb000687947 */ /* 0x000fea000383ffff */
.L_x_1249:
[----:B-1----:R-:W-:-:S04]  /*16970*/  IMAD.U32 R7, RZ, RZ, UR6 ;  /* 0x00000006ff077e24 */ /* 0x002fc8000f8e00ff */
[----:B------:R1:W2:Y:S03]  /*16980*/  SYNCS.PHASECHK.TRANS64.TRYWAIT P1, [R7+URZ+0x16830], R6 ;  /* 0x01683006070075a7 */ /* 0x0002a6000802017f */
[----:B--2---:R-:W-:Y:S05]  /*16990*/  @!P1 NANOSLEEP.SYNCS 0x989680 ;  /* 0x009896800000995d */ /* 0x004fea0003900000 */
[----:B------:R-:W2:Y:S02]  /*169a0*/  @!P1 SYNCS.PHASECHK.TRANS64 P1, [R7+URZ+0x16830], R6 ;  /* 0x01683006070095a7 */ /* 0x000ea4000802007f */
[----:B--2---:R-:W-:Y:S05]  /*169b0*/  @!P1 BRA `(.L_x_1249) ;  /* 0xfffffffc00ec9947 */ /* 0x004fea000383ffff */
[----:B------:R-:W-:Y:S05]  /*169c0*/  BRA `(.L_x_1246) ;  /* 0xfffffeec00047947 */ /* 0x000fea000383ffff */
.L_x_1253:
[----:B-1----:R-:W-:-:S04]  /*169d0*/  IMAD.U32 R7, RZ, RZ, UR6 ;  /* 0x00000006ff077e24 */ /* 0x002fc8000f8e00ff */
[----:B------:R1:W2:Y:S03]  /*169e0*/  SYNCS.PHASECHK.TRANS64.TRYWAIT P1, [R7+URZ+0x16850], R6 ;  /* 0x01685006070075a7 */ /* 0x0002a6000802017f */
[----:B--2---:R-:W-:Y:S05]  /*169f0*/  @!P1 NANOSLEEP.SYNCS 0x989680 ;  /* 0x009896800000995d */ /* 0x004fea0003900000 */
[----:B------:R-:W2:Y:S02]  /*16a00*/  @!P1 SYNCS.PHASECHK.TRANS64 P1, [R7+URZ+0x16850], R6 ;  /* 0x01685006070095a7 */ /* 0x000ea4000802007f */
[----:B--2---:R-:W-:Y:S05]  /*16a10*/  @!P1 BRA `(.L_x_1253) ;  /* 0xfffffffc00ec9947 */ /* 0x004fea000383ffff */
[----:B------:R-:W-:Y:S05]  /*16a20*/  BRA `(.L_x_1250) ;  /* 0xfffffeec00807947 */ /* 0x000fea000383ffff */
.L_x_1272:
[----:B-1----:R-:W-:-:S04]  /*16a30*/  IMAD.U32 R7, RZ, RZ, UR6 ;  /* 0x00000006ff077e24 */ /* 0x002fc8000f8e00ff */
[----:B------:R1:W2:Y:S03]  /*16a40*/  SYNCS.PHASECHK.TRANS64.TRYWAIT P1, [R7+URZ+0x16830], R6 ;  /* 0x01683006070075a7 */ /* 0x0002a6000802017f */
[----:B--2---:R-:W-:Y:S05]  /*16a50*/  @!P1 NANOSLEEP.SYNCS 0x989680 ;  /* 0x009896800000995d */ /* 0x004fea0003900000 */
[----:B------:R-:W2:Y:S02]  /*16a60*/  @!P1 SYNCS.PHASECHK.TRANS64 P1, [R7+URZ+0x16830], R6 ;  /* 0x01683006070095a7 */ /* 0x000ea4000802007f */
[----:B--2---:R-:W-:Y:S05]  /*16a70*/  @!P1 BRA `(.L_x_1272) ;  /* 0xfffffffc00ec9947 */ /* 0x004fea000383ffff */
[----:B------:R-:W-:Y:S05]  /*16a80*/  BRA `(.L_x_1269) ;  /* 0xffffff2000fc7947 */ /* 0x000fea000383ffff */
.L_x_1276:
[----:B-1----:R-:W-:-:S04]  /*16a90*/  IMAD.U32 R7, RZ, RZ, UR6 ;  /* 0x00000006ff077e24 */ /* 0x002fc8000f8e00ff */
[----:B------:R1:W2:Y:S03]  /*16aa0*/  SYNCS.PHASECHK.TRANS64.TRYWAIT P1, [R7+URZ+0x16850], R6 ;  /* 0x01685006070075a7 */ /* 0x0002a6000802017f */
[----:B--2---:R-:W-:Y:S05]  /*16ab0*/  @!P1 NANOSLEEP.SYNCS 0x989680 ;  /* 0x009896800000995d */ /* 0x004fea0003900000 */
[----:B------:R-:W2:Y:S02]  /*16ac0*/  @!P1 SYNCS.PHASECHK.TRANS64 P1, [R7+URZ+0x16850], R6 ;  /* 0x01685006070095a7 */ /* 0x000ea4000802007f */
[----:B--2---:R-:W-:Y:S05]  /*16ad0*/  @!P1 BRA `(.L_x_1276) ;  /* 0xfffffffc00ec9947 */ /* 0x004fea000383ffff */
[----:B------:R-:W-:Y:S05]  /*16ae0*/  BRA `(.L_x_1273) ;  /* 0xffffff2400787947 */ /* 0x000fea000383ffff */
.L_x_1284:
[----:B-1----:R-:W-:-:S04]  /*16af0*/  IMAD.U32 R7, RZ, RZ, UR6 ;  /* 0x00000006ff077e24 */ /* 0x002fc8000f8e00ff */
[----:B------:R1:W2:Y:S03]  /*16b00*/  SYNCS.PHASECHK.TRANS64.TRYWAIT P1, [R7+URZ+0x16830], R6 ;  /* 0x01683006070075a7 */ /* 0x0002a6000802017f */
[----:B--2---:R-:W-:Y:S05]  /*16b10*/  @!P1 NANOSLEEP.SYNCS 0x989680 ;  /* 0x009896800000995d */ /* 0x004fea0003900000 */
[----:B------:R-:W2:Y:S02]  /*16b20*/  @!P1 SYNCS.PHASECHK.TRANS64 P1, [R7+URZ+0x16830], R6 ;  /* 0x01683006070095a7 */ /* 0x000ea4000802007f */
[----:B--2---:R-:W-:Y:S05]  /*16b30*/  @!P1 BRA `(.L_x_1284) ;  /* 0xfffffffc00ec9947 */ /* 0x004fea000383ffff */
[----:B------:R-:W-:Y:S05]  /*16b40*/  BRA `(.L_x_1281) ;  /* 0xffffff4800247947 */ /* 0x000fea000383ffff */
.L_x_1288:
[----:B-1----:R-:W-:-:S04]  /*16b50*/  IMAD.U32 R7, RZ, RZ, UR6 ;  /* 0x00000006ff077e24 */ /* 0x002fc8000f8e00ff */
[----:B------:R1:W2:Y:S03]  /*16b60*/  SYNCS.PHASECHK.TRANS64.TRYWAIT P1, [R7+URZ+0x16850], R6 ;  /* 0x01685006070075a7 */ /* 0x0002a6000802017f */
[----:B--2---:R-:W-:Y:S05]  /*16b70*/  @!P1 NANOSLEEP.SYNCS 0x989680 ;  /* 0x009896800000995d */ /* 0x004fea0003900000 */
[----:B------:R-:W2:Y:S02]  /*16b80*/  @!P1 SYNCS.PHASECHK.TRANS64 P1, [R7+URZ+0x16850], R6 ;  /* 0x01685006070095a7 */ /* 0x000ea4000802007f */
[----:B--2---:R-:W-:Y:S05]  /*16b90*/  @!P1 BRA `(.L_x_1288) ;  /* 0xfffffffc00ec9947 */ /* 0x004fea000383ffff */
[----:B------:R-:W-:Y:S05]  /*16ba0*/  BRA `(.L_x_1285) ;  /* 0xffffff4800947947 */ /* 0x000fea000383ffff */
.L_x_1303:
[----:B-1----:R-:W-:-:S04]  /*16bb0*/  IMAD.U32 R4, RZ, RZ, UR5 ;  /* 0x00000005ff047e24 */ /* 0x002fc8000f8e00ff */
[----:B------:R1:W2:Y:S03]  /*16bc0*/  SYNCS.PHASECHK.TRANS64.TRYWAIT P1, [R4+URZ+0x16850], R3 ;  /* 0x01685003040075a7 */ /* 0x0002a6000802017f */
[----:B--2---:R-:W-:Y:S05]  /*16bd0*/  @!P1 NANOSLEEP.SYNCS 0x989680 ;  /* 0x009896800000995d */ /* 0x004fea0003900000 */
[----:B------:R-:W2:Y:S02]  /*16be0*/  @!P1 SYNCS.PHASECHK.TRANS64 P1, [R4+URZ+0x16850], R3 ;  /* 0x01685003040095a7 */ /* 0x000ea4000802007f */
[----:B--2---:R-:W-:Y:S05]  /*16bf0*/  @!P1 BRA `(.L_x_1303) ;  /* 0xfffffffc00ec9947 */ /* 0x004fea000383ffff */
[----:B------:R-:W-:Y:S05]  /*16c00*/  BRA `(.L_x_1302) ;  /* 0xffffff7c00447947 */ /* 0x000fea000383ffff */
.L_x_1342:
[----:B0-----:R-:W0:Y:S01]  /*16c10*/  S2R R17, SR_TID.X ;  /* 0x0000000000117919 */ /* 0x001e220000002100 */
[----:B------:R-:W-:Y:S01]  /*16c20*/  BSSY B0, `(.L_x_1406) ;  /* 0x000000a000007945 */ /* 0x000fe20003800000 */
[----:B------:R-:W-:Y:S02]  /*16c30*/  IMAD.MOV.U32 R12, RZ, RZ, RZ ;  /* 0x000000ffff0c7224 */ /* 0x000fe400078e00ff */
[----:B------:R-:W-:Y:S02]  /*16c40*/  IMAD.MOV.U32 R11, RZ, RZ, 0x1f ;  /* 0x0000001fff0b7424 */ /* 0x000fe400078e00ff */
[----:B------:R-:W-:Y:S01]  /*16c50*/  IMAD.MOV.U32 R15, RZ, RZ, -0x1 ;  /* 0xffffffffff0f7424 */ /* 0x000fe200078e00ff */
[----:B0-----:R-:W-:-:S04]  /*16c60*/  SHF.R.U32.HI R9, RZ, 0x5, R17 ;  /* 0x00000005ff097819 */ /* 0x001fc80000011611 */
[----:B------:R-:W-:-:S05]  /*16c70*/  LOP3.LUT R9, R9, 0x3, RZ, 0xc0, !PT ;  /* 0x0000000309097812 */ /* 0x000fca00078ec0ff */
[----:B------:R-:W-:-:S07]  /*16c80*/  IMAD.MOV.U32 R13, RZ, RZ, R9 ;  /* 0x000000ffff0d7224 */ /* 0x000fce00078e0009 */
[----:B-----5:R-:W-:Y:S05]  /*16c90*/  WARPSYNC.COLLECTIVE R15, `(.L_x_1407) ;  /* 0x000000000f087348 */ /* 0x020fea0003c00000 */
[----:B------:R0:W1:Y:S02]  /*16ca0*/  SHFL.IDX P6, R14, R13, R12, R11 ;  /* 0x0000000c0d0e7389 */ /* 0x00006400000c000b */
[----:B01---5:R-:W-:Y:S01]  /*16cb0*/  ENDCOLLECTIVE ;  /* 0x000000000000791b */ /* 0x023fe20003800000 */
.L_x_1407:
[----:B------:R-:W-:Y:S05]  /*16cc0*/  BSYNC B0 ;  /* 0x0000000000007941 */ /* 0x000fea0003800000 */
.L_x_1406:
[----:B------:R-:W-:Y:S05]  /*16cd0*/  BRA `(.L_x_1408) ;  /* 0xffffffb800947947 */ /* 0x000fea000383ffff */
.L_x_1345:
[----:B0-----:R0:W2:Y:S02]  /*16ce0*/  SYNCS.PHASECHK.TRANS64.TRYWAIT P0, [R3+URZ+0x16840], R4 ;  /* 0x01684004030075a7 */ /* 0x0010a4000800017f */
[----:B--2---:R-:W-:Y:S05]  /*16cf0*/  @!P0 NANOSLEEP.SYNCS 0x989680 ;  /* 0x009896800000895d */ /* 0x004fea0003900000 */
[----:B------:R-:W2:Y:S02]  /*16d00*/  @!P0 SYNCS.PHASECHK.TRANS64 P0, [R3+URZ+0x16840], R4 ;  /* 0x01684004030085a7 */ /* 0x000ea4000800007f */
[----:B--2---:R-:W-:Y:S05]  /*16d10*/  @!P0 BRA `(.L_x_1345) ;  /* 0xfffffffc00f08947 */ /* 0x004fea000383ffff */
[----:B------:R-:W-:Y:S05]  /*16d20*/  BRA `(.L_x_1409) ;  /* 0xffffffb800f47947 */ /* 0x000fea000383ffff */
.L_x_1346:
        /* <DEDUP_REMOVED lines=8> */
.L_x_1411:
[----:B------:R-:W-:Y:S05]  /*16db0*/  BSYNC B0 ;  /* 0x0000000000007941 */ /* 0x000fea0003800000 */
.L_x_1410:
        /* <DEDUP_REMOVED lines=9> */
.L_x_1412:
[----:B------:R-:W-:Y:S02]  /*16e50*/  IMAD.MOV.U32 R13, RZ, RZ, R2 ;  /* 0x000000ffff0d7224 */ /* 0x000fe400078e0002 */
[----:B------:R-:W-:Y:S02]  /*16e60*/  IMAD.MOV.U32 R12, RZ, RZ, 0x1 ;  /* 0x00000001ff0c7424 */ /* 0x000fe400078e00ff */
[----:B------:R-:W-:-:S07]  /*16e70*/  IMAD.MOV.U32 R7, RZ, RZ, R14 ;  /* 0x000000ffff077224 */ /* 0x000fce00078e000e */
[----:B------:R-:W-:Y:S05]  /*16e80*/  WARPSYNC.COLLECTIVE R15, `(.L_x_1413) ;  /* 0x000000000f087348 */ /* 0x000fea0003c00000 */
[----:B------:R0:W1:Y:S02]  /*16e90*/  SHFL.IDX P6, R14, R13, R12, R11 ;  /* 0x0000000c0d0e7389 */ /* 0x00006400000c000b */
[----:B01----:R-:W-:Y:S01]  /*16ea0*/  ENDCOLLECTIVE ;  /* 0x000000000000791b */ /* 0x003fe20003800000 */
.L_x_1413:
        /* <DEDUP_REMOVED lines=15> */
.L_x_1414:
[----:B------:R-:W-:Y:S02]  /*16fa0*/  @P1 IMAD R8, R5, 0x2, R22 ;  /* 0x0000000205081824 */ /* 0x000fe400078e0216 */
[----:B------:R-:W-:Y:S02]  /*16fb0*/  IMAD.MOV.U32 R13, RZ, RZ, R2 ;  /* 0x000000ffff0d7224 */ /* 0x000fe400078e0002 */
[----:B------:R-:W-:Y:S02]  /*16fc0*/  IMAD.MOV.U32 R12, RZ, RZ, 0x2 ;  /* 0x00000002ff0c7424 */ /* 0x000fe400078e00ff */
[----:B------:R-:W-:-:S07]  /*16fd0*/  IMAD.MOV.U32 R7, RZ, RZ, R14 ;  /* 0x000000ffff077224 */ /* 0x000fce00078e000e */
[----:B------:R-:W-:Y:S05]  /*16fe0*/  WARPSYNC.COLLECTIVE R15, `(.L_x_1415) ;  /* 0x000000000f087348 */ /* 0x000fea0003c00000 */
[----:B------:R0:W1:Y:S02]  /*16ff0*/  SHFL.IDX P6, R14, R13, R12, R11 ;  /* 0x0000000c0d0e7389 */ /* 0x00006400000c000b */
[----:B01----:R-:W-:Y:S01]  /*17000*/  ENDCOLLECTIVE ;  /* 0x000000000000791b */ /* 0x003fe20003800000 */
.L_x_1415:
        /* <DEDUP_REMOVED lines=15> */
.L_x_1416:
[----:B------:R-:W-:Y:S02]  /*17100*/  @P1 IMAD R8, R5, 0x2, R22 ;  /* 0x0000000205081824 */ /* 0x000fe400078e0216 */
[----:B------:R-:W-:Y:S02]  /*17110*/  IMAD.MOV.U32 R13, RZ, RZ, R2 ;  /* 0x000000ffff0d7224 */ /* 0x000fe400078e0002 */
[----:B------:R-:W-:Y:S02]  /*17120*/  IMAD.MOV.U32 R12, RZ, RZ, 0x3 ;  /* 0x00000003ff0c7424 */ /* 0x000fe400078e00ff */
[----:B------:R-:W-:-:S07]  /*17130*/  IMAD.MOV.U32 R7, RZ, RZ, R14 ;  /* 0x000000ffff077224 */ /* 0x000fce00078e000e */
[----:B------:R-:W-:Y:S05]  /*17140*/  WARPSYNC.COLLECTIVE R15, `(.L_x_1417) ;  /* 0x000000000f087348 */ /* 0x000fea0003c00000 */
[----:B------:R0:W1:Y:S02]  /*17150*/  SHFL.IDX P6, R14, R13, R12, R11 ;  /* 0x0000000c0d0e7389 */ /* 0x00006400000c000b */
[----:B01----:R-:W-:Y:S01]  /*17160*/  ENDCOLLECTIVE ;  /* 0x000000000000791b */ /* 0x003fe20003800000 */
.L_x_1417:
        /* <DEDUP_REMOVED lines=15> */
.L_x_1418:
[----:B------:R-:W-:Y:S02]  /*17260*/  @P1 IMAD R8, R5, 0x2, R22 ;  /* 0x0000000205081824 */ /* 0x000fe400078e0216 */
[----:B------:R-:W-:Y:S02]  /*17270*/  IMAD.MOV.U32 R13, RZ, RZ, R2 ;  /* 0x000000ffff0d7224 */ /* 0x000fe400078e0002 */
[----:B------:R-:W-:Y:S02]  /*17280*/  IMAD.MOV.U32 R12, RZ, RZ, 0x4 ;  /* 0x00000004ff0c7424 */ /* 0x000fe400078e00ff */
[----:B------:R-:W-:-:S07]  /*17290*/  IMAD.MOV.U32 R7, RZ, RZ, R14 ;  /* 0x000000ffff077224 */ /* 0x000fce00078e000e */
[----:B------:R-:W-:Y:S05]  /*172a0*/  WARPSYNC.COLLECTIVE R15, `(.L_x_1419) ;  /* 0x000000000f087348 */ /* 0x000fea0003c00000 */
[----:B------:R0:W1:Y:S02]  /*172b0*/  SHFL.IDX P6, R14, R13, R12, R11 ;  /* 0x0000000c0d0e7389 */ /* 0x00006400000c000b */
[----:B01----:R-:W-:Y:S01]  /*172c0*/  ENDCOLLECTIVE ;  /* 0x000000000000791b */ /* 0x003fe20003800000 */
.L_x_1419:
        /* <DEDUP_REMOVED lines=15> */
.L_x_1420:
[----:B------:R-:W-:Y:S02]  /*173c0*/  @P1 IMAD R8, R5, 0x2, R22 ;  /* 0x0000000205081824 */ /* 0x000fe400078e0216 */
[----:B------:R-:W-:Y:S02]  /*173d0*/  IMAD.MOV.U32 R13, RZ, RZ, R2 ;  /* 0x000000ffff0d7224 */ /* 0x000fe400078e0002 */
[----:B------:R-:W-:Y:S02]  /*173e0*/  IMAD.MOV.U32 R12, RZ, RZ, 0x5 ;  /* 0x00000005ff0c7424 */ /* 0x000fe400078e00ff */
[----:B------:R-:W-:-:S07]  /*173f0*/  IMAD.MOV.U32 R7, RZ, RZ, R14 ;  /* 0x000000ffff077224 */ /* 0x000fce00078e000e */
[----:B------:R-:W-:Y:S05]  /*17400*/  WARPSYNC.COLLECTIVE R15, `(.L_x_1421) ;  /* 0x000000000f087348 */ /* 0x000fea0003c00000 */
[----:B------:R0:W1:Y:S02]  /*17410*/  SHFL.IDX P6, R14, R13, R12, R11 ;  /* 0x0000000c0d0e7389 */ /* 0x00006400000c000b */
[----:B01----:R-:W-:Y:S01]  /*17420*/  ENDCOLLECTIVE ;  /* 0x000000000000791b */ /* 0x003fe20003800000 */
.L_x_1421:
        /* <DEDUP_REMOVED lines=15> */
.L_x_1422:
[----:B------:R-:W-:Y:S02]  /*17520*/  @P1 IMAD R8, R5, 0x2, R22 ;  /* 0x0000000205081824 */ /* 0x000fe400078e0216 */
[----:B------:R-:W-:Y:S02]  /*17530*/  IMAD.MOV.U32 R13, RZ, RZ, R2 ;  /* 0x000000ffff0d7224 */ /* 0x000fe400078e0002 */
[----:B------:R-:W-:Y:S02]  /*17540*/  IMAD.MOV.U32 R12, RZ, RZ, 0x6 ;  /* 0x00000006ff0c7424 */ /* 0x000fe400078e00ff */
[----:B------:R-:W-:-:S07]  /*17550*/  IMAD.MOV.U32 R7, RZ, RZ, R14 ;  /* 0x000000ffff077224 */ /* 0x000fce00078e000e */
[----:B------:R-:W-:Y:S05]  /*17560*/  WARPSYNC.COLLECTIVE R15, `(.L_x_1423) ;  /* 0x000000000f087348 */ /* 0x000fea0003c00000 */
[----:B------:R0:W1:Y:S02]  /*17570*/  SHFL.IDX P6, R14, R13, R12, R11 ;  /* 0x0000000c0d0e7389 */ /* 0x00006400000c000b */
[----:B01----:R-:W-:Y:S01]  /*17580*/  ENDCOLLECTIVE ;  /* 0x000000000000791b */ /* 0x003fe20003800000 */
.L_x_1423:
        /* <DEDUP_REMOVED lines=15> */
.L_x_1424:
[----:B------:R-:W-:Y:S02]  /*17680*/  @P1 IMAD R8, R5, 0x2, R22 ;  /* 0x0000000205081824 */ /* 0x000fe400078e0216 */
[----:B------:R-:W-:Y:S02]  /*17690*/  IMAD.MOV.U32 R13, RZ, RZ, R2 ;  /* 0x000000ffff0d7224 */ /* 0x000fe400078e0002 */
[----:B------:R-:W-:Y:S02]  /*176a0*/  IMAD.MOV.U32 R12, RZ, RZ, 0x7 ;  /* 0x00000007ff0c7424 */ /* 0x000fe400078e00ff */
[----:B------:R-:W-:-:S07]  /*176b0*/  IMAD.MOV.U32 R7, RZ, RZ, R14 ;  /* 0x000000ffff077224 */ /* 0x000fce00078e000e */
[----:B------:R-:W-:Y:S05]  /*176c0*/  WARPSYNC.COLLECTIVE R15, `(.L_x_1425) ;  /* 0x000000000f087348 */ /* 0x000fea0003c00000 */
[----:B------:R0:W1:Y:S02]  /*176d0*/  SHFL.IDX P6, R14, R13, R12, R11 ;  /* 0x0000000c0d0e7389 */ /* 0x00006400000c000b */
[----:B01----:R-:W-:Y:S01]  /*176e0*/  ENDCOLLECTIVE ;  /* 0x000000000000791b */ /* 0x003fe20003800000 */
.L_x_1425:
[----:B------:R-:W-:-:S05]  /*176f0*/  @P1 LEA R7, P0, R28, R7, 0x1 ;  /* 0x000000071c071211 */ /* 0x000fca00078008ff */
[----:B------:R-:W-:-:S05]  /*17700*/  @P1 IMAD.X R6, RZ, RZ, R6, P0 ;  /* 0x000000ffff061224 */ /* 0x000fca00000e0606 */
[----:B------:R-:W-:Y:S01]  /*17710*/  @P1 LOP3.LUT R7, R7, R6, RZ, 0x3c, !PT ;  /* 0x0000000607071212 */ /* 0x000fe200078e3cff */
[----:B------:R-:W-:-:S03]  /*17720*/  IMAD.MOV.U32 R13, RZ, RZ, R0 ;  /* 0x000000ffff0d7224 */ /* 0x000fc600078e0000 */
[----:B------:R-:W-:-:S04]  /*17730*/  @P1 LOP3.LUT R6, R7, R6, RZ, 0x3c, !PT ;  /* 0x0000000607061212 */ /* 0x000fc800078e3cff */
[----:B------:R-:W-:Y:S01]  /*17740*/  @P1 LOP3.LUT R7, R7, R6, RZ, 0x3c, !PT ;  /* 0x0000000607071212 */ /* 0x000fe200078e3cff */
[----:B------:R-:W-:-:S07]  /*17750*/  IMAD.MOV.U32 R2, RZ, RZ, R14 ;  /* 0x000000ffff027224 */ /* 0x000fce00078e000e */
[----:B------:R-:W-:Y:S05]  /*17760*/  WARPSYNC.COLLECTIVE R15, `(.L_x_1426) ;  /* 0x000000000f087348 */ /* 0x000fea0003c00000 */
[----:B------:R0:W1:Y:S02]  /*17770*/  SHFL.IDX P6, R14, R13, R12, R11 ;  /* 0x0000000c0d0e7389 */ /* 0x00006400000c000b */
[----:B01----:R-:W-:Y:S01]  /*17780*/  ENDCOLLECTIVE ;  /* 0x000000000000791b */ /* 0x003fe20003800000 */
.L_x_1426:
[----:B------:R-:W-:Y:S01]  /*17790*/  @!PT LDS RZ, [RZ] ;  /* 0x00000000fffff984 */ /* 0x000fe20000000800 */
[----:B------:R-:W-:Y:S01]  /*177a0*/  @!PT LDS RZ, [RZ] ;  /* 0x00000000fffff984 */ /* 0x000fe20000000800 */
[----:B------:R-:W-:Y:S01]  /*177b0*/  @!PT LDS RZ, [RZ] ;  /* 0x00000000fffff984 */ /* 0x000fe20000000800 */
[----:B------:R0:W-:Y:S01]  /*177c0*/  @P1 LDGSTS.E.BYPASS.LTC128B.128 [R8+0x11400], desc[UR52][R6.64], !P2 ;  /* 0x1140000006081fae */ /* 0x0001e2000d101d74 */
[----:B------:R-:W-:Y:S01]  /*177d0*/  IMAD.MOV.U32 R0, RZ, RZ, R14 ;  /* 0x000000ffff007224 */ /* 0x000fe200078e000e */
[----:B------:R-:W-:Y:S06]  /*177e0*/  BRA `(.L_x_1427) ;  /* 0xffffffb800087947 */ /* 0x000fec000383ffff */
.L_x_1351:
[----:B------:R-:W-:Y:S02]  /*177f0*/  IMAD.MOV.U32 R13, RZ, RZ, R0 ;  /* 0x000000ffff0d7224 */ /* 0x000fe400078e0000 */
[----:B------:R-:W-:Y:S02]  /*17800*/  IMAD.MOV.U32 R12, RZ, RZ, RZ ;  /* 0x000000ffff0c7224 */ /* 0x000fe400078e00ff */
[----:B------:R-:W-:Y:S02]  /*17810*/  IMAD.MOV.U32 R11, RZ, RZ, 0x181f ;  /* 0x0000181fff0b7424 */ /* 0x000fe400078e00ff */
[----:B------:R-:W-:Y:S02]  /*17820*/  IMAD.MOV.U32 R15, RZ, RZ, -0x1 ;  /* 0xffffffffff0f7424 */ /* 0x000fe400078e00ff */
[----:B------:R-:W-:Y:S02]  /*17830*/  IMAD R3, R29, R10, RZ ;  /* 0x0000000a1d037224 */ /* 0x000fe400078e02ff */
[----:B------:R-:W-:-:S07]  /*17840*/  IMAD.IADD R26, R21, 0x1, R26 ;  /* 0x00000001151a7824 */ /* 0x000fce00078e021a */
[----:B-----5:R-:W-:Y:S05]  /*17850*/  WARPSYNC.COLLECTIVE R15, `(.L_x_1428) ;  /* 0x000000000f087348 */ /* 0x020fea0003c00000 */
[----:B------:R0:W1:Y:S02]  /*17860*/  SHFL.IDX P6, R14, R13, R12, R11 ;  /* 0x0000000c0d0e7389 */ /* 0x00006400000c000b */
[----:B01---5:R-:W-:Y:S01]  /*17870*/  ENDCOLLECTIVE ;  /* 0x000000000000791b */ /* 0x023fe20003800000 */
.L_x_1428:
[C---:B------:R-:W-:Y:S01]  /*17880*/  VIADD R8, R26.reuse, 0x10 ;  /* 0x000000101a087836 */ /* 0x040fe20000000000 */
[----:B------:R-:W-:Y:S01]  /*17890*/  ISETP.GE.AND P2, PT, R26, R3, PT ;  /* 0x000000031a00720c */ /* 0x000fe20003f46270 */
[----:B------:R-:W-:Y:S02]  /*178a0*/  IMAD.MOV.U32 R13, RZ, RZ, R4 ;  /* 0x000000ffff0d7224 */ /* 0x000fe400078e0004 */
[----:B------:R-:W-:-:S10]  /*178b0*/  IMAD.MOV.U32 R6, RZ, RZ, R14 ;  /* 0x000000ffff067224 */ /* 0x000fd400078e000e */
[----:B------:R-:W-:Y:S05]  /*178c0*/  WARPSYNC.COLLECTIVE R15, `(.L_x_1429) ;  /* 0x000000000f087348 */ /* 0x000fea0003c00000 */
[----:B------:R0:W1:Y:S02]  /*178d0*/  SHFL.IDX P6, R14, R13, R12, R11 ;  /* 0x0000000c0d0e7389 */ /* 0x00006400000c000b */
[----:B01----:R-:W-:Y:S01]  /*178e0*/  ENDCOLLECTIVE ;  /* 0x000000000000791b */ /* 0x003fe20003800000 */
.L_x_1429:
[----:B------:R-:W-:Y:S02]  /*178f0*/  IMAD.MOV.U32 R13, RZ, RZ, R0 ;  /* 0x000000ffff0d7224 */ /* 0x000fe400078e0000 */
[----:B------:R-:W-:Y:S02]  /*17900*/  IMAD.MOV.U32 R12, RZ, RZ, 0x1 ;  /* 0x00000001ff0c7424 */ /* 0x000fe400078e00ff */
[----:B------:R-:W-:-:S07]  /*17910*/  IMAD.MOV.U32 R7, RZ, RZ, R14 ;  /* 0x000000ffff077224 */ /* 0x000fce00078e000e */
[----:B------:R-:W-:Y:S05]  /*17920*/  WARPSYNC.COLLECTIVE R15, `(.L_x_1430) ;  /* 0x000000000f087348 */ /* 0x000fea0003c00000 */
[----:B------:R0:W1:Y:S02]  /*17930*/  SHFL.IDX P6, R14, R13, R12, R11 ;  /* 0x0000000c0d0e7389 */ /* 0x00006400000c000b */
[----:B01----:R-:W-:Y:S01]  /*17940*/  ENDCOLLECTIVE ;  /* 0x000000000000791b */ /* 0x003fe20003800000 */
.L_x_1430:
        /* <DEDUP_REMOVED lines=15> */
.L_x_1431:
[----:B------:R-:W-:Y:S02]  /*17a40*/  IMAD.MOV.U32 R13, RZ, RZ, R0 ;  /* 0x000000ffff0d7224 */ /* 0x000fe400078e0000 */
[----:B------:R-:W-:Y:S02]  /*17a50*/  IMAD.MOV.U32 R12, RZ, RZ, 0x2 ;  /* 0x00000002ff0c7424 */ /* 0x000fe400078e00ff */
[----:B------:R-:W-:-:S07]  /*17a60*/  IMAD.MOV.U32 R7, RZ, RZ, R14 ;  /* 0x000000ffff077224 */ /* 0x000fce00078e000e */
[----:B------:R-:W-:Y:S05]  /*17a70*/  WARPSYNC.COLLECTIVE R15, `(.L_x_1432) ;  /* 0x000000000f087348 */ /* 0x000fea0003c00000 */
[----:B------:R0:W1:Y:S02]  /*17a80*/  SHFL.IDX P6, R14, R13, R12, R11 ;  /* 0x0000000c0d0e7389 */ /* 0x00006400000c000b */
[----:B01----:R-:W-:Y:S01]  /*17a90*/  ENDCOLLECTIVE ;  /* 0x000000000000791b */ /* 0x003fe20003800000 */
.L_x_1432:
        /* <DEDUP_REMOVED lines=16> */
.L_x_1433:
[----:B------:R-:W-:Y:S02]  /*17ba0*/  IMAD.MOV.U32 R13, RZ, RZ, R0 ;  /* 0x000000ffff0d7224 */ /* 0x000fe400078e0000 */
[----:B------:R-:W-:Y:S02]  /*17bb0*/  IMAD.MOV.U32 R12, RZ, RZ, 0x3 ;  /* 0x00000003ff0c7424 */ /* 0x000fe400078e00ff */
[----:B------:R-:W-:-:S07]  /*17bc0*/  IMAD.MOV.U32 R7, RZ, RZ, R14 ;  /* 0x000000ffff077224 */ /* 0x000fce00078e000e */
[----:B------:R-:W-:Y:S05]  /*17bd0*/  WARPSYNC.COLLECTIVE R15, `(.L_x_1434) ;  /* 0x000000000f087348 */ /* 0x000fea0003c00000 */
[----:B------:R0:W1:Y:S02]  /*17be0*/  SHFL.IDX P6, R14, R13, R12, R11 ;  /* 0x0000000c0d0e7389 */ /* 0x00006400000c000b */
[----:B01----:R-:W-:Y:S01]  /*17bf0*/  ENDCOLLECTIVE ;  /* 0x000000000000791b */ /* 0x003fe20003800000 */
.L_x_1434:
        /* <DEDUP_REMOVED lines=16> */
.L_x_1435:
[----:B------:R-:W-:Y:S02]  /*17d00*/  IMAD.MOV.U32 R13, RZ, RZ, R0 ;  /* 0x000000ffff0d7224 */ /* 0x000fe400078e0000 */
[----:B------:R-:W-:Y:S02]  /*17d10*/  IMAD.MOV.U32 R12, RZ, RZ, 0x4 ;  /* 0x00000004ff0c7424 */ /* 0x000fe400078e00ff */
[----:B------:R-:W-:-:S07]  /*17d20*/  IMAD.MOV.U32 R7, RZ, RZ, R14 ;  /* 0x000000ffff077224 */ /* 0x000fce00078e000e */
[----:B------:R-:W-:Y:S05]  /*17d30*/  WARPSYNC.COLLECTIVE R15, `(.L_x_1436) ;  /* 0x000000000f087348 */ /* 0x000fea0003c00000 */
[----:B------:R0:W1:Y:S02]  /*17d40*/  SHFL.IDX P6, R14, R13, R12, R11 ;  /* 0x0000000c0d0e7389 */ /* 0x00006400000c000b */
[----:B01----:R-:W-:Y:S01]  /*17d50*/  ENDCOLLECTIVE ;  /* 0x000000000000791b */ /* 0x003fe20003800000 */
.L_x_1436:
        /* <DEDUP_REMOVED lines=16> */
.L_x_1437:
[----:B------:R-:W-:Y:S02]  /*17e60*/  IMAD.MOV.U32 R13, RZ, RZ, R0 ;  /* 0x000000ffff0d7224 */ /* 0x000fe400078e0000 */
[----:B------:R-:W-:Y:S02]  /*17e70*/  IMAD.MOV.U32 R12, RZ, RZ, 0x5 ;  /* 0x00000005ff0c7424 */ /* 0x000fe400078e00ff */
[----:B------:R-:W-:-:S07]  /*17e80*/  IMAD.MOV.U32 R7, RZ, RZ, R14 ;  /* 0x000000ffff077224 */ /* 0x000fce00078e000e */
[----:B------:R-:W-:Y:S05]  /*17e90*/  WARPSYNC.COLLECTIVE R15, `(.L_x_1438) ;  /* 0x000000000f087348 */ /* 0x000fea0003c00000 */
[----:B------:R0:W1:Y:S02]  /*17ea0*/  SHFL.IDX P6, R14, R13, R12, R11 ;  /* 0x0000000c0d0e7389 */ /* 0x00006400000c000b */
[----:B01----:R-:W-:Y:S01]  /*17eb0*/  ENDCOLLECTIVE ;  /* 0x000000000000791b */ /* 0x003fe20003800000 */
.L_x_1438:
        /* <DEDUP_REMOVED lines=16> */
.L_x_1439:
[----:B------:R-:W-:Y:S02]  /*17fc0*/  IMAD.MOV.U32 R13, RZ, RZ, R0 ;  /* 0x000000ffff0d7224 */ /* 0x000fe400078e0000 */
[----:B------:R-:W-:Y:S02]  /*17fd0*/  IMAD.MOV.U32 R12, RZ, RZ, 0x6 ;  /* 0x00000006ff0c7424 */ /* 0x000fe400078e00ff */
[----:B------:R-:W-:-:S07]  /*17fe0*/  IMAD.MOV.U32 R7, RZ, RZ, R14 ;  /* 0x000000ffff077224 */ /* 0x000fce00078e000e */
[----:B------:R-:W-:Y:S05]  /*17ff0*/  WARPSYNC.COLLECTIVE R15, `(.L_x_1440) ;  /* 0x000000000f087348 */ /* 0x000fea0003c00000 */
[----:B------:R0:W1:Y:S02]  /*18000*/  SHFL.IDX P6, R14, R13, R12, R11 ;  /* 0x0000000c0d0e7389 */ /* 0x00006400000c000b */
[----:B01----:R-:W-:Y:S01]  /*18010*/  ENDCOLLECTIVE ;  /* 0x000000000000791b */ /* 0x003fe20003800000 */
.L_x_1440:
        /* <DEDUP_REMOVED lines=16> */
.L_x_1441:
[----:B------:R-:W-:Y:S02]  /*18120*/  IMAD.MOV.U32 R13, RZ, RZ, R0 ;  /* 0x000000ffff0d7224 */ /* 0x000fe400078e0000 */
[----:B------:R-:W-:Y:S02]  /*18130*/  IMAD.MOV.U32 R12, RZ, RZ, 0x7 ;  /* 0x00000007ff0c7424 */ /* 0x000fe400078e00ff */
[----:B------:R-:W-:-:S07]  /*18140*/  IMAD.MOV.U32 R7, RZ, RZ, R14 ;  /* 0x000000ffff077224 */ /* 0x000fce00078e000e */
[----:B------:R-:W-:Y:S05]  /*18150*/  WARPSYNC.COLLECTIVE R15, `(.L_x_1442) ;  /* 0x000000000f087348 */ /* 0x000fea0003c00000 */
[----:B------:R0:W1:Y:S02]  /*18160*/  SHFL.IDX P6, R14, R13, R12, R11 ;  /* 0x0000000c0d0e7389 */ /* 0x00006400000c000b */
[----:B01----:R-:W-:Y:S01]  /*18170*/  ENDCOLLECTIVE ;  /* 0x000000000000791b */ /* 0x003fe20003800000 */
.L_x_1442:
        /* <DEDUP_REMOVED lines=11> */
.L_x_1443:
        /* <DEDUP_REMOVED lines=11> */
.L_x_1444:
[----:B------:R-:W-:-:S05]  /*182e0*/  @!P1 LEA R6, P3, R28, R6, 0x1 ;  /* 0x000000061c069211 */ /* 0x000fca00078608ff */
[----:B------:R-:W-:Y:S02]  /*182f0*/  @!P1 IMAD.X R7, RZ, RZ, R0, P3 ;  /* 0x000000ffff079224 */ /* 0x000fe400018e0600 */
[----:B------:R-:W-:-:S03]  /*18300*/  VIADD R0, R26, 0x80 ;  /* 0x000000801a007836 */ /* 0x000fc60000000000 */
[----:B------:R-:W-:Y:S01]  /*18310*/  @!PT LDS RZ, [RZ] ;  /* 0x00000000fffff984 */ /* 0x000fe20000000800 */
[----:B------:R-:W-:Y:S01]  /*18320*/  @!PT LDS RZ, [RZ] ;  /* 0x00000000fffff984 */ /* 0x000fe20000000800 */
[----:B------:R-:W-:Y:S01]  /*18330*/  @!PT LDS RZ, [RZ] ;  /* 0x00000000fffff984 */ /* 0x000fe20000000800 */
[----:B------:R0:W-:Y:S01]  /*18340*/  @!P1 LDGSTS.E.BYPASS.LTC128B.128 [R20+0xbc00], desc[UR52][R6.64], !P0 ;  /* 0x0bc0000006149fae */ /* 0x0001e2000c101d74 */
[----:B------:R-:W-:Y:S01]  /*18350*/  IMAD.MOV.U32 R13, RZ, RZ, R5 ;  /* 0x000000ffff0d7224 */ /* 0x000fe200078e0005 */
[----:B------:R-:W-:Y:S01]  /*18360*/  ISETP.GE.AND P1, PT, R0, R3, PT ;  /* 0x000000030000720c */ /* 0x000fe20003f26270 */
[----:B------:R-:W-:-:S12]  /*18370*/  IMAD.MOV.U32 R0, RZ, RZ, R14 ;  /* 0x000000ffff007224 */ /* 0x000fd800078e000e */
[----:B0-----:R-:W-:Y:S05]  /*18380*/  WARPSYNC.COLLECTIVE R15, `(.L_x_1445) ;  /* 0x000000000f087348 */ /* 0x001fea0003c00000 */
[----:B------:R1:W2:Y:S02]  /*18390*/  SHFL.IDX P6, R14, R13, R12, R11 ;  /* 0x0000000c0d0e7389 */ /* 0x0002a400000c000b */
[----:B012---:R-:W-:Y:S01]  /*183a0*/  ENDCOLLECTIVE ;  /* 0x000000000000791b */ /* 0x007fe20003800000 */
.L_x_1445:
[----:B------:R-:W-:Y:S02]  /*183b0*/  IMAD.MOV.U32 R13, RZ, RZ, R2 ;  /* 0x000000ffff0d7224 */ /* 0x000fe400078e0002 */
[----:B------:R-:W-:Y:S02]  /*183c0*/  IMAD.MOV.U32 R12, RZ, RZ, 0x1 ;  /* 0x00000001ff0c7424 */ /* 0x000fe400078e00ff */
[----:B------:R-:W-:-:S07]  /*183d0*/  IMAD.MOV.U32 R4, RZ, RZ, R14 ;  /* 0x000000ffff047224 */ /* 0x000fce00078e000e */
[----:B------:R-:W-:Y:S05]  /*183e0*/  WARPSYNC.COLLECTIVE R15, `(.L_x_1446) ;  /* 0x000000000f087348 */ /* 0x000fea0003c00000 */
[----:B------:R0:W1:Y:S02]  /*183f0*/  SHFL.IDX P6, R14, R13, R12, R11 ;  /* 0x0000000c0d0e7389 */ /* 0x00006400000c000b */
[----:B01----:R-:W-:Y:S01]  /*18400*/  ENDCOLLECTIVE ;  /* 0x000000000000791b */ /* 0x003fe20003800000 */
.L_x_1446:
[----:B------:R-:W-:-:S05]  /*18410*/  @!P1 LEA R4, P3, R28, R4, 0x1 ;  /* 0x000000041c049211 */ /* 0x000fca00078608ff */
[----:B------:R-:W-:Y:S02]  /*18420*/  @!P1 IMAD.X R0, RZ, RZ, R0, P3 ;  /* 0x000000ffff009224 */ /* 0x000fe400018e0600 */
[----:B------:R-:W-:Y:S02]  /*18430*/  @!P1 IMAD.MOV.U32 R6, RZ, RZ, R4 ;  /* 0x000000ffff069224 */ /* 0x000fe400078e0004 */
[----:B------:R-:W-:Y:S02]  /*18440*/  @!P1 IMAD.MOV.U32 R7, RZ, RZ, R0 ;  /* 0x000000ffff079224 */ /* 0x000fe400078e0000 */
[C---:B------:R-:W-:Y:S02]  /*18450*/  VIADD R0, R26.reuse, 0x90 ;  /* 0x000000901a007836 */ /* 0x040fe40000000000 */
[----:B------:R-:W-:Y:S01]  /*18460*/  IMAD.MOV.U32 R13, RZ, RZ, R5 ;  /* 0x000000ffff0d7224 */ /* 0x000fe200078e0005 */
[----:B------:R-:W-:Y:S01]  /*18470*/  @!PT LDS RZ, [RZ] ;  /* 0x00000000fffff984 */ /* 0x000fe20000000800 */
[----:B------:R-:W-:Y:S01]  /*18480*/  @!PT LDS RZ, [RZ] ;  /* 0x00000000fffff984 */ /* 0x000fe20000000800 */
[----:B------:R-:W-:Y:S01]  /*18490*/  @!PT LDS RZ, [RZ] ;  /* 0x00000000fffff984 */ /* 0x000fe20000000800 */
[----:B------:R0:W-:Y:S01]  /*184a0*/  @!P1 LDGSTS.E.BYPASS.LTC128B.128 [R20+0xc400], desc[UR52][R6.64], !P0 ;  /* 0x0c40000006149fae */ /* 0x0001e2000c101d74 */
[----:B------:R-:W-:Y:S01]  /*184b0*/  VIADD R4, R26, 0xa0 ;  /* 0x000000a01a047836 */ /* 0x000fe20000000000 */
[----:B------:R-:W-:Y:S01]  /*184c0*/  ISETP.GE.AND P1, PT, R0, R3, PT ;  /* 0x000000030000720c */ /* 0x000fe20003f26270 */
[----:B------:R-:W-:-:S12]  /*184d0*/  IMAD.MOV.U32 R0, RZ, RZ, R14 ;  /* 0x000000ffff007224 */ /* 0x000fd800078e000e */
[----:B0-----:R-:W-:Y:S05]  /*184e0*/  WARPSYNC.COLLECTIVE R15, `(.L_x_1447) ;  /* 0x000000000f087348 */ /* 0x001fea0003c00000 */
[----:B------:R1:W2:Y:S02]  /*184f0*/  SHFL.IDX P6, R14, R13, R12, R11 ;  /* 0x0000000c0d0e7389 */ /* 0x0002a400000c000b */
[----:B012---:R-:W-:Y:S01]  /*18500*/  ENDCOLLECTIVE ;  /* 0x000000000000791b */ /* 0x007fe20003800000 */
.L_x_1447:
[----:B------:R-:W-:Y:S02]  /*18510*/  IMAD.MOV.U32 R13, RZ, RZ, R2 ;  /* 0x000000ffff0d7224 */ /* 0x000fe400078e0002 */
[----:B------:R-:W-:Y:S02]  /*18520*/  IMAD.MOV.U32 R12, RZ, RZ, 0x2 ;  /* 0x00000002ff0c7424 */ /* 0x000fe400078e00ff */
[----:B------:R-:W-:-:S07]  /*18530*/  IMAD.MOV.U32 R6, RZ, RZ, R14 ;  /* 0x000000ffff067224 */ /* 0x000fce00078e000e */
[----:B------:R-:W-:Y:S05]  /*18540*/  WARPSYNC.COLLECTIVE R15, `(.L_x_1448) ;  /* 0x000000000f087348 */ /* 0x000fea0003c00000 */
[----:B------:R0:W1:Y:S02]  /*18550*/  SHFL.IDX P6, R14, R13, R12, R11 ;  /* 0x0000000c0d0e7389 */ /* 0x00006400000c000b */
[----:B01----:R-:W-:Y:S01]  /*18560*/  ENDCOLLECTIVE ;  /* 0x000000000000791b */ /* 0x003fe20003800000 */
.L_x_1448:
[----:B------:R-:W-:-:S05]  /*18570*/  @!P1 LEA R6, P2, R28, R6, 0x1 ;  /* 0x000000061c069211 */ /* 0x000fca00078408ff */
[----:B------:R-:W-:Y:S01]  /*18580*/  @!P1 IMAD.X R0, RZ, RZ, R0, P2 ;  /* 0x000000ffff009224 */ /* 0x000fe200010e0600 */
[----:B------:R-:W-:-:S03]  /*18590*/  ISETP.GE.AND P2, PT, R4, R3, PT ;  /* 0x000000030400720c */ /* 0x000fc60003f46270 */
[----:B------:R-:W-:Y:S02]  /*185a0*/  @!P1 IMAD.MOV.U32 R7, RZ, RZ, R0 ;  /* 0x000000ffff079224 */ /* 0x000fe400078e0000 */
[----:B------:R-:W-:-:S03]  /*185b0*/  IMAD.MOV.U32 R13, RZ, RZ, R5 ;  /* 0x000000ffff0d7224 */ /* 0x000fc600078e0005 */
        /* <DEDUP_REMOVED lines=8> */
.L_x_1449:
[----:B------:R-:W-:Y:S02]  /*18640*/  IMAD.MOV.U32 R13, RZ, RZ, R2 ;  /* 0x000000ffff0d7224 */ /* 0x000fe400078e0002 */
[----:B------:R-:W-:Y:S02]  /*18650*/  IMAD.MOV.U32 R12, RZ, RZ, 0x3 ;  /* 0x00000003ff0c7424 */ /* 0x000fe400078e00ff */
[----:B------:R-:W-:-:S07]  /*18660*/  IMAD.MOV.U32 R6, RZ, RZ, R14 ;  /* 0x000000ffff067224 */ /* 0x000fce00078e000e */
[----:B------:R-:W-:Y:S05]  /*18670*/  WARPSYNC.COLLECTIVE R15, `(.L_x_1450) ;  /* 0x000000000f087348 */ /* 0x000fea0003c00000 */
[----:B------:R0:W1:Y:S02]  /*18680*/  SHFL.IDX P6, R14, R13, R12, R11 ;  /* 0x0000000c0d0e7389 */ /* 0x00006400000c000b */
[----:B01----:R-:W-:Y:S01]  /*18690*/  ENDCOLLECTIVE ;  /* 0x000000000000791b */ /* 0x003fe20003800000 */
.L_x_1450:
        /* <DEDUP_REMOVED lines=12> */
.L_x_1451:
[----:B------:R-:W-:Y:S01]  /*18760*/  IMAD.MOV.U32 R2, RZ, RZ, R14 ;  /* 0x000000ffff027224 */ /* 0x000fe200078e000e */
[----:B------:R-:W-:Y:S06]  /*18770*/  BRA `(.L_x_1452) ;  /* 0xffffffb400e87947 */ /* 0x000fec000383ffff */
.L_x_1354:
[----:B0-----:R0:W1:Y:S02]  /*18780*/  SYNCS.PHASECHK.TRANS64.TRYWAIT P0, [R22+URZ+0x16820], R0 ;  /* 0x01682000160075a7 */ /* 0x001064000800017f */
[----:B-1----:R-:W-:Y:S05]  /*18790*/  @!P0 NANOSLEEP.SYNCS 0x989680 ;  /* 0x009896800000895d */ /* 0x002fea0003900000 */
[----:B------:R-:W1:Y:S02]  /*187a0*/  @!P0 SYNCS.PHASECHK.TRANS64 P0, [R22+URZ+0x16820], R0 ;  /* 0x01682000160085a7 */ /* 0x000e64000800007f */
[----:B-1----:R-:W-:Y:S05]  /*187b0*/  @!P0 BRA `(.L_x_1354) ;  /* 0xfffffffc00f08947 */ /* 0x002fea000383ffff */
[----:B------:R-:W-:Y:S05]  /*187c0*/  BRA `(.L_x_1453) ;  /* 0xffffffb800447947 */ /* 0x000fea000383ffff */
.L_x_1359:
[----:B0-----:R0:W1:Y:S02]  /*187d0*/  SYNCS.PHASECHK.TRANS64.TRYWAIT P0, [R5+URZ+0x16840], R2 ;  /* 0x01684002050075a7 */ /* 0x001064000800017f */
[----:B-1----:R-:W-:Y:S05]  /*187e0*/  @!P0 NANOSLEEP.SYNCS 0x989680 ;  /* 0x009896800000895d */ /* 0x002fea0003900000 */
[----:B------:R-:W1:Y:S02]  /*187f0*/  @!P0 SYNCS.PHASECHK.TRANS64 P0, [R5+URZ+0x16840], R2 ;  /* 0x01684002050085a7 */ /* 0x000e64000800007f */
[----:B-1----:R-:W-:Y:S05]  /*18800*/  @!P0 BRA `(.L_x_1359) ;  /* 0xfffffffc00f08947 */ /* 0x002fea000383ffff */
[----:B------:R-:W-:Y:S05]  /*18810*/  BRA `(.L_x_1454) ;  /* 0xffffffbc001c7947 */ /* 0x000fea000383ffff */
.L_x_1360:
        /* <DEDUP_REMOVED lines=8> */
.L_x_1456:
[----:B------:R-:W-:Y:S05]  /*188a0*/  BSYNC B1 ;  /* 0x0000000000017941 */ /* 0x000fea0003800000 */
.L_x_1455:
[----:B------:R-:W-:Y:S02]  /*188b0*/  IMAD.MOV.U32 R13, RZ, RZ, R9 ;  /* 0x000000ffff0d7224 */ /* 0x000fe400078e0009 */
[----:B------:R-:W-:Y:S02]  /*188c0*/  IMAD.MOV.U32 R12, RZ, RZ, RZ ;  /* 0x000000ffff0c7224 */ /* 0x000fe400078e00ff */
[----:B------:R-:W-:Y:S02]  /*188d0*/  IMAD.MOV.U32 R11, RZ, RZ, 0x181f ;  /* 0x0000181fff0b7424 */ /* 0x000fe400078e00ff */
[----:B------:R-:W-:Y:S02]  /*188e0*/  IMAD.MOV.U32 R15, RZ, RZ, -0x1 ;  /* 0xffffffffff0f7424 */ /* 0x000fe400078e00ff */
[----:B------:R-:W-:Y:S02]  /*188f0*/  IMAD.MOV.U32 R3, RZ, RZ, R14 ;  /* 0x000000ffff037224 */ /* 0x000fe400078e000e */
[----:B------:R-:W-:-:S07]  /*18900*/  IMAD.SHL.U32 R7, R28, 0x2, RZ ;  /* 0x000000021c077824 */ /* 0x000fce00078e00ff */
[----:B------:R-:W-:Y:S05]  /*18910*/  WARPSYNC.COLLECTIVE R15, `(.L_x_1457) ;  /* 0x000000000f087348 */ /* 0x000fea0003c00000 */
[----:B------:R0:W1:Y:S02]  /*18920*/  SHFL.IDX P6, R14, R13, R12, R11 ;  /* 0x0000000c0d0e7389 */ /* 0x00006400000c000b */
[----:B01----:R-:W-:Y:S01]  /*18930*/  ENDCOLLECTIVE ;  /* 0x000000000000791b */ /* 0x003fe20003800000 */
.L_x_1457:
[----:B------:R-:W-:Y:S02]  /*18940*/  IMAD R8, R8, 0x2, R22 ;  /* 0x0000000208087824 */ /* 0x000fe400078e0216 */
[----:B------:R-:W-:Y:S02]  /*18950*/  IMAD.MOV.U32 R13, RZ, RZ, R10 ;  /* 0x000000ffff0d7224 */ /* 0x000fe400078e000a */
[----:B------:R-:W-:Y:S02]  /*18960*/  IMAD.MOV.U32 R12, RZ, RZ, 0x1 ;  /* 0x00000001ff0c7424 */ /* 0x000fe400078e00ff */
[----:B------:R-:W-:-:S07]  /*18970*/  IMAD.MOV.U32 R2, RZ, RZ, R14 ;  /* 0x000000ffff027224 */ /* 0x000fce00078e000e */
[----:B------:R-:W-:Y:S05]  /*18980*/  WARPSYNC.COLLECTIVE R15, `(.L_x_1458) ;  /* 0x000000000f087348 */ /* 0x000fea0003c00000 */
[----:B------:R0:W1:Y:S02]  /*18990*/  SHFL.IDX P6, R14, R13, R12, R11 ;  /* 0x0000000c0d0e7389 */ /* 0x00006400000c000b */
[----:B01----:R-:W-:Y:S01]  /*189a0*/  ENDCOLLECTIVE ;  /* 0x000000000000791b */ /* 0x003fe20003800000 */
.L_x_1458:
        /* <DEDUP_REMOVED lines=11> */
.L_x_1459:
[----:B------:R-:W-:Y:S02]  /*18a60*/  IMAD.MOV.U32 R13, RZ, RZ, R10 ;  /* 0x000000ffff0d7224 */ /* 0x000fe400078e000a */
[----:B------:R-:W-:Y:S02]  /*18a70*/  IMAD.MOV.U32 R12, RZ, RZ, 0x2 ;  /* 0x00000002ff0c7424 */ /* 0x000fe400078e00ff */
[----:B------:R-:W-:-:S07]  /*18a80*/  IMAD.MOV.U32 R2, RZ, RZ, R14 ;  /* 0x000000ffff027224 */ /* 0x000fce00078e000e */
[----:B------:R-:W-:Y:S05]  /*18a90*/  WARPSYNC.COLLECTIVE R15, `(.L_x_1460) ;  /* 0x000000000f087348 */ /* 0x000fea0003c00000 */
[----:B------:R0:W1:Y:S02]  /*18aa0*/  SHFL.IDX P6, R14, R13, R12, R11 ;  /* 0x0000000c0d0e7389 */ /* 0x00006400000c000b */
[----:B01----:R-:W-:Y:S01]  /*18ab0*/  ENDCOLLECTIVE ;  /* 0x000000000000791b */ /* 0x003fe20003800000 */
.L_x_1460:
        /* <DEDUP_REMOVED lines=11> */
.L_x_1461:
[----:B------:R-:W-:Y:S02]  /*18b70*/  IMAD.MOV.U32 R13, RZ, RZ, R10 ;  /* 0x000000ffff0d7224 */ /* 0x000fe400078e000a */
[----:B------:R-:W-:Y:S02]  /*18b80*/  IMAD.MOV.U32 R12, RZ, RZ, 0x3 ;  /* 0x00000003ff0c7424 */ /* 0x000fe400078e00ff */
[----:B------:R-:W-:-:S07]  /*18b90*/  IMAD.MOV.U32 R2, RZ, RZ, R14 ;  /* 0x000000ffff027224 */ /* 0x000fce00078e000e */
[----:B------:R-:W-:Y:S05]  /*18ba0*/  WARPSYNC.COLLECTIVE R15, `(.L_x_1462) ;  /* 0x000000000f087348 */ /* 0x000fea0003c00000 */
[----:B------:R0:W1:Y:S02]  /*18bb0*/  SHFL.IDX P6, R14, R13, R12, R11 ;  /* 0x0000000c0d0e7389 */ /* 0x00006400000c000b */
[----:B01----:R-:W-:Y:S01]  /*18bc0*/  ENDCOLLECTIVE ;  /* 0x000000000000791b */ /* 0x003fe20003800000 */
.L_x_1462:
        /* <DEDUP_REMOVED lines=11> */
.L_x_1463:
[----:B------:R-:W-:Y:S02]  /*18c80*/  IMAD.MOV.U32 R13, RZ, RZ, R10 ;  /* 0x000000ffff0d7224 */ /* 0x000fe400078e000a */
[----:B------:R-:W-:Y:S02]  /*18c90*/  IMAD.MOV.U32 R12, RZ, RZ, 0x4 ;  /* 0x00000004ff0c7424 */ /* 0x000fe400078e00ff */
[----:B------:R-:W-:-:S07]  /*18ca0*/  IMAD.MOV.U32 R2, RZ, RZ, R14 ;  /* 0x000000ffff027224 */ /* 0x000fce00078e000e */
[----:B------:R-:W-:Y:S05]  /*18cb0*/  WARPSYNC.COLLECTIVE R15, `(.L_x_1464) ;  /* 0x000000000f087348 */ /* 0x000fea0003c00000 */
[----:B------:R0:W1:Y:S02]  /*18cc0*/  SHFL.IDX P6, R14, R13, R12, R11 ;  /* 0x0000000c0d0e7389 */ /* 0x00006400000c000b */
[----:B01----:R-:W-:Y:S01]  /*18cd0*/  ENDCOLLECTIVE ;  /* 0x000000000000791b */ /* 0x003fe20003800000 */
.L_x_1464:
        /* <DEDUP_REMOVED lines=11> */
.L_x_1465:
[----:B------:R-:W-:Y:S02]  /*18d90*/  IMAD.MOV.U32 R13, RZ, RZ, R10 ;  /* 0x000000ffff0d7224 */ /* 0x000fe400078e000a */
[----:B------:R-:W-:Y:S02]  /*18da0*/  IMAD.MOV.U32 R12, RZ, RZ, 0x5 ;  /* 0x00000005ff0c7424 */ /* 0x000fe400078e00ff */
[----:B------:R-:W-:-:S07]  /*18db0*/  IMAD.MOV.U32 R2, RZ, RZ, R14 ;  /* 0x000000ffff027224 */ /* 0x000fce00078e000e */
[----:B------:R-:W-:Y:S05]  /*18dc0*/  WARPSYNC.COLLECTIVE R15, `(.L_x_1466) ;  /* 0x000000000f087348 */ /* 0x000fea0003c00000 */
[----:B------:R0:W1:Y:S02]  /*18dd0*/  SHFL.IDX P6, R14, R13, R12, R11 ;  /* 0x0000000c0d0e7389 */ /* 0x00006400000c000b */
[----:B01----:R-:W-:Y:S01]  /*18de0*/  ENDCOLLECTIVE ;  /* 0x000000000000791b */ /* 0x003fe20003800000 */
.L_x_1466:
        /* <DEDUP_REMOVED lines=11> */
.L_x_1467:
[----:B------:R-:W-:Y:S02]  /*18ea0*/  IMAD.MOV.U32 R13, RZ, RZ, R10 ;  /* 0x000000ffff0d7224 */ /* 0x000fe400078e000a */
[----:B------:R-:W-:Y:S02]  /*18eb0*/  IMAD.MOV.U32 R12, RZ, RZ, 0x6 ;  /* 0x00000006ff0c7424 */ /* 0x000fe400078e00ff */
[----:B------:R-:W-:-:S07]  /*18ec0*/  IMAD.MOV.U32 R2, RZ, RZ, R14 ;  /* 0x000000ffff027224 */ /* 0x000fce00078e000e */
[----:B------:R-:W-:Y:S05]  /*18ed0*/  WARPSYNC.COLLECTIVE R15, `(.L_x_1468) ;  /* 0x000000000f087348 */ /* 0x000fea0003c00000 */
[----:B------:R0:W1:Y:S02]  /*18ee0*/  SHFL.IDX P6, R14, R13, R12, R11 ;  /* 0x0000000c0d0e7389 */ /* 0x00006400000c000b */
[----:B01----:R-:W-:Y:S01]  /*18ef0*/  ENDCOLLECTIVE ;  /* 0x000000000000791b */ /* 0x003fe20003800000 */
.L_x_1468:
        /* <DEDUP_REMOVED lines=11> */
.L_x_1469:
[----:B------:R-:W-:Y:S02]  /*18fb0*/  IMAD.MOV.U32 R13, RZ, RZ, R10 ;  /* 0x000000ffff0d7224 */ /* 0x000fe400078e000a */
[----:B------:R-:W-:Y:S02]  /*18fc0*/  IMAD.MOV.U32 R12, RZ, RZ, 0x7 ;  /* 0x00000007ff0c7424 */ /* 0x000fe400078e00ff */
[----:B------:R-:W-:-:S07]  /*18fd0*/  IMAD.MOV.U32 R2, RZ, RZ, R14 ;  /* 0x000000ffff027224 */ /* 0x000fce00078e000e */
[----:B------:R-:W-:Y:S05]  /*18fe0*/  WARPSYNC.COLLECTIVE R15, `(.L_x_1470) ;  /* 0x000000000f087348 */ /* 0x000fea0003c00000 */
[----:B------:R0:W1:Y:S02]  /*18ff0*/  SHFL.IDX P6, R14, R13, R12, R11 ;  /* 0x0000000c0d0e7389 */ /* 0x00006400000c000b */
[----:B01----:R-:W-:Y:S01]  /*19000*/  ENDCOLLECTIVE ;  /* 0x000000000000791b */ /* 0x003fe20003800000 */
.L_x_1470:
        /* <DEDUP_REMOVED lines=11> */
.L_x_1471:
[----:B------:R-:W-:Y:S01]  /*190c0*/  IMAD.MOV.U32 R2, RZ, RZ, R14 ;  /* 0x000000ffff027224 */ /* 0x000fe200078e000e */
[----:B------:R-:W-:Y:S06]  /*190d0*/  BRA `(.L_x_1472) ;  /* 0xffffffb8000c7947 */ /* 0x000fec000383ffff */
.L_x_1365:
[----:B-1----:R1:W2:Y:S02]  /*190e0*/  SYNCS.PHASECHK.TRANS64.TRYWAIT P0, [R5+URZ+0x16860], R2 ;  /* 0x01686002050075a7 */ /* 0x0022a4000800017f */
[----:B--2---:R-:W-:Y:S05]  /*190f0*/  @!P0 NANOSLEEP.SYNCS 0x989680 ;  /* 0x009896800000895d */ /* 0x004fea0003900000 */
[----:B------:R-:W2:Y:S02]  /*19100*/  @!P0 SYNCS.PHASECHK.TRANS64 P0, [R5+URZ+0x16860], R2 ;  /* 0x01686002050085a7 */ /* 0x000ea4000800007f */
[----:B--2---:R-:W-:Y:S05]  /*19110*/  @!P0 BRA `(.L_x_1365) ;  /* 0xfffffffc00f08947 */ /* 0x004fea000383ffff */
[----:B------:R-:W-:Y:S05]  /*19120*/  BRA `(.L_x_1473) ;  /* 0xffffffb800647947 */ /* 0x000fea000383ffff */
.L_x_1366:
        /* <DEDUP_REMOVED lines=8> */
.L_x_1475:
[----:B------:R-:W-:Y:S05]  /*191b0*/  BSYNC B1 ;  /* 0x0000000000017941 */ /* 0x000fea0003800000 */
.L_x_1474:
[----:B------:R-:W-:Y:S01]  /*191c0*/  IMAD.MOV.U32 R13, RZ, RZ, R17 ;  /* 0x000000ffff0d7224 */ /* 0x000fe200078e0011 */
[----:B------:R-:W-:Y:S01]  /*191d0*/  ISETP.LT.OR P2, PT, R8, 0x1, P1 ;  /* 0x000000010800780c */ /* 0x000fe20000f41670 */
        /* <DEDUP_REMOVED lines=8> */
.L_x_1476:
[----:B------:R-:W-:Y:S02]  /*19260*/  IMAD.MOV.U32 R13, RZ, RZ, R23 ;  /* 0x000000ffff0d7224 */ /* 0x000fe400078e0017 */
[----:B------:R-:W-:Y:S02]  /*19270*/  IMAD.MOV.U32 R12, RZ, RZ, 0x1 ;  /* 0x00000001ff0c7424 */ /* 0x000fe400078e00ff */
[----:B------:R-:W-:-:S07]  /*19280*/  IMAD.MOV.U32 R2, RZ, RZ, R14 ;  /* 0x000000ffff027224 */ /* 0x000fce00078e000e */
[----:B------:R-:W-:Y:S05]  /*19290*/  WARPSYNC.COLLECTIVE R15, `(.L_x_1477) ;  /* 0x000000000f087348 */ /* 0x000fea0003c00000 */
[----:B------:R0:W1:Y:S02]  /*192a0*/  SHFL.IDX P6, R14, R13, R12, R11 ;  /* 0x0000000c0d0e7389 */ /* 0x00006400000c000b */
[----:B01----:R-:W-:Y:S01]  /*192b0*/  ENDCOLLECTIVE ;  /* 0x000000000000791b */ /* 0x003fe20003800000 */
.L_x_1477:
        /* <DEDUP_REMOVED lines=12> */
.L_x_1478:
[----:B------:R-:W-:Y:S02]  /*19380*/  IMAD.MOV.U32 R13, RZ, RZ, R23 ;  /* 0x000000ffff0d7224 */ /* 0x000fe400078e0017 */
[----:B------:R-:W-:Y:S02]  /*19390*/  IMAD.MOV.U32 R12, RZ, RZ, 0x2 ;  /* 0x00000002ff0c7424 */ /* 0x000fe400078e00ff */
[----:B------:R-:W-:-:S07]  /*193a0*/  IMAD.MOV.U32 R2, RZ, RZ, R14 ;  /* 0x000000ffff027224 */ /* 0x000fce00078e000e */
[----:B------:R-:W-:Y:S05]  /*193b0*/  WARPSYNC.COLLECTIVE R15, `(.L_x_1479) ;  /* 0x000000000f087348 */ /* 0x000fea0003c00000 */
[----:B------:R0:W1:Y:S02]  /*193c0*/  SHFL.IDX P6, R14, R13, R12, R11 ;  /* 0x0000000c0d0e7389 */ /* 0x00006400000c000b */
[----:B01----:R-:W-:Y:S01]  /*193d0*/  ENDCOLLECTIVE ;  /* 0x000000000000791b */ /* 0x003fe20003800000 */
.L_x_1479:
        /* <DEDUP_REMOVED lines=12> */
.L_x_1480:
[----:B------:R-:W-:Y:S02]  /*194a0*/  IMAD.MOV.U32 R13, RZ, RZ, R23 ;  /* 0x000000ffff0d7224 */ /* 0x000fe400078e0017 */
[----:B------:R-:W-:Y:S02]  /*194b0*/  IMAD.MOV.U32 R12, RZ, RZ, 0x3 ;  /* 0x00000003ff0c7424 */ /* 0x000fe400078e00ff */
[----:B------:R-:W-:-:S07]  /*194c0*/  IMAD.MOV.U32 R2, RZ, RZ, R14 ;  /* 0x000000ffff027224 */ /* 0x000fce00078e000e */
[----:B------:R-:W-:Y:S05]  /*194d0*/  WARPSYNC.COLLECTIVE R15, `(.L_x_1481) ;  /* 0x000000000f087348 */ /* 0x000fea0003c00000 */
[----:B------:R0:W1:Y:S02]  /*194e0*/  SHFL.IDX P6, R14, R13, R12, R11 ;  /* 0x0000000c0d0e7389 */ /* 0x00006400000c000b */
[----:B01----:R-:W-:Y:S01]  /*194f0*/  ENDCOLLECTIVE ;  /* 0x000000000000791b */ /* 0x003fe20003800000 */
.L_x_1481:
        /* <DEDUP_REMOVED lines=12> */
.L_x_1482:
[----:B------:R-:W-:Y:S02]  /*195c0*/  IMAD.MOV.U32 R13, RZ, RZ, R23 ;  /* 0x000000ffff0d7224 */ /* 0x000fe400078e0017 */
[----:B------:R-:W-:Y:S02]  /*195d0*/  IMAD.MOV.U32 R12, RZ, RZ, 0x4 ;  /* 0x00000004ff0c7424 */ /* 0x000fe400078e00ff */
[----:B------:R-:W-:-:S07]  /*195e0*/  IMAD.MOV.U32 R2, RZ, RZ, R14 ;  /* 0x000000ffff027224 */ /* 0x000fce00078e000e */
[----:B------:R-:W-:Y:S05]  /*195f0*/  WARPSYNC.COLLECTIVE R15, `(.L_x_1483) ;  /* 0x000000000f087348 */ /* 0x000fea0003c00000 */
[----:B------:R0:W1:Y:S02]  /*19600*/  SHFL.IDX P6, R14, R13, R12, R11 ;  /* 0x0000000c0d0e7389 */ /* 0x00006400000c000b */
[----:B01----:R-:W-:Y:S01]  /*19610*/  ENDCOLLECTIVE ;  /* 0x000000000000791b */ /* 0x003fe20003800000 */
.L_x_1483:
        /* <DEDUP_REMOVED lines=12> */
.L_x_1484:
[----:B------:R-:W-:Y:S02]  /*196e0*/  IMAD.MOV.U32 R13, RZ, RZ, R23 ;  /* 0x000000ffff0d7224 */ /* 0x000fe400078e0017 */
[----:B------:R-:W-:Y:S02]  /*196f0*/  IMAD.MOV.U32 R12, RZ, RZ, 0x5 ;  /* 0x00000005ff0c7424 */ /* 0x000fe400078e00ff */
[----:B------:R-:W-:-:S07]  /*19700*/  IMAD.MOV.U32 R2, RZ, RZ, R14 ;  /* 0x000000ffff027224 */ /* 0x000fce00078e000e */
[----:B------:R-:W-:Y:S05]  /*19710*/  WARPSYNC.COLLECTIVE R15, `(.L_x_1485) ;  /* 0x000000000f087348 */ /* 0x000fea0003c00000 */
[----:B------:R0:W1:Y:S02]  /*19720*/  SHFL.IDX P6, R14, R13, R12, R11 ;  /* 0x0000000c0d0e7389 */ /* 0x00006400000c000b */
[----:B01----:R-:W-:Y:S01]  /*19730*/  ENDCOLLECTIVE ;  /* 0x000000000000791b */ /* 0x003fe20003800000 */
.L_x_1485:
        /* <DEDUP_REMOVED lines=12> */
.L_x_1486:
[----:B------:R-:W-:Y:S02]  /*19800*/  IMAD.MOV.U32 R13, RZ, RZ, R23 ;  /* 0x000000ffff0d7224 */ /* 0x000fe400078e0017 */
[----:B------:R-:W-:Y:S02]  /*19810*/  IMAD.MOV.U32 R12, RZ, RZ, 0x6 ;  /* 0x00000006ff0c7424 */ /* 0x000fe400078e00ff */
[----:B------:R-:W-:-:S07]  /*19820*/  IMAD.MOV.U32 R2, RZ, RZ, R14 ;  /* 0x000000ffff027224 */ /* 0x000fce00078e000e */
[----:B------:R-:W-:Y:S05]  /*19830*/  WARPSYNC.COLLECTIVE R15, `(.L_x_1487) ;  /* 0x000000000f087348 */ /* 0x000fea0003c00000 */
[----:B------:R0:W1:Y:S02]  /*19840*/  SHFL.IDX P6, R14, R13, R12, R11 ;  /* 0x0000000c0d0e7389 */ /* 0x00006400000c000b */
[----:B01----:R-:W-:Y:S01]  /*19850*/  ENDCOLLECTIVE ;  /* 0x000000000000791b */ /* 0x003fe20003800000 */
.L_x_1487:
        /* <DEDUP_REMOVED lines=12> */
.L_x_1488:
[----:B------:R-:W-:Y:S02]  /*19920*/  IMAD.MOV.U32 R13, RZ, RZ, R23 ;  /* 0x000000ffff0d7224 */ /* 0x000fe400078e0017 */
[----:B------:R-:W-:Y:S02]  /*19930*/  IMAD.MOV.U32 R12, RZ, RZ, 0x7 ;  /* 0x00000007ff0c7424 */ /* 0x000fe400078e00ff */
[----:B------:R-:W-:-:S07]  /*19940*/  IMAD.MOV.U32 R2, RZ, RZ, R14 ;  /* 0x000000ffff027224 */ /* 0x000fce00078e000e */
[----:B------:R-:W-:Y:S05]  /*19950*/  WARPSYNC.COLLECTIVE R15, `(.L_x_1489) ;  /* 0x000000000f087348 */ /* 0x000fea0003c00000 */
[----:B------:R0:W1:Y:S02]  /*19960*/  SHFL.IDX P6, R14, R13, R12, R11 ;  /* 0x0000000c0d0e7389 */ /* 0x00006400000c000b */
[----:B01----:R-:W-:Y:S01]  /*19970*/  ENDCOLLECTIVE ;  /* 0x000000000000791b */ /* 0x003fe20003800000 */
.L_x_1489:
        /* <DEDUP_REMOVED lines=11> */
.L_x_1490:
[----:B------:R-:W-:Y:S01]  /*19a30*/  IMAD.MOV.U32 R2, RZ, RZ, R14 ;  /* 0x000000ffff027224 */ /* 0x000fe200078e000e */
[----:B------:R-:W-:Y:S06]  /*19a40*/  BRA `(.L_x_1491) ;  /* 0xffffffb400107947 */ /* 0x000fec000383ffff */
.L_x_1374:
[----:B0-----:R0:W1:Y:S02]  /*19a50*/  SYNCS.PHASECHK.TRANS64.TRYWAIT P0, [R0+URZ+0x16860], R3 ;  /* 0x01686003000075a7 */ /* 0x001064000800017f */
[----:B-1----:R-:W-:Y:S05]  /*19a60*/  @!P0 NANOSLEEP.SYNCS 0x989680 ;  /* 0x009896800000895d */ /* 0x002fea0003900000 */
[----:B------:R-:W1:Y:S02]  /*19a70*/  @!P0 SYNCS.PHASECHK.TRANS64 P0, [R0+URZ+0x16860], R3 ;  /* 0x01686003000085a7 */ /* 0x000e64000800007f */
[----:B-1----:R-:W-:Y:S05]  /*19a80*/  @!P0 BRA `(.L_x_1374) ;  /* 0xfffffffc00f08947 */ /* 0x002fea000383ffff */
[----:B------:R-:W-:Y:S05]  /*19a90*/  BRA `(.L_x_1492) ;  /* 0xffffffb800347947 */ /* 0x000fea000383ffff */
.L_x_1375:
        /* <DEDUP_REMOVED lines=8> */
.L_x_1494:
[----:B------:R-:W-:Y:S05]  /*19b20*/  BSYNC B0 ;  /* 0x0000000000007941 */ /* 0x000fea0003800000 */
.L_x_1493:
[----:B------:R-:W-:Y:S01]  /*19b30*/  IMAD.MOV.U32 R13, RZ, RZ, R17 ;  /* 0x000000ffff0d7224 */ /* 0x000fe200078e0011 */
[----:B------:R-:W-:Y:S01]  /*19b40*/  ISETP.LT.OR P2, PT, R6, 0x1, P0 ;  /* 0x000000010600780c */ /* 0x000fe20000741670 */
        /* <DEDUP_REMOVED lines=8> */
.L_x_1495:
[----:B------:R-:W-:Y:S02]  /*19bd0*/  IMAD R4, R4, 0x2, R22 ;  /* 0x0000000204047824 */ /* 0x000fe400078e0216 */
[----:B------:R-:W-:Y:S02]  /*19be0*/  IMAD.MOV.U32 R13, RZ, RZ, R23 ;  /* 0x000000ffff0d7224 */ /* 0x000fe400078e0017 */
[----:B------:R-:W-:Y:S01]  /*19bf0*/  IMAD.MOV.U32 R12, RZ, RZ, 0x1 ;  /* 0x00000001ff0c7424 */ /* 0x000fe200078e00ff */
[----:B------:R-:W-:-:S13]  /*19c00*/  IADD3 R2, P1, R14, R5, RZ ;  /* 0x000000050e027210 */ /* 0x000fda0007f3e0ff */
[----:B------:R-:W-:Y:S05]  /*19c10*/  WARPSYNC.COLLECTIVE R15, `(.L_x_1496) ;  /* 0x000000000f087348 */ /* 0x000fea0003c00000 */
[----:B------:R0:W1:Y:S02]  /*19c20*/  SHFL.IDX P6, R14, R13, R12, R11 ;  /* 0x0000000c0d0e7389 */ /* 0x00006400000c000b */
[----:B01----:R-:W-:Y:S01]  /*19c30*/  ENDCOLLECTIVE ;  /* 0x000000000000791b */ /* 0x003fe20003800000 */
.L_x_1496:
        /* <DEDUP_REMOVED lines=11> */
.L_x_1497:
[----:B------:R-:W-:Y:S02]  /*19cf0*/  IMAD.MOV.U32 R13, RZ, RZ, R23 ;  /* 0x000000ffff0d7224 */ /* 0x000fe400078e0017 */
[----:B------:R-:W-:Y:S02]  /*19d00*/  IMAD.MOV.U32 R12, RZ, RZ, 0x2 ;  /* 0x00000002ff0c7424 */ /* 0x000fe400078e00ff */
[----:B------:R-:W-:-:S07]  /*19d10*/  IMAD.MOV.U32 R9, RZ, RZ, R14 ;  /* 0x000000ffff097224 */ /* 0x000fce00078e000e */
[----:B------:R-:W-:Y:S05]  /*19d20*/  WARPSYNC.COLLECTIVE R15, `(.L_x_1498) ;  /* 0x000000000f087348 */ /* 0x000fea0003c00000 */
[----:B------:R0:W1:Y:S02]  /*19d30*/  SHFL.IDX P6, R14, R13, R12, R11 ;  /* 0x0000000c0d0e7389 */ /* 0x00006400000c000b */
[----:B01----:R-:W-:Y:S01]  /*19d40*/  ENDCOLLECTIVE ;  /* 0x000000000000791b */ /* 0x003fe20003800000 */
.L_x_1498:
        /* <DEDUP_REMOVED lines=12> */
.L_x_1499:
[----:B------:R-:W-:Y:S02]  /*19e10*/  IMAD.MOV.U32 R13, RZ, RZ, R23 ;  /* 0x000000ffff0d7224 */ /* 0x000fe400078e0017 */
[----:B------:R-:W-:Y:S02]  /*19e20*/  IMAD.MOV.U32 R12, RZ, RZ, 0x3 ;  /* 0x00000003ff0c7424 */ /* 0x000fe400078e00ff */
[----:B------:R-:W-:-:S07]  /*19e30*/  IMAD.MOV.U32 R10, RZ, RZ, R14 ;  /* 0x000000ffff0a7224 */ /* 0x000fce00078e000e */
[----:B------:R-:W-:Y:S05]  /*19e40*/  WARPSYNC.COLLECTIVE R15, `(.L_x_1500) ;  /* 0x000000000f087348 */ /* 0x000fea0003c00000 */
[----:B------:R0:W1:Y:S02]  /*19e50*/  SHFL.IDX P6, R14, R13, R12, R11 ;  /* 0x0000000c0d0e7389 */ /* 0x00006400000c000b */
[----:B01----:R-:W-:Y:S01]  /*19e60*/  ENDCOLLECTIVE ;  /* 0x000000000000791b */ /* 0x003fe20003800000 */
.L_x_1500:
        /* <DEDUP_REMOVED lines=12> */
.L_x_1501:
[----:B------:R-:W-:Y:S02]  /*19f30*/  IMAD.MOV.U32 R13, RZ, RZ, R23 ;  /* 0x000000ffff0d7224 */ /* 0x000fe400078e0017 */
[----:B------:R-:W-:Y:S02]  /*19f40*/  IMAD.MOV.U32 R12, RZ, RZ, 0x4 ;  /* 0x00000004ff0c7424 */ /* 0x000fe400078e00ff */
[----:B------:R-:W-:-:S07]  /*19f50*/  IMAD.MOV.U32 R9, RZ, RZ, R14 ;  /* 0x000000ffff097224 */ /* 0x000fce00078e000e */
[----:B------:R-:W-:Y:S05]  /*19f60*/  WARPSYNC.COLLECTIVE R15, `(.L_x_1502) ;  /* 0x000000000f087348 */ /* 0x000fea0003c00000 */
[----:B------:R0:W1:Y:S02]  /*19f70*/  SHFL.IDX P6, R14, R13, R12, R11 ;  /* 0x0000000c0d0e7389 */ /* 0x00006400000c000b */
[----:B01----:R-:W-:Y:S01]  /*19f80*/  ENDCOLLECTIVE ;  /* 0x000000000000791b */ /* 0x003fe20003800000 */
.L_x_1502:
        /* <DEDUP_REMOVED lines=12> */
.L_x_1503:
[----:B------:R-:W-:Y:S02]  /*1a050*/  IMAD.MOV.U32 R13, RZ, RZ, R23 ;  /* 0x000000ffff0d7224 */ /* 0x000fe400078e0017 */
[----:B------:R-:W-:Y:S02]  /*1a060*/  IMAD.MOV.U32 R12, RZ, RZ, 0x5 ;  /* 0x00000005ff0c7424 */ /* 0x000fe400078e00ff */
[----:B------:R-:W-:-:S07]  /*1a070*/  IMAD.MOV.U32 R10, RZ, RZ, R14 ;  /* 0x000000ffff0a7224 */ /* 0x000fce00078e000e */
[----:B------:R-:W-:Y:S05]  /*1a080*/  WARPSYNC.COLLECTIVE R15, `(.L_x_1504) ;  /* 0x000000000f087348 */ /* 0x000fea0003c00000 */
[----:B------:R0:W1:Y:S02]  /*1a090*/  SHFL.IDX P6, R14, R13, R12, R11 ;  /* 0x0000000c0d0e7389 */ /* 0x00006400000c000b */
[----:B01----:R-:W-:Y:S01]  /*1a0a0*/  ENDCOLLECTIVE ;  /* 0x000000000000791b */ /* 0x003fe20003800000 */
.L_x_1504:
        /* <DEDUP_REMOVED lines=12> */
.L_x_1505:
[----:B------:R-:W-:Y:S02]  /*1a170*/  IMAD.MOV.U32 R13, RZ, RZ, R23 ;  /* 0x000000ffff0d7224 */ /* 0x000fe400078e0017 */
[----:B------:R-:W-:Y:S02]  /*1a180*/  IMAD.MOV.U32 R12, RZ, RZ, 0x6 ;  /* 0x00000006ff0c7424 */ /* 0x000fe400078e00ff */
[----:B------:R-:W-:-:S07]  /*1a190*/  IMAD.MOV.U32 R9, RZ, RZ, R14 ;  /* 0x000000ffff097224 */ /* 0x000fce00078e000e */
[----:B------:R-:W-:Y:S05]  /*1a1a0*/  WARPSYNC.COLLECTIVE R15, `(.L_x_1506) ;  /* 0x000000000f087348 */ /* 0x000fea0003c00000 */
[----:B------:R0:W1:Y:S02]  /*1a1b0*/  SHFL.IDX P6, R14, R13, R12, R11 ;  /* 0x0000000c0d0e7389 */ /* 0x00006400000c000b */
[----:B01----:R-:W-:Y:S01]  /*1a1c0*/  ENDCOLLECTIVE ;  /* 0x000000000000791b */ /* 0x003fe20003800000 */
.L_x_1506:
        /* <DEDUP_REMOVED lines=12> */
.L_x_1507:
[----:B------:R-:W-:Y:S02]  /*1a290*/  IMAD.MOV.U32 R13, RZ, RZ, R23 ;  /* 0x000000ffff0d7224 */ /* 0x000fe400078e0017 */
[----:B------:R-:W-:Y:S01]  /*1a2a0*/  IMAD.MOV.U32 R12, RZ, RZ, 0x7 ;  /* 0x00000007ff0c7424 */ /* 0x000fe200078e00ff */
[----:B------:R-:W-:-:S13]  /*1a2b0*/  IADD3 R2, P1, R14, R5, RZ ;  /* 0x000000050e027210 */ /* 0x000fda0007f3e0ff */
[----:B------:R-:W-:Y:S05]  /*1a2c0*/  WARPSYNC.COLLECTIVE R15, `(.L_x_1508) ;  /* 0x000000000f087348 */ /* 0x000fea0003c00000 */
[----:B------:R0:W1:Y:S02]  /*1a2d0*/  SHFL.IDX P6, R14, R13, R12, R11 ;  /* 0x0000000c0d0e7389 */ /* 0x00006400000c000b */
[----:B01----:R-:W-:Y:S01]  /*1a2e0*/  ENDCOLLECTIVE ;  /* 0x000000000000791b */ /* 0x003fe20003800000 */
.L_x_1508:
        /* <DEDUP_REMOVED lines=10> */
.L_x_1509:
[----:B------:R-:W-:Y:S05]  /*1a390*/  BRA `(.L_x_1510) ;  /* 0xffffffb000e87947 */ /* 0x000fea000383ffff */
.L_x_1380:
        /* <DEDUP_REMOVED lines=8> */
.L_x_1512:
[----:B------:R-:W-:Y:S05]  /*1a420*/  BSYNC B0 ;  /* 0x0000000000007941 */ /* 0x000fea0003800000 */
.L_x_1511:
[----:B------:R-:W-:Y:S02]  /*1a430*/  IMAD.MOV.U32 R13, RZ, RZ, R16 ;  /* 0x000000ffff0d7224 */ /* 0x000fe400078e0010 */
[----:B------:R-:W-:Y:S02]  /*1a440*/  IMAD.MOV.U32 R12, RZ, RZ, 0x1 ;  /* 0x00000001ff0c7424 */ /* 0x000fe400078e00ff */
[----:B------:R-:W-:Y:S02]  /*1a450*/  IMAD.MOV.U32 R11, RZ, RZ, 0x1f ;  /* 0x0000001fff0b7424 */ /* 0x000fe400078e00ff */
[----:B------:R-:W-:Y:S02]  /*1a460*/  IMAD.MOV.U32 R15, RZ, RZ, -0x1 ;  /* 0xffffffffff0f7424 */ /* 0x000fe400078e00ff */
[----:B------:R-:W-:Y:S02]  /*1a470*/  IMAD.IADD R7, R19, 0x1, R8 ;  /* 0x0000000113077824 */ /* 0x000fe400078e0208 */
[----:B------:R-:W-:-:S07]  /*1a480*/  IMAD.MOV.U32 R0, RZ, RZ, R14 ;  /* 0x000000ffff007224 */ /* 0x000fce00078e000e */
[----:B------:R-:W-:Y:S05]  /*1a490*/  WARPSYNC.COLLECTIVE R15, `(.L_x_1513) ;  /* 0x000000000f087348 */ /* 0x000fea0003c00000 */
[----:B------:R0:W1:Y:S02]  /*1a4a0*/  SHFL.IDX P6, R14, R13, R12, R11 ;  /* 0x0000000c0d0e7389 */ /* 0x00006400000c000b */
[----:B01----:R-:W-:Y:S01]  /*1a4b0*/  ENDCOLLECTIVE ;  /* 0x000000000000791b */ /* 0x003fe20003800000 */
.L_x_1513:
[----:B------:R-:W-:Y:S02]  /*1a4c0*/  ULDC UR4, c[0x0][0xc3c] ;  /* 0x00030f0000047ab9 */ /* 0x000fe40000000800 */
[----:B------:R-:W-:-:S13]  /*1a4d0*/  ISETP.GE.OR P1, PT, R7, UR4, !P0 ;  /* 0x0000000407007c0c */ /* 0x000fda000c726670 */
[----:B------:R-:W0:Y:S01]  /*1a4e0*/  @!P1 LDC.64 R2, c[0x0][0xc80] ;  /* 0x00032000ff029b82 */ /* 0x000e220000000a00 */
[----:B------:R-:W-:Y:S02]  /*1a4f0*/  IMAD.MOV.U32 R17, RZ, RZ, RZ ;  /* 0x000000ffff117224 */ /* 0x000fe400078e00ff */
[----:B------:R-:W-:Y:S02]  /*1a500*/  IMAD.MOV.U32 R11, RZ, RZ, RZ ;  /* 0x000000ffff0b7224 */ /* 0x000fe400078e00ff */
[----:B------:R-:W-:Y:S02]  /*1a510*/  IMAD.MOV.U32 R5, RZ, RZ, R14 ;  /* 0x000000ffff057224 */ /* 0x000fe400078e000e */
[----:B0-----:R-:W-:-:S06]  /*1a520*/  @!P1 IMAD.WIDE R2, R7, 0x4, R2 ;  /* 0x0000000407029825 */ /* 0x001fcc00078e0202 */
[----:B------:R-:W2:Y:S01]  /*1a530*/  @!P1 LDG.E R2, desc[UR52][R2.64] ;  /* 0x0000003402029981 */ /* 0x000ea2000c1e1900 */
[C---:B------:R-:W-:Y:S02]  /*1a540*/  ISETP.GE.U32.AND P2, PT, R8.reuse, 0x2, PT ;  /* 0x000000020800780c */ /* 0x040fe40003f46070 */
[C---:B------:R-:W-:Y:S02]  /*1a550*/  ISETP.GE.U32.AND P3, PT, R8.reuse, 0x4, PT ;  /* 0x000000040800780c */ /* 0x040fe40003f66070 */
[C---:B------:R-:W-:Y:S02]  /*1a560*/  ISETP.GE.U32.AND P4, PT, R8.reuse, 0x8, PT ;  /* 0x000000080800780c */ /* 0x040fe40003f86070 */
[C---:B------:R-:W-:Y:S01]  /*1a570*/  ISETP.GE.U32.AND P5, PT, R8.reuse, 0x10, PT ;  /* 0x000000100800780c */ /* 0x040fe20003fa6070 */
[----:B--2---:R-:W-:Y:S01]  /*1a580*/  @!P1 IMAD.MOV.U32 R17, RZ, RZ, R2 ;  /* 0x000000ffff119224 */ /* 0x004fe200078e0002 */
[----:B------:R-:W-:-:S03]  /*1a590*/  ISETP.NE.AND P1, PT, R8, RZ, PT ;  /* 0x000000ff0800720c */ /* 0x000fc60003f25270 */
[----:B------:R-:W-:-:S10]  /*1a5a0*/  IMAD.MOV.U32 R13, RZ, RZ, R17 ;  /* 0x000000ffff0d7224 */ /* 0x000fd400078e0011 */
[----:B------:R-:W-:Y:S05]  /*1a5b0*/  WARPSYNC.COLLECTIVE R15, `(.L_x_1514) ;  /* 0x000000000f087348 */ /* 0x000fea0003c00000 */
[----:B------:R0:W1:Y:S02]  /*1a5c0*/  SHFL.UP P6, R14, R13, R12, R11 ;  /* 0x0400000c0d0e7389 */ /* 0x00006400000c000b */
[----:B01----:R-:W-:Y:S01]  /*1a5d0*/  ENDCOLLECTIVE ;  /* 0x000000000000791b */ /* 0x003fe20003800000 */
.L_x_1514:
[----:B------:R-:W-:Y:S01]  /*1a5e0*/  IMAD.MOV.U32 R12, RZ, RZ, 0x2 ;  /* 0x00000002ff0c7424 */ /* 0x000fe200078e00ff */
[----:B------:R-:W-:-:S05]  /*1a5f0*/  SEL R4, R14, RZ, P1 ;  /* 0x000000ff0e047207 */ /* 0x000fca0000800000 */
[----:B------:R-:W-:-:S04]  /*1a600*/  IMAD.IADD R4, R17, 0x1, R4 ;  /* 0x0000000111047824 */ /* 0x000fc800078e0204 */
[----:B------:R-:W-:-:S07]  /*1a610*/  IMAD.MOV.U32 R13, RZ, RZ, R4 ;  /* 0x000000ffff0d7224 */ /* 0x000fce00078e0004 */
[----:B------:R-:W-:Y:S05]  /*1a620*/  WARPSYNC.COLLECTIVE R15, `(.L_x_1515) ;  /* 0x000000000f087348 */ /* 0x000fea0003c00000 */
[----:B------:R0:W1:Y:S02]  /*1a630*/  SHFL.UP P6, R14, R13, R12, R11 ;  /* 0x0400000c0d0e7389 */ /* 0x00006400000c000b */
[----:B01----:R-:W-:Y:S01]  /*1a640*/  ENDCOLLECTIVE ;  /* 0x000000000000791b */ /* 0x003fe20003800000 */
.L_x_1515:
[----:B------:R-:W-:Y:S01]  /*1a650*/  IMAD.MOV.U32 R12, RZ, RZ, 0x4 ;  /* 0x00000004ff0c7424 */ /* 0x000fe200078e00ff */
[----:B------:R-:W-:-:S05]  /*1a660*/  SEL R3, R14, RZ, P2 ;  /* 0x000000ff0e037207 */ /* 0x000fca0001000000 */
[----:B------:R-:W-:-:S04]  /*1a670*/  IMAD.IADD R6, R4, 0x1, R3 ;  /* 0x0000000104067824 */ /* 0x000fc800078e0203 */
[----:B------:R-:W-:-:S07]  /*1a680*/  IMAD.MOV.U32 R13, RZ, RZ, R6 ;  /* 0x000000ffff0d7224 */ /* 0x000fce00078e0006 */
[----:B------:R-:W-:Y:S05]  /*1a690*/  WARPSYNC.COLLECTIVE R15, `(.L_x_1516) ;  /* 0x000000000f087348 */ /* 0x000fea0003c00000 */
[----:B------:R0:W1:Y:S02]  /*1a6a0*/  SHFL.UP P6, R14, R13, R12, R11 ;  /* 0x0400000c0d0e7389 */ /* 0x00006400000c000b */
[----:B01----:R-:W-:Y:S01]  /*1a6b0*/  ENDCOLLECTIVE ;  /* 0x000000000000791b */ /* 0x003fe20003800000 */
.L_x_1516:
[----:B------:R-:W-:Y:S01]  /*1a6c0*/  IMAD.MOV.U32 R12, RZ, RZ, 0x8 ;  /* 0x00000008ff0c7424 */ /* 0x000fe200078e00ff */
[----:B------:R-:W-:-:S05]  /*1a6d0*/  SEL R3, R14, RZ, P3 ;  /* 0x000000ff0e037207 */ /* 0x000fca0001800000 */
[----:B------:R-:W-:-:S04]  /*1a6e0*/  IMAD.IADD R2, R6, 0x1, R3 ;  /* 0x0000000106027824 */ /* 0x000fc800078e0203 */
[----:B------:R-:W-:-:S07]  /*1a6f0*/  IMAD.MOV.U32 R13, RZ, RZ, R2 ;  /* 0x000000ffff0d7224 */ /* 0x000fce00078e0002 */
[----:B------:R-:W-:Y:S05]  /*1a700*/  WARPSYNC.COLLECTIVE R15, `(.L_x_1517) ;  /* 0x000000000f087348 */ /* 0x000fea0003c00000 */
[----:B------:R0:W1:Y:S02]  /*1a710*/  SHFL.UP P6, R14, R13, R12, R11 ;  /* 0x0400000c0d0e7389 */ /* 0x00006400000c000b */
[----:B01----:R-:W-:Y:S01]  /*1a720*/  ENDCOLLECTIVE ;  /* 0x000000000000791b */ /* 0x003fe20003800000 */
.L_x_1517:
[----:B------:R-:W-:Y:S01]  /*1a730*/  IMAD.MOV.U32 R12, RZ, RZ, 0x10 ;  /* 0x00000010ff0c7424 */ /* 0x000fe200078e00ff */
[----:B------:R-:W-:-:S05]  /*1a740*/  SEL R3, R14, RZ, P4 ;  /* 0x000000ff0e037207 */ /* 0x000fca0002000000 */
[----:B------:R-:W-:-:S04]  /*1a750*/  IMAD.IADD R3, R2, 0x1, R3 ;  /* 0x0000000102037824 */ /* 0x000fc800078e0203 */
[----:B------:R-:W-:-:S07]  /*1a760*/  IMAD.MOV.U32 R13, RZ, RZ, R3 ;  /* 0x000000ffff0d7224 */ /* 0x000fce00078e0003 */
[----:B------:R-:W-:Y:S05]  /*1a770*/  WARPSYNC.COLLECTIVE R15, `(.L_x_1518) ;  /* 0x000000000f087348 */ /* 0x000fea0003c00000 */
[----:B------:R0:W1:Y:S02]  /*1a780*/  SHFL.UP P6, R14, R13, R12, R11 ;  /* 0x0400000c0d0e7389 */ /* 0x00006400000c000b */
[----:B01----:R-:W-:Y:S01]  /*1a790*/  ENDCOLLECTIVE ;  /* 0x000000000000791b */ /* 0x003fe20003800000 */
.L_x_1518:
        /* <DEDUP_REMOVED lines=8> */
.L_x_1519:
[----:B------:R-:W-:Y:S05]  /*1a820*/  BRA `(.L_x_1520) ;  /* 0xffffffb000f07947 */ /* 0x000fea000383ffff */
.L_x_1385:
[----:B------:R-:W-:Y:S01]  /*1a830*/  BSSY B0, `(.L_x_1521) ;  /* 0x0000008000007945 */ /* 0x000fe20003800000 */
[----:B-----5:R-:W-:Y:S02]  /*1a840*/  IMAD.MOV.U32 R13, RZ, RZ, R17 ;  /* 0x000000ffff0d7224 */ /* 0x020fe400078e0011 */
[----:B------:R-:W-:Y:S02]  /*1a850*/  IMAD.MOV.U32 R12, RZ, RZ, 0x1 ;  /* 0x00000001ff0c7424 */ /* 0x000fe400078e00ff */
[----:B------:R-:W-:Y:S02]  /*1a860*/  IMAD.MOV.U32 R11, RZ, RZ, RZ ;  /* 0x000000ffff0b7224 */ /* 0x000fe400078e00ff */
[----:B------:R-:W-:-:S07]  /*1a870*/  IMAD.MOV.U32 R15, RZ, RZ, -0x1 ;  /* 0xffffffffff0f7424 */ /* 0x000fce00078e00ff */
[----:B01----:R-:W-:Y:S05]  /*1a880*/  WARPSYNC.COLLECTIVE R15, `(.L_x_1522) ;  /* 0x000000000f087348 */ /* 0x003fea0003c00000 */
[----:B------:R2:W3:Y:S02]  /*1a890*/  SHFL.UP P6, R14, R13, R12, R11 ;  /* 0x0400000c0d0e7389 */ /* 0x0004e400000c000b */
[----:B0123--:R-:W-:Y:S01]  /*1a8a0*/  ENDCOLLECTIVE ;  /* 0x000000000000791b */ /* 0x00ffe20003800000 */
.L_x_1522:
[----:B------:R-:W-:Y:S05]  /*1a8b0*/  BSYNC B0 ;  /* 0x0000000000007941 */ /* 0x000fea0003800000 */
.L_x_1521:
[----:B------:R-:W-:Y:S01]  /*1a8c0*/  SEL R14, R14, RZ, P1 ;  /* 0x000000ff0e0e7207 */ /* 0x000fe20000800000 */
[----:B------:R-:W-:Y:S02]  /*1a8d0*/  IMAD.MOV.U32 R12, RZ, RZ, 0x2 ;  /* 0x00000002ff0c7424 */ /* 0x000fe400078e00ff */
[----:B------:R-:W-:Y:S02]  /*1a8e0*/  IMAD.MOV.U32 R11, RZ, RZ, RZ ;  /* 0x000000ffff0b7224 */ /* 0x000fe400078e00ff */
[----:B------:R-:W-:Y:S02]  /*1a8f0*/  IMAD.IADD R13, R17, 0x1, R14 ;  /* 0x00000001110d7824 */ /* 0x000fe400078e020e */
[----:B------:R-:W-:-:S07]  /*1a900*/  IMAD.MOV.U32 R15, RZ, RZ, -0x1 ;  /* 0xffffffffff0f7424 */ /* 0x000fce00078e00ff */
[----:B------:R-:W-:Y:S05]  /*1a910*/  WARPSYNC.COLLECTIVE R15, `(.L_x_1523) ;  /* 0x000000000f087348 */ /* 0x000fea0003c00000 */
[----:B------:R0:W1:Y:S02]  /*1a920*/  SHFL.UP P6, R14, R13, R12, R11 ;  /* 0x0400000c0d0e7389 */ /* 0x00006400000c000b */
[----:B01----:R-:W-:Y:S01]  /*1a930*/  ENDCOLLECTIVE ;  /* 0x000000000000791b */ /* 0x003fe20003800000 */
.L_x_1523:
[----:B------:R-:W-:Y:S01]  /*1a940*/  IMAD.MOV.U32 R12, RZ, RZ, 0x4 ;  /* 0x00000004ff0c7424 */ /* 0x000fe200078e00ff */
[----:B------:R-:W-:-:S05]  /*1a950*/  SEL R2, R14, RZ, P2 ;  /* 0x000000ff0e027207 */ /* 0x000fca0001000000 */
[----:B------:R-:W-:-:S04]  /*1a960*/  IMAD.IADD R2, R13, 0x1, R2 ;  /* 0x000000010d027824 */ /* 0x000fc800078e0202 */
[----:B------:R-:W-:-:S07]  /*1a970*/  IMAD.MOV.U32 R13, RZ, RZ, R2 ;  /* 0x000000ffff0d7224 */ /* 0x000fce00078e0002 */
[----:B------:R-:W-:Y:S05]  /*1a980*/  WARPSYNC.COLLECTIVE R15, `(.L_x_1524) ;  /* 0x000000000f087348 */ /* 0x000fea0003c00000 */
[----:B------:R0:W1:Y:S02]  /*1a990*/  SHFL.UP P6, R14, R13, R12, R11 ;  /* 0x0400000c0d0e7389 */ /* 0x00006400000c000b */
[----:B01----:R-:W-:Y:S01]  /*1a9a0*/  ENDCOLLECTIVE ;  /* 0x000000000000791b */ /* 0x003fe20003800000 */
.L_x_1524:
[----:B------:R-:W-:Y:S01]  /*1a9b0*/  IMAD.MOV.U32 R12, RZ, RZ, 0x8 ;  /* 0x00000008ff0c7424 */ /* 0x000fe200078e00ff */
[----:B------:R-:W-:-:S05]  /*1a9c0*/  SEL R3, R14, RZ, P3 ;  /* 0x000000ff0e037207 */ /* 0x000fca0001800000 */
[----:B------:R-:W-:-:S04]  /*1a9d0*/  IMAD.IADD R3, R2, 0x1, R3 ;  /* 0x0000000102037824 */ /* 0x000fc800078e0203 */
[----:B------:R-:W-:-:S07]  /*1a9e0*/  IMAD.MOV.U32 R13, RZ, RZ, R3 ;  /* 0x000000ffff0d7224 */ /* 0x000fce00078e0003 */
[----:B------:R-:W-:Y:S05]  /*1a9f0*/  WARPSYNC.COLLECTIVE R15, `(.L_x_1525) ;  /* 0x000000000f087348 */ /* 0x000fea0003c00000 */
[----:B------:R0:W1:Y:S02]  /*1aa00*/  SHFL.UP P6, R14, R13, R12, R11 ;  /* 0x0400000c0d0e7389 */ /* 0x00006400000c000b */
[----:B01----:R-:W-:Y:S01]  /*1aa10*/  ENDCOLLECTIVE ;  /* 0x000000000000791b */ /* 0x003fe20003800000 */
.L_x_1525:
[----:B------:R-:W-:Y:S01]  /*1aa20*/  IMAD.MOV.U32 R12, RZ, RZ, 0x10 ;  /* 0x00000010ff0c7424 */ /* 0x000fe200078e00ff */
[----:B------:R-:W-:-:S05]  /*1aa30*/  SEL R4, R14, RZ, P4 ;  /* 0x000000ff0e047207 */ /* 0x000fca0002000000 */
[----:B------:R-:W-:-:S04]  /*1aa40*/  IMAD.IADD R4, R3, 0x1, R4 ;  /* 0x0000000103047824 */ /* 0x000fc800078e0204 */
[----:B------:R-:W-:-:S07]  /*1aa50*/  IMAD.MOV.U32 R13, RZ, RZ, R4 ;  /* 0x000000ffff0d7224 */ /* 0x000fce00078e0004 */
[----:B------:R-:W-:Y:S05]  /*1aa60*/  WARPSYNC.COLLECTIVE R15, `(.L_x_1526) ;  /* 0x000000000f087348 */ /* 0x000fea0003c00000 */
[----:B------:R0:W1:Y:S02]  /*1aa70*/  SHFL.UP P6, R14, R13, R12, R11 ;  /* 0x0400000c0d0e7389 */ /* 0x00006400000c000b */
[----:B01----:R-:W-:Y:S01]  /*1aa80*/  ENDCOLLECTIVE ;  /* 0x000000000000791b */ /* 0x003fe20003800000 */
.L_x_1526:
        /* <DEDUP_REMOVED lines=8> */
.L_x_1527:
[----:B------:R-:W-:Y:S05]  /*1ab10*/  BRA `(.L_x_1528) ;  /* 0xffffffb000d07947 */ /* 0x000fea000383ffff */
.L_x_1387:
[----:B------:R-:W-:Y:S01]  /*1ab20*/  BSSY B0, `(.L_x_1529) ;  /* 0x0000006000007945 */ /* 0x000fe20003800000 */
[----:B------:R-:W-:Y:S01]  /*1ab30*/  PLOP3.LUT P6, PT, P6, PT, PT, 0x8, 0x0 ;  /* 0x000000000000781c */ /* 0x000fe200037ce170 */
[----:B------:R-:W-:-:S12]  /*1ab40*/  IMAD.MOV.U32 R15, RZ, RZ, -0x1 ;  /* 0xffffffffff0f7424 */ /* 0x000fd800078e00ff */
[----:B01----:R-:W-:Y:S05]  /*1ab50*/  WARPSYNC.COLLECTIVE R15, `(.L_x_1530) ;  /* 0x000000000f087348 */ /* 0x003fea0003c00000 */
[----:B------:R-:W-:Y:S01]  /*1ab60*/  VOTE.ANY R14, PT, P6 ;  /* 0x00000000000e7806 */ /* 0x000fe200030e0100 */
[----:B01----:R-:W-:Y:S06]  /*1ab70*/  ENDCOLLECTIVE ;  /* 0x000000000000791b */ /* 0x003fec0003800000 */
.L_x_1530:
[----:B------:R-:W-:Y:S05]  /*1ab80*/  BSYNC B0 ;  /* 0x0000000000007941 */ /* 0x000fea0003800000 */
.L_x_1529:
[----:B------:R-:W-:Y:S02]  /*1ab90*/  IMAD.MOV.U32 R2, RZ, RZ, R14 ;  /* 0x000000ffff027224 */ /* 0x000fe400078e000e */
[----:B------:R-:W-:Y:S02]  /*1aba0*/  IMAD.MOV.U32 R13, RZ, RZ, R17 ;  /* 0x000000ffff0d7224 */ /* 0x000fe400078e0011 */
[----:B------:R-:W0:Y:S01]  /*1abb0*/  POPC R6, R2 ;  /* 0x0000000200067309 */ /* 0x000e220000000000 */
[----:B------:R-:W-:Y:S02]  /*1abc0*/  IMAD.MOV.U32 R11, RZ, RZ, 0x1f ;  /* 0x0000001fff0b7424 */ /* 0x000fe400078e00ff */
[----:B------:R-:W-:Y:S02]  /*1abd0*/  IMAD.MOV.U32 R15, RZ, RZ, -0x1 ;  /* 0xffffffffff0f7424 */ /* 0x000fe400078e00ff */
[----:B0-----:R-:W-:-:S07]  /*1abe0*/  IMAD.MOV.U32 R12, RZ, RZ, R6 ;  /* 0x000000ffff0c7224 */ /* 0x001fce00078e0006 */
[----:B------:R-:W-:Y:S05]  /*1abf0*/  WARPSYNC.COLLECTIVE R15, `(.L_x_1531) ;  /* 0x000000000f087348 */ /* 0x000fea0003c00000 */
[----:B------:R0:W1:Y:S02]  /*1ac00*/  SHFL.IDX P6, R14, R13, R12, R11 ;  /* 0x0000000c0d0e7389 */ /* 0x00006400000c000b */
[----:B01----:R-:W-:Y:S01]  /*1ac10*/  ENDCOLLECTIVE ;  /* 0x000000000000791b */ /* 0x003fe20003800000 */
.L_x_1531:
[----:B------:R-:W-:Y:S01]  /*1ac20*/  IMAD.MOV.U32 R17, RZ, RZ, R14 ;  /* 0x000000ffff117224 */ /* 0x000fe200078e000e */
[----:B------:R-:W-:Y:S06]  /*1ac30*/  BRA `(.L_x_1532) ;  /* 0xffffffb000c07947 */ /* 0x000fec000383ffff */
.L_x_1389:
[----:B------:R-:W-:Y:S01]  /*1ac40*/  BSSY B0, `(.L_x_1533) ;  /* 0x0000007000007945 */ /* 0x000fe20003800000 */
[----:B------:R-:W-:Y:S02]  /*1ac50*/  IMAD.MOV.U32 R13, RZ, RZ, R3 ;  /* 0x000000ffff0d7224 */ /* 0x000fe400078e0003 */
[----:B------:R-:W-:Y:S02]  /*1ac60*/  IMAD.MOV.U32 R11, RZ, RZ, 0x1f ;  /* 0x0000001fff0b7424 */ /* 0x000fe400078e00ff */
[----:B------:R-:W-:-:S07]  /*1ac70*/  IMAD.MOV.U32 R15, RZ, RZ, -0x1 ;  /* 0xffffffffff0f7424 */ /* 0x000fce00078e00ff */
[----:B0123--:R-:W-:Y:S05]  /*1ac80*/  WARPSYNC.COLLECTIVE R15, `(.L_x_1534) ;  /* 0x000000000f087348 */ /* 0x00ffea0003c00000 */
[----:B------:R4:W0:Y:S02]  /*1ac90*/  SHFL.IDX P6, R14, R13, R12, R11 ;  /* 0x0000000c0d0e7389 */ /* 0x00082400000c000b */
[----:B01234-:R-:W-:Y:S01]  /*1aca0*/  ENDCOLLECTIVE ;  /* 0x000000000000791b */ /* 0x01ffe20003800000 */
.L_x_1534:
[----:B------:R-:W-:Y:S05]  /*1acb0*/  BSYNC B0 ;  /* 0x0000000000007941 */ /* 0x000fea0003800000 */
.L_x_1533:
[----:B------:R-:W-:Y:S05]  /*1acc0*/  BRA `(.L_x_1388) ;  /* 0xffffffb000b87947 */ /* 0x000fea000383ffff */
.L_x_1393:
[----:B0-----:R0:W3:Y:S02]  /*1acd0*/  SYNCS.PHASECHK.TRANS64.TRYWAIT P0, [R5+URZ+0x16820], R0 ;  /* 0x01682000050075a7 */ /* 0x0010e4000800017f */
[----:B---3--:R-:W-:Y:S05]  /*1ace0*/  @!P0 NANOSLEEP.SYNCS 0x989680 ;  /* 0x009896800000895d */ /* 0x008fea0003900000 */
[----:B------:R-:W3:Y:S02]  /*1acf0*/  @!P0 SYNCS.PHASECHK.TRANS64 P0, [R5+URZ+0x16820], R0 ;  /* 0x01682000050085a7 */ /* 0x000ee4000800007f */
[----:B---3--:R-:W-:Y:S05]  /*1ad00*/  @!P0 BRA `(.L_x_1393) ;  /* 0xfffffffc00f08947 */ /* 0x008fea000383ffff */
[----:B------:R-:W-:Y:S05]  /*1ad10*/  BRA `(.L_x_1535) ;  /* 0xffffffb800307947 */ /* 0x000fea000383ffff */
.L_x_1394:
[----:B------:R-:W3:Y:S01]  /*1ad20*/  S2R R2, SR_TID.X ;  /* 0x0000000000027919 */ /* 0x000ee20000002100 */
[----:B------:R-:W-:Y:S01]  /*1ad30*/  BSSY B0, `(.L_x_1536) ;  /* 0x000000a000007945 */ /* 0x000fe20003800000 */
[----:B------:R-:W-:Y:S02]  /*1ad40*/  IMAD.MOV.U32 R12, RZ, RZ, RZ ;  /* 0x000000ffff0c7224 */ /* 0x000fe400078e00ff */
[----:B------:R-:W-:Y:S02]  /*1ad50*/  IMAD.MOV.U32 R11, RZ, RZ, 0x1f ;  /* 0x0000001fff0b7424 */ /* 0x000fe400078e00ff */
[----:B------:R-:W-:Y:S01]  /*1ad60*/  IMAD.MOV.U32 R15, RZ, RZ, -0x1 ;  /* 0xffffffffff0f7424 */ /* 0x000fe200078e00ff */
[----:B---3--:R-:W-:-:S04]  /*1ad70*/  SHF.R.U32.HI R2, RZ, 0x5, R2 ;  /* 0x00000005ff027819 */ /* 0x008fc80000011602 */
[----:B------:R-:W-:-:S05]  /*1ad80*/  LOP3.LUT R2, R2, 0x3, RZ, 0xc0, !PT ;  /* 0x0000000302027812 */ /* 0x000fca00078ec0ff */
[----:B------:R-:W-:-:S07]  /*1ad90*/  IMAD.MOV.U32 R13, RZ, RZ, R2 ;  /* 0x000000ffff0d7224 */ /* 0x000fce00078e0002 */
[----:B012---:R-:W-:Y:S05]  /*1ada0*/  WARPSYNC.COLLECTIVE R15, `(.L_x_1537) ;  /* 0x000000000f087348 */ /* 0x007fea0003c00000 */
[----:B------:R3:W4:Y:S02]  /*1adb0*/  SHFL.IDX P6, R14, R13, R12, R11 ;  /* 0x0000000c0d0e7389 */ /* 0x00072400000c000b */
[----:B01234-:R-:W-:Y:S01]  /*1adc0*/  ENDCOLLECTIVE ;  /* 0x000000000000791b */ /* 0x01ffe20003800000 */
.L_x_1537:
[----:B------:R-:W-:Y:S05]  /*1add0*/  BSYNC B0 ;  /* 0x0000000000007941 */ /* 0x000fea0003800000 */
.L_x_1536:
[----:B------:R-:W-:Y:S05]  /*1ade0*/  BRA `(.L_x_1538) ;  /* 0xffffffb800187947 */ /* 0x000fea000383ffff */
.L_x_1397:
[----:B------:R-:W-:Y:S01]  /*1adf0*/  BSSY B1, `(.L_x_1539) ;  /* 0x0000006000017945 */ /* 0x000fe20003800000 */
[----:B------:R-:W-:-:S07]  /*1ae00*/  IMAD.MOV.U32 R15, RZ, RZ, -0x1 ;  /* 0xffffffffff0f7424 */ /* 0x000fce00078e00ff */
[----:B012---:R-:W-:Y:S05]  /*1ae10*/  WARPSYNC.COLLECTIVE R15, `(.L_x_1540) ;  /* 0x000000000f0c7348 */ /* 0x007fea0003c00000 */
[----:B------:R-:W-:Y:S02]  /*1ae20*/  ELECT P6, UR62, PT ;  /* 0x00000000003e782f */ /* 0x000fe400038c0000 */
[----:B------:R-:W-:Y:S01]  /*1ae30*/  MOV R14, UR62 ;  /* 0x0000003e000e7c02 */ /* 0x000fe20008000f00 */
[----:B012---:R-:W-:Y:S10]  /*1ae40*/  ENDCOLLECTIVE ;  /* 0x000000000000791b */ /* 0x007ff40003800000 */
.L_x_1540:
[----:B------:R-:W-:Y:S05]  /*1ae50*/  BSYNC B1 ;  /* 0x0000000000017941 */ /* 0x000fea0003800000 */
.L_x_1539:
[----:B------:R-:W-:Y:S05]  /*1ae60*/  BRA `(.L_x_1541) ;  /* 0xffffffb800107947 */ /* 0x000fea000383ffff */
.L_x_1399:
[----:B0-----:R0:W3:Y:S02]  /*1ae70*/  SYNCS.PHASECHK.TRANS64.TRYWAIT P1, [R3+URZ+0x16840], R2 ;  /* 0x01684002030075a7 */ /* 0x0010e4000802017f */
[----:B---3--:R-:W-:Y:S05]  /*1ae80*/  @!P1 NANOSLEEP.SYNCS 0x989680 ;  /* 0x009896800000995d */ /* 0x008fea0003900000 */
[----:B------:R-:W3:Y:S02]  /*1ae90*/  @!P1 SYNCS.PHASECHK.TRANS64 P1, [R3+URZ+0x16840], R2 ;  /* 0x01684002030095a7 */ /* 0x000ee4000802007f */
[----:B---3--:R-:W-:Y:S05]  /*1aea0*/  @!P1 BRA `(.L_x_1399) ;  /* 0xfffffffc00f09947 */ /* 0x008fea000383ffff */
[----:B------:R-:W-:Y:S05]  /*1aeb0*/  BRA `(.L_x_1542) ;  /* 0xffffffb800307947 */ /* 0x000fea000383ffff */
.L_x_1401:
[----:B---3--:R3:W4:Y:S02]  /*1aec0*/  SYNCS.PHASECHK.TRANS64.TRYWAIT P1, [R5+URZ+0x16840], R0 ;  /* 0x01684000050075a7 */ /* 0x008724000802017f */
[----:B----4-:R-:W-:Y:S05]  /*1aed0*/  @!P1 NANOSLEEP.SYNCS 0x989680 ;  /* 0x009896800000995d */ /* 0x010fea0003900000 */
[----:B------:R-:W4:Y:S02]  /*1aee0*/  @!P1 SYNCS.PHASECHK.TRANS64 P1, [R5+URZ+0x16840], R0 ;  /* 0x01684000050095a7 */ /* 0x000f24000802007f */
[----:B----4-:R-:W-:Y:S05]  /*1aef0*/  @!P1 BRA `(.L_x_1401) ;  /* 0xfffffffc00f09947 */ /* 0x010fea000383ffff */
[----:B------:R-:W-:Y:S05]  /*1af00*/  BRA `(.L_x_1543) ;  /* 0xffffffb8003c7947 */ /* 0x000fea000383ffff */
.L_x_1403:
[----:B----4-:R4:W0:Y:S02]  /*1af10*/  SYNCS.PHASECHK.TRANS64.TRYWAIT P1, [R3+URZ+0x16860], R2 ;  /* 0x01686002030075a7 */ /* 0x010824000802017f */
[----:B0-----:R-:W-:Y:S05]  /*1af20*/  @!P1 NANOSLEEP.SYNCS 0x989680 ;  /* 0x009896800000995d */ /* 0x001fea0003900000 */
[----:B------:R-:W0:Y:S02]  /*1af30*/  @!P1 SYNCS.PHASECHK.TRANS64 P1, [R3+URZ+0x16860], R2 ;  /* 0x01686002030095a7 */ /* 0x000e24000802007f */
[----:B0-----:R-:W-:Y:S05]  /*1af40*/  @!P1 BRA `(.L_x_1403) ;  /* 0xfffffffc00f09947 */ /* 0x001fea000383ffff */
[----:B------:R-:W-:Y:S05]  /*1af50*/  BRA `(.L_x_1544) ;  /* 0xffffffb800387947 */ /* 0x000fea000383ffff */
.L_x_1545:
        /* <DEDUP_REMOVED lines=10> */
.L_x_3109:


//--------------------- .text._ZN7cutlass13device_kernelIN5flash11enable_sm90INS1_16FlashAttnFwdSm90INS1_25CollectiveMainloopFwdSm90ILi2EN4cute5tupleIJNS5_1CILi1EEES8_S8_EEENS6_IJNS7_ILi192EEENS7_ILi128EEENS7_ILi64EEEEEELi64ENS_10bfloat16_tEfNS_4arch4Sm90ELb0ELb1ELb1ELb1ELb1ELb1ELb0ELb1ELb1ELb1ELb0ELb0EEENS1_21CollectiveEpilogueFwdINS6_IJSA_SC_SB_EEES9_SE_SG_Li384ELb1ELb1ELb0ELb0EEENS1_36VarlenDynamicPersistentTileSchedulerILi192ELi128ELi384ELi128ELb0ELb1ELb1ELb1ELb0ELb1EEEEEEEEEvNT_6ParamsE --------------------------
	.section	.text._ZN7cutlass13device_kernelIN5flash11enable_sm90INS1_16FlashAttnFwdSm90INS1_25CollectiveMainloopFwdSm90ILi2EN4cute5tupleIJNS5_1CILi1EEES8_S8_EEENS6_IJNS7_ILi192EEENS7_ILi128EEENS7_ILi64EEEEEELi64ENS_10bfloat16_tEfNS_4arch4Sm90ELb0ELb1ELb1ELb1ELb1ELb1ELb0ELb1ELb1ELb1ELb0ELb0EEENS1_21CollectiveEpilogueFwdINS6_IJSA_SC_SB_EEES9_SE_SG_Li384ELb1ELb1ELb0ELb0EEENS1_36VarlenDynamicPersistentTileSchedulerILi192ELi128ELi384ELi128ELb0ELb1ELb1ELb1ELb0ELb1EEEEEEEEEvNT_6ParamsE,"ax",@progbits
	.align	128
.text._ZN7cutlass13device_kernelIN5flash11enable_sm90INS1_16FlashAttnFwdSm90INS1_25CollectiveMainloopFwdSm90ILi2EN4cute5tupleIJNS5_1CILi1EEES8_S8_EEENS6_IJNS7_ILi192EEENS7_ILi128EEENS7_ILi64EEEEEELi64ENS_10bfloat16_tEfNS_4arch4Sm90ELb0ELb1ELb1ELb1ELb1ELb1ELb0ELb1ELb1ELb1ELb0ELb0EEENS1_21CollectiveEpilogueFwdINS6_IJSA_SC_SB_EEES9_SE_SG_Li384ELb1ELb1ELb0ELb0EEENS1_36VarlenDynamicPersistentTileSchedulerILi192ELi128ELi384ELi128ELb0ELb1ELb1ELb1ELb0ELb1EEEEEEEEEvNT_6ParamsE:
        .type           _ZN7cutlass13device_kernelIN5flash11enable_sm90INS1_16FlashAttnFwdSm90INS1_25CollectiveMainloopFwdSm90ILi2EN4cute5tupleIJNS5_1CILi1EEES8_S8_EEENS6_IJNS7_ILi192EEENS7_ILi128EEENS7_ILi64EEEEEELi64ENS_10bfloat16_tEfNS_4arch4Sm90ELb0ELb1ELb1ELb1ELb1ELb1ELb0ELb1ELb1ELb1ELb0ELb0EEENS1_21CollectiveEpilogueFwdINS6_IJSA_SC_SB_EEES9_SE_SG_Li384ELb1ELb1ELb0ELb0EEENS1_36VarlenDynamicPersistentTileSchedulerILi192ELi128ELi384ELi128ELb0ELb1ELb1ELb1ELb0ELb1EEEEEEEEEvNT_6ParamsE,@function
        .size           _ZN7cutlass13device_kernelIN5flash11enable_sm90INS1_16FlashAttnFwdSm90INS1_25CollectiveMainloopFwdSm90ILi2EN4cute5tupleIJNS5_1CILi1EEES8_S8_EEENS6_IJNS7_ILi192EEENS7_ILi128EEENS7_ILi64EEEEEELi64ENS_10bfloat16_tEfNS_4arch4Sm90ELb0ELb1ELb1ELb1ELb1ELb1ELb0ELb1ELb1ELb1ELb0ELb0EEENS1_21CollectiveEpilogueFwdINS6_IJSA_SC_SB_EEES9_SE_SG_Li384ELb1ELb1ELb0ELb0EEENS1_36VarlenDynamicPersistentTileSchedulerILi192ELi128ELi384ELi128ELb0ELb1ELb1ELb1ELb0ELb1EEEEEEEEEvNT_6ParamsE,(.L_x_3110 - _ZN7cutlass13device_kernelIN5flash11enable_sm90INS1_16FlashAttnFwdSm90INS1_25CollectiveMainloopFwdSm90ILi2EN4cute5tupleIJNS5_1CILi1EEES8_S8_EEENS6_IJNS7_ILi192EEENS7_ILi128EEENS7_ILi64EEEEEELi64ENS_10bfloat16_tEfNS_4arch4Sm90ELb0ELb1ELb1ELb1ELb1ELb1ELb0ELb1ELb1ELb1ELb0ELb0EEENS1_21CollectiveEpilogueFwdINS6_IJSA_SC_SB_EEES9_SE_SG_Li384ELb1ELb1ELb0ELb0EEENS1_36VarlenDynamicPersistentTileSchedulerILi192ELi128ELi384ELi128ELb0ELb1ELb1ELb1ELb0ELb1EEEEEEEEEvNT_6ParamsE)
        .other          _ZN7cutlass13device_kernelIN5flash11enable_sm90INS1_16FlashAttnFwdSm90INS1_25CollectiveMainloopFwdSm90ILi2EN4cute5tupleIJNS5_1CILi1EEES8_S8_EEENS6_IJNS7_ILi192EEENS7_ILi128EEENS7_ILi64EEEEEELi64ENS_10bfloat16_tEfNS_4arch4Sm90ELb0ELb1ELb1ELb1ELb1ELb1ELb0ELb1ELb1ELb1ELb0ELb0EEENS1_21CollectiveEpilogueFwdINS6_IJSA_SC_SB_EEES9_SE_SG_Li384ELb1ELb1ELb0ELb0EEENS1_36VarlenDynamicPersistentTileSchedulerILi192ELi128ELi384ELi128ELb0ELb1ELb1ELb1ELb0ELb1EEEEEEEEEvNT_6ParamsE,@"STO_CUDA_ENTRY STV_DEFAULT"
_ZN7cutlass13device_kernelIN5flash11enable_sm90INS1_16FlashAttnFwdSm90INS1_25CollectiveMainloopFwdSm90ILi2EN4cute5tupleIJNS5_1CILi1EEES8_S8_EEENS6_IJNS7_ILi192EEENS7_ILi128EEENS7_ILi64EEEEEELi64ENS_10bfloat16_tEfNS_4arch4Sm90ELb0ELb1ELb1ELb1ELb1ELb1ELb0ELb1ELb1ELb1ELb0ELb0EEENS1_21CollectiveEpilogueFwdINS6_IJSA_SC_SB_EEES9_SE_SG_Li384ELb1ELb1ELb0ELb0EEENS1_36VarlenDynamicPersistentTileSchedulerILi192ELi128ELi384ELi128ELb0ELb1ELb1ELb1ELb0ELb1EEEEEEEEEvNT_6ParamsE:
        /* <DEDUP_REMOVED lines=18> */
.L_x_1547:
[----:B------:R-:W-:Y:S05]  /*0120*/  BSYNC B0 ;  /* 0x0000000000007941 */ /* 0x000fea0003800000 */
.L_x_1546:
        /* <DEDUP_REMOVED lines=41> */
.L_x_1548:
        /* <DEDUP_REMOVED lines=22> */
.L_x_1549:
        /* <DEDUP_REMOVED lines=18> */
.L_x_1550:
        /* <DEDUP_REMOVED lines=22> */
.L_x_1551:
        /* <DEDUP_REMOVED lines=22> */
.L_x_1552:
        /* <DEDUP_REMOVED lines=8> */
.L_x_1555:
[----:B------:R-:W-:-:S08]  /*0980*/  NOP ;  /* 0x0000000000007918 */ /* 0x000fd00000000000 */
[----:B------:R-:W0:Y:S02]  /*0990*/  USETMAXREG.TRY_ALLOC.CTAPOOL UP0, 0xa0 ;  /* 0x000000a0000079c8 */ /* 0x000e240008000600 */
[----:B0-----:R-:W-:-:S13]  /*09a0*/  PLOP3.LUT P0, PT, PT, PT, UP0, 0x80, 0x0 ;  /* 0x000000000000781c */ /* 0x001fda0003f0f008 */
[----:B------:R-:W-:Y:S05]  /*09b0*/  @!P0 BRA `(.L_x_1555) ;  /* 0xfffffffc00f08947 */ /* 0x000fea000383ffff */
[----:B------:R-:W0:Y:S01]  /*09c0*/  S2R R0, SR_TID.X ;  /* 0x0000000000007919 */ /* 0x000e220000002100 */
[----:B------:R-:W1:Y:S01]  /*09d0*/  S2UR UR38, SR_CgaCtaId ;  /* 0x00000000002679c3 */ /* 0x000e620000008800 */
[----:B------:R-:W-:Y:S01]  /*09e0*/  UMOV UR4, 0x400 ;  /* 0x0000040000047882 */ /* 0x000fe20000000000 */
[----:B------:R-:W-:-:S06]  /*09f0*/  LOP3.LUT R23, R23, 0xdfffffff, RZ, 0xc0, !PT ;  /* 0xdfffffff17177812 */ /* 0x000fcc00078ec0ff */
[----:B------:R-:W-:Y:S06]  /*0a00*/  BAR.ARV 0x8, 0x200 ;  /* 0x0208000000007b1d */ /* 0x000fec0000002000 */
[----:B-1----:R-:W-:-:S06]  /*0a10*/  ULEA UR4, UR38, UR4, 0x18 ;  /* 0x0000000426047291 */ /* 0x002fcc000f8ec03f */
[----:B------:R-:W-:Y:S01]  /*0a20*/  IMAD.U32 R2, RZ, RZ, UR4 ;  /* 0x00000004ff027e24 */ /* 0x000fe2000f8e00ff */
[----:B0-----:R-:W-:Y:S01]  /*0a30*/  SHF.R.U32.HI R0, RZ, 0x7, R0 ;  /* 0x00000007ff007819 */ /* 0x001fe20000011600 */
[----:B------:R-:W-:-:S03]  /*0a40*/  ULDC UR4, c[0x0][0xc3c] ;  /* 0x00030f0000047ab9 */ /* 0x000fc60000000800 */
[----:B------:R-:W-:-:S13]  /*0a50*/  ISETP.NE.AND P0, PT, R0, 0x1, PT ;  /* 0x000000010000780c */ /* 0x000fda0003f05270 */
[----:B------:R-:W-:Y:S01]  /*0a60*/  @P0 LOP3.LUT R23, R23, 0x20000000, RZ, 0xfc, !PT ;  /* 0x2000000017170812 */ /* 0x000fe200078efcff */
[----:B------:R-:W-:Y:S08]  /*0a70*/  @!P0 BAR.ARV 0x9, 0x100 ;  /* 0x0244000000008b1d */ /* 0x000ff00000002000 */
[----:B------:R-:W-:Y:S06]  /*0a80*/  BAR.SYNC.DEFER_BLOCKING 0x5, 0x200 ;  /* 0x0148000000007b1d */ /* 0x000fec0000010000 */
[----:B------:R-:W0:Y:S02]  /*0a90*/  LDS.128 R28, [R2+0x168d0] ;  /* 0x0168d000021c7984 */ /* 0x000e240000000c00 */
[----:B------:R-:W-:Y:S06]  /*0aa0*/  BAR.ARV 0x4, 0x200 ;  /* 0x0108000000007b1d */ /* 0x000fec0000002000 */
[----:B0-----:R-:W-:-:S13]  /*0ab0*/  ISETP.GE.AND P0, PT, R31, UR4, PT ;  /* 0x000000041f007c0c */ /* 0x001fda000bf06270 */
[----:B------:R-:W-:Y:S05]  /*0ac0*/  @P0 BRA `(.L_x_1556) ;  /* 0x000001f800700947 */ /* 0x000fea0003800000 */
[----:B------:R-:W0:Y:S01]  /*0ad0*/  S2R R0, SR_TID.X ;  /* 0x0000000000007919 */ /* 0x000e220000002100 */
[----:B------:R-:W-:Y:S01]  /*0ae0*/  IMAD.MOV.U32 R22, RZ, RZ, RZ ;  /* 0x000000ffff167224 */ /* 0x000fe200078e00ff */
[----:B------:R-:W-:Y:S01]  /*0af0*/  ULOP3.LUT UR39, UR37, 0x1, URZ, 0xfc, !UPT ;  /* 0x0000000125277892 */ /* 0x000fe2000f8efc3f */
[----:B------:R-:W-:Y:S01]  /*0b00*/  IMAD.MOV.U32 R154, RZ, RZ, RZ ;  /* 0x000000ffff9a7224 */ /* 0x000fe200078e00ff */
[----:B------:R-:W-:Y:S01]  /*0b10*/  UMOV UR36, URZ ;  /* 0x0000003f00247c82 */ /* 0x000fe20008000000 */
[----:B------:R-:W-:Y:S02]  /*0b20*/  IMAD.MOV.U32 R19, RZ, RZ, RZ ;  /* 0x000000ffff137224 */ /* 0x000fe400078e00ff */
[----:B0-----:R-:W-:-:S05]  /*0b30*/  VIADD R13, R0, 0xffffff80 ;  /* 0xffffff80000d7836 */ /* 0x001fca0000000000 */
[----:B------:R-:W-:-:S04]  /*0b40*/  SHF.R.S32.HI R0, RZ, 0x1f, R13 ;  /* 0x0000001fff007819 */ /* 0x000fc8000001140d */
[CC--:B------:R-:W-:Y:S02]  /*0b50*/  LEA.HI R3, R0.reuse, R13.reuse, RZ, 0x7 ;  /* 0x0000000d00037211 */ /* 0x0c0fe400078f38ff */
[CC--:B------:R-:W-:Y:S02]  /*0b60*/  LEA.HI R5, R0.reuse, R13.reuse, RZ, 0x5 ;  /* 0x0000000d00057211 */ /* 0x0c0fe400078f28ff */
[----:B------:R-:W-:Y:S02]  /*0b70*/  LOP3.LUT R4, R3, 0xffffff80, RZ, 0xc0, !PT ;  /* 0xffffff8003047812 */ /* 0x000fe400078ec0ff */
[----:B------:R-:W-:Y:S02]  /*0b80*/  SHF.R.S32.HI R12, RZ, 0x7, R3 ;  /* 0x00000007ff0c7819 */ /* 0x000fe40000011403 */
[----:B------:R-:W-:Y:S01]  /*0b90*/  SHF.R.S32.HI R14, RZ, 0x5, R5 ;  /* 0x00000005ff0e7819 */ /* 0x000fe20000011405 */
[----:B------:R-:W-:Y:S01]  /*0ba0*/  IMAD.IADD R11, R13, 0x1, -R4 ;  /* 0x000000010d0b7824 */ /* 0x000fe200078e0a04 */
[----:B------:R-:W-:Y:S01]  /*0bb0*/  LEA.HI R4, R0, R13, RZ, 0x4 ;  /* 0x0000000d00047211 */ /* 0x000fe200078f20ff */
[----:B------:R-:W-:-:S03]  /*0bc0*/  IMAD.HI R5, R12, 0x55555556, RZ ;  /* 0x555555560c057827 */ /* 0x000fc600078e02ff */
[----:B------:R-:W-:Y:S02]  /*0bd0*/  SHF.R.S32.HI R6, RZ, 0x1f, R11 ;  /* 0x0000001fff067819 */ /* 0x000fe4000001140b */
[----:B------:R-:W-:Y:S02]  /*0be0*/  SHF.R.S32.HI R7, RZ, 0x4, R4 ;  /* 0x00000004ff077819 */ /* 0x000fe40000011404 */
[----:B------:R-:W-:Y:S02]  /*0bf0*/  LEA.HI R8, R6, R11, RZ, 0x2 ;  /* 0x0000000b06087211 */ /* 0x000fe400078f10ff */
[C---:B------:R-:W-:Y:S02]  /*0c00*/  LOP3.LUT R3, R4.reuse, 0x3fffff0, RZ, 0xc0, !PT ;  /* 0x03fffff004037812 */ /* 0x040fe400078ec0ff */
[--C-:B------:R-:W-:Y:S02]  /*0c10*/  SHF.R.S32.HI R9, RZ, 0x2, R8.reuse ;  /* 0x00000002ff097819 */ /* 0x100fe40000011408 */
[----:B------:R-:W-:Y:S01]  /*0c20*/  SHF.R.S32.HI R10, RZ, 0x1f, R8 ;  /* 0x0000001fff0a7819 */ /* 0x000fe20000011408 */
[----:B------:R-:W-:Y:S01]  /*0c30*/  IMAD.IADD R3, R13, 0x1, -R3 ;  /* 0x000000010d037824 */ /* 0x000fe200078e0a03 */
[----:B------:R-:W-:-:S02]  /*0c40*/  LEA.HI R4, R4, R7, RZ, 0x1 ;  /* 0x0000000704047211 */ /* 0x000fc400078f08ff */
[----:B------:R-:W-:Y:S01]  /*0c50*/  LEA.HI R10, R10, R9, RZ, 0x3 ;  /* 0x000000090a0a7211 */ /* 0x000fe200078f18ff */
[----:B------:R-:W-:Y:S01]  /*0c60*/  IMAD R3, R14, 0x10, R3 ;  /* 0x000000100e037824 */ /* 0x000fe200078e0203 */
[----:B------:R-:W-:Y:S02]  /*0c70*/  LOP3.LUT R4, R4, 0x1ffffffe, RZ, 0xc0, !PT ;  /* 0x1ffffffe04047812 */ /* 0x000fe400078ec0ff */
[----:B------:R-:W-:Y:S02]  /*0c80*/  LOP3.LUT R10, R10, 0xfffffff8, RZ, 0xc0, !PT ;  /* 0xfffffff80a0a7812 */ /* 0x000fe400078ec0ff */
[----:B------:R-:W-:Y:S01]  /*0c90*/  LEA.HI R6, R6, R11, RZ, 0x5 ;  /* 0x0000000b06067211 */ /* 0x000fe200078f28ff */
[----:B------:R-:W-:Y:S01]  /*0ca0*/  IMAD.IADD R4, R7, 0x1, -R4 ;  /* 0x0000000107047824 */ /* 0x000fe200078e0a04 */
[----:B------:R-:W-:Y:S01]  /*0cb0*/  LEA.HI R5, R5, R5, RZ, 0x1 ;  /* 0x0000000505057211 */ /* 0x000fe200078f08ff */
[----:B------:R-:W-:Y:S01]  /*0cc0*/  IMAD.IADD R9, R9, 0x1, -R10 ;  /* 0x0000000109097824 */ /* 0x000fe200078e0a0a */
[----:B------:R-:W-:Y:S01]  /*0cd0*/  SHF.R.S32.HI R6, RZ, 0x5, R6 ;  /* 0x00000005ff067819 */ /* 0x000fe20000011406 */
[----:B------:R-:W-:Y:S01]  /*0ce0*/  IMAD R7, R3, 0x8, R4 ;  /* 0x0000000803077824 */ /* 0x000fe200078e0204 */
[CC--:B------:R-:W-:Y:S01]  /*0cf0*/  LEA.HI R3, R0.reuse, R13.reuse, RZ, 0x2 ;  /* 0x0000000d00037211 */ /* 0x0c0fe200078f10ff */
[----:B------:R-:W-:Y:S01]  /*0d00*/  IMAD R5, R5, -0x3, R12 ;  /* 0xfffffffd05057824 */ /* 0x000fe200078e020c */
[----:B------:R-:W-:Y:S01]  /*0d10*/  LEA.HI R4, R0, R13, RZ, 0x3 ;  /* 0x0000000d00047211 */ /* 0x000fe200078f18ff */
[----:B------:R-:W-:Y:S01]  /*0d20*/  IMAD R6, R6, 0x10, R9 ;  /* 0x0000001006067824 */ /* 0x000fe200078e0209 */
[----:B------:R-:W-:-:S02]  /*0d30*/  SHF.R.S32.HI R157, RZ, 0x2, R3 ;  /* 0x00000002ff9d7819 */ /* 0x000fc40000011403 */
[----:B------:R-:W-:Y:S01]  /*0d40*/  SHF.R.S32.HI R0, RZ, 0x1f, R3 ;  /* 0x0000001fff007819 */ /* 0x000fe20000011403 */
[----:B------:R-:W-:Y:S01]  /*0d50*/  IMAD R10, R5, 0x40, R6 ;  /* 0x00000040050a7824 */ /* 0x000fe200078e0206 */
[----:B------:R-:W-:Y:S01]  /*0d60*/  SHF.R.S32.HI R5, RZ, 0x3, R4 ;  /* 0x00000003ff057819 */ /* 0x000fe20000011404 */
[----:B------:R-:W-:Y:S01]  /*0d70*/  VIADD R6, R157, 0x60 ;  /* 0x000000609d067836 */ /* 0x000fe20000000000 */
[----:B------:R-:W-:Y:S02]  /*0d80*/  LOP3.LUT R4, R4, 0xfffffff8, RZ, 0xc0, !PT ;  /* 0xfffffff804047812 */ /* 0x000fe400078ec0ff */
[----:B------:R-:W-:Y:S01]  /*0d90*/  LEA.HI R0, R0, R157, RZ, 0x3 ;  /* 0x0000009d00007211 */ /* 0x000fe200078f18ff */
[----:B------:R-:W-:Y:S01]  /*0da0*/  STL [R1+0x5c], R10 ;  /* 0x00005c0a01007387 */ /* 0x000fe20000100800 */
[----:B------:R-:W-:Y:S01]  /*0db0*/  LOP3.LUT R3, R3, 0xfffffffc, RZ, 0xc0, !PT ;  /* 0xfffffffc03037812 */ /* 0x000fe200078ec0ff */
[----:B------:R-:W-:Y:S01]  /*0dc0*/  IMAD.IADD R9, R13, 0x1, -R4 ;  /* 0x000000010d097824 */ /* 0x000fe200078e0a04 */
[----:B------:R-:W-:Y:S01]  /*0dd0*/  LOP3.LUT R0, R0, 0xfffffff8, RZ, 0xc0, !PT ;  /* 0xfffffff800007812 */ /* 0x000fe200078ec0ff */
[----:B------:R-:W-:Y:S01]  /*0de0*/  IMAD.SHL.U32 R4, R6, 0x40, RZ ;  /* 0x0000004006047824 */ /* 0x000fe200078e00ff */
[----:B------:R-:W-:Y:S01]  /*0df0*/  SHF.R.S32.HI R5, RZ, 0x1f, R6 ;  /* 0x0000001fff057819 */ /* 0x000fe20000011406 */
[----:B------:R-:W-:Y:S01]  /*0e00*/  IMAD.SHL.U32 R9, R9, 0x8, RZ ;  /* 0x0000000809097824 */ /* 0x000fe200078e00ff */
[----:B------:R-:W-:Y:S01]  /*0e10*/  STL [R1+0x8], RZ ;  /* 0x000008ff01007387 */ /* 0x000fe20000100800 */
[----:B------:R-:W-:Y:S01]  /*0e20*/  IMAD.IADD R12, R13, 0x1, -R3 ;  /* 0x000000010d0c7824 */ /* 0x000fe200078e0a03 */
[----:B------:R-:W-:Y:S01]  /*0e30*/  LEA.HI R5, R5, R6, RZ, 0x3 ;  /* 0x0000000605057211 */ /* 0x000fe200078f18ff */
[----:B------:R-:W-:Y:S01]  /*0e40*/  IMAD.IADD R0, R157, 0x1, -R0 ;  /* 0x000000019d007824 */ /* 0x000fe200078e0a00 */
[----:B------:R-:W-:Y:S01]  /*0e50*/  STL [R1+0x50], R9 ;  /* 0x0000500901007387 */ /* 0x000fe20000100800 */
[C---:B------:R-:W-:Y:S01]  /*0e60*/  IMAD.SHL.U32 R152, R12.reuse, 0x4, RZ ;  /* 0x000000040c987824 */ /* 0x040fe200078e00ff */
[C---:B------:R-:W-:Y:S01]  /*0e70*/  LEA.HI R3, R12.reuse, R12, RZ, 0x1 ;  /* 0x0000000c0c037211 */ /* 0x040fe200078f08ff */
[----:B------:R-:W-:Y:S01]  /*0e80*/  IMAD.SHL.U32 R5, R5, 0x40, RZ ;  /* 0x0000004005057824 */ /* 0x000fe200078e00ff */
[----:B------:R0:W-:Y:S01]  /*0e90*/  STL [R1+0x40], R0 ;  /* 0x0000400001007387 */ /* 0x0001e20000100800 */
[----:B------:R-:W-:Y:S01]  /*0ea0*/  IMAD.SHL.U32 R16, R12, 0x8, RZ ;  /* 0x000000080c107824 */ /* 0x000fe200078e00ff */
[----:B------:R-:W-:Y:S01]  /*0eb0*/  LOP3.LUT R3, R3, 0x1ffffffe, RZ, 0xc0, !PT ;  /* 0x1ffffffe03037812 */ /* 0x000fe200078ec0ff */
[----:B------:R-:W-:Y:S01]  /*0ec0*/  VIADD R6, R152, 0x10 ;  /* 0x0000001098067836 */ /* 0x000fe20000000000 */
[----:B------:R-:W-:Y:S01]  /*0ed0*/  LOP3.LUT R8, R8, 0x7ffffffc, RZ, 0xc0, !PT ;  /* 0x7ffffffc08087812 */ /* 0x000fe200078ec0ff */
[----:B------:R-:W-:Y:S01]  /*0ee0*/  VIADD R18, R16, 0x20 ;  /* 0x0000002010127836 */ /* 0x000fe20000000000 */
[----:B------:R-:W-:Y:S01]  /*0ef0*/  SHF.R.S32.HI R17, RZ, 0x1f, R16 ;  /* 0x0000001fff117819 */ /* 0x000fe20000011410 */
[----:B------:R-:W-:Y:S01]  /*0f00*/  IMAD.IADD R3, R12, 0x1, -R3 ;  /* 0x000000010c037824 */ /* 0x000fe200078e0a03 */
[----:B------:R-:W-:Y:S01]  /*0f10*/  STL [R1+0xc], R6 ;  /* 0x00000c0601007387 */ /* 0x000fe20000100800 */
[----:B0-----:R-:W-:-:S02]  /*0f20*/  LOP3.LUT R0, R4, 0x1c0, RZ, 0xc0, !PT ;  /* 0x000001c004007812 */ /* 0x001fc400078ec0ff */
[----:B------:R-:W-:Y:S02]  /*0f30*/  LOP3.LUT R4, R5, 0xfffffe00, RZ, 0xc0, !PT ;  /* 0xfffffe0005047812 */ /* 0x000fe400078ec0ff */
[----:B------:R-:W-:Y:S02]  /*0f40*/  SHF.R.U32.HI R9, RZ, 0x3, R0 ;  /* 0x00000003ff097819 */ /* 0x000fe40000011600 */
[----:B------:R-:W-:Y:S01]  /*0f50*/  LOP3.LUT R0, R0, 0x38, R16, 0xf8, !PT ;  /* 0x0000003800007812 */ /* 0x000fe200078ef810 */
[----:B------:R0:W-:Y:S01]  /*0f60*/  STL [R1+0x44], R4 ;  /* 0x0000440401007387 */ /* 0x0001e20000100800 */
[----:B------:R-:W-:Y:S02]  /*0f70*/  SHF.R.S32.HI R12, RZ, 0x1f, R18 ;  /* 0x0000001fff0c7819 */ /* 0x000fe40000011412 */
[----:B------:R-:W-:Y:S01]  /*0f80*/  LOP3.LUT R5, R4, R0, R9, 0xf6, !PT ;  /* 0x0000000004057212 */ /* 0x000fe200078ef609 */
[----:B------:R-:W-:Y:S02]  /*0f90*/  IMAD.IADD R0, R11, 0x1, -R8 ;  /* 0x000000010b007824 */ /* 0x000fe400078e0a08 */
[----:B------:R-:W-:Y:S01]  /*0fa0*/  STL [R1+0x4], R12 ;  /* 0x0000040c01007387 */ /* 0x000fe20000100800 */
[----:B0-----:R-:W-:Y:S01]  /*0fb0*/  SHF.R.S32.HI R4, RZ, 0x1f, R6 ;  /* 0x0000001fff047819 */ /* 0x001fe20000011406 */
[----:B------:R-:W-:-:S04]  /*0fc0*/  IMAD.SHL.U32 R6, R7, 0x8, RZ ;  /* 0x0000000807067824 */ /* 0x000fc800078e00ff */
[----:B------:R0:W-:Y:S04]  /*0fd0*/  STL [R1+0x54], R4 ;  /* 0x0000540401007387 */ /* 0x0001e80000100800 */
[----:B------:R1:W-:Y:S04]  /*0fe0*/  STL [R1], R0 ;  /* 0x0000000001007387 */ /* 0x0003e80000100800 */
[----:B------:R2:W-:Y:S01]  /*0ff0*/  STL [R1+0x60], R6 ;  /* 0x0000600601007387 */ /* 0x0005e20000100800 */
[----:B0-----:R-:W-:Y:S02]  /*1000*/  IMAD R4, R5, 0x2, R2 ;  /* 0x0000000205047824 */ /* 0x001fe400078e0202 */
[----:B-1----:R-:W-:-:S03]  /*1010*/  IMAD R0, R3, 0x8, R10 ;  /* 0x0000000803007824 */ /* 0x002fc600078e020a */
[----:B------:R2:W-:Y:S04]  /*1020*/  STL [R1+0x58], R4 ;  /* 0x0000580401007387 */ /* 0x0005e80000100800 */
[----:B------:R2:W-:Y:S02]  /*1030*/  STL [R1+0x30], R0 ;  /* 0x0000300001007387 */ /* 0x0005e40000100800 */
.L_x_1762:
[----:B------:R-:W-:Y:S05]  /*1040*/  YIELD ;  /* 0x0000000000007946 */ /* 0x000fea0003800000 */
[----:B------:R-:W-:Y:S01]  /*1050*/  ULDC.64 UR4, c[0x0][0xa28] ;  /* 0x00028a0000047ab9 */ /* 0x000fe20000000a00 */
[----:B0-2--5:R-:W0:Y:S01]  /*1060*/  LDC.64 R6, c[0x0][0xa08] ;  /* 0x00028200ff067b82 */ /* 0x025e220000000a00 */
[----:B------:R-:W-:Y:S01]  /*1070*/  ISETP.NE.U32.AND P1, PT, RZ, UR4, PT ;  /* 0x00000004ff007c0c */ /* 0x000fe2000bf25070 */
[----:B------:R-:W-:Y:S02]  /*1080*/  IMAD.MOV.U32 R0, RZ, RZ, RZ ;  /* 0x000000ffff007224 */ /* 0x000fe400078e00ff */
[----:B------:R-:W-:Y:S01]  /*1090*/  IMAD.MOV.U32 R68, RZ, RZ, RZ ;  /* 0x000000ffff447224 */ /* 0x000fe200078e00ff */
[----:B------:R-:W-:Y:S01]  /*10a0*/  ISETP.NE.AND.EX P1, PT, RZ, UR5, PT, P1 ;  /* 0x00000005ff007c0c */ /* 0x000fe2000bf25310 */
[----:B------:R-:W-:-:S02]  /*10b0*/  ULDC.64 UR4, c[0x0][0xa18] ;  /* 0x0002860000047ab9 */ /* 0x000fc40000000a00 */
[----:B------:R-:W-:-:S04]  /*10c0*/  ISETP.NE.U32.AND P2, PT, RZ, UR4, PT ;  /* 0x00000004ff007c0c */ /* 0x000fc8000bf45070 */
[----:B------:R-:W-:Y:S01]  /*10d0*/  ISETP.NE.AND.EX P2, PT, RZ, UR5, PT, P2 ;  /* 0x00000005ff007c0c */ /* 0x000fe2000bf45320 */
[----:B------:R-:W-:Y:S02]  /*10e0*/  ULDC.64 UR4, c[0x0][0xa08] ;  /* 0x0002820000047ab9 */ /* 0x000fe40000000a00 */
[----:B------:R-:W-:-:S03]  /*10f0*/  ISETP.NE.U32.AND P0, PT, RZ, UR4, PT ;  /* 0x00000004ff007c0c */ /* 0x000fc6000bf05070 */
[----:B-1----:R-:W1:Y:S01]  /*1100*/  @P1 LDC.64 R4, c[0x0][0xa28] ;  /* 0x00028a00ff041b82 */ /* 0x002e620000000a00 */
[----:B------:R-:W-:Y:S01]  /*1110*/  ISETP.NE.AND.EX P0, PT, RZ, UR5, PT, P0 ;  /* 0x00000005ff007c0c */ /* 0x000fe2000bf05300 */
[----:B0---4-:R-:W-:-:S06]  /*1120*/  IMAD.WIDE R10, R31, 0x4, R6 ;  /* 0x000000041f0a7825 */ /* 0x011fcc00078e0206 */
[----:B------:R-:W0:Y:S01]  /*1130*/  @P2 LDC.64 R8, c[0x0][0xa18] ;  /* 0x00028600ff082b82 */ /* 0x000e220000000a00 */
[----:B------:R-:W-:Y:S02]  /*1140*/  ULDC UR4, c[0x0][0x288] ;  /* 0x0000a20000047ab9 */ /* 0x000fe40000000800 */
[----:B------:R-:W-:Y:S01]  /*1150*/  IMAD.U32 R155, RZ, RZ, UR4 ;  /* 0x00000004ff9b7e24 */ /* 0x000fe2000f8e00ff */
[----:B------:R-:W-:Y:S02]  /*1160*/  ULDC.64 UR4, c[0x0][0x418] ;  /* 0x0001060000047ab9 */ /* 0x000fe40000000a00 */
[----:B------:R2:W5:Y:S01]  /*1170*/  @P0 LDG.E R68, desc[UR42][R10.64] ;  /* 0x0000002a0a440981 */ /* 0x000562000c1e1900 */
[----:B-1----:R-:W-:-:S05]  /*1180*/  @P1 IMAD.WIDE R4, R31, 0x4, R4 ;  /* 0x000000041f041825 */ /* 0x002fca00078e0204 */
[----:B------:R2:W5:Y:S01]  /*1190*/  @P1 LDG.E R0, desc[UR42][R4.64] ;  /* 0x0000002a04001981 */ /* 0x000562000c1e1900 */
[----:B0-----:R-:W-:-:S05]  /*11a0*/  @P2 IMAD.WIDE R6, R31, 0x4, R8 ;  /* 0x000000041f062825 */ /* 0x001fca00078e0208 */
[----:B------:R2:W5:Y:S01]  /*11b0*/  @P2 LDG.E R155, desc[UR42][R6.64] ;  /* 0x0000002a069b2981 */ /* 0x000562000c1e1900 */
[----:B------:R-:W-:-:S03]  /*11c0*/  UISETP.NE.U32.AND UP0, UPT, UR4, URZ, UPT ;  /* 0x0000003f0400728c */ /* 0x000fc6000bf05070 */
        /* <DEDUP_REMOVED lines=8> */
[----:B--2---:R-:W-:Y:S06]  /*1250*/  @P2 BRA `(.L_x_1557) ;  /* 0x0000000000242947 */ /* 0x004fec0003800000 */
        /* <DEDUP_REMOVED lines=9> */
.L_x_1557:
[----:B------:R-:W-:Y:S01]  /*12f0*/  ULDC.64 UR4, c[0x0][0xa20] ;  /* 0x0002880000047ab9 */ /* 0x000fe20000000a00 */
[----:B------:R0:W-:Y:S01]  /*1300*/  STL [R1+0x48], R30 ;  /* 0x0000481e01007387 */ /* 0x0001e20000100800 */
[----:B------:R-:W-:-:S03]  /*1310*/  ISETP.NE.U32.AND P1, PT, RZ, UR4, PT ;  /* 0x00000004ff007c0c */ /* 0x000fc6000bf25070 */
[----:B------:R0:W-:Y:S01]  /*1320*/  STL [R1+0x4c], R31 ;  /* 0x00004c1f01007387 */ /* 0x0001e20000100800 */
[----:B------:R-:W-:-:S13]  /*1330*/  ISETP.NE.AND.EX P1, PT, RZ, UR5, PT, P1 ;  /* 0x00000005ff007c0c */ /* 0x000fda000bf25310 */
[----:B0-----:R-:W-:Y:S05]  /*1340*/  @!P1 BRA `(.L_x_1558) ;  /* 0x0000000000109947 */ /* 0x001fea0003800000 */
[----:B------:R-:W0:Y:S02]  /*1350*/  LDC.64 R4, c[0x0][0xa20] ;  /* 0x00028800ff047b82 */ /* 0x000e240000000a00 */
[----:B0-----:R-:W-:-:S05]  /*1360*/  IMAD.WIDE R4, R31, 0x4, R4 ;  /* 0x000000041f047825 */ /* 0x001fca00078e0204 */
[----:B------:R0:W5:Y:S01]  /*1370*/  LDG.E R33, desc[UR42][R4.64] ;  /* 0x0000002a04217981 */ /* 0x000162000c1e1900 */
[----:B------:R-:W-:Y:S05]  /*1380*/  BRA `(.L_x_1559) ;  /* 0x0000000000107947 */ /* 0x000fea0003800000 */
.L_x_1558:
[----:B------:R-:W-:Y:S05]  /*1390*/  @!P0 BRA `(.L_x_1559) ;  /* 0x00000000000c8947 */ /* 0x000fea0003800000 */
[----:B------:R-:W2:Y:S04]  /*13a0*/  LDG.E R4, desc[UR42][R10.64] ;  /* 0x0000002a0a047981 */ /* 0x000ea8000c1e1900 */
[----:B------:R-:W2:Y:S02]  /*13b0*/  LDG.E R33, desc[UR42][R10.64+0x4] ;  /* 0x0000042a0a217981 */ /* 0x000ea4000c1e1900 */
[----:B--2---:R-:W-:-:S07]  /*13c0*/  IMAD.IADD R33, R33, 0x1, -R4 ;  /* 0x0000000121217824 */ /* 0x004fce00078e0a04 */
.L_x_1559:
[----:B------:R-:W-:Y:S01]  /*13d0*/  ULDC.64 UR4, c[0x0][0xa10] ;  /* 0x0002840000047ab9 */ /* 0x000fe20000000a00 */
[----:B0-----:R-:W0:Y:S01]  /*13e0*/  LDC R4, c[0x0][0x448] ;  /* 0x00011200ff047b82 */ /* 0x001e220000000800 */
[----:B------:R-:W-:-:S04]  /*13f0*/  ISETP.NE.U32.AND P0, PT, RZ, UR4, PT ;  /* 0x00000004ff007c0c */ /* 0x000fc8000bf05070 */
[----:B------:R-:W-:Y:S01]  /*1400*/  ISETP.NE.AND.EX P0, PT, RZ, UR5, PT, P0 ;  /* 0x00000005ff007c0c */ /* 0x000fe2000bf05300 */
[----:B------:R-:W-:Y:S02]  /*1410*/  ULDC.64 UR4, c[0x0][0xa30] ;  /* 0x00028c0000047ab9 */ /* 0x000fe40000000a00 */
[----:B------:R-:W-:-:S04]  /*1420*/  ISETP.NE.U32.AND P1, PT, RZ, UR4, PT ;  /* 0x00000004ff007c0c */ /* 0x000fc8000bf25070 */
[----:B------:R-:W-:-:S06]  /*1430*/  ISETP.NE.AND.EX P1, PT, RZ, UR5, PT, P1 ;  /* 0x00000005ff007c0c */ /* 0x000fcc000bf25310 */
[----:B------:R-:W1:Y:S08]  /*1440*/  @P0 LDC.64 R6, c[0x0][0xa10] ;  /* 0x00028400ff060b82 */ /* 0x000e700000000a00 */
[----:B------:R-:W2:Y:S01]  /*1450*/  @P1 LDC.64 R8, c[0x0][0xa30] ;  /* 0x00028c00ff081b82 */ /* 0x000ea20000000a00 */
[----:B-1----:R-:W-:-:S05]  /*1460*/  @P0 IMAD.WIDE R6, R31, 0x4, R6 ;  /* 0x000000041f060825 */ /* 0x002fca00078e0206 */
[----:B------:R-:W3:Y:S04]  /*1470*/  @P0 LDG.E R3, desc[UR42][R6.64] ;  /* 0x0000002a06030981 */ /* 0x000ee8000c1e1900 */
[----:B------:R1:W3:Y:S01]  /*1480*/  @P0 LDG.E R10, desc[UR42][R6.64+0x4] ;  /* 0x0000042a060a0981 */ /* 0x0002e2000c1e1900 */
[----:B-----5:R-:W-:Y:S02]  /*1490*/  IMAD.MOV.U32 R24, RZ, RZ, R33 ;  /* 0x000000ffff187224 */ /* 0x020fe400078e0021 */
[----:B--2---:R-:W-:-:S05]  /*14a0*/  @P1 IMAD.WIDE R8, R31, 0x4, R8 ;  /* 0x000000041f081825 */ /* 0x004fca00078e0208 */
[----:B------:R2:W5:Y:S01]  /*14b0*/  @P1 LDG.E R24, desc[UR42][R8.64] ;  /* 0x0000002a08181981 */ /* 0x000562000c1e1900 */
[----:B0-----:R-:W-:Y:S01]  /*14c0*/  ISETP.NE.AND P1, PT, R4, 0x1, PT ;  /* 0x000000010400780c */ /* 0x001fe20003f25270 */
[----:B------:R-:W-:Y:S01]  /*14d0*/  IMAD R14, R29, 0xc0, RZ ;  /* 0x000000c01d0e7824 */ /* 0x000fe200078e02ff */
[----:B------:R-:W0:Y:S01]  /*14e0*/  LDC.64 R4, c[0x0][0x9e0] ;  /* 0x00027800ff047b82 */ /* 0x000e220000000a00 */
[----:B------:R-:W-:Y:S02]  /*14f0*/  IMAD.IADD R13, R33, 0x1, -R0 ;  /* 0x00000001210d7824 */ /* 0x000fe400078e0a00 */
[----:B------:R-:W-:Y:S01]  /*1500*/  VIADD R0, R14, 0xbf ;  /* 0x000000bf0e007836 */ /* 0x000fe20000000000 */
[----:B------:R4:W-:Y:S03]  /*1510*/  STL [R1+0x20], R14 ;  /* 0x0000200e01007387 */ /* 0x0009e60000100800 */
[----:B-1----:R-:W-:-:S04]  /*1520*/  IMAD.MOV.U32 R6, RZ, RZ, R0 ;  /* 0x000000ffff067224 */ /* 0x002fc800078e0000 */
[----:B------:R-:W1:Y:S08]  /*1530*/  @P1 LDC R11, c[0x0][0x44c] ;  /* 0x00011300ff0b1b82 */ /* 0x000e700000000800 */
[----:B------:R-:W2:Y:S01]  /*1540*/  @P1 LDC R12, c[0x0][0x450] ;  /* 0x00011400ff0c1b82 */ /* 0x000ea20000000800 */
[----:B0-----:R-:W-:Y:S01]  /*1550*/  ISETP.GE.AND P2, PT, R5, 0x1, PT ;  /* 0x000000010500780c */ /* 0x001fe20003f46270 */
[----:B---3--:R-:W-:-:S02]  /*1560*/  @P0 IMAD.IADD R28, R10, 0x1, -R3 ;  /* 0x000000010a1c0824 */ /* 0x008fc400078e0a03 */
[----:B-1----:R-:W-:-:S04]  /*1570*/  @P1 IMAD.HI.U32 R3, R0, R11, RZ ;  /* 0x0000000b00031227 */ /* 0x002fc800078e00ff */
[----:B------:R-:W-:Y:S01]  /*1580*/  IMAD.IADD R156, R13, 0x1, R28 ;  /* 0x000000010d9c7824 */ /* 0x000fe200078e021c */
[----:B--2---:R-:W-:-:S03]  /*1590*/  @P1 SHF.R.U32.HI R6, RZ, R12, R3 ;  /* 0x0000000cff061219 */ /* 0x004fc60000011603 */
[C---:B------:R-:W-:Y:S01]  /*15a0*/  VIADD R0, R156.reuse, 0x7f ;  /* 0x0000007f9c007836 */ /* 0x040fe20000000000 */
[----:B------:R-:W-:-:S04]  /*15b0*/  IADD3 R7, R156, 0x1, -R155 ;  /* 0x000000019c077810 */ /* 0x000fc80007ffe89b */
[----:B------:R-:W-:Y:S01]  /*15c0*/  SHF.R.S32.HI R3, RZ, 0x1f, R0 ;  /* 0x0000001fff037819 */ /* 0x000fe20000011400 */
[----:B------:R-:W-:-:S03]  /*15d0*/  IMAD.IADD R9, R7, 0x1, R6 ;  /* 0x0000000107097824 */ /* 0x000fc600078e0206 */
[----:B------:R-:W-:Y:S01]  /*15e0*/  LEA.HI R3, R3, R0, RZ, 0x7 ;  /* 0x0000000003037211 */ /* 0x000fe200078f38ff */
[----:B------:R-:W-:-:S03]  /*15f0*/  IMAD.IADD R4, R9, 0x1, R4 ;  /* 0x0000000109047824 */ /* 0x000fc600078e0204 */
[----:B------:R-:W-:Y:S01]  /*1600*/  SHF.R.S32.HI R78, RZ, 0x7, R3 ;  /* 0x00000007ff4e7819 */ /* 0x000fe20000011403 */
[----:B----4-:R-:W-:Y:S06]  /*1610*/  @!P2 BRA `(.L_x_1560) ;  /* 0x000000000048a947 */ /* 0x010fec0003800000 */
        /* <DEDUP_REMOVED lines=11> */
.L_x_1562:
[----:B------:R-:W-:-:S13]  /*16d0*/  ISETP.NE.AND P0, PT, R5, 0x1, PT ;  /* 0x000000010500780c */ /* 0x000fda0003f05270 */
[----:B------:R-:W0:Y:S02]  /*16e0*/  @P0 LDC.64 R6, c[0x0][0x9e8] ;  /* 0x00027a00ff060b82 */ /* 0x000e240000000a00 */
[----:B0-----:R-:W-:-:S05]  /*16f0*/  @P0 IMAD.HI.U32 R6, R0, R6, RZ ;  /* 0x0000000600060227 */ /* 0x001fca00078e00ff */
[----:B------:R-:W-:-:S07]  /*1700*/  @P0 SHF.R.U32.HI R0, RZ, R7, R6 ;  /* 0x00000007ff000219 */ /* 0x000fce0000011606 */
.L_x_1563:
[----:B------:R-:W-:Y:S05]  /*1710*/  BSYNC B0 ;  /* 0x0000000000007941 */ /* 0x000fea0003800000 */
.L_x_1561:
[----:B------:R-:W-:-:S05]  /*1720*/  IMAD R3, R0, R5, R5 ;  /* 0x0000000500037224 */ /* 0x000fca00078e0205 */
[----:B------:R-:W-:-:S07]  /*1730*/  VIMNMX R4, R4, R3, PT ;  /* 0x0000000304047248 */ /* 0x000fce0003fe0100 */
.L_x_1560:
[----:B------:R-:W0:Y:S01]  /*1740*/  @P1 LDC R0, c[0x0][0x44c] ;  /* 0x00011300ff001b82 */ /* 0x000e220000000800 */
[----:B------:R-:W-:Y:S01]  /*1750*/  IMAD.MOV.U32 R3, RZ, RZ, R14 ;  /* 0x000000ffff037224 */ /* 0x000fe200078e000e */
[----:B------:R-:W-:Y:S01]  /*1760*/  ULDC UR4, c[0x0][0x9dc] ;  /* 0x0002770000047ab9 */ /* 0x000fe20000000800 */
[----:B------:R-:W-:-:S05]  /*1770*/  IMAD.IADD R88, R156, 0x1, -R155 ;  /* 0x000000019c587824 */ /* 0x000fca00078e0a9b */
[----:B------:R-:W1:Y:S01]  /*1780*/  @P1 LDC R7, c[0x0][0x450] ;  /* 0x00011400ff071b82 */ /* 0x000e620000000800 */
[----:B0-----:R-:W-:-:S05]  /*1790*/  @P1 IMAD.HI.U32 R0, R14, R0, RZ ;  /* 0x000000000e001227 */ /* 0x001fca00078e00ff */
[----:B-1----:R-:W-:-:S05]  /*17a0*/  @P1 SHF.R.U32.HI R3, RZ, R7, R0 ;  /* 0x00000007ff031219 */ /* 0x002fca0000011600 */
[----:B------:R-:W-:-:S04]  /*17b0*/  IMAD.IADD R0, R88, 0x1, R3 ;  /* 0x0000000158007824 */ /* 0x000fc800078e0203 */
[----:B------:R-:W-:Y:S01]  /*17c0*/  VIADD R3, R0, -UR4 ;  /* 0x8000000400037c36 */ /* 0x000fe20008000000 */
[----:B------:R-:W-:Y:S06]  /*17d0*/  @!P2 BRA `(.L_x_1564) ;  /* 0x000000000044a947 */ /* 0x000fec0003800000 */
[----:B------:R-:W-:Y:S01]  /*17e0*/  ISETP.GT.AND P0, PT, R0, -0x1, PT ;  /* 0xffffffff0000780c */ /* 0x000fe20003f04270 */
[----:B------:R-:W-:-:S12]  /*17f0*/  BSSY B0, `(.L_x_1565) ;  /* 0x000000d000007945 */ /* 0x000fd80003800000 */
[----:B------:R-:W-:Y:S05]  /*1800*/  @P0 BRA `(.L_x_1566) ;  /* 0x00000000001c0947 */ /* 0x000fea0003800000 */
[----:B------:R-:W-:Y:S02]  /*1810*/  ISETP.NE.AND P0, PT, R5, 0x1, PT ;  /* 0x000000010500780c */ /* 0x000fe40003f05270 */
[----:B------:R-:W-:-:S11]  /*1820*/  LOP3.LUT R7, RZ, R0, RZ, 0x33, !PT ;  /* 0x00000000ff077212 */ /* 0x000fd600078e33ff */
[----:B------:R-:W0:Y:S02]  /*1830*/  @P0 LDC.64 R8, c[0x0][0x9e8] ;  /* 0x00027a00ff080b82 */ /* 0x000e240000000a00 */
[----:B0-----:R-:W-:-:S05]  /*1840*/  @P0 IMAD.HI.U32 R0, R7, R8, RZ ;  /* 0x0000000807000227 */ /* 0x001fca00078e00ff */
[----:B------:R-:W-:-:S04]  /*1850*/  @P0 SHF.R.U32.HI R7, RZ, R9, R0 ;  /* 0x00000009ff070219 */ /* 0x000fc80000011600 */
[----:B------:R-:W-:Y:S01]  /*1860*/  LOP3.LUT R0, RZ, R7, RZ, 0x33, !PT ;  /* 0x00000007ff007212 */ /* 0x000fe200078e33ff */
[----:B------:R-:W-:Y:S06]  /*1870*/  BRA `(.L_x_1567) ;  /* 0x0000000000107947 */ /* 0x000fec0003800000 */
.L_x_1566:
[----:B------:R-:W-:-:S13]  /*1880*/  ISETP.NE.AND P0, PT, R5, 0x1, PT ;  /* 0x000000010500780c */ /* 0x000fda0003f05270 */
[----:B------:R-:W0:Y:S02]  /*1890*/  @P0 LDC.64 R6, c[0x0][0x9e8] ;  /* 0x00027a00ff060b82 */ /* 0x000e240000000a00 */
[----:B0-----:R-:W-:-:S05]  /*18a0*/  @P0 IMAD.HI.U32 R6, R0, R6, RZ ;  /* 0x0000000600060227 */ /* 0x001fca00078e00ff */
[----:B------:R-:W-:-:S07]  /*18b0*/  @P0 SHF.R.U32.HI R0, RZ, R7, R6 ;  /* 0x00000007ff000219 */ /* 0x000fce0000011606 */
.L_x_1567:
[----:B------:R-:W-:Y:S05]  /*18c0*/  BSYNC B0 ;  /* 0x0000000000007941 */ /* 0x000fea0003800000 */
.L_x_1565:
[----:B------:R-:W-:-:S05]  /*18d0*/  IMAD R0, R0, R5, RZ ;  /* 0x0000000500007224 */ /* 0x000fca00078e02ff */
[----:B------:R-:W-:-:S07]  /*18e0*/  VIMNMX R3, R3, R0, !PT ;  /* 0x0000000003037248 */ /* 0x000fce0007fe0100 */
.L_x_1564:
[----:B------:R-:W-:Y:S01]  /*18f0*/  VIADD R4, R4, 0x7f ;  /* 0x0000007f04047836 */ /* 0x000fe20000000000 */
[----:B------:R-:W-:-:S04]  /*1900*/  SHF.R.S32.HI R0, RZ, 0x1f, R3 ;  /* 0x0000001fff007819 */ /* 0x000fc80000011403 */
[----:B------:R-:W-:Y:S02]  /*1910*/  SHF.R.S32.HI R5, RZ, 0x1f, R4 ;  /* 0x0000001fff057819 */ /* 0x000fe40000011404 */
[----:B------:R-:W-:Y:S02]  /*1920*/  LEA.HI R0, R0, R3, RZ, 0x7 ;  /* 0x0000000300007211 */ /* 0x000fe400078f38ff */
[----:B------:R-:W-:Y:S02]  /*1930*/  LEA.HI R5, R5, R4, RZ, 0x7 ;  /* 0x0000000405057211 */ /* 0x000fe400078f38ff */
[----:B------:R-:W-:Y:S02]  /*1940*/  SHF.R.S32.HI R0, RZ, 0x7, R0 ;  /* 0x00000007ff007819 */ /* 0x000fe40000011400 */
[----:B------:R-:W-:Y:S02]  /*1950*/  SHF.R.S32.HI R5, RZ, 0x7, R5 ;  /* 0x00000007ff057819 */ /* 0x000fe40000011405 */
[----:B------:R-:W-:-:S02]  /*1960*/  VIMNMX R0, RZ, R0, !PT ;  /* 0x00000000ff007248 */ /* 0x000fc40007fe0100 */
[----:B------:R-:W-:-:S03]  /*1970*/  VIMNMX R5, R78, R5, PT ;  /* 0x000000054e057248 */ /* 0x000fc60003fe0100 */
[--C-:B------:R-:W-:Y:S02]  /*1980*/  IMAD R0, R0, 0x80, -R13.reuse ;  /* 0x0000008000007824 */ /* 0x100fe400078e0a0d */
[----:B------:R-:W-:-:S03]  /*1990*/  IMAD R5, R5, 0x80, -R13 ;  /* 0x0000008005057824 */ /* 0x000fc600078e0a0d */
[----:B------:R-:W-:Y:S02]  /*19a0*/  VIMNMX R0, RZ, R0, !PT ;  /* 0x00000000ff007248 */ /* 0x000fe40007fe0100 */
[----:B------:R-:W-:Y:S02]  /*19b0*/  VIMNMX R5, R5, R28, PT ;  /* 0x0000001c05057248 */ /* 0x000fe40003fe0100 */
[----:B------:R-:W-:Y:S02]  /*19c0*/  SHF.R.U32.HI R27, RZ, 0x7, R0 ;  /* 0x00000007ff1b7819 */ /* 0x000fe40000011600 */
[----:B------:R-:W-:-:S03]  /*19d0*/  ISETP.GT.AND P0, PT, R5, R0, PT ;  /* 0x000000000500720c */ /* 0x000fc60003f04270 */
[----:B------:R-:W-:-:S10]  /*19e0*/  IMAD.MOV.U32 R26, RZ, RZ, R27 ;  /* 0x000000ffff1a7224 */ /* 0x000fd400078e001b */
[----:B------:R-:W-:-:S05]  /*19f0*/  @P0 VIADD R3, R5, 0x7f ;  /* 0x0000007f05030836 */ /* 0x000fca0000000000 */
[----:B------:R-:W-:-:S04]  /*1a00*/  @P0 SHF.R.S32.HI R0, RZ, 0x1f, R3 ;  /* 0x0000001fff000819 */ /* 0x000fc80000011403 */
[----:B------:R-:W-:-:S04]  /*1a10*/  @P0 LEA.HI R0, R0, R3, RZ, 0x7 ;  /* 0x0000000300000211 */ /* 0x000fc800078f38ff */
[----:B------:R-:W-:Y:S02]  /*1a20*/  @P0 SHF.R.S32.HI R26, RZ, 0x7, R0 ;  /* 0x00000007ff1a0819 */ /* 0x000fe40000011400 */
[----:B------:R-:W-:Y:S02]  /*1a30*/  PLOP3.LUT P0, PT, PT, PT, PT, 0x80, 0x0 ;  /* 0x000000000000781c */ /* 0x000fe40003f0f070 */
[----:B------:R-:W-:-:S13]  /*1a40*/  ISETP.GT.AND P1, PT, R26, R27, PT ;  /* 0x0000001b1a00720c */ /* 0x000fda0003f24270 */
[----:B------:R-:W-:Y:S05]  /*1a50*/  @!P1 BRA `(.L_x_1568) ;  /* 0x0000004000f49947 */ /* 0x000fea0003800000 */
        /* <DEDUP_REMOVED lines=19> */
[----:B-1---5:R-:W-:Y:S05]  /*1b90*/  CALL.ABS.NOINC R14 ;  /* 0x000000000e007343 */ /* 0x022fea0003c00000 */
.L_x_1570:
[----:B------:R-:W-:Y:S05]  /*1ba0*/  BSYNC B6 ;  /* 0x0000000000067941 */ /* 0x000fea0003800000 */
.L_x_1569:
        /* <DEDUP_REMOVED lines=20> */
.L_x_1572:
[----:B------:R-:W-:Y:S05]  /*1cf0*/  BSYNC B6 ;  /* 0x0000000000067941 */ /* 0x000fea0003800000 */
.L_x_1571:
[----:B------:R-:W-:Y:S01]  /*1d00*/  ULDC.64 UR4, c[0x0][0x9f8] ;  /* 0x00027e0000047ab9 */ /* 0x000fe20000000a00 */
[----:B------:R-:W2:Y:S01]  /*1d10*/  LDL R34, [R1+0x40] ;  /* 0x0000400001227983 */ /* 0x000ea20000100800 */
[----:B------:R-:W-:Y:S01]  /*1d20*/  ISETP.NE.U32.AND P0, PT, RZ, UR4, PT ;  /* 0x00000004ff007c0c */ /* 0x000fe2000bf05070 */
[----:B------:R-:W-:Y:S01]  /*1d30*/  IMAD.MOV.U32 R69, RZ, RZ, R31 ;  /* 0x000000ffff457224 */ /* 0x000fe200078e001f */
[----:B------:R-:W0:Y:S01]  /*1d40*/  LDC.64 R66, c[0x0][0x3f8] ;  /* 0x0000fe00ff427b82 */ /* 0x000e220000000a00 */
[----:B------:R-:W3:Y:S01]  /*1d50*/  LDL R32, [R1+0x44] ;  /* 0x0000440001207983 */ /* 0x000ee20000100800 */
[----:B------:R-:W-:-:S06]  /*1d60*/  ISETP.NE.AND.EX P0, PT, RZ, UR5, PT, P0 ;  /* 0x00000005ff007c0c */ /* 0x000fcc000bf05300 */
[----:B------:R-:W1:Y:S08]  /*1d70*/  LDC.64 R4, c[0x0][0x408] ;  /* 0x00010200ff047b82 */ /* 0x000e700000000a00 */
[----:B------:R-:W4:Y:S02]  /*1d80*/  @P0 LDC.64 R6, c[0x0][0x9f8] ;  /* 0x00027e00ff060b82 */ /* 0x000f240000000a00 */
[----:B----4-:R-:W-:Y:S01]  /*1d90*/  @P0 IMAD.WIDE R6, R31, 0x4, R6 ;  /* 0x000000041f060825 */ /* 0x010fe200078e0206 */
[----:B------:R-:W4:Y:S05]  /*1da0*/  S2R R20, SR_TID.X ;  /* 0x0000000000147919 */ /* 0x000f2a0000002100 */
[----:B------:R-:W4:Y:S01]  /*1db0*/  LDC R31, c[0x0][0x3f4] ;  /* 0x0000fd00ff1f7b82 */ /* 0x000f220000000800 */
[----:B------:R4:W3:Y:S01]  /*1dc0*/  @P0 LDG.E R69, desc[UR42][R6.64] ;  /* 0x0000002a06450981 */ /* 0x0008e2000c1e1900 */
[----:B------:R-:W-:Y:S01]  /*1dd0*/  SHF.R.S32.HI R3, RZ, 0x1f, R157 ;  /* 0x0000001fff037819 */ /* 0x000fe2000001149d */
[----:B0-----:R-:W-:Y:S01]  /*1de0*/  IMAD.WIDE.U32 R10, R157, R66, R16 ;  /* 0x000000429d0a7225 */ /* 0x001fe200078e0010 */
[----:B------:R-:W-:-:S02]  /*1df0*/  SHF.R.S32.HI R153, RZ, 0x1f, R152 ;  /* 0x0000001fff997819 */ /* 0x000fc40000011498 */
[----:B-1----:R-:W-:Y:S01]  /*1e00*/  SHF.L.U64.HI R64, R4, 0x7, R5 ;  /* 0x0000000704407819 */ /* 0x002fe20000010205 */
[-C--:B------:R-:W-:Y:S01]  /*1e10*/  IMAD R0, R3, R66.reuse, RZ ;  /* 0x0000004203007224 */ /* 0x080fe200078e02ff */
[----:B------:R-:W-:Y:S01]  /*1e20*/  LOP3.LUT R23, R23, 0xfffffffd, RZ, 0xc0, !PT ;  /* 0xfffffffd17177812 */ /* 0x000fe200078ec0ff */
[----:B------:R-:W-:Y:S01]  /*1e30*/  IMAD.WIDE.U32 R8, R157, R66, R152 ;  /* 0x000000429d087225 */ /* 0x000fe200078e0098 */
[----:B------:R-:W-:-:S03]  /*1e40*/  SHF.R.S32.HI R62, RZ, 0x1f, R30 ;  /* 0x0000001fff3e7819 */ /* 0x000fc6000001141e */
[----:B------:R-:W-:Y:S02]  /*1e50*/  IMAD R15, R157, R67, R0 ;  /* 0x000000439d0f7224 */ /* 0x000fe400078e0200 */
[-C--:B------:R-:W-:Y:S02]  /*1e60*/  IMAD R0, R3, R4.reuse, RZ ;  /* 0x0000000403007224 */ /* 0x080fe400078e02ff */
[----:B------:R-:W-:Y:S02]  /*1e70*/  IMAD.IADD R9, R9, 0x1, R15 ;  /* 0x0000000109097824 */ /* 0x000fe400078e020f */
[----:B------:R-:W-:Y:S01]  /*1e80*/  IMAD.IADD R11, R15, 0x1, R11 ;  /* 0x000000010f0b7824 */ /* 0x000fe200078e020b */
[----:B-----5:R-:W-:Y:S01]  /*1e90*/  SHF.R.S32.HI R15, RZ, 0x1f, R24 ;  /* 0x0000001fff0f7819 */ /* 0x020fe20000011418 */
[C---:B------:R-:W-:Y:S01]  /*1ea0*/  IMAD R21, R157.reuse, R5, R0 ;  /* 0x000000059d157224 */ /* 0x040fe200078e0200 */
[----:B----4-:R-:W-:Y:S01]  /*1eb0*/  ISETP.GE.AND P0, PT, R16, R31, PT ;  /* 0x0000001f1000720c */ /* 0x010fe20003f06270 */
[----:B------:R-:W-:-:S03]  /*1ec0*/  IMAD.WIDE.U32 R6, R157, R4, R152 ;  /* 0x000000049d067225 */ /* 0x000fc600078e0098 */
[----:B------:R-:W-:Y:S01]  /*1ed0*/  SEL R3, R31, RZ, P0 ;  /* 0x000000ff1f037207 */ /* 0x000fe20000000000 */
[----:B------:R-:W-:Y:S02]  /*1ee0*/  IMAD R14, R15, R66, RZ ;  /* 0x000000420f0e7224 */ /* 0x000fe400078e02ff */
[----:B------:R-:W-:Y:S01]  /*1ef0*/  VIADD R36, R20, 0xffffff80 ;  /* 0xffffff8014247836 */ /* 0x000fe20000000000 */
[----:B------:R-:W-:Y:S01]  /*1f00*/  SHF.R.U32.HI R35, RZ, 0x7, R20 ;  /* 0x00000007ff237819 */ /* 0x000fe20000011614 */
[----:B------:R-:W-:Y:S02]  /*1f10*/  IMAD.IADD R3, R16, 0x1, R3 ;  /* 0x0000000110037824 */ /* 0x000fe400078e0203 */
[----:B------:R-:W-:Y:S01]  /*1f20*/  IMAD.WIDE.U32 R12, R157, R4, R16 ;  /* 0x000000049d0c7225 */ /* 0x000fe200078e0010 */
[C---:B------:R-:W-:Y:S02]  /*1f30*/  ISETP.NE.AND P6, PT, R35.reuse, 0x1, PT ;  /* 0x000000012300780c */ /* 0x040fe40003fc5270 */
[----:B------:R-:W-:Y:S01]  /*1f40*/  SHF.R.S32.HI R0, RZ, 0x1f, R3 ;  /* 0x0000001fff007819 */ /* 0x000fe20000011403 */
[----:B------:R-:W-:-:S02]  /*1f50*/  VIADD R60, R35, 0x8 ;  /* 0x00000008233c7836 */ /* 0x000fc40000000000 */
[----:B------:R-:W-:Y:S01]  /*1f60*/  VIADD R35, R157, 0x60 ;  /* 0x000000609d237836 */ /* 0x000fe20000000000 */
[----:B------:R-:W-:Y:S01]  /*1f70*/  LEA.HI R0, R0, R3, RZ, 0x3 ;  /* 0x0000000300007211 */ /* 0x000fe200078f18ff */
[-C--:B------:R-:W-:Y:S02]  /*1f80*/  IMAD R15, R15, R4.reuse, RZ ;  /* 0x000000040f0f7224 */ /* 0x080fe400078e02ff */
[----:B------:R-:W-:Y:S02]  /*1f90*/  IMAD.SHL.U32 R35, R35, 0x40, RZ ;  /* 0x0000004023237824 */ /* 0x000fe400078e00ff */
[----:B------:R-:W-:Y:S02]  /*1fa0*/  VIADD R20, R20, 0xffffff80 ;  /* 0xffffff8014147836 */ /* 0x000fe40000000000 */
[----:B------:R-:W-:Y:S01]  /*1fb0*/  IMAD.IADD R7, R7, 0x1, R21 ;  /* 0x0000000107077824 */ /* 0x000fe200078e0215 */
[----:B------:R-:W-:Y:S01]  /*1fc0*/  LOP3.LUT R35, R35, 0x1c0, RZ, 0xc0, !PT ;  /* 0x000001c023237812 */ /* 0x000fe200078ec0ff */
[----:B------:R-:W-:Y:S01]  /*1fd0*/  IMAD.IADD R13, R21, 0x1, R13 ;  /* 0x00000001150d7824 */ /* 0x000fe200078e020d */
[----:B------:R-:W-:Y:S05]  /*1fe0*/  @!P6 WARPSYNC.ALL ;  /* 0x000000000000e948 */ /* 0x000fea0003800000 */
[C---:B------:R-:W-:Y:S01]  /*1ff0*/  IMAD R15, R24.reuse, R5, R15 ;  /* 0x00000005180f7224 */ /* 0x040fe200078e020f */
[----:B------:R-:W-:Y:S01]  /*2000*/  LOP3.LUT R5, R35, 0x38, R0, 0xf8, !PT ;  /* 0x0000003823057812 */ /* 0x000fe200078ef800 */
[----:B------:R-:W-:Y:S01]  /*2010*/  VIADD R35, R157, 0x60 ;  /* 0x000000609d237836 */ /* 0x000fe20000000000 */
[----:B------:R-:W-:Y:S01]  /*2020*/  ULDC UR4, c[0x0][0x2f4] ;  /* 0x0000bd0000047ab9 */ /* 0x000fe20000000800 */
[----:B------:R-:W-:Y:S01]  /*2030*/  IMAD.WIDE.U32 R52, R24, R4, R6 ;  /* 0x0000000418347225 */ /* 0x000fe200078e0006 */
[----:B------:R-:W-:-:S02]  /*2040*/  LOP3.LUT R6, R0, 0xfffffff8, RZ, 0xc0, !PT ;  /* 0xfffffff800067812 */ /* 0x000fc400078ec0ff */
[----:B------:R-:W-:Y:S01]  /*2050*/  ISETP.GE.AND P2, PT, R18, UR4, PT ;  /* 0x0000000412007c0c */ /* 0x000fe2000bf46270 */
[----:B------:R-:W-:-:S04]  /*2060*/  IMAD.WIDE.U32 R54, R24, R4, R12 ;  /* 0x0000000418367225 */ /* 0x000fc800078e000c */
[----:B------:R-:W-:Y:S02]  /*2070*/  IMAD.SHL.U32 R63, R4, 0x80, RZ ;  /* 0x00000080043f7824 */ /* 0x000fe400078e00ff */
[----:B------:R-:W-:Y:S02]  /*2080*/  IMAD.SHL.U32 R35, R35, 0x40, RZ ;  /* 0x0000004023237824 */ /* 0x000fe400078e00ff */
[----:B------:R-:W-:-:S03]  /*2090*/  IMAD.WIDE.U32 R48, R24, R66, R8 ;  /* 0x0000004218307225 */ /* 0x000fc600078e0008 */
[----:B------:R-:W-:Y:S01]  /*20a0*/  LOP3.LUT R35, R35, 0x1c0, RZ, 0xc0, !PT ;  /* 0x000001c023237812 */ /* 0x000fe200078ec0ff */
[----:B------:R-:W-:Y:S01]  /*20b0*/  IMAD R21, R24, R67, R14 ;  /* 0x0000004318157224 */ /* 0x000fe200078e020e */
[----:B------:R-:W-:Y:S01]  /*20c0*/  SHF.L.U64.HI R67, R66, 0x7, R67 ;  /* 0x0000000742437819 */ /* 0x000fe20000010243 */
[----:B------:R-:W-:Y:S01]  /*20d0*/  IMAD.WIDE.U32 R50, R24, R66, R10 ;  /* 0x0000004218327225 */ /* 0x000fe200078e000a */
[----:B------:R-:W-:-:S03]  /*20e0*/  SHF.R.U32.HI R35, RZ, 0x3, R35 ;  /* 0x00000003ff237819 */ /* 0x000fc60000011623 */
[----:B------:R-:W-:Y:S01]  /*20f0*/  IMAD.SHL.U32 R58, R31, 0x2, RZ ;  /* 0x000000021f3a7824 */ /* 0x000fe200078e00ff */
[----:B------:R-:W-:Y:S01]  /*2100*/  LOP3.LUT R8, R5, R35, RZ, 0x3c, !PT ;  /* 0x0000002305087212 */ /* 0x000fe200078e3cff */
[----:B------:R-:W-:Y:S01]  /*2110*/  IMAD.IADD R31, R49, 0x1, R21 ;  /* 0x00000001311f7824 */ /* 0x000fe200078e0215 */
[----:B------:R-:W-:Y:S01]  /*2120*/  SHF.R.S32.HI R5, RZ, 0x3, R0 ;  /* 0x00000003ff057819 */ /* 0x000fe20000011400 */
[----:B------:R-:W-:Y:S02]  /*2130*/  IMAD.IADD R68, R68, 0x1, R33 ;  /* 0x0000000144447824 */ /* 0x000fe400078e0221 */
[----:B------:R-:W-:Y:S02]  /*2140*/  IMAD.SHL.U32 R66, R66, 0x80, RZ ;  /* 0x0000008042427824 */ /* 0x000fe400078e00ff */
[----:B------:R-:W-:Y:S02]  /*2150*/  IMAD.IADD R21, R21, 0x1, R51 ;  /* 0x0000000115157824 */ /* 0x000fe400078e0233 */
[----:B------:R-:W-:-:S02]  /*2160*/  IMAD.IADD R7, R15, 0x1, R55 ;  /* 0x000000010f077824 */ /* 0x000fc400078e0237 */
[C---:B--2---:R-:W-:Y:S01]  /*2170*/  IMAD.SHL.U32 R65, R34.reuse, 0x40, RZ ;  /* 0x0000004022417824 */ /* 0x044fe200078e00ff */
[----:B------:R-:W-:Y:S01]  /*2180*/  @!P6 BAR.SYNC.DEFER_BLOCKING 0x9, 0x100 ;  /* 0x024400000000eb1d */ /* 0x000fe20000010000 */
[----:B------:R-:W-:Y:S02]  /*2190*/  LOP3.LUT P1, RZ, R34, 0x4, RZ, 0xc0, !PT ;  /* 0x0000000422ff7812 */ /* 0x000fe4000782c0ff */
[----:B------:R-:W-:Y:S02]  /*21a0*/  SHF.R.S32.HI R34, RZ, 0x1f, R36 ;  /* 0x0000001fff227819 */ /* 0x000fe40000011424 */
[----:B------:R-:W-:Y:S02]  /*21b0*/  LOP3.LUT R65, R65, 0x1c0, RZ, 0xc0, !PT ;  /* 0x000001c041417812 */ /* 0x000fe400078ec0ff */
[----:B------:R-:W-:Y:S02]  /*21c0*/  LEA.HI R34, R34, R36, RZ, 0x2 ;  /* 0x0000002422227211 */ /* 0x000fe400078f10ff */
[----:B------:R-:W-:-:S02]  /*21d0*/  SHF.R.U32.HI R61, RZ, 0x3, R65 ;  /* 0x00000003ff3d7819 */ /* 0x000fc40000011641 */
[----:B------:R-:W-:Y:S02]  /*21e0*/  LOP3.LUT R34, R34, 0xfffffffc, RZ, 0xc0, !PT ;  /* 0xfffffffc22227812 */ /* 0x000fe400078ec0ff */
[----:B------:R-:W-:Y:S02]  /*21f0*/  LOP3.LUT R4, R65, 0x18, R16, 0xf8, !PT ;  /* 0x0000001841047812 */ /* 0x000fe400078ef810 */
[----:B------:R-:W-:Y:S01]  /*2200*/  @P1 LOP3.LUT R23, R23, 0x2, RZ, 0xfc, !PT ;  /* 0x0000000217171812 */ /* 0x000fe200078efcff */
[----:B------:R-:W-:Y:S01]  /*2210*/  IMAD.IADD R34, R36, 0x1, -R34 ;  /* 0x0000000124227824 */ /* 0x000fe200078e0a22 */
[----:B------:R-:W-:Y:S02]  /*2220*/  LOP3.LUT R4, R4, R61, RZ, 0x3c, !PT ;  /* 0x0000003d04047212 */ /* 0x000fe400078e3cff */
[----:B------:R-:W-:Y:S01]  /*2230*/  ISETP.GE.AND P1, PT, R16, UR4, PT ;  /* 0x0000000410007c0c */ /* 0x000fe2000bf26270 */
[----:B------:R-:W-:Y:S01]  /*2240*/  IMAD R59, R34, 0x60, R157 ;  /* 0x00000060223b7824 */ /* 0x000fe200078e029d */
[----:B------:R-:W-:-:S04]  /*2250*/  SHF.R.S32.HI R34, RZ, 0x1f, R20 ;  /* 0x0000001fff227819 */ /* 0x000fc80000011414 */
[----:B------:R-:W-:Y:S01]  /*2260*/  LEA.HI R34, R34, R20, RZ, 0x5 ;  /* 0x0000001422227211 */ /* 0x000fe200078f28ff */
[----:B------:R-:W-:-:S03]  /*2270*/  IMAD.IADD R20, R53, 0x1, R15 ;  /* 0x0000000135147824 */ /* 0x000fc600078e020f */
[----:B------:R-:W-:-:S05]  /*2280*/  SHF.R.S32.HI R34, RZ, 0x5, R34 ;  /* 0x00000005ff227819 */ /* 0x000fca0000011422 */
[----:B------:R-:W-:Y:S01]  /*2290*/  IMAD R57, R34, 0x200, R4 ;  /* 0x0000020022397824 */ /* 0x000fe200078e0204 */
[----:B------:R-:W-:Y:S01]  /*22a0*/  LOP3.LUT R4, R65, 0x38, R0, 0xf8, !PT ;  /* 0x0000003841047812 */ /* 0x000fe200078ef800 */
[----:B---3--:R-:W-:-:S03]  /*22b0*/  IMAD.IADD R0, R32, 0x1, R8 ;  /* 0x0000000120007824 */ /* 0x008fc600078e0208 */
[----:B------:R-:W-:Y:S02]  /*22c0*/  LOP3.LUT R3, R4, R61, RZ, 0x3c, !PT ;  /* 0x0000003d04037212 */ /* 0x000fe400078e3cff */
[----:B------:R-:W-:-:S03]  /*22d0*/  SHF.R.S32.HI R4, RZ, 0x1f, R6 ;  /* 0x0000001fff047819 */ /* 0x000fc60000011406 */
[----:B------:R-:W-:Y:S01]  /*22e0*/  IMAD R3, R34, 0x200, R3 ;  /* 0x0000020022037824 */ /* 0x000fe200078e0203 */
[----:B------:R-:W-:-:S07]  /*22f0*/  SHF.R.S32.HI R56, RZ, 0x1f, R69 ;  /* 0x0000001fff387819 */ /* 0x000fce0000011445 */
.L_x_1628:
[----:B--2-4-:R-:W2:Y:S01]  /*2300*/  LDL R33, [R1+0x40] ;  /* 0x0000400001217983 */ /* 0x014ea20000100800 */
[----:B0-----:R-:W0:Y:S01]  /*2310*/  LDC R74, c[0x0][0x430] ;  /* 0x00010c00ff4a7b82 */ /* 0x001e220000000800 */
[----:B------:R-:W-:Y:S02]  /*2320*/  VIADD R26, R26, 0xffffffff ;  /* 0xffffffff1a1a7836 */ /* 0x000fe40000000000 */
[----:B------:R-:W-:Y:S02]  /*2330*/  IMAD.MOV.U32 R73, RZ, RZ, RZ ;  /* 0x000000ffff497224 */ /* 0x000fe400078e00ff */
[----:B------:R-:W-:-:S03]  /*2340*/  IMAD R9, R26, 0x80, R59 ;  /* 0x000000801a097824 */ /* 0x000fc600078e023b */
[----:B------:R-:W1:Y:S01]  /*2350*/  LDC R80, c[0x0][0x3f4] ;  /* 0x0000fd00ff507b82 */ /* 0x000e620000000800 */
[----:B------:R-:W-:Y:S01]  /*2360*/  IMAD.IADD R32, R68, 0x1, R9 ;  /* 0x0000000144207824 */ /* 0x000fe200078e0209 */
[----:B------:R-:W-:-:S03]  /*2370*/  ISETP.GE.AND P3, PT, R9, R28, PT ;  /* 0x0000001c0900720c */ /* 0x000fc60003f66270 */
[----:B------:R-:W-:Y:S01]  /*2380*/  IMAD.MOV.U32 R12, RZ, RZ, R32 ;  /* 0x000000ffff0c7224 */ /* 0x000fe200078e0020 */
[----:B------:R-:W-:Y:S02]  /*2390*/  ISETP.GT.OR P3, PT, R59, 0x7f, P3 ;  /* 0x0000007f3b00780c */ /* 0x000fe40001f64670 */
[----:B0-----:R-:W-:-:S11]  /*23a0*/  ISETP.NE.AND P4, PT, R74, 0x1, PT ;  /* 0x000000014a00780c */ /* 0x001fd60003f85270 */
[----:B------:R-:W0:Y:S08]  /*23b0*/  @!P3 LDC.64 R10, c[0x0][0x428] ;  /* 0x00010a00ff0abb82 */ /* 0x000e300000000a00 */
[----:B------:R-:W3:Y:S08]  /*23c0*/  @!P3 LDC.64 R8, c[0x0][0x418] ;  /* 0x00010600ff08bb82 */ /* 0x000ef00000000a00 */
[----:B------:R-:W4:Y:S08]  /*23d0*/  @P4 LDC R13, c[0x0][0x434] ;  /* 0x00010d00ff0d4b82 */ /* 0x000f300000000800 */
[----:B------:R-:W1:Y:S01]  /*23e0*/  @P4 LDC R14, c[0x0][0x438] ;  /* 0x00010e00ff0e4b82 */ /* 0x000e620000000800 */
[----:B----4-:R-:W-:-:S05]  /*23f0*/  @P4 IMAD.HI.U32 R13, R32, R13, RZ ;  /* 0x0000000d200d4227 */ /* 0x010fca00078e00ff */
[----:B-1----:R-:W-:Y:S01]  /*2400*/  @P4 SHF.R.U32.HI R12, RZ, R14, R13 ;  /* 0x0000000eff0c4219 */ /* 0x002fe2000001160d */
[----:B0-----:R-:W-:-:S03]  /*2410*/  @!P3 IMAD R14, R56, R10, RZ ;  /* 0x0000000a380eb224 */ /* 0x001fc600078e02ff */
[----:B------:R-:W-:Y:S01]  /*2420*/  @!P3 SHF.R.S32.HI R13, RZ, 0x1f, R12 ;  /* 0x0000001fff0db819 */ /* 0x000fe2000001140c */
[C---:B------:R-:W-:Y:S02]  /*2430*/  @!P3 IMAD R15, R69.reuse, R11, R14 ;  /* 0x0000000b450fb224 */ /* 0x040fe400078e020e */
[----:B------:R-:W-:-:S04]  /*2440*/  @!P3 IMAD.WIDE.U32 R10, R69, R10, R12 ;  /* 0x0000000a450ab225 */ /* 0x000fc800078e000c */
[----:B------:R-:W-:Y:S01]  /*2450*/  @!P3 IMAD.IADD R11, R11, 0x1, R15 ;  /* 0x000000010b0bb824 */ /* 0x000fe200078e020f */
[----:B---3--:R-:W-:-:S04]  /*2460*/  @!P3 LEA R8, P4, R10, R8, 0x2 ;  /* 0x000000080a08b211 */ /* 0x008fc800078810ff */
[----:B------:R-:W-:-:S05]  /*2470*/  @!P3 LEA.HI.X R9, R10, R9, R11, 0x2, P4 ;  /* 0x000000090a09b211 */ /* 0x000fca00020f140b */
[----:B-----5:R0:W5:Y:S01]  /*2480*/  @!P3 LDG.E R73, desc[UR42][R8.64] ;  /* 0x0000002a0849b981 */ /* 0x020162000c1e1900 */
[----:B------:R-:W-:Y:S01]  /*2490*/  ISETP.GT.AND P3, PT, R26, R27, PT ;  /* 0x0000001b1a00720c */ /* 0x000fe20003f64270 */
[----:B------:R-:W-:Y:S01]  /*24a0*/  IMAD R72, R22, 0x2000, R57 ;  /* 0x0000200016487824 */ /* 0x000fe200078e0239 */
[----:B------:R-:W-:Y:S01]  /*24b0*/  LOP3.LUT R23, R23, 0xfffffffe, RZ, 0xc0, !PT ;  /* 0xfffffffe17177812 */ /* 0x000fe200078ec0ff */
[----:B------:R-:W-:Y:S01]  /*24c0*/  IMAD.MOV R11, RZ, RZ, -R12 ;  /* 0x000000ffff0b7224 */ /* 0x000fe200078e0a0c */
[----:B------:R-:W-:Y:S05]  /*24d0*/  YIELD ;  /* 0x0000000000007946 */ /* 0x000fea0003800000 */
[----:B------:R-:W-:Y:S01]  /*24e0*/  VIADD R10, R72, 0x20 ;  /* 0x00000020480a7836 */ /* 0x000fe20000000000 */
[----:B------:R-:W-:Y:S01]  /*24f0*/  BSSY B0, `(.L_x_1573) ;  /* 0x0000331000007945 */ /* 0x000fe20003800000 */
[----:B------:R-:W-:-:S02]  /*2500*/  IMAD R74, R74, R11, R32 ;  /* 0x0000000b4a4a7224 */ /* 0x000fc400078e0220 */
[----:B------:R-:W-:Y:S02]  /*2510*/  @P3 LOP3.LUT R23, R23, 0x1, RZ, 0xfc, !PT ;  /* 0x0000000117173812 */ /* 0x000fe400078efcff */
[----:B------:R-:W-:Y:S02]  /*2520*/  ISETP.GE.AND P3, PT, R80, 0x1, PT ;  /* 0x000000015000780c */ /* 0x000fe40003f66270 */
[----:B--2---:R-:W-:-:S13]  /*2530*/  LOP3.LUT P5, RZ, R33, 0x4, RZ, 0xc0, !PT ;  /* 0x0000000421ff7812 */ /* 0x004fda00078ac0ff */
[C---:B------:R-:W-:Y:S02]  /*2540*/  @P5 VIADD R10, R72.reuse, 0xffffffe0 ;  /* 0xffffffe0480a5836 */ /* 0x040fe40000000000 */
[--C-:B------:R-:W-:Y:S02]  /*2550*/  IMAD R72, R72, 0x2, R25.reuse ;  /* 0x0000000248487824 */ /* 0x100fe400078e0219 */
[----:B------:R-:W-:Y:S01]  /*2560*/  IMAD R71, R10, 0x2, R25 ;  /* 0x000000020a477824 */ /* 0x000fe200078e0219 */
[----:B0-----:R-:W-:Y:S06]  /*2570*/  @!P3 BRA `(.L_x_1574) ;  /* 0x0000002c0080b947 */ /* 0x001fec0003800000 */
        /* <DEDUP_REMOVED lines=8> */
[----:B------:R-:W-:Y:S02]  /*2600*/  IMAD R77, R26, -0x80, R28 ;  /* 0xffffff801a4d7824 */ /* 0x000fe400078e021c */
[----:B------:R-:W-:Y:S02]  /*2610*/  IMAD R10, R76, UR4, RZ ;  /* 0x000000044c0a7c24 */ /* 0x000fe4000f8e02ff */
[----:B------:R-:W-:Y:S01]  /*2620*/  IMAD.IADD R9, R9, 0x1, R11 ;  /* 0x0000000109097824 */ /* 0x000fe200078e020b */
[----:B------:R-:W-:Y:S01]  /*2630*/  VIMNMX R77, R77, 0x80, PT ;  /* 0x000000804d4d7848 */ /* 0x000fe20003fe0100 */
[C---:B------:R-:W-:Y:S01]  /*2640*/  IMAD R11, R73.reuse, UR5, R10 ;  /* 0x00000005490b7c24 */ /* 0x040fe2000f8e020a */
[----:B------:R-:W-:Y:S01]  /*2650*/  SHF.R.S32.HI R10, RZ, 0x1f, R26 ;  /* 0x0000001fff0a7819 */ /* 0x000fe2000001141a */
        /* <DEDUP_REMOVED lines=8> */
[C---:B------:R-:W-:Y:S01]  /*26e0*/  LEA R84, P3, R8.reuse, UR4, 0x1 ;  /* 0x0000000408547c11 */ /* 0x040fe2000f8608ff */
        /* <DEDUP_REMOVED lines=11> */
[----:B------:R0:W5:Y:S01]  /*27a0*/  LDL R83, [R1+0xc] ;  /* 0x00000c0001537983 */ /* 0x0001620000100800 */
        /* <DEDUP_REMOVED lines=10> */
[----:B0-----:R-:W-:Y:S06]  /*2850*/  @P3 BRA `(.L_x_1577) ;  /* 0x0000000000503947 */ /* 0x001fec0003800000 */
        /* <DEDUP_REMOVED lines=16> */
[----:B------:R0:W5:Y:S02]  /*2960*/  @!P4 LDG.E.64 R46, desc[UR42][R14.64] ;  /* 0x0000002a0e2ec981 */ /* 0x000164000c1e1b00 */
[----:B-----5:R-:W-:-:S13]  /*2970*/  ISETP.GE.AND P4, PT, R83, R80, PT ;  /* 0x000000505300720c */ /* 0x020fda0003f86270 */
[----:B------:R0:W5:Y:S04]  /*2980*/  @!P4 LDG.E.64 R40, desc[UR42][R12.64+0x20] ;  /* 0x0000202a0c28c981 */ /* 0x000168000c1e1b00 */
[----:B------:R0:W5:Y:S02]  /*2990*/  @!P4 LDG.E.64 R42, desc[UR42][R14.64+0x20] ;  /* 0x0000202a0e2ac981 */ /* 0x000164000c1e1b00 */
.L_x_1577:
[----:B------:R-:W-:Y:S05]  /*29a0*/  BSYNC B1 ;  /* 0x0000000000017941 */ /* 0x000fea0003800000 */
.L_x_1576:
[----:B0-----:R-:W-:Y:S01]  /*29b0*/  VIADD R12, R157, 0x60 ;  /* 0x000000609d0c7836 */ /* 0x001fe20000000000 */
[----:B------:R-:W-:Y:S01]  /*29c0*/  BSSY B1, `(.L_x_1578) ;  /* 0x0000021000017945 */ /* 0x000fe20003800000 */
[----:B-----5:R-:W-:Y:S02]  /*29d0*/  IMAD.MOV.U32 R81, RZ, RZ, R40 ;  /* 0x000000ffff517224 */ /* 0x020fe400078e0028 */
[----:B------:R-:W-:Y:S01]  /*29e0*/  IMAD.MOV.U32 R82, RZ, RZ, R41 ;  /* 0x000000ffff527224 */ /* 0x000fe200078e0029 */
[----:B------:R-:W-:-:S13]  /*29f0*/  ISETP.GE.AND P4, PT, R12, R77, PT ;  /* 0x0000004d0c00720c */ /* 0x000fda0003f86270 */
[----:B------:R-:W-:Y:S05]  /*2a00*/  @P4 BRA `(.L_x_1579) ;  /* 0x0000000000704947 */ /* 0x000fea0003800000 */
[----:B------:R-:W0:Y:S01]  /*2a10*/  LDC.64 R12, c[0x0][0x3f8] ;  /* 0x0000fe00ff0c7b82 */ /* 0x000e220000000a00 */
[----:B------:R-:W-:Y:S01]  /*2a20*/  IMAD.MOV.U32 R11, RZ, RZ, R70 ;  /* 0x000000ffff0b7224 */ /* 0x000fe200078e0046 */
[----:B------:R-:W-:Y:S01]  /*2a30*/  ULDC.64 UR4, c[0x0][0x3e8] ;  /* 0x0000fa0000047ab9 */ /* 0x000fe20000000a00 */
[----:B------:R-:W-:Y:S01]  /*2a40*/  IMAD.MOV.U32 R9, RZ, RZ, R79 ;  /* 0x000000ffff097224 */ /* 0x000fe200078e004f */
[----:B------:R-:W-:Y:S02]  /*2a50*/  CS2R R36, SRZ ;  /* 0x0000000000247805 */ /* 0x000fe4000001ff00 */
[----:B------:R-:W-:Y:S01]  /*2a60*/  CS2R R38, SRZ ;  /* 0x0000000000267805 */ /* 0x000fe2000001ff00 */
        /* <DEDUP_REMOVED lines=22> */
.L_x_1579:
[----:B------:R-:W-:Y:S05]  /*2bd0*/  BSYNC B1 ;  /* 0x0000000000017941 */ /* 0x000fea0003800000 */
.L_x_1578:
        /* <DEDUP_REMOVED lines=34> */
.L_x_1580:
[----:B------:R-:W2:Y:S01]  /*2e00*/  LDL R8, [R1+0x8] ;  /* 0x0000080001087983 */ /* 0x000ea20000100800 */
[----:B------:R-:W-:Y:S01]  /*2e10*/  IMAD R70, R22, 0x8, R2 ;  /* 0x0000000816467824 */ /* 0x000fe200078e0202 */
[----:B------:R-:W-:Y:S01]  /*2e20*/  BSSY B1, `(.L_x_1581) ;  /* 0x0000004000017945 */ /* 0x000fe20003800000 */
[----:B--2---:R-:W-:-:S04]  /*2e30*/  SHF.L.U32 R79, R8, 0x1f, RZ ;  /* 0x0000001f084f7819 */ /* 0x004fc800000006ff */
[----:B------:R-:W0:Y:S02]  /*2e40*/  SYNCS.PHASECHK.TRANS64.TRYWAIT P6, [R70+URZ+0x16890], R79 ;  /* 0x0168904f460075a7 */ /* 0x000e2400080c017f */
[----:B0-----:R-:W-:Y:S05]  /*2e50*/  @!P6 BRA `(.L_x_1582) ;  /* 0x000001d40094e947 */ /* 0x001fea0003800000 */
.L_x_1893:
[----:B------:R-:W-:Y:S05]  /*2e60*/  BSYNC B1 ;  /* 0x0000000000017941 */ /* 0x000fea0003800000 */
.L_x_1581:
[----:B------:R-:W-:-:S03]  /*2e70*/  UMOV UR4, 0xffffffff ;  /* 0xffffffff00047882 */ /* 0x000fc60000000000 */
[----:B------:R-:W-:Y:S05]  /*2e80*/  BRA.DIV UR4, `(.L_x_1583) ;  /* 0x000001d6049c7947 */ /* 0x000fea000b800000 */
[----:B------:R1:W2:Y:S04]  /*2e90*/  SHFL.IDX PT, R81, R85, RZ, 0x1c1f ;  /* 0x001c1fff55517589 */ /* 0x0002a800000e0000 */
[----:B------:R1:W3:Y:S02]  /*2ea0*/  SHFL.IDX PT, R14, R84, RZ, 0x1c1f ;  /* 0x001c1fff540e7589 */ /* 0x0002e400000e0000 */
.L_x_1897:
        /* <DEDUP_REMOVED lines=12> */
[----:B0-----:R-:W-:Y:S01]  /*2f70*/  IMAD.U32 R44, R10, 0x10000, RZ ;  /* 0x000100000a2c7824 */ /* 0x001fe200078e00ff */
[----:B------:R-:W-:Y:S02]  /*2f80*/  SHF.R.U32.HI R101, RZ, 0x10, R47 ;  /* 0x00000010ff657819 */ /* 0x000fe4000001162f */
[----:B------:R-:W-:Y:S02]  /*2f90*/  PRMT R100, R83, 0x5432, R100 ;  /* 0x0000543253647816 */ /* 0x000fe40000000064 */
[----:B------:R-:W-:Y:S02]  /*2fa0*/  SHF.R.U32.HI R97, RZ, 0x10, R45 ;  /* 0x00000010ff617819 */ /* 0x000fe4000001162d */
[----:B------:R-:W-:-:S02]  /*2fb0*/  PRMT R47, R82, 0x5432, R98 ;  /* 0x00005432522f7816 */ /* 0x000fc40000000062 */
[----:B------:R-:W-:Y:S02]  /*2fc0*/  PRMT R101, R102, 0x5410, R101 ;  /* 0x0000541066657816 */ /* 0x000fe40000000065 */
[----:B------:R-:W-:Y:S02]  /*2fd0*/  LOP3.LUT R45, R9, 0xffff0000, RZ, 0xc0, !PT ;  /* 0xffff0000092d7812 */ /* 0x000fe400078ec0ff */
[C---:B------:R-:W-:Y:S01]  /*2fe0*/  LOP3.LUT R102, R100.reuse, 0xffff0000, RZ, 0xc0, !PT ;  /* 0xffff000064667812 */ /* 0x040fe200078ec0ff */
[----:B------:R-:W-:Y:S01]  /*2ff0*/  IMAD.U32 R103, R101, 0x10000, RZ ;  /* 0x0001000065677824 */ /* 0x000fe200078e00ff */
[----:B------:R-:W-:Y:S01]  /*3000*/  PRMT R97, R99, 0x5410, R97 ;  /* 0x0000541063617816 */ /* 0x000fe20000000061 */
[----:B------:R-:W-:Y:S01]  /*3010*/  IMAD.U32 R100, R100, 0x10000, RZ ;  /* 0x0001000064647824 */ /* 0x000fe200078e00ff */
[----:B------:R-:W-:Y:S01]  /*3020*/  LOP3.LUT R98, R47, 0xffff0000, RZ, 0xc0, !PT ;  /* 0xffff00002f627812 */ /* 0x000fe200078ec0ff */
[----:B------:R-:W-:Y:S01]  /*3030*/  FMUL.FTZ R104, R45, R102 ;  /* 0x000000662d687220 */ /* 0x000fe20000410000 */
[----:B------:R-:W-:Y:S01]  /*3040*/  LOP3.LUT R46, R10, 0xffff0000, RZ, 0xc0, !PT ;  /* 0xffff00000a2e7812 */ /* 0x000fe200078ec0ff */
[C---:B------:R-:W-:Y:S01]  /*3050*/  IMAD.U32 R10, R11.reuse, 0x10000, RZ ;  /* 0x000100000b0a7824 */ /* 0x040fe200078e00ff */
[----:B------:R-:W-:Y:S01]  /*3060*/  LOP3.LUT R15, R11, 0xffff0000, RZ, 0xc0, !PT ;  /* 0xffff00000b0f7812 */ /* 0x000fe200078ec0ff */
[----:B------:R-:W-:-:S02]  /*3070*/  IMAD.U32 R11, R9, 0x10000, RZ ;  /* 0x00010000090b7824 */ /* 0x000fc400078e00ff */
[-C--:B------:R-:W-:Y:S01]  /*3080*/  FMUL.FTZ R45, R45, R98.reuse ;  /* 0x000000622d2d7220 */ /* 0x080fe20000410000 */
[----:B------:R-:W-:Y:S02]  /*3090*/  IMAD.U32 R99, R97, 0x10000, RZ ;  /* 0x0001000061637824 */ /* 0x000fe400078e00ff */
[----:B------:R-:W-:Y:S01]  /*30a0*/  FMUL.FTZ R105, R46, R103 ;  /* 0x000000672e697220 */ /* 0x000fe20000410000 */
[----:B------:R-:W-:Y:S01]  /*30b0*/  LOP3.LUT R101, R101, 0xffff0000, RZ, 0xc0, !PT ;  /* 0xffff000065657812 */ /* 0x000fe200078ec0ff */
[C---:B------:R-:W-:Y:S01]  /*30c0*/  IMAD.U32 R9, R8.reuse, 0x10000, RZ ;  /* 0x0001000008097824 */ /* 0x040fe200078e00ff */
[----:B------:R-:W-:Y:S01]  /*30d0*/  LOP3.LUT R97, R97, 0xffff0000, RZ, 0xc0, !PT ;  /* 0xffff000061617812 */ /* 0x000fe200078ec0ff */
[C---:B------:R-:W-:Y:S01]  /*30e0*/  FFMA.FTZ R104, R11.reuse, R98, -R104 ;  /* 0x000000620b687223 */ /* 0x040fe20000010868 */
[----:B------:R-:W-:Y:S01]  /*30f0*/  FFMA.FTZ R45, R11, R102, R45 ;  /* 0x000000660b2d7223 */ /* 0x000fe2000001002d */
[----:B------:R-:W-:Y:S01]  /*3100*/  LOP3.LUT R8, R8, 0xffff0000, RZ, 0xc0, !PT ;  /* 0xffff000008087812 */ /* 0x000fe200078ec0ff */
[-C--:B------:R-:W-:Y:S01]  /*3110*/  FMUL.FTZ R11, R46, R99.reuse ;  /* 0x000000632e0b7220 */ /* 0x080fe20000410000 */
[----:B------:R-:W-:Y:S01]  /*3120*/  FFMA.FTZ R105, R44, R99, -R105 ;  /* 0x000000632c697223 */ /* 0x000fe20000010869 */
[----:B------:R-:W-:-:S02]  /*3130*/  IMAD.U32 R47, R47, 0x10000, RZ ;  /* 0x000100002f2f7824 */ /* 0x000fc400078e00ff */
[C---:B------:R-:W-:Y:S01]  /*3140*/  FMUL.FTZ R99, R15.reuse, R101 ;  /* 0x000000650f637220 */ /* 0x040fe20000410000 */
[----:B------:R-:W-:Y:S01]  /*3150*/  FMUL.FTZ R98, R15, R97 ;  /* 0x000000610f627220 */ /* 0x000fe20000410000 */
[----:B------:R-:W-:Y:S01]  /*3160*/  FFMA.FTZ R46, R44, R103, R11 ;  /* 0x000000672c2e7223 */ /* 0x000fe2000001000b */
[CC--:B------:R-:W-:Y:S01]  /*3170*/  FMUL.FTZ R44, R8.reuse, R100.reuse ;  /* 0x00000064082c7220 */ /* 0x0c0fe20000410000 */
[----:B------:R-:W-:Y:S01]  /*3180*/  FMUL.FTZ R11, R8, R47 ;  /* 0x0000002f080b7220 */ /* 0x000fe20000410000 */
[C---:B------:R-:W-:Y:S01]  /*3190*/  FFMA.FTZ R99, R10.reuse, R97, -R99 ;  /* 0x000000610a637223 */ /* 0x040fe20000010863 */
[----:B------:R-:W-:Y:S01]  /*31a0*/  FFMA.FTZ R98, R10, R101, R98 ;  /* 0x000000650a627223 */ /* 0x000fe20000010062 */
[C---:B------:R-:W-:Y:S01]  /*31b0*/  FFMA.FTZ R44, R9.reuse, R47, -R44 ;  /* 0x0000002f092c7223 */ /* 0x040fe2000001082c */
[----:B------:R-:W-:Y:S01]  /*31c0*/  FFMA.FTZ R11, R9, R100, R11 ;  /* 0x00000064090b7223 */ /* 0x000fe2000001000b */
[----:B------:R-:W-:Y:S02]  /*31d0*/  F2FP.BF16.F32.PACK_AB R9, R45, R104 ;  /* 0x000000682d09723e */ /* 0x000fe400000010ff */
[----:B------:R-:W-:-:S02]  /*31e0*/  F2FP.BF16.F32.PACK_AB R98, R98, R99 ;  /* 0x000000636262723e */ /* 0x000fc400000010ff */
[----:B------:R-:W-:Y:S02]  /*31f0*/  F2FP.BF16.F32.PACK_AB R8, R11, R44 ;  /* 0x0000002c0b08723e */ /* 0x000fe400000010ff */
[----:B------:R-:W-:Y:S01]  /*3200*/  F2FP.BF16.F32.PACK_AB R10, R46, R105 ;  /* 0x000000692e0a723e */ /* 0x000fe200000010ff */
[----:B------:R-:W-:-:S07]  /*3210*/  IMAD.MOV.U32 R11, RZ, RZ, R98 ;  /* 0x000000ffff0b7224 */ /* 0x000fce00078e0062 */
.L_x_1589:
[----:B------:R-:W-:Y:S05]  /*3220*/  BSYNC B3 ;  /* 0x0000000000037941 */ /* 0x000fea0003800000 */
.L_x_1588:
[----:B0-----:R4:W-:Y:S02]  /*3230*/  ST.E.128 desc[UR42][R12.64], R8 ;  /* 0x000000080c007985 */ /* 0x0019e4000c101d2a */
.L_x_1587:
[----:B------:R-:W-:Y:S05]  /*3240*/  BSYNC B2 ;  /* 0x0000000000027941 */ /* 0x000fea0003800000 */
.L_x_1586:
[----:B------:R-:W-:Y:S05]  /*3250*/  @P2 BRA `(.L_x_1585) ;  /* 0x0000000000e02947 */ /* 0x000fea0003800000 */
[----:B----4-:R-:W2:Y:S04]  /*3260*/  LDL R8, [R1+0x4] ;  /* 0x0000040001087983 */ /* 0x010ea80000100800 */
[----:B------:R-:W4:Y:S01]  /*3270*/  LDL R15, [R1+0xc] ;  /* 0x00000c00010f7983 */ /* 0x000f220000100800 */
[C---:B---3--:R-:W-:Y:S01]  /*3280*/  LEA R12, P3, R18.reuse, R14, 0x1 ;  /* 0x0000000e120c7211 */ /* 0x048fe200078608ff */
[----:B------:R-:W-:Y:S03]  /*3290*/  BSSY B2, `(.L_x_1590) ;  /* 0x0000033000027945 */ /* 0x000fe60003800000 */
[----:B--2---:R-:W-:Y:S02]  /*32a0*/  LEA.HI.X R13, R18, R81, R8, 0x1, P3 ;  /* 0x00000051120d7211 */ /* 0x004fe400018f0c08 */
[----:B------:R2:W3:Y:S01]  /*32b0*/  LDS.128 R8, [R71+0xe000] ;  /* 0x00e0000047087984 */ /* 0x0004e20000000c00 */
[----:B----4-:R-:W-:-:S13]  /*32c0*/  ISETP.GE.AND P3, PT, R15, R80, PT ;  /* 0x000000500f00720c */ /* 0x010fda0003f66270 */
[----:B--2---:R-:W-:Y:S05]  /*32d0*/  @P3 BRA `(.L_x_1591) ;  /* 0x0000000000b83947 */ /* 0x004fea0003800000 */
[--C-:B------:R-:W-:Y:S01]  /*32e0*/  SHF.R.U64 R45, R42, 0x10, R43.reuse ;  /* 0x000000102a2d7819 */ /* 0x100fe2000000122b */
[----:B---3--:R-:W-:Y:S01]  /*32f0*/  IMAD.U32 R14, R10, 0x10000, RZ ;  /* 0x000100000a0e7824 */ /* 0x008fe200078e00ff */
[----:B------:R-:W-:Y:S02]  /*3300*/  SHF.R.U32.HI R42, RZ, 0x10, R43 ;  /* 0x00000010ff2a7819 */ /* 0x000fe4000001162b */
[--C-:B------:R-:W-:Y:S02]  /*3310*/  SHF.R.U32.HI R44, RZ, 0x10, R41.reuse ;  /* 0x00000010ff2c7819 */ /* 0x100fe40000011629 */
[----:B------:R-:W-:Y:S02]  /*3320*/  PRMT R93, R93, 0x5410, R42 ;  /* 0x000054105d5d7816 */ /* 0x000fe4000000002a */
[----:B------:R-:W-:Y:S01]  /*3330*/  SHF.R.U64 R47, R40, 0x10, R41 ;  /* 0x00000010282f7819 */ /* 0x000fe20000001229 */
[----:B------:R-:W-:Y:S01]  /*3340*/  IMAD.U32 R40, R11, 0x10000, RZ ;  /* 0x000100000b287824 */ /* 0x000fe200078e00ff */
[----:B------:R-:W-:-:S02]  /*3350*/  PRMT R95, R95, 0x5410, R44 ;  /* 0x000054105f5f7816 */ /* 0x000fc4000000002c */
[----:B------:R-:W-:Y:S01]  /*3360*/  PRMT R94, R94, 0x5410, R45 ;  /* 0x000054105e5e7816 */ /* 0x000fe2000000002d */
[----:B------:R-:W-:Y:S01]  /*3370*/  IMAD.U32 R45, R93, 0x10000, RZ ;  /* 0x000100005d2d7824 */ /* 0x000fe200078e00ff */
[----:B------:R-:W-:Y:S01]  /*3380*/  LOP3.LUT R15, R10, 0xffff0000, RZ, 0xc0, !PT ;  /* 0xffff00000a0f7812 */ /* 0x000fe200078ec0ff */
[----:B------:R-:W-:Y:S01]  /*3390*/  IMAD.U32 R43, R95, 0x10000, RZ ;  /* 0x000100005f2b7824 */ /* 0x000fe200078e00ff */
[----:B------:R-:W-:Y:S01]  /*33a0*/  LOP3.LUT R41, R11, 0xffff0000, RZ, 0xc0, !PT ;  /* 0xffff00000b297812 */ /* 0x000fe200078ec0ff */
[----:B------:R-:W-:Y:S01]  /*33b0*/  IMAD.U32 R10, R9, 0x10000, RZ ;  /* 0x00010000090a7824 */ /* 0x000fe200078e00ff */
[----:B------:R-:W-:Y:S01]  /*33c0*/  PRMT R96, R96, 0x5410, R47 ;  /* 0x0000541060607816 */ /* 0x000fe2000000002f */
[----:B------:R-:W-:Y:S01]  /*33d0*/  FMUL.FTZ R81, R15, R45 ;  /* 0x0000002d0f517220 */ /* 0x000fe20000410000 */
[----:B------:R-:W-:Y:S01]  /*33e0*/  LOP3.LUT R11, R9, 0xffff0000, RZ, 0xc0, !PT ;  /* 0xffff0000090b7812 */ /* 0x000fe200078ec0ff */
[-C--:B------:R-:W-:Y:S01]  /*33f0*/  FMUL.FTZ R15, R15, R43.reuse ;  /* 0x0000002b0f0f7220 */ /* 0x080fe20000410000 */
[----:B------:R-:W-:Y:S01]  /*3400*/  LOP3.LUT R44, R94, 0xffff0000, RZ, 0xc0, !PT ;  /* 0xffff00005e2c7812 */ /* 0x000fe200078ec0ff */
[----:B------:R-:W-:Y:S01]  /*3410*/  IMAD.U32 R9, R8, 0x10000, RZ ;  /* 0x0001000008097824 */ /* 0x000fe200078e00ff */
[----:B------:R-:W-:Y:S01]  /*3420*/  LOP3.LUT R42, R96, 0xffff0000, RZ, 0xc0, !PT ;  /* 0xffff0000602a7812 */ /* 0x000fe200078ec0ff */
[----:B------:R-:W-:Y:S01]  /*3430*/  FFMA.FTZ R81, R14, R43, -R81 ;  /* 0x0000002b0e517223 */ /* 0x000fe20000010851 */
[----:B------:R-:W-:Y:S01]  /*3440*/  LOP3.LUT R93, R93, 0xffff0000, RZ, 0xc0, !PT ;  /* 0xffff00005d5d7812 */ /* 0x000fe200078ec0ff */
[----:B------:R-:W-:Y:S01]  /*3450*/  FMUL.FTZ R47, R11, R44 ;  /* 0x0000002c0b2f7220 */ /* 0x000fe20000410000 */
[----:B------:R-:W-:Y:S01]  /*3460*/  LOP3.LUT R95, R95, 0xffff0000, RZ, 0xc0, !PT ;  /* 0xffff00005f5f7812 */ /* 0x000fe200078ec0ff */
[-C--:B------:R-:W-:Y:S01]  /*3470*/  FMUL.FTZ R11, R11, R42.reuse ;  /* 0x0000002a0b0b7220 */ /* 0x080fe20000410000 */
[----:B------:R-:W-:Y:S01]  /*3480*/  LOP3.LUT R8, R8, 0xffff0000, RZ, 0xc0, !PT ;  /* 0xffff000008087812 */ /* 0x000fe200078ec0ff */
[----:B------:R-:W-:Y:S01]  /*3490*/  FFMA.FTZ R47, R10, R42, -R47 ;  /* 0x0000002a0a2f7223 */ /* 0x000fe2000001082f */
[----:B------:R-:W-:Y:S01]  /*34a0*/  FFMA.FTZ R14, R14, R45, R15 ;  /* 0x0000002d0e0e7223 */ /* 0x000fe2000001000f */
        /* <DEDUP_REMOVED lines=17> */
.L_x_1591:
[----:B------:R-:W-:Y:S05]  /*35c0*/  BSYNC B2 ;  /* 0x0000000000027941 */ /* 0x000fea0003800000 */
.L_x_1590:
[----:B---3--:R2:W-:Y:S02]  /*35d0*/  ST.E.128 desc[UR42][R12.64], R8 ;  /* 0x000000080c007985 */ /* 0x0085e4000c101d2a */
.L_x_1585:
[----:B------:R-:W-:Y:S05]  /*35e0*/  BSYNC B1 ;  /* 0x0000000000017941 */ /* 0x000fea0003800000 */
.L_x_1584:
[----:B------:R-:W-:-:S03]  /*35f0*/  UMOV UR4, 0xffffffff ;  /* 0xffffffff00047882 */ /* 0x000fc60000000000 */
[----:B------:R-:W-:Y:S05]  /*3600*/  BRA.DIV UR4, `(.L_x_1592) ;  /* 0x000001d204047947 */ /* 0x000fea000b800000 */
[----:B-1----:R-:W1:Y:S04]  /*3610*/  SHFL.IDX PT, R85, R85, 0x1, 0x1c1f ;  /* 0x003c1f0055557f89 */ /* 0x002e6800000e0000 */
[----:B---3--:R3:W0:Y:S02]  /*3620*/  SHFL.IDX PT, R14, R84, 0x1, 0x1c1f ;  /* 0x003c1f00540e7f89 */ /* 0x00862400000e0000 */
.L_x_1901:
[----:B------:R-:W-:Y:S05]  /*3630*/  @P4 BRA `(.L_x_1593) ;  /* 0x0000002000704947 */ /* 0x000fea0003800000 */
[----:B------:R-:W-:Y:S04]  /*3640*/  BSSY B1, `(.L_x_1594) ;  /* 0x0000038000017945 */ /* 0x000fe80003800000 */
[----:B------:R-:W-:Y:S05]  /*3650*/  @P1 BRA `(.L_x_1595) ;  /* 0x0000000000d81947 */ /* 0x000fea0003800000 */
[----:B--2-4-:R2:W4:Y:S01]  /*3660*/  LDS.128 R8, [R72+0x11000] ;  /* 0x0110000048087984 */ /* 0x0145220000000c00 */
[C---:B0-----:R-:W-:Y:S01]  /*3670*/  LEA R12, P3, R16.reuse, R14, 0x1 ;  /* 0x0000000e100c7211 */ /* 0x041fe200078608ff */
[----:B------:R-:W-:Y:S03]  /*3680*/  BSSY B2, `(.L_x_1596) ;  /* 0x0000032000027945 */ /* 0x000fe60003800000 */
[----:B-1----:R-:W-:Y:S02]  /*3690*/  LEA.HI.X R13, R16, R85, R17, 0x1, P3 ;  /* 0x00000055100d7211 */ /* 0x002fe400018f0c11 */
[----:B------:R-:W-:-:S13]  /*36a0*/  ISETP.GE.AND P3, PT, R152, R80, PT ;  /* 0x000000509800720c */ /* 0x000fda0003f66270 */
[----:B--2---:R-:W-:Y:S05]  /*36b0*/  @P3 BRA `(.L_x_1597) ;  /* 0x0000000000b83947 */ /* 0x004fea0003800000 */
        /* <DEDUP_REMOVED lines=10> */
[----:B------:R-:W-:Y:S01]  /*3760*/  LOP3.LUT R38, R11, 0xffff0000, RZ, 0xc0, !PT ;  /* 0xffff00000b267812 */ /* 0x000fe200078ec0ff */
[----:B------:R-:W-:Y:S01]  /*3770*/  IMAD.U32 R42, R92, 0x10000, RZ ;  /* 0x000100005c2a7824 */ /* 0x000fe200078e00ff */
[----:B------:R-:W-:Y:S01]  /*3780*/  LOP3.LUT R11, R9, 0xffff0000, RZ, 0xc0, !PT ;  /* 0xffff0000090b7812 */ /* 0x000fe200078ec0ff */
[----:B------:R-:W-:Y:S01]  /*3790*/  IMAD.U32 R40, R90, 0x10000, RZ ;  /* 0x000100005a287824 */ /* 0x000fe200078e00ff */
[C---:B------:R-:W-:Y:S01]  /*37a0*/  LOP3.LUT R41, R91.reuse, 0xffff0000, RZ, 0xc0, !PT ;  /* 0xffff00005b297812 */ /* 0x040fe200078ec0ff */
[----:B------:R-:W-:Y:S01]  /*37b0*/  IMAD.U32 R91, R91, 0x10000, RZ ;  /* 0x000100005b5b7824 */ /* 0x000fe200078e00ff */
[C---:B------:R-:W-:Y:S01]  /*37c0*/  LOP3.LUT R39, R89.reuse, 0xffff0000, RZ, 0xc0, !PT ;  /* 0xffff000059277812 */ /* 0x040fe200078ec0ff */
[----:B------:R-:W-:Y:S01]  /*37d0*/  IMAD.U32 R89, R89, 0x10000, RZ ;  /* 0x0001000059597824 */ /* 0x000fe200078e00ff */
[----:B------:R-:W-:Y:S01]  /*37e0*/  LOP3.LUT R36, R10, 0xffff0000, RZ, 0xc0, !PT ;  /* 0xffff00000a247812 */ /* 0x000fe200078ec0ff */
[----:B------:R-:W-:-:S02]  /*37f0*/  IMAD.U32 R10, R9, 0x10000, RZ ;  /* 0x00010000090a7824 */ /* 0x000fc400078e00ff */
[C---:B------:R-:W-:Y:S01]  /*3800*/  FMUL.FTZ R43, R11.reuse, R41 ;  /* 0x000000290b2b7220 */ /* 0x040fe20000410000 */
[C---:B------:R-:W-:Y:S02]  /*3810*/  IMAD.U32 R9, R8.reuse, 0x10000, RZ ;  /* 0x0001000008097824 */ /* 0x040fe400078e00ff */
        /* <DEDUP_REMOVED lines=24> */
.L_x_1597:
[----:B------:R-:W-:Y:S05]  /*39a0*/  BSYNC B2 ;  /* 0x0000000000027941 */ /* 0x000fea0003800000 */
.L_x_1596:
[----:B----4-:R0:W-:Y:S02]  /*39b0*/  ST.E.128 desc[UR42][R12.64], R8 ;  /* 0x000000080c007985 */ /* 0x0101e4000c101d2a */
.L_x_1595:
[----:B------:R-:W-:Y:S05]  /*39c0*/  BSYNC B1 ;  /* 0x0000000000017941 */ /* 0x000fea0003800000 */
.L_x_1594:
[----:B------:R-:W-:Y:S05]  /*39d0*/  @P2 BRA `(.L_x_1593) ;  /* 0x0000001c00882947 */ /* 0x000fea0003800000 */
[----:B0-2-4-:R-:W1:Y:S04]  /*39e0*/  LDL R8, [R1+0x4] ;  /* 0x0000040001087983 */ /* 0x015e680000100800 */
[----:B------:R-:W2:Y:S01]  /*39f0*/  LDL R15, [R1+0xc] ;  /* 0x00000c00010f7983 */ /* 0x000ea20000100800 */
[C---:B------:R-:W-:Y:S01]  /*3a00*/  LEA R12, P3, R18.reuse, R14, 0x1 ;  /* 0x0000000e120c7211 */ /* 0x040fe200078608ff */
[----:B------:R-:W-:Y:S03]  /*3a10*/  BSSY B1, `(.L_x_1598) ;  /* 0x0000033000017945 */ /* 0x000fe60003800000 */
[----:B-1----:R-:W-:Y:S02]  /*3a20*/  LEA.HI.X R13, R18, R85, R8, 0x1, P3 ;  /* 0x00000055120d7211 */ /* 0x002fe400018f0c08 */
[----:B------:R0:W1:Y:S01]  /*3a30*/  LDS.128 R8, [R71+0x11000] ;  /* 0x0110000047087984 */ /* 0x0000620000000c00 */
[----:B--2---:R-:W-:-:S13]  /*3a40*/  ISETP.GE.AND P3, PT, R15, R80, PT ;  /* 0x000000500f00720c */ /* 0x004fda0003f66270 */
[----:B0-----:R-:W-:Y:S05]  /*3a50*/  @P3 BRA `(.L_x_1599) ;  /* 0x0000000000b83947 */ /* 0x001fea0003800000 */
[--C-:B------:R-:W-:Y:S01]  /*3a60*/  SHF.R.U64 R37, R34, 0x10, R35.reuse ;  /* 0x0000001022257819 */ /* 0x100fe20000001223 */
[----:B-1----:R-:W-:Y:S01]  /*3a70*/  IMAD.U32 R14, R10, 0x10000, RZ ;  /* 0x000100000a0e7824 */ /* 0x002fe200078e00ff */
        /* <DEDUP_REMOVED lines=44> */
.L_x_1599:
[----:B------:R-:W-:Y:S05]  /*3d40*/  BSYNC B1 ;  /* 0x0000000000017941 */ /* 0x000fea0003800000 */
.L_x_1598:
[----:B-1----:R0:W-:Y:S01]  /*3d50*/  ST.E.128 desc[UR42][R12.64], R8 ;  /* 0x000000080c007985 */ /* 0x0021e2000c101d2a */
[----:B------:R-:W-:Y:S05]  /*3d60*/  BRA `(.L_x_1593) ;  /* 0x0000001800a47947 */ /* 0x000fea0003800000 */
.L_x_1575:
        /* <DEDUP_REMOVED lines=48> */
.L_x_1601:
[----:B------:R-:W-:Y:S05]  /*4070*/  BSYNC B1 ;  /* 0x0000000000017941 */ /* 0x000fea0003800000 */
.L_x_1600:
[----:B-----5:R-:W-:Y:S01]  /*4080*/  IMAD.MOV.U32 R8, RZ, RZ, R42 ;  /* 0x000000ffff087224 */ /* 0x020fe200078e002a */
[----:B------:R-:W-:Y:S01]  /*4090*/  UISETP.NE.AND UP0, UPT, UR39, 0x3, UPT ;  /* 0x000000032700788c */ /* 0x000fe2000bf05270 */
[----:B------:R-:W-:Y:S02]  /*40a0*/  IMAD.MOV.U32 R9, RZ, RZ, R43 ;  /* 0x000000ffff097224 */ /* 0x000fe400078e002b */
        /* <DEDUP_REMOVED lines=9> */
[----:B------:R-:W-:Y:S01]  /*4140*/  PLOP3.LUT P5, PT, PT, PT, UP0, 0x80, 0x0 ;  /* 0x000000000000781c */ /* 0x000fe20003faf008 */
        /* <DEDUP_REMOVED lines=20> */
[----:B------:R-:W-:Y:S01]  /*4290*/  PRMT R111, R11, 0x7610, R111 ;  /* 0x000076100b6f7816 */ /* 0x000fe2000000006f */
[----:B------:R-:W-:Y:S06]  /*42a0*/  @!P5 BRA `(.L_x_1602) ;  /* 0x000000000004d947 */ /* 0x000fec0003800000 */
[----:B------:R-:W-:Y:S01]  /*42b0*/  BPT.TRAP 0x1 ;  /* 0x000000040000795c */ /* 0x000fe20000300000 */
.L_x_1602:
[----:B------:R-:W2:Y:S01]  /*42c0*/  LDL R8, [R1+0x8] ;  /* 0x0000080001087983 */ /* 0x000ea20000100800 */
[----:B------:R-:W-:Y:S01]  /*42d0*/  IMAD R70, R22, 0x8, R2 ;  /* 0x0000000816467824 */ /* 0x000fe200078e0202 */
[----:B------:R-:W1:Y:S01]  /*42e0*/  LDC R87, c[0x0][0x2f4] ;  /* 0x0000bd00ff577b82 */ /* 0x000e620000000800 */
[----:B------:R-:W-:Y:S01]  /*42f0*/  BSSY B1, `(.L_x_1603) ;  /* 0x0000004000017945 */ /* 0x000fe20003800000 */
[----:B--2---:R-:W-:-:S04]  /*4300*/  SHF.L.U32 R79, R8, 0x1f, RZ ;  /* 0x0000001f084f7819 */ /* 0x004fc800000006ff */
[----:B------:R-:W2:Y:S02]  /*4310*/  SYNCS.PHASECHK.TRANS64.TRYWAIT P4, [R70+URZ+0x16890], R79 ;  /* 0x0168904f460075a7 */ /* 0x000ea4000808017f */
[----:B-12---:R-:W-:Y:S05]  /*4320*/  @!P4 BRA `(.L_x_1604) ;  /* 0x000001c40004c947 */ /* 0x006fea0003800000 */
.L_x_1902:
[----:B------:R-:W-:Y:S05]  /*4330*/  BSYNC B1 ;  /* 0x0000000000017941 */ /* 0x000fea0003800000 */
.L_x_1603:
[----:B------:R-:W-:Y:S01]  /*4340*/  UMOV UR4, 0xffffffff ;  /* 0xffffffff00047882 */ /* 0x000fe20000000000 */
[----:B------:R-:W-:Y:S02]  /*4350*/  IMAD.IADD R89, R87, 0x1, -R58 ;  /* 0x0000000157597824 */ /* 0x000fe400078e0a3a */
[----:B------:R-:W-:Y:S05]  /*4360*/  BRA.DIV UR4, `(.L_x_1605) ;  /* 0x000001c604087947 */ /* 0x000fea000b800000 */
[----:B------:R2:W3:Y:S04]  /*4370*/  SHFL.IDX PT, R83, R85, RZ, 0x1c1f ;  /* 0x001c1fff55537589 */ /* 0x0004e800000e0000 */
[----:B------:R2:W4:Y:S02]  /*4380*/  SHFL.IDX PT, R82, R84, RZ, 0x1c1f ;  /* 0x001c1fff54527589 */ /* 0x00052400000e0000 */
.L_x_1906:
        /* <DEDUP_REMOVED lines=10> */
[----:B------:R-:W-:Y:S01]  /*4430*/  LEA.HI R8, R9, R8, RZ, 0x4 ;  /* 0x0000000809087211 */ /* 0x000fe200078f20ff */
[----:B------:R-:W-:Y:S01]  /*4440*/  IMAD R9, R22, 0x2000, R3 ;  /* 0x0000200016097824 */ /* 0x000fe200078e0203 */
[----:B------:R-:W-:Y:S02]  /*4450*/  SHF.R.S32.HI R10, RZ, 0x1f, R11 ;  /* 0x0000001fff0a7819 */ /* 0x000fe4000001140b */
[----:B------:R-:W-:Y:S01]  /*4460*/  LEA.HI.SX32 R8, R8, R5, 0x1c ;  /* 0x0000000508087211 */ /* 0x000fe200078fe2ff */
[----:B------:R-:W-:Y:S01]  /*4470*/  IMAD R9, R9, 0x2, R2 ;  /* 0x0000000209097824 */ /* 0x000fe200078e0202 */
[----:B------:R-:W-:-:S03]  /*4480*/  LEA.HI R10, R10, R11, RZ, 0x5 ;  /* 0x0000000b0a0a7211 */ /* 0x000fc600078f28ff */
[----:B------:R-:W-:Y:S01]  /*4490*/  IMAD.SHL.U32 R86, R8, 0x8, RZ ;  /* 0x0000000808567824 */ /* 0x000fe200078e00ff */
[----:B------:R-:W-:-:S04]  /*44a0*/  SHF.R.S32.HI R10, RZ, 0x5, R10 ;  /* 0x00000005ff0a7819 */ /* 0x000fc8000001140a */
        /* <DEDUP_REMOVED lines=12> */
[----:B------:R-:W-:Y:S02]  /*4570*/  SHF.R.U64 R105, R34, 0x10, R35 ;  /* 0x0000001022697819 */ /* 0x000fe40000001223 */
[----:B------:R-:W-:Y:S02]  /*4580*/  PRMT R107, R111, 0x5410, R107 ;  /* 0x000054106f6b7816 */ /* 0x000fe4000000006b */
[----:B------:R-:W-:Y:S02]  /*4590*/  SHF.R.U64 R104, R32, 0x10, R33 ;  /* 0x0000001020687819 */ /* 0x000fe40000001221 */
[----:B------:R-:W-:Y:S01]  /*45a0*/  SHF.R.U64 R98, R36, 0x10, R37 ;  /* 0x0000001024627819 */ /* 0x000fe20000001225 */
[----:B0-----:R-:W-:Y:S01]  /*45b0*/  IMAD.U32 R36, R9, 0x10000, RZ ;  /* 0x0001000009247824 */ /* 0x001fe200078e00ff */
[----:B------:R-:W-:Y:S01]  /*45c0*/  SHF.R.U32.HI R101, RZ, 0x10, R35 ;  /* 0x00000010ff657819 */ /* 0x000fe20000011623 */
[----:B------:R-:W-:Y:S01]  /*45d0*/  IMAD.U32 R35, R11, 0x10000, RZ ;  /* 0x000100000b237824 */ /* 0x000fe200078e00ff */
[----:B------:R-:W-:-:S02]  /*45e0*/  PRMT R106, R92, 0x5432, R106 ;  /* 0x000054325c6a7816 */ /* 0x000fc4000000006a */
[----:B------:R-:W-:Y:S01]  /*45f0*/  PRMT R37, R110, 0x5410, R105 ;  /* 0x000054106e257816 */ /* 0x000fe20000000069 */
[----:B------:R-:W-:Y:S01]  /*4600*/  IMAD.U32 R105, R107, 0x10000, RZ ;  /* 0x000100006b697824 */ /* 0x000fe200078e00ff */
[--C-:B------:R-:W-:Y:S02]  /*4610*/  SHF.R.U64 R99, R38, 0x10, R39.reuse ;  /* 0x0000001026637819 */ /* 0x100fe40000001227 */
[----:B------:R-:W-:Y:S02]  /*4620*/  SHF.R.U32.HI R100, RZ, 0x10, R39 ;  /* 0x00000010ff647819 */ /* 0x000fe40000011627 */
[----:B------:R-:W-:Y:S02]  /*4630*/  PRMT R39, R91, 0x5432, R104 ;  /* 0x000054325b277816 */ /* 0x000fe40000000068 */
[----:B------:R-:W-:Y:S01]  /*4640*/  PRMT R104, R109, 0x5410, R101 ;  /* 0x000054106d687816 */ /* 0x000fe20000000065 */
[----:B------:R-:W-:Y:S02]  /*4650*/  IMAD.U32 R101, R106, 0x10000, RZ ;  /* 0x000100006a657824 */ /* 0x000fe400078e00ff */
[----:B------:R-:W-:Y:S01]  /*4660*/  FMUL.FTZ R109, R103, R105 ;  /* 0x00000069676d7220 */ /* 0x000fe20000410000 */
[----:B------:R-:W-:-:S02]  /*4670*/  PRMT R99, R108, 0x5410, R99 ;  /* 0x000054106c637816 */ /* 0x000fc40000000063 */
[----:B------:R-:W-:Y:S01]  /*4680*/  PRMT R108, R90, 0x5432, R100 ;  /* 0x000054325a6c7816 */ /* 0x000fe20000000064 */
[-C--:B------:R-:W-:Y:S01]  /*4690*/  FMUL.FTZ R103, R103, R101.reuse ;  /* 0x0000006567677220 */ /* 0x080fe20000410000 */
[----:B------:R-:W-:Y:S01]  /*46a0*/  FFMA.FTZ R100, R36, R101, -R109 ;  /* 0x0000006524647223 */ /* 0x000fe2000001086d */
[----:B------:R-:W-:Y:S01]  /*46b0*/  LOP3.LUT R38, R13, 0xffff0000, RZ, 0xc0, !PT ;  /* 0xffff00000d267812 */ /* 0x000fe200078ec0ff */
[----:B------:R-:W-:Y:S01]  /*46c0*/  IMAD.U32 R13, R12, 0x10000, RZ ;  /* 0x000100000c0d7824 */ /* 0x000fe200078e00ff */
[----:B------:R-:W-:Y:S01]  /*46d0*/  LOP3.LUT R107, R107, 0xffff0000, RZ, 0xc0, !PT ;  /* 0xffff00006b6b7812 */ /* 0x000fe200078ec0ff */
[----:B------:R-:W-:Y:S01]  /*46e0*/  FFMA.FTZ R36, R36, R105, R103 ;  /* 0x0000006924247223 */ /* 0x000fe20000010067 */
[----:B------:R-:W-:Y:S01]  /*46f0*/  LOP3.LUT R101, R106, 0xffff0000, RZ, 0xc0, !PT ;  /* 0xffff00006a657812 */ /* 0x000fe200078ec0ff */
[----:B------:R-:W-:Y:S01]  /*4700*/  IMAD.U32 R106, R108, 0x10000, RZ ;  /* 0x000100006c6a7824 */ /* 0x000fe200078e00ff */
[----:B------:R-:W-:Y:S01]  /*4710*/  LOP3.LUT R34, R9, 0xffff0000, RZ, 0xc0, !PT ;  /* 0xffff000009227812 */ /* 0x000fe200078ec0ff */
[C---:B------:R-:W-:Y:S01]  /*4720*/  FMUL.FTZ R109, R38.reuse, R107 ;  /* 0x0000006b266d7220 */ /* 0x040fe20000410000 */
[----:B------:R-:W-:Y:S01]  /*4730*/  LOP3.LUT R15, R15, 0xffff0000, RZ, 0xc0, !PT ;  /* 0xffff00000f0f7812 */ /* 0x000fe200078ec0ff */
[----:B------:R-:W-:Y:S01]  /*4740*/  FMUL.FTZ R103, R38, R101 ;  /* 0x0000006526677220 */ /* 0x000fe20000410000 */
[----:B------:R-:W-:-:S02]  /*4750*/  IMAD.U32 R105, R104, 0x10000, RZ ;  /* 0x0001000068697824 */ /* 0x000fc400078e00ff */
[----:B------:R-:W-:Y:S01]  /*4760*/  FMUL.FTZ R38, R102, R106 ;  /* 0x0000006a66267220 */ /* 0x000fe20000410000 */
[----:B------:R-:W-:Y:S01]  /*4770*/  LOP3.LUT R108, R108, 0xffff0000, RZ, 0xc0, !PT ;  /* 0xffff00006c6c7812 */ /* 0x000fe200078ec0ff */
[C---:B------:R-:W-:Y:S01]  /*4780*/  FFMA.FTZ R101, R34.reuse, R101, -R109 ;  /* 0x0000006522657223 */ /* 0x040fe2000001086d */
[----:B------:R-:W-:Y:S01]  /*4790*/  PRMT R98, R93, 0x5432, R98 ;  /* 0x000054325d627816 */ /* 0x000fe20000000062 */
[----:B------:R-:W-:Y:S01]  /*47a0*/  FFMA.FTZ R103, R34, R107, R103 ;  /* 0x0000006b22677223 */ /* 0x000fe20000010067 */
[----:B------:R-:W-:Y:S01]  /*47b0*/  LOP3.LUT R104, R104, 0xffff0000, RZ, 0xc0, !PT ;  /* 0xffff000068687812 */ /* 0x000fe200078ec0ff */
[-C--:B------:R-:W-:Y:S01]  /*47c0*/  FMUL.FTZ R109, R102, R105.reuse ;  /* 0x00000069666d7220 */ /* 0x080fe20000410000 */
[----:B------:R-:W-:Y:S01]  /*47d0*/  LOP3.LUT R32, R11, 0xffff0000, RZ, 0xc0, !PT ;  /* 0xffff00000b207812 */ /* 0x000fe200078ec0ff */
[----:B------:R-:W-:Y:S01]  /*47e0*/  FFMA.FTZ R34, R35, R105, -R38 ;  /* 0x0000006923227223 */ /* 0x000fe20000010826 */
[----:B------:R-:W-:Y:S01]  /*47f0*/  FMUL.FTZ R105, R15, R108 ;  /* 0x0000006c0f697220 */ /* 0x000fe20000410000 */
[----:B------:R-:W-:-:S02]  /*4800*/  IMAD.U32 R102, R98, 0x10000, RZ ;  /* 0x0001000062667824 */ /* 0x000fc400078e00ff */
[-C--:B------:R-:W-:Y:S01]  /*4810*/  FMUL.FTZ R107, R15, R104.reuse ;  /* 0x000000680f6b7220 */ /* 0x080fe20000410000 */
[----:B------:R-:W-:Y:S02]  /*4820*/  IMAD.U32 R38, R39, 0x10000, RZ ;  /* 0x0001000027267824 */ /* 0x000fe400078e00ff */
[----:B------:R-:W-:Y:S01]  /*4830*/  FFMA.FTZ R15, R32, R104, -R105 ;  /* 0x00000068200f7223 */ /* 0x000fe20000010869 */
[----:B------:R-:W-:Y:S01]  /*4840*/  LOP3.LUT R12, R12, 0xffff0000, RZ, 0xc0, !PT ;  /* 0xffff00000c0c7812 */ /* 0x000fe200078ec0ff */
[----:B------:R-:W-:Y:S01]  /*4850*/  IMAD.U32 R9, R8, 0x10000, RZ ;  /* 0x0001000008097824 */ /* 0x000fe200078e00ff */
[----:B------:R-:W-:Y:S01]  /*4860*/  LOP3.LUT R105, R98, 0xffff0000, RZ, 0xc0, !PT ;  /* 0xffff000062697812 */ /* 0x000fe200078ec0ff */
[----:B------:R-:W-:Y:S01]  /*4870*/  FMUL.FTZ R98, R13, R102 ;  /* 0x000000660d627220 */ /* 0x000fe20000410000 */
[----:B------:R-:W-:Y:S01]  /*4880*/  LOP3.LUT R39, R39, 0xffff0000, RZ, 0xc0, !PT ;  /* 0xffff000027277812 */ /* 0x000fe200078ec0ff */
[----:B------:R-:W-:Y:S01]  /*4890*/  FMUL.FTZ R13, R13, R38 ;  /* 0x000000260d0d7220 */ /* 0x000fe20000410000 */
[----:B------:R-:W-:Y:S01]  /*48a0*/  FFMA.FTZ R35, R35, R106, R109 ;  /* 0x0000006a23237223 */ /* 0x000fe2000001006d */
[----:B------:R-:W-:Y:S01]  /*48b0*/  FFMA.FTZ R32, R32, R108, R107 ;  /* 0x0000006c20207223 */ /* 0x000fe2000001006b */
[----:B------:R-:W-:Y:S01]  /*48c0*/  LOP3.LUT R8, R8, 0xffff0000, RZ, 0xc0, !PT ;  /* 0xffff000008087812 */ /* 0x000fe200078ec0ff */
[C---:B------:R-:W-:Y:S01]  /*48d0*/  IMAD.U32 R11, R10.reuse, 0x10000, RZ ;  /* 0x000100000a0b7824 */ /* 0x040fe200078e00ff */
[----:B------:R-:W-:Y:S01]  /*48e0*/  LOP3.LUT R33, R10, 0xffff0000, RZ, 0xc0, !PT ;  /* 0xffff00000a217812 */ /* 0x000fe200078ec0ff */
[C---:B------:R-:W-:Y:S01]  /*48f0*/  FMUL.FTZ R107, R12.reuse, R105 ;  /* 0x000000690c6b7220 */ /* 0x040fe20000410000 */
[----:B------:R-:W-:Y:S01]  /*4900*/  FMUL.FTZ R109, R12, R39 ;  /* 0x000000270c6d7220 */ /* 0x000fe20000410000 */
[----:B------:R-:W-:-:S02]  /*4910*/  IMAD.U32 R10, R14, 0x10000, RZ ;  /* 0x000100000e0a7824 */ /* 0x000fc400078e00ff */
[C---:B------:R-:W-:Y:S01]  /*4920*/  FFMA.FTZ R98, R9.reuse, R38, -R98 ;  /* 0x0000002609627223 */ /* 0x040fe20000010862 */
[----:B------:R-:W-:Y:S01]  /*4930*/  FFMA.FTZ R13, R9, R102, R13 ;  /* 0x00000066090d7223 */ /* 0x000fe2000001000d */
[----:B------:R-:W-:Y:S01]  /*4940*/  IMAD.U32 R12, R99, 0x10000, RZ ;  /* 0x00010000630c7824 */ /* 0x000fe200078e00ff */
[----:B------:R-:W-:Y:S01]  /*4950*/  LOP3.LUT R14, R14, 0xffff0000, RZ, 0xc0, !PT ;  /* 0xffff00000e0e7812 */ /* 0x000fe200078ec0ff */
[----:B------:R-:W-:Y:S01]  /*4960*/  IMAD.U32 R9, R37, 0x10000, RZ ;  /* 0x0001000025097824 */ /* 0x000fe200078e00ff */
[----:B------:R-:W-:Y:S01]  /*4970*/  LOP3.LUT R99, R99, 0xffff0000, RZ, 0xc0, !PT ;  /* 0xffff000063637812 */ /* 0x000fe200078ec0ff */
[----:B------:R-:W-:Y:S01]  /*4980*/  FFMA.FTZ R107, R8, R39, -R107 ;  /* 0x00000027086b7223 */ /* 0x000fe2000001086b */
[----:B------:R-:W-:Y:S01]  /*4990*/  LOP3.LUT R37, R37, 0xffff0000, RZ, 0xc0, !PT ;  /* 0xffff000025257812 */ /* 0x000fe200078ec0ff */
[CC--:B------:R-:W-:Y:S01]  /*49a0*/  FMUL.FTZ R38, R10.reuse, R12.reuse ;  /* 0x0000000c0a267220 */ /* 0x0c0fe20000410000 */
[----:B------:R-:W-:Y:S01]  /*49b0*/  FMUL.FTZ R39, R10, R9 ;  /* 0x000000090a277220 */ /* 0x000fe20000410000 */
[----:B------:R-:W-:Y:S01]  /*49c0*/  FMUL.FTZ R10, R14, R99 ;  /* 0x000000630e0a7220 */ /* 0x000fe20000410000 */
[----:B------:R-:W-:Y:S01]  /*49d0*/  FFMA.FTZ R8, R8, R105, R109 ;  /* 0x0000006908087223 */ /* 0x000fe2000001006d */
        /* <DEDUP_REMOVED lines=10> */
[----:B------:R-:W-:Y:S01]  /*4a80*/  F2FP.BF16.F32.PACK_AB R9, R101, R100 ;  /* 0x000000646509723e */ /* 0x000fe200000010ff */
[----:B------:R-:W-:Y:S01]  /*4a90*/  IMAD.MOV.U32 R13, RZ, RZ, R36 ;  /* 0x000000ffff0d7224 */ /* 0x000fe200078e0024 */
[----:B------:R-:W-:Y:S02]  /*4aa0*/  F2FP.BF16.F32.PACK_AB R15, R32, R35 ;  /* 0x00000023200f723e */ /* 0x000fe400000010ff */
[----:B------:R-:W-:-:S02]  /*4ab0*/  F2FP.BF16.F32.PACK_AB R10, R37, R38 ;  /* 0x00000026250a723e */ /* 0x000fc400000010ff */
[----:B------:R-:W-:-:S07]  /*4ac0*/  F2FP.BF16.F32.PACK_AB R14, R14, R39 ;  /* 0x000000270e0e723e */ /* 0x000fce00000010ff */
.L_x_1609:
[----:B------:R-:W-:Y:S05]  /*4ad0*/  BSYNC B2 ;  /* 0x0000000000027941 */ /* 0x000fea0003800000 */
.L_x_1608:
[----:B------:R-:W-:Y:S01]  /*4ae0*/  ISETP.GE.AND P4, PT, R86, R87, PT ;  /* 0x000000575600720c */ /* 0x000fe20003f86270 */
[----:B0-----:R0:W-:-:S12]  /*4af0*/  ST.E.128 desc[UR42][R80.64], R8 ;  /* 0x0000000850007985 */ /* 0x0011d8000c101d2a */
[----:B------:R-:W-:-:S05]  /*4b00*/  @!P4 IMAD.WIDE R82, R86, 0x2, R82 ;  /* 0x000000025652c825 */ /* 0x000fca00078e0252 */
[----:B---3--:R0:W-:Y:S02]  /*4b10*/  @!P4 ST.E.128 desc[UR42][R82.64], R12 ;  /* 0x0000000c5200c985 */ /* 0x0081e4000c101d2a */
.L_x_1607:
[----:B------:R-:W-:Y:S05]  /*4b20*/  BSYNC B1 ;  /* 0x0000000000017941 */ /* 0x000fea0003800000 */
.L_x_1606:
[----:B------:R-:W-:-:S03]  /*4b30*/  UMOV UR4, 0xffffffff ;  /* 0xffffffff00047882 */ /* 0x000fc60000000000 */
[----:B------:R-:W-:Y:S05]  /*4b40*/  BRA.DIV UR4, `(.L_x_1610) ;  /* 0x000001be045c7947 */ /* 0x000fea000b800000 */
[----:B--2---:R-:W2:Y:S04]  /*4b50*/  SHFL.IDX PT, R85, R85, 0x1, 0x1c1f ;  /* 0x003c1f0055557f89 */ /* 0x004ea800000e0000 */
[----:B------:R-:W0:Y:S02]  /*4b60*/  SHFL.IDX PT, R84, R84, 0x1, 0x1c1f ;  /* 0x003c1f0054547f89 */ /* 0x000e2400000e0000 */
.L_x_1910:
[----:B0-----:R-:W-:-:S05]  /*4b70*/  VIADD R8, R157, 0x60 ;  /* 0x000000609d087836 */ /* 0x001fca0000000000 */
[----:B------:R-:W-:-:S13]  /*4b80*/  ISETP.GE.OR P4, PT, R8, R77, P1 ;  /* 0x0000004d0800720c */ /* 0x000fda0000f86670 */
[----:B------:R-:W-:Y:S05]  /*4b90*/  @P4 BRA `(.L_x_1593) ;  /* 0x0000000c00184947 */ /* 0x000fea0003800000 */
[----:B------:R-:W5:Y:S01]  /*4ba0*/  LDL R9, [R1+0x44] ;  /* 0x0000440001097983 */ /* 0x000f620000100800 */
[----:B------:R-:W-:Y:S01]  /*4bb0*/  SEL R89, R58, R89, !P0 ;  /* 0x000000593a597207 */ /* 0x000fe20004000000 */
[C---:B------:R-:W-:Y:S01]  /*4bc0*/  VIADD R10, R157.reuse, 0x60 ;  /* 0x000000609d0a7836 */ /* 0x040fe20000000000 */
[----:B------:R-:W-:Y:S01]  /*4bd0*/  LEA R32, P4, R6, R84, 0x1 ;  /* 0x0000005406207211 */ /* 0x000fe200078808ff */
[----:B------:R-:W-:Y:S01]  /*4be0*/  VIADD R11, R157, 0x60 ;  /* 0x000000609d0b7836 */ /* 0x000fe20000000000 */
[----:B------:R-:W-:Y:S01]  /*4bf0*/  SHF.R.S32.HI R8, RZ, 0x1f, R89 ;  /* 0x0000001fff087819 */ /* 0x000fe20000011459 */
[----:B------:R-:W-:Y:S01]  /*4c00*/  IMAD.SHL.U32 R10, R10, 0x40, RZ ;  /* 0x000000400a0a7824 */ /* 0x000fe200078e00ff */
[----:B------:R-:W-:Y:S01]  /*4c10*/  BSSY B1, `(.L_x_1611) ;  /* 0x000006e000017945 */ /* 0x000fe20003800000 */
[----:B------:R-:W-:Y:S01]  /*4c20*/  IMAD.SHL.U32 R11, R11, 0x40, RZ ;  /* 0x000000400b0b7824 */ /* 0x000fe200078e00ff */
[----:B------:R-:W-:Y:S02]  /*4c30*/  LEA.HI R8, R8, R89, RZ, 0x4 ;  /* 0x0000005908087211 */ /* 0x000fe400078f20ff */
[----:B------:R-:W-:-:S02]  /*4c40*/  LOP3.LUT R10, R10, 0x1c0, RZ, 0xc0, !PT ;  /* 0x000001c00a0a7812 */ /* 0x000fc400078ec0ff */
[----:B------:R-:W-:Y:S02]  /*4c50*/  LEA.HI.SX32 R8, R8, R5, 0x1c ;  /* 0x0000000508087211 */ /* 0x000fe400078fe2ff */
[----:B------:R-:W-:Y:S02]  /*4c60*/  LOP3.LUT R11, R11, 0x1c0, RZ, 0xc0, !PT ;  /* 0x000001c00b0b7812 */ /* 0x000fe400078ec0ff */
[----:B------:R-:W-:Y:S01]  /*4c70*/  SHF.R.U32.HI R10, RZ, 0x3, R10 ;  /* 0x00000003ff0a7819 */ /* 0x000fe2000001160a */
[----:B------:R-:W-:Y:S01]  /*4c80*/  IMAD.SHL.U32 R34, R8, 0x8, RZ ;  /* 0x0000000808227824 */ /* 0x000fe200078e00ff */
[----:B--2---:R-:W-:-:S04]  /*4c90*/  LEA.HI.X R33, R6, R85, R4, 0x1, P4 ;  /* 0x0000005506217211 */ /* 0x004fc800020f0c04 */
[----:B------:R-:W-:-:S04]  /*4ca0*/  LOP3.LUT R8, R11, 0x38, R34, 0xf8, !PT ;  /* 0x000000380b087812 */ /* 0x000fc800078ef822 */
[----:B------:R-:W-:-:S05]  /*4cb0*/  LOP3.LUT R8, R8, R10, RZ, 0x3c, !PT ;  /* 0x0000000a08087212 */ /* 0x000fca00078e3cff */
[----:B-----5:R-:W-:Y:S02]  /*4cc0*/  IMAD.IADD R11, R9, 0x1, R8 ;  /* 0x00000001090b7824 */ /* 0x020fe400078e0208 */
[C---:B------:R-:W-:Y:S02]  /*4cd0*/  IMAD R9, R22.reuse, 0x2000, R0 ;  /* 0x0000200016097824 */ /* 0x040fe400078e0200 */
[----:B------:R-:W-:Y:S02]  /*4ce0*/  IMAD R11, R22, 0x2000, R11 ;  /* 0x00002000160b7824 */ /* 0x000fe400078e020b */
[--C-:B------:R-:W-:Y:S02]  /*4cf0*/  IMAD R9, R9, 0x2, R2.reuse ;  /* 0x0000000209097824 */ /* 0x100fe400078e0202 */
[----:B------:R-:W-:-:S04]  /*4d00*/  IMAD R12, R11, 0x2, R2 ;  /* 0x000000020b0c7824 */ /* 0x000fc800078e0202 */
[----:B------:R-:W0:Y:S04]  /*4d10*/  LDS.128 R8, [R9+0xe400] ;  /* 0x00e4000009087984 */ /* 0x000e280000000c00 */
[----:B------:R-:W2:Y:S01]  /*4d20*/  LDS.128 R12, [R12+0xe400] ;  /* 0x00e400000c0c7984 */ /* 0x000ea20000000c00 */
[----:B------:R-:W-:Y:S05]  /*4d30*/  @P3 BRA `(.L_x_1612) ;  /* 0x00000004006c3947 */ /* 0x000fea0003800000 */
[----:B------:R-:W-:Y:S01]  /*4d40*/  SHF.R.U32.HI R80, RZ, 0x10, R45 ;  /* 0x00000010ff507819 */ /* 0x000fe2000001162d */
[----:B--2---:R-:W-:Y:S01]  /*4d50*/  IMAD.U32 R36, R12, 0x10000, RZ ;  /* 0x000100000c247824 */ /* 0x004fe200078e00ff */
[----:B---3--:R-:W-:Y:S01]  /*4d60*/  SHF.R.U32.HI R83, RZ, 0x10, R41 ;  /* 0x00000010ff537819 */ /* 0x008fe20000011629 */
[----:B0-----:R-:W-:Y:S01]  /*4d70*/  IMAD.U32 R35, R8, 0x10000, RZ ;  /* 0x0001000008237824 */ /* 0x001fe200078e00ff */
[----:B------:R-:W-:Y:S02]  /*4d80*/  PRMT R93, R93, 0x5410, R80 ;  /* 0x000054105d5d7816 */ /* 0x000fe40000000050 */
[----:B------:R-:W-:Y:S02]  /*4d90*/  PRMT R96, R96, 0x5410, R83 ;  /* 0x0000541060607816 */ /* 0x000fe40000000053 */
[----:B----4-:R-:W-:Y:S01]  /*4da0*/  SHF.R.U64 R82, R44, 0x10, R45 ;  /* 0x000000102c527819 */ /* 0x010fe2000000122d */
[----:B------:R-:W-:Y:S01]  /*4db0*/  IMAD.U32 R44, R15, 0x10000, RZ ;  /* 0x000100000f2c7824 */ /* 0x000fe200078e00ff */
[--C-:B------:R-:W-:Y:S01]  /*4dc0*/  SHF.R.U64 R86, R42, 0x10, R43.reuse ;  /* 0x000000102a567819 */ /* 0x100fe2000000122b */
[----:B------:R-:W-:Y:S01]  /*4dd0*/  IMAD.U32 R42, R13, 0x10000, RZ ;  /* 0x000100000d2a7824 */ /* 0x000fe200078e00ff */
[----:B------:R-:W-:-:S02]  /*4de0*/  SHF.R.U32.HI R81, RZ, 0x10, R43 ;  /* 0x00000010ff517819 */ /* 0x000fc4000001162b */
[----:B------:R-:W-:Y:S01]  /*4df0*/  LOP3.LUT R38, R15, 0xffff0000, RZ, 0xc0, !PT ;  /* 0xffff00000f267812 */ /* 0x000fe200078ec0ff */
[----:B------:R-:W-:Y:S01]  /*4e00*/  IMAD.U32 R15, R93, 0x10000, RZ ;  /* 0x000100005d0f7824 */ /* 0x000fe200078e00ff */
[--C-:B------:R-:W-:Y:S02]  /*4e10*/  SHF.R.U64 R46, R46, 0x10, R47.reuse ;  /* 0x000000102e2e7819 */ /* 0x100fe4000000122f */
[----:B------:R-:W-:Y:S01]  /*4e20*/  LOP3.LUT R43, R13, 0xffff0000, RZ, 0xc0, !PT ;  /* 0xffff00000d2b7812 */ /* 0x000fe200078ec0ff */
[----:B------:R-:W-:Y:S01]  /*4e30*/  IMAD.U32 R13, R96, 0x10000, RZ ;  /* 0x00010000600d7824 */ /* 0x000fe200078e00ff */
[----:B------:R-:W-:Y:S01]  /*4e40*/  SHF.R.U32.HI R47, RZ, 0x10, R47 ;  /* 0x00000010ff2f7819 */ /* 0x000fe2000001162f */
[----:B------:R-:W-:Y:S01]  /*4e50*/  FMUL.FTZ R80, R42, R15 ;  /* 0x0000000f2a507220 */ /* 0x000fe20000410000 */
[----:B------:R-:W-:Y:S01]  /*4e60*/  SHF.R.U64 R89, R40, 0x10, R41 ;  /* 0x0000001028597819 */ /* 0x000fe20000001229 */
[----:B------:R-:W-:Y:S01]  /*4e70*/  IMAD.U32 R41, R9, 0x10000, RZ ;  /* 0x0001000009297824 */ /* 0x000fe200078e00ff */
[----:B------:R-:W-:Y:S01]  /*4e80*/  PRMT R90, R90, 0x5410, R81 ;  /* 0x000054105a5a7816 */ /* 0x000fe20000000051 */
[-C--:B------:R-:W-:Y:S01]  /*4e90*/  FMUL.FTZ R42, R42, R13.reuse ;  /* 0x0000000d2a2a7220 */ /* 0x080fe20000410000 */
[----:B------:R-:W-:Y:S01]  /*4ea0*/  PRMT R92, R92, 0x5410, R47 ;  /* 0x000054105c5c7816 */ /* 0x000fe2000000002f */
[----:B------:R-:W-:Y:S01]  /*4eb0*/  FFMA.FTZ R13, R41, R13, -R80 ;  /* 0x0000000d290d7223 */ /* 0x000fe20000010850 */
[----:B------:R-:W-:Y:S01]  /*4ec0*/  PRMT R91, R91, 0x5410, R46 ;  /* 0x000054105b5b7816 */ /* 0x000fe2000000002e */
[----:B------:R-:W-:Y:S01]  /*4ed0*/  FFMA.FTZ R15, R41, R15, R42 ;  /* 0x0000000f290f7223 */ /* 0x000fe2000001002a */
[----:B------:R-:W-:Y:S01]  /*4ee0*/  LOP3.LUT R46, R93, 0xffff0000, RZ, 0xc0, !PT ;  /* 0xffff00005d2e7812 */ /* 0x000fe200078ec0ff */
[----:B------:R-:W-:Y:S01]  /*4ef0*/  IMAD.U32 R45, R92, 0x10000, RZ ;  /* 0x000100005c2d7824 */ /* 0x000fe200078e00ff */
[----:B------:R-:W-:Y:S01]  /*4f00*/  LOP3.LUT R96, R96, 0xffff0000, RZ, 0xc0, !PT ;  /* 0xffff000060607812 */ /* 0x000fe200078ec0ff */
[----:B------:R-:W-:Y:S01]  /*4f10*/  IMAD.U32 R41, R90, 0x10000, RZ ;  /* 0x000100005a297824 */ /* 0x000fe200078e00ff */
[----:B------:R-:W-:Y:S01]  /*4f20*/  LOP3.LUT R39, R9, 0xffff0000, RZ, 0xc0, !PT ;  /* 0xffff000009277812 */ /* 0x000fe200078ec0ff */
[----:B------:R-:W-:Y:S01]  /*4f30*/  FMUL.FTZ R80, R43, R46 ;  /* 0x0000002e2b507220 */ /* 0x000fe20000410000 */
[----:B------:R-:W-:Y:S01]  /*4f40*/  PRMT R97, R97, 0x5410, R82 ;  /* 0x0000541061617816 */ /* 0x000fe20000000052 */
[-C--:B------:R-:W-:Y:S01]  /*4f50*/  FMUL.FTZ R42, R43, R96.reuse ;  /* 0x000000602b2a7220 */ /* 0x080fe20000410000 */
[----:B------:R-:W-:Y:S01]  /*4f60*/  IMAD.U32 R40, R11, 0x10000, RZ ;  /* 0x000100000b287824 */ /* 0x000fe200078e00ff */
[----:B------:R-:W-:Y:S01]  /*4f70*/  PRMT R94, R94, 0x5410, R89 ;  /* 0x000054105e5e7816 */ /* 0x000fe20000000059 */
[C---:B------:R-:W-:Y:S01]  /*4f80*/  FMUL.FTZ R43, R44.reuse, R45 ;  /* 0x0000002d2c2b7220 */ /* 0x040fe20000410000 */
[-C--:B------:R-:W-:Y:S01]  /*4f90*/  FMUL.FTZ R82, R44, R41.reuse ;  /* 0x000000292c527220 */ /* 0x080fe20000410000 */
[----:B------:R-:W-:Y:S01]  /*4fa0*/  LOP3.LUT R92, R92, 0xffff0000, RZ, 0xc0, !PT ;  /* 0xffff00005c5c7812 */ /* 0x000fe200078ec0ff */
[C---:B------:R-:W-:Y:S01]  /*4fb0*/  FFMA.FTZ R80, R39.reuse, R96, -R80 ;  /* 0x0000006027507223 */ /* 0x040fe20000010850 */
[----:B------:R-:W-:Y:S01]  /*4fc0*/  LOP3.LUT R90, R90, 0xffff0000, RZ, 0xc0, !PT ;  /* 0xffff00005a5a7812 */ /* 0x000fe200078ec0ff */
[----:B------:R-:W-:Y:S01]  /*4fd0*/  FFMA.FTZ R42, R39, R46, R42 ;  /* 0x0000002e272a7223 */ /* 0x000fe2000001002a */
[C---:B------:R-:W-:Y:S01]  /*4fe0*/  FFMA.FTZ R44, R40.reuse, R41, -R43 ;  /* 0x00000029282c7223 */ /* 0x040fe2000001082b */
[----:B------:R-:W-:Y:S01]  /*4ff0*/  FFMA.FTZ R82, R40, R45, R82 ;  /* 0x0000002d28527223 */ /* 0x000fe20000010052 */
[----:B------:R-:W-:Y:S01]  /*5000*/  IMAD.U32 R39, R94, 0x10000, RZ ;  /* 0x000100005e277824 */ /* 0x000fe200078e00ff */
[----:B------:R-:W-:Y:S01]  /*5010*/  PRMT R95, R95, 0x5410, R86 ;  /* 0x000054105f5f7816 */ /* 0x000fe20000000056 */
[----:B------:R-:W-:-:S02]  /*5020*/  IMAD.U32 R40, R97, 0x10000, RZ ;  /* 0x0001000061287824 */ /* 0x000fc400078e00ff */
[C---:B------:R-:W-:Y:S01]  /*5030*/  FMUL.FTZ R46, R38.reuse, R92 ;  /* 0x0000005c262e7220 */ /* 0x040fe20000410000 */
[----:B------:R-:W-:Y:S01]  /*5040*/  FMUL.FTZ R86, R38, R90 ;  /* 0x0000005a26567220 */ /* 0x000fe20000410000 */
[CC--:B------:R-:W-:Y:S01]  /*5050*/  FMUL.FTZ R43, R36.reuse, R39.reuse ;  /* 0x00000027242b7220 */ /* 0x0c0fe20000410000 */
        /* <DEDUP_REMOVED lines=8> */
[----:B------:R-:W-:Y:S01]  /*50e0*/  IMAD.U32 R35, R91, 0x10000, RZ ;  /* 0x000100005b237824 */ /* 0x000fe200078e00ff */
[----:B------:R-:W-:Y:S01]  /*50f0*/  LOP3.LUT R11, R10, 0xffff0000, RZ, 0xc0, !PT ;  /* 0xffff00000a0b7812 */ /* 0x000fe200078ec0ff */
[C---:B------:R-:W-:Y:S01]  /*5100*/  IMAD.U32 R10, R14.reuse, 0x10000, RZ ;  /* 0x000100000e0a7824 */ /* 0x040fe200078e00ff */
[----:B------:R-:W-:Y:S01]  /*5110*/  LOP3.LUT R14, R14, 0xffff0000, RZ, 0xc0, !PT ;  /* 0xffff00000e0e7812 */ /* 0x000fe200078ec0ff */
[C---:B------:R-:W-:Y:S01]  /*5120*/  FFMA.FTZ R45, R37.reuse, R90, -R46 ;  /* 0x0000005a252d7223 */ /* 0x040fe2000001082e */
[----:B------:R-:W-:Y:S01]  /*5130*/  FFMA.FTZ R47, R37, R92, R86 ;  /* 0x0000005c252f7223 */ /* 0x000fe20000010056 */
[----:B------:R-:W-:Y:S01]  /*5140*/  LOP3.LUT R91, R91, 0xffff0000, RZ, 0xc0, !PT ;  /* 0xffff00005b5b7812 */ /* 0x000fe200078ec0ff */
[C---:B------:R-:W-:Y:S01]  /*5150*/  FMUL.FTZ R37, R12.reuse, R97 ;  /* 0x000000610c257220 */ /* 0x040fe20000410000 */
[----:B------:R-:W-:Y:S01]  /*5160*/  FMUL.FTZ R39, R12, R41 ;  /* 0x000000290c277220 */ /* 0x000fe20000410000 */
[C---:B------:R-:W-:Y:S01]  /*5170*/  IMAD.U32 R12, R95.reuse, 0x10000, RZ ;  /* 0x000100005f0c7824 */ /* 0x040fe200078e00ff */
[----:B------:R-:W-:Y:S01]  /*5180*/  LOP3.LUT R95, R95, 0xffff0000, RZ, 0xc0, !PT ;  /* 0xffff00005f5f7812 */ /* 0x000fe200078ec0ff */
[----:B------:R-:W-:Y:S01]  /*5190*/  FMUL.FTZ R36, R10, R35 ;  /* 0x000000230a247220 */ /* 0x000fe20000410000 */
[----:B------:R-:W-:Y:S01]  /*51a0*/  LOP3.LUT R8, R8, 0xffff0000, RZ, 0xc0, !PT ;  /* 0xffff000008087812 */ /* 0x000fe200078ec0ff */
[----:B------:R-:W-:Y:S01]  /*51b0*/  FMUL.FTZ R40, R14, R91 ;  /* 0x0000005b0e287220 */ /* 0x000fe20000410000 */
[-C--:B------:R-:W-:Y:S01]  /*51c0*/  FMUL.FTZ R10, R10, R12.reuse ;  /* 0x0000000c0a0a7220 */ /* 0x080fe20000410000 */
[----:B------:R-:W-:Y:S01]  /*51d0*/  FMUL.FTZ R14, R14, R95 ;  /* 0x0000005f0e0e7220 */ /* 0x000fe20000410000 */
[----:B------:R-:W-:Y:S01]  /*51e0*/  FFMA.FTZ R36, R9, R12, -R36 ;  /* 0x0000000c09247223 */ /* 0x000fe20000010824 */
[C---:B------:R-:W-:Y:S01]  /*51f0*/  FFMA.FTZ R37, R8.reuse, R41, -R37 ;  /* 0x0000002908257223 */ /* 0x040fe20000010825 */
        /* <DEDUP_REMOVED lines=9> */
[----:B------:R-:W-:Y:S01]  /*5290*/  F2FP.BF16.F32.PACK_AB R12, R8, R43 ;  /* 0x0000002b080c723e */ /* 0x000fe200000010ff */
[----:B------:R-:W-:Y:S01]  /*52a0*/  IMAD.MOV.U32 R8, RZ, RZ, R38 ;  /* 0x000000ffff087224 */ /* 0x000fe200078e0026 */
[----:B------:R-:W-:Y:S01]  /*52b0*/  F2FP.BF16.F32.PACK_AB R14, R11, R10 ;  /* 0x0000000a0b0e723e */ /* 0x000fe200000010ff */
[----:B------:R-:W-:Y:S01]  /*52c0*/  IMAD.MOV.U32 R10, RZ, RZ, R95 ;  /* 0x000000ffff0a7224 */ /* 0x000fe200078e005f */
[----:B------:R-:W-:Y:S01]  /*52d0*/  F2FP.BF16.F32.PACK_AB R15, R47, R82 ;  /* 0x000000522f0f723e */ /* 0x000fe200000010ff */
[----:B------:R-:W-:-:S07]  /*52e0*/  IMAD.MOV.U32 R11, RZ, RZ, R44 ;  /* 0x000000ffff0b7224 */ /* 0x000fce00078e002c */
.L_x_1612:
[----:B------:R-:W-:Y:S05]  /*52f0*/  BSYNC B1 ;  /* 0x0000000000017941 */ /* 0x000fea0003800000 */
.L_x_1611:
[----:B------:R-:W-:Y:S01]  /*5300*/  ISETP.GE.AND P3, PT, R34, R87, PT ;  /* 0x000000572200720c */ /* 0x000fe20003f66270 */
[----:B0-----:R0:W-:Y:S02]  /*5310*/  ST.E.128 desc[UR42][R32.64], R8 ;  /* 0x0000000820007985 */ /* 0x0011e4000c101d2a */
[----:B0-----:R-:W-:Y:S02]  /*5320*/  IMAD.MOV.U32 R8, RZ, RZ, R84 ;  /* 0x000000ffff087224 */ /* 0x001fe400078e0054 */
[----:B------:R-:W-:-:S08]  /*5330*/  IMAD.MOV.U32 R9, RZ, RZ, R85 ;  /* 0x000000ffff097224 */ /* 0x000fd000078e0055 */
[----:B------:R-:W-:Y:S05]  /*5340*/  @P3 BRA `(.L_x_1593) ;  /* 0x00000004002c3947 */ /* 0x000fea0003800000 */
[----:B------:R-:W-:-:S05]  /*5350*/  IMAD.WIDE R8, R34, 0x2, R8 ;  /* 0x0000000222087825 */ /* 0x000fca00078e0208 */
[----:B--2---:R0:W-:Y:S01]  /*5360*/  ST.E.128 desc[UR42][R8.64], R12 ;  /* 0x0000000c08007985 */ /* 0x0041e2000c101d2a */
[----:B------:R-:W-:Y:S05]  /*5370*/  BRA `(.L_x_1593) ;  /* 0x0000000400207947 */ /* 0x000fea0003800000 */
.L_x_1574:
[----:B------:R-:W-:-:S06]  /*5380*/  UISETP.NE.AND UP0, UPT, UR39, 0x3, UPT ;  /* 0x000000032700788c */ /* 0x000fcc000bf05270 */
[----:B------:R-:W-:-:S13]  /*5390*/  PLOP3.LUT P5, PT, PT, PT, UP0, 0x80, 0x0 ;  /* 0x000000000000781c */ /* 0x000fda0003faf008 */
[----:B------:R-:W-:Y:S05]  /*53a0*/  @!P5 BRA `(.L_x_1613) ;  /* 0x000000000004d947 */ /* 0x000fea0003800000 */
[----:B------:R-:W-:Y:S01]  /*53b0*/  BPT.TRAP 0x1 ;  /* 0x000000040000795c */ /* 0x000fe20000300000 */
.L_x_1613:
[----:B------:R-:W2:Y:S01]  /*53c0*/  LDL R8, [R1+0x8] ;  /* 0x0000080001087983 */ /* 0x000ea20000100800 */
[----:B------:R-:W-:Y:S01]  /*53d0*/  IMAD R70, R22, 0x8, R2 ;  /* 0x0000000816467824 */ /* 0x000fe200078e0202 */
[----:B------:R-:W-:Y:S01]  /*53e0*/  BSSY B1, `(.L_x_1614) ;  /* 0x0000005000017945 */ /* 0x000fe20003800000 */
[----:B------:R-:W-:Y:S02]  /*53f0*/  SHF.R.S32.HI R75, RZ, 0x1f, R74 ;  /* 0x0000001fff4b7819 */ /* 0x000fe4000001144a */
[----:B--2---:R-:W-:-:S04]  /*5400*/  SHF.L.U32 R79, R8, 0x1f, RZ ;  /* 0x0000001f084f7819 */ /* 0x004fc800000006ff */
[----:B------:R-:W0:Y:S02]  /*5410*/  SYNCS.PHASECHK.TRANS64.TRYWAIT P3, [R70+URZ+0x16890], R79 ;  /* 0x0168904f460075a7 */ /* 0x000e24000806017f */
[----:B0-----:R-:W-:Y:S05]  /*5420*/  @!P3 BRA `(.L_x_1615) ;  /* 0x000001b40070b947 */ /* 0x001fea0003800000 */
.L_x_1911:
[----:B------:R-:W-:Y:S05]  /*5430*/  BSYNC B1 ;  /* 0x0000000000017941 */ /* 0x000fea0003800000 */
.L_x_1614:
[----:B------:R-:W-:Y:S01]  /*5440*/  ULDC.64 UR4, c[0x0][0x300] ;  /* 0x0000c00000047ab9 */ /* 0x000fe20000000a00 */
[----:B-----5:R-:W-:Y:S01]  /*5450*/  SHF.R.S32.HI R76, RZ, 0x1f, R73 ;  /* 0x0000001fff4c7819 */ /* 0x020fe20000011449 */
[----:B------:R-:W-:Y:S02]  /*5460*/  IMAD R11, R75, UR4, RZ ;  /* 0x000000044b0b7c24 */ /* 0x000fe4000f8e02ff */
[----:B------:R-:W-:-:S04]  /*5470*/  IMAD.WIDE.U32 R8, R74, UR4, RZ ;  /* 0x000000044a087c25 */ /* 0x000fc8000f8e00ff */
[----:B------:R-:W-:Y:S01]  /*5480*/  IMAD R11, R74, UR5, R11 ;  /* 0x000000054a0b7c24 */ /* 0x000fe2000f8e020b */
[----:B------:R-:W-:Y:S01]  /*5490*/  ULDC.64 UR4, c[0x0][0x310] ;  /* 0x0000c40000047ab9 */ /* 0x000fe20000000a00 */
[----:B------:R-:W-:Y:S02]  /*54a0*/  IMAD R77, R26, -0x80, R28 ;  /* 0xffffff801a4d7824 */ /* 0x000fe400078e021c */
[----:B------:R-:W-:Y:S01]  /*54b0*/  IMAD R10, R76, UR4, RZ ;  /* 0x000000044c0a7c24 */ /* 0x000fe2000f8e02ff */
[----:B------:R-:W-:Y:S02]  /*54c0*/  IADD3 R9, R9, R11, RZ ;  /* 0x0000000b09097210 */ /* 0x000fe40007ffe0ff */
        /* <DEDUP_REMOVED lines=11> */
[----:B------:R-:W-:Y:S01]  /*5580*/  IMAD.IADD R35, R77, 0x1, -R157 ;  /* 0x000000014d237824 */ /* 0x000fe200078e0a9d */
[----:B------:R-:W-:Y:S02]  /*5590*/  UMOV UR4, 0xffffffff ;  /* 0xffffffff00047882 */ /* 0x000fe40000000000 */
[----:B------:R-:W-:Y:S02]  /*55a0*/  LEA.HI.X R34, R8, UR5, R13, 0x1, P3 ;  /* 0x0000000508227c11 */ /* 0x000fe400098f0c0d */
[----:B------:R-:W-:Y:S01]  /*55b0*/  ISETP.GE.AND P3, PT, R35, 0x1, PT ;  /* 0x000000012300780c */ /* 0x000fe20003f66270 */
[----:B------:R-:W-:-:S12]  /*55c0*/  BRA.DIV UR4, `(.L_x_1616) ;  /* 0x000001b6041c7947 */ /* 0x000fd8000b800000 */
[----:B------:R1:W2:Y:S04]  /*55d0*/  SHFL.IDX PT, R9, R34, RZ, 0x1c1f ;  /* 0x001c1fff22097589 */ /* 0x0002a800000e0000 */
[----:B------:R1:W3:Y:S02]  /*55e0*/  SHFL.IDX PT, R33, R32, RZ, 0x1c1f ;  /* 0x001c1fff20217589 */ /* 0x0002e400000e0000 */
.L_x_1915:
[----:B------:R-:W-:Y:S04]  /*55f0*/  BSSY B1, `(.L_x_1617) ;  /* 0x000000e000017945 */ /* 0x000fe80003800000 */
[----:B------:R-:W-:Y:S05]  /*5600*/  @!P3 BRA `(.L_x_1618) ;  /* 0x000000000030b947 */ /* 0x000fea0003800000 */
[----:B------:R-:W4:Y:S01]  /*5610*/  LDL R8, [R1+0x4] ;  /* 0x0000040001087983 */ /* 0x000f220000100800 */
[----:B------:R-:W-:Y:S02]  /*5620*/  ULDC UR4, c[0x0][0x2f4] ;  /* 0x0000bd0000047ab9 */ /* 0x000fe40000000800 */
[----:B------:R-:W-:-:S13]  /*5630*/  ISETP.GE.AND P3, PT, R16, UR4, PT ;  /* 0x0000000410007c0c */ /* 0x000fda000bf66270 */
[----:B---3--:R-:W-:-:S04]  /*5640*/  @!P3 LEA R14, P4, R16, R33, 0x1 ;  /* 0x00000021100eb211 */ /* 0x008fc800078808ff */
[----:B--2---:R-:W-:Y:S02]  /*5650*/  @!P3 LEA.HI.X R15, R16, R9, R17, 0x1, P4 ;  /* 0x00000009100fb211 */ /* 0x004fe400020f0c11 */
[----:B------:R-:W-:-:S13]  /*5660*/  ISETP.GE.AND P4, PT, R18, UR4, PT ;  /* 0x0000000412007c0c */ /* 0x000fda000bf86270 */
[----:B------:R-:W-:-:S04]  /*5670*/  @!P4 LEA R12, P6, R18, R33, 0x1 ;  /* 0x00000021120cc211 */ /* 0x000fc800078c08ff */
[----:B----4-:R-:W-:Y:S02]  /*5680*/  @!P4 LEA.HI.X R13, R18, R9, R8, 0x1, P6 ;  /* 0x00000009120dc211 */ /* 0x010fe400030f0c08 */
[----:B------:R-:W2:Y:S04]  /*5690*/  @!P3 LDS.128 R8, [R72+0xe000] ;  /* 0x00e000004808b984 */ /* 0x000ea80000000c00 */
[----:B--2---:R-:W-:Y:S04]  /*56a0*/  @!P3 ST.E.128 desc[UR42][R14.64], R8 ;  /* 0x000000080e00b985 */ /* 0x004fe8000c101d2a */
[----:B------:R-:W2:Y:S04]  /*56b0*/  @!P4 LDS.128 R8, [R71+0xe000] ;  /* 0x00e000004708c984 */ /* 0x000ea80000000c00 */
[----:B--2---:R4:W-:Y:S02]  /*56c0*/  @!P4 ST.E.128 desc[UR42][R12.64], R8 ;  /* 0x000000080c00c985 */ /* 0x0049e4000c101d2a */
.L_x_1618:
[----:B------:R-:W-:Y:S05]  /*56d0*/  BSYNC B1 ;  /* 0x0000000000017941 */ /* 0x000fea0003800000 */
.L_x_1617:
[----:B------:R-:W-:-:S03]  /*56e0*/  UMOV UR4, 0xffffffff ;  /* 0xffffffff00047882 */ /* 0x000fc60000000000 */
[----:B------:R-:W-:Y:S05]  /*56f0*/  BRA.DIV UR4, `(.L_x_1619) ;  /* 0x000001b6041c7947 */ /* 0x000fea000b800000 */
[----:B--2-4-:R2:W4:Y:S04]  /*5700*/  SHFL.IDX PT, R9, R34, 0x1, 0x1c1f ;  /* 0x003c1f0022097f89 */ /* 0x01452800000e0000 */
[----:B---3--:R2:W3:Y:S02]  /*5710*/  SHFL.IDX PT, R33, R32, 0x1, 0x1c1f ;  /* 0x003c1f0020217f89 */ /* 0x0084e400000e0000 */
.L_x_1919:
[----:B------:R-:W-:-:S13]  /*5720*/  ISETP.GE.AND P3, PT, R35, 0x61, PT ;  /* 0x000000612300780c */ /* 0x000fda0003f66270 */
[----:B------:R-:W-:Y:S05]  /*5730*/  @!P3 BRA `(.L_x_1593) ;  /* 0x000000000030b947 */ /* 0x000fea0003800000 */
[----:B------:R-:W5:Y:S01]  /*5740*/  LDL R8, [R1+0x4] ;  /* 0x0000040001087983 */ /* 0x000f620000100800 */
[----:B------:R-:W-:Y:S02]  /*5750*/  ULDC UR4, c[0x0][0x2f4] ;  /* 0x0000bd0000047ab9 */ /* 0x000fe40000000800 */
[----:B------:R-:W-:-:S13]  /*5760*/  ISETP.GE.AND P3, PT, R16, UR4, PT ;  /* 0x0000000410007c0c */ /* 0x000fda000bf66270 */
[----:B---3--:R-:W-:-:S04]  /*5770*/  @!P3 LEA R14, P4, R16, R33, 0x1 ;  /* 0x00000021100eb211 */ /* 0x008fc800078808ff */
[----:B----4-:R-:W-:Y:S02]  /*5780*/  @!P3 LEA.HI.X R15, R16, R9, R17, 0x1, P4 ;  /* 0x00000009100fb211 */ /* 0x010fe400020f0c11 */
[----:B------:R-:W-:-:S13]  /*5790*/  ISETP.GE.AND P4, PT, R18, UR4, PT ;  /* 0x0000000412007c0c */ /* 0x000fda000bf86270 */
[----:B------:R-:W-:-:S04]  /*57a0*/  @!P4 LEA R12, P6, R18, R33, 0x1 ;  /* 0x00000021120cc211 */ /* 0x000fc800078c08ff */
[----:B-----5:R-:W-:Y:S02]  /*57b0*/  @!P4 LEA.HI.X R13, R18, R9, R8, 0x1, P6 ;  /* 0x00000009120dc211 */ /* 0x020fe400030f0c08 */
[----:B------:R-:W3:Y:S04]  /*57c0*/  @!P3 LDS.128 R8, [R72+0x11000] ;  /* 0x011000004808b984 */ /* 0x000ee80000000c00 */
[----:B---3--:R-:W-:Y:S04]  /*57d0*/  @!P3 ST.E.128 desc[UR42][R14.64], R8 ;  /* 0x000000080e00b985 */ /* 0x008fe8000c101d2a */
[----:B------:R-:W3:Y:S04]  /*57e0*/  @!P4 LDS.128 R8, [R71+0x11000] ;  /* 0x011000004708c984 */ /* 0x000ee80000000c00 */
[----:B---3--:R3:W-:Y:S02]  /*57f0*/  @!P4 ST.E.128 desc[UR42][R12.64], R8 ;  /* 0x000000080c00c985 */ /* 0x0087e4000c101d2a */
.L_x_1593:
[----:B------:R-:W-:Y:S05]  /*5800*/  BSYNC B0 ;  /* 0x0000000000007941 */ /* 0x000fea0003800000 */
.L_x_1573:
[----:B0-234-:R-:W0:Y:S01]  /*5810*/  S2R R8, SR_TID.X ;  /* 0x0000000000087919 */ /* 0x01de220000002100 */
[----:B------:R-:W-:Y:S01]  /*5820*/  @!PT LDS RZ, [RZ] ;  /* 0x00000000fffff984 */ /* 0x000fe20000000800 */
[----:B------:R-:W-:Y:S01]  /*5830*/  @!PT LDS RZ, [RZ] ;  /* 0x00000000fffff984 */ /* 0x000fe20000000800 */
[----:B------:R-:W-:Y:S01]  /*5840*/  @!PT LDS RZ, [RZ] ;  /* 0x00000000fffff984 */ /* 0x000fe20000000800 */
[----:B------:R-:W-:Y:S01]  /*5850*/  @!PT LDS RZ, [RZ] ;  /* 0x00000000fffff984 */ /* 0x000fe20000000800 */
[----:B------:R2:W-:Y:S06]  /*5860*/  MEMBAR.ALL.CTA ;  /* 0x0000000000007992 */ /* 0x0005ec0000008000 */
[----:B--2---:R-:W2:Y:S01]  /*5870*/  FENCE.VIEW.ASYNC.S ;  /* 0x00000000000073c6 */ /* 0x004ea20000000000 */
[----:B------:R-:W-:Y:S05]  /*5880*/  WARPSYNC.ALL ;  /* 0x0000000000007948 */ /* 0x000fea0003800000 */
[----:B------:R-:W-:Y:S01]  /*5890*/  BSSY B0, `(.L_x_1620) ;  /* 0x0000008000007945 */ /* 0x000fe20003800000 */
[----:B--2---:R2:W-:Y:S01]  /*58a0*/  BAR.SYNC.DEFER_BLOCKING R60, 0x80 ;  /* 0x0002003c0000751d */ /* 0x0045e20000010000 */
[----:B0-----:R-:W-:-:S13]  /*58b0*/  LOP3.LUT P3, RZ, R8, 0x7f, RZ, 0xc0, !PT ;  /* 0x0000007f08ff7812 */ /* 0x001fda000786c0ff */
[----:B------:R-:W-:-:S05]  /*58c0*/  @!P3 VIADD R8, R70, 0x168a0 ;  /* 0x000168a04608b836 */ /* 0x000fca0000000000 */
[----:B------:R-:W-:-:S04]  /*58d0*/  @!P3 PRMT R8, RZ, 0x654, R8 ;  /* 0x00000654ff08b816 */ /* 0x000fc80000000008 */
[----:B------:R2:W-:Y:S01]  /*58e0*/  @!P3 SYNCS.ARRIVE.TRANS64.RED.A1T0 RZ, [R8+URZ], RZ ;  /* 0x000000ff08ffb9a7 */ /* 0x0005e2000810043f */
[----:B------:R-:W-:Y:S05]  /*58f0*/  @!P5 BRA `(.L_x_1621) ;  /* 0x000000000004d947 */ /* 0x000fea0003800000 */
[----:B------:R-:W-:Y:S01]  /*5900*/  BPT.TRAP 0x1 ;  /* 0x000000040000795c */ /* 0x000fe20000300000 */
.L_x_1621:
[----:B------:R-:W-:Y:S05]  /*5910*/  BSYNC B0 ;  /* 0x0000000000007941 */ /* 0x000fea0003800000 */
.L_x_1620:
[----:B------:R-:W0:Y:S01]  /*5920*/  SYNCS.PHASECHK.TRANS64.TRYWAIT P4, [R70+URZ+0x168b0], R79 ;  /* 0x0168b04f460075a7 */ /* 0x000e22000808017f */
[----:B------:R-:W-:Y:S01]  /*5930*/  ULDC UR40, c[0x0][0x2f4] ;  /* 0x0000bd0000287ab9 */ /* 0x000fe20000000800 */
[----:B------:R-:W-:Y:S04]  /*5940*/  BSSY B0, `(.L_x_1622) ;  /* 0x0000002000007945 */ /* 0x000fe80003800000 */
[----:B0-----:R-:W-:Y:S05]  /*5950*/  @!P4 BRA `(.L_x_1623) ;  /* 0x000001b000d0c947 */ /* 0x001fea0003800000 */
.L_x_1920:
[----:B------:R-:W-:Y:S05]  /*5960*/  BSYNC B0 ;  /* 0x0000000000007941 */ /* 0x000fea0003800000 */
.L_x_1622:
[----:B-1----:R1:W5:Y:S01]  /*5970*/  LDL R34, [R1+0x4] ;  /* 0x0000040001227983 */ /* 0x0023620000100800 */
[----:B------:R-:W-:Y:S01]  /*5980*/  ULDC.64 UR4, c[0x0][0x328] ;  /* 0x0000ca0000047ab9 */ /* 0x000fe20000000a00 */
[----:B------:R-:W-:Y:S01]  /*5990*/  IMAD.IADD R77, R77, 0x1, -R157 ;  /* 0x000000014d4d7824 */ /* 0x000fe200078e0a9d */
[----:B------:R-:W-:Y:S01]  /*59a0*/  BSSY B0, `(.L_x_1624) ;  /* 0x0000020000007945 */ /* 0x000fe20003800000 */
[----:B------:R-:W-:Y:S02]  /*59b0*/  IMAD R75, R75, UR4, RZ ;  /* 0x000000044b4b7c24 */ /* 0x000fe4000f8e02ff */
[----:B--2---:R-:W-:-:S04]  /*59c0*/  IMAD.WIDE.U32 R8, R74, UR4, RZ ;  /* 0x000000044a087c25 */ /* 0x004fc8000f8e00ff */
        /* <DEDUP_REMOVED lines=24> */
[----:B-----5:R-:W-:Y:S02]  /*5b50*/  @!P5 LEA.HI.X R13, R18, R9, R34, 0x1, P6 ;  /* 0x00000009120dd211 */ /* 0x020fe400030f0c22 */
[----:B------:R-:W1:Y:S04]  /*5b60*/  @!P4 LDS.128 R8, [R72] ;  /* 0x000000004808c984 */ /* 0x000e680000000c00 */
[----:B-1----:R-:W-:Y:S04]  /*5b70*/  @!P4 ST.E.128 desc[UR42][R14.64], R8 ;  /* 0x000000080e00c985 */ /* 0x002fe8000c101d2a */
[----:B------:R-:W1:Y:S04]  /*5b80*/  @!P5 LDS.128 R8, [R71] ;  /* 0x000000004708d984 */ /* 0x000e680000000c00 */
[----:B-1----:R1:W-:Y:S02]  /*5b90*/  @!P5 ST.E.128 desc[UR42][R12.64], R8 ;  /* 0x000000080c00d985 */ /* 0x0023e4000c101d2a */
.L_x_1625:
[----:B------:R-:W-:Y:S05]  /*5ba0*/  BSYNC B0 ;  /* 0x0000000000007941 */ /* 0x000fea0003800000 */
.L_x_1624:
        /* <DEDUP_REMOVED lines=11> */
[----:B-----5:R-:W-:Y:S01]  /*5c60*/  @!P5 LEA.HI.X R13, R18, R33, R34, 0x1, P6 ;  /* 0x00000021120dd211 */ /* 0x020fe200030f0c22 */
[----:B-1----:R-:W-:Y:S04]  /*5c70*/  @!P4 ST.E.128 desc[UR42][R14.64], R8 ;  /* 0x000000080e00c985 */ /* 0x002fe8000c101d2a */
[----:B------:R-:W1:Y:S04]  /*5c80*/  @!P5 LDS.128 R8, [R71+0x3000] ;  /* 0x003000004708d984 */ /* 0x000e680000000c00 */
[----:B-1----:R1:W-:Y:S02]  /*5c90*/  @!P5 ST.E.128 desc[UR42][R12.64], R8 ;  /* 0x000000080c00d985 */ /* 0x0023e4000c101d2a */
.L_x_1627:
[----:B------:R-:W-:Y:S05]  /*5ca0*/  BSYNC B0 ;  /* 0x0000000000007941 */ /* 0x000fea0003800000 */
.L_x_1626:
[----:B-1-3--:R-:W3:Y:S01]  /*5cb0*/  LDL.LU R9, [R1+0x8] ;  /* 0x0000080001097983 */ /* 0x00aee20000300800 */
[----:B0-----:R-:W-:Y:S01]  /*5cc0*/  @!P3 VIADD R70, R70, 0x168c0 ;  /* 0x000168c04646b836 */ /* 0x001fe20000000000 */
[----:B------:R-:W-:Y:S01]  /*5cd0*/  LOP3.LUT P4, RZ, R23, 0x1, RZ, 0xc0, !PT ;  /* 0x0000000117ff7812 */ /* 0x000fe2000788c0ff */
        /* <DEDUP_REMOVED lines=11> */
[----:B------:R-:W-:Y:S02]  /*5d90*/  SEL R8, RZ, 0x1, P3 ;  /* 0x00000001ff087807 */ /* 0x000fe40001800000 */
[----:B------:R-:W-:Y:S02]  /*5da0*/  SEL R22, R22, RZ, P3 ;  /* 0x000000ff16167207 */ /* 0x000fe40001800000 */
[----:B---3--:R-:W-:-:S05]  /*5db0*/  LOP3.LUT R9, R9, R8, RZ, 0x3c, !PT ;  /* 0x0000000809097212 */ /* 0x008fca00078e3cff */
[----:B------:R0:W-:Y:S01]  /*5dc0*/  STL [R1+0x8], R9 ;  /* 0x0000080901007387 */ /* 0x0001e20000100800 */
[----:B------:R-:W-:Y:S05]  /*5dd0*/  @P4 BRA `(.L_x_1628) ;  /* 0xffffffc400484947 */ /* 0x000fea000383ffff */
[----:B0-----:R-:W0:Y:S01]  /*5de0*/  S2R R9, SR_TID.X ;  /* 0x0000000000097919 */ /* 0x001e220000002100 */
[----:B------:R-:W-:Y:S02]  /*5df0*/  PLOP3.LUT P0, PT, PT, PT, PT, 0x8, 0x0 ;  /* 0x000000000000781c */ /* 0x000fe40003f0e170 */
[----:B0-----:R-:W-:-:S04]  /*5e00*/  SHF.R.U32.HI R9, RZ, 0x7, R9 ;  /* 0x00000007ff097819 */ /* 0x001fc80000011609 */
[----:B------:R-:W-:-:S13]  /*5e10*/  ISETP.NE.AND P4, PT, R9, 0x1, PT ;  /* 0x000000010900780c */ /* 0x000fda0003f85270 */
[----:B------:R-:W-:Y:S06]  /*5e20*/  @!P4 BAR.ARV 0x9, 0x100 ;  /* 0x024400000000cb1d */ /* 0x000fec0000002000 */
.L_x_1568:
[----:B------:R-:W3:Y:S01]  /*5e30*/  LDL R10, [R1+0x20] ;  /* 0x00002000010a7983 */ /* 0x000ee20000100800 */
[----:B------:R-:W0:Y:S01]  /*5e40*/  LDC R0, c[0x0][0x448] ;  /* 0x00011200ff007b82 */ /* 0x000e220000000800 */
[----:B------:R-:W-:-:S07]  /*5e50*/  IADD3 R5, R156, 0x1, -R155 ;  /* 0x000000019c057810 */ /* 0x000fce0007ffe89b */
[----:B------:R-:W1:Y:S01]  /*5e60*/  LDC.64 R6, c[0x0][0x9e0] ;  /* 0x00027800ff067b82 */ /* 0x000e620000000a00 */
[----:B0-----:R-:W-:Y:S02]  /*5e70*/  ISETP.NE.AND P1, PT, R0, 0x1, PT ;  /* 0x000000010000780c */ /* 0x001fe40003f25270 */
[----:B-1----:R-:W-:-:S11]  /*5e80*/  ISETP.GE.AND P2, PT, R7, 0x1, PT ;  /* 0x000000010700780c */ /* 0x002fd60003f46270 */
[----:B------:R-:W0:Y:S08]  /*5e90*/  @P1 LDC R3, c[0x0][0x44c] ;  /* 0x00011300ff031b82 */ /* 0x000e300000000800 */
[----:B------:R-:W1:Y:S01]  /*5ea0*/  @P1 LDC R4, c[0x0][0x450] ;  /* 0x00011400ff041b82 */ /* 0x000e620000000800 */
[----:B---3--:R-:W-:-:S04]  /*5eb0*/  VIADD R0, R10, 0xbf ;  /* 0x000000bf0a007836 */ /* 0x008fc80000000000 */
[----:B0-----:R-:W-:-:S05]  /*5ec0*/  @P1 IMAD.HI.U32 R3, R0, R3, RZ ;  /* 0x0000000300031227 */ /* 0x001fca00078e00ff */
[----:B-1----:R-:W-:-:S05]  /*5ed0*/  @P1 SHF.R.U32.HI R0, RZ, R4, R3 ;  /* 0x00000004ff001219 */ /* 0x002fca0000011603 */
[----:B------:R-:W-:Y:S01]  /*5ee0*/  IMAD.IADD R5, R5, 0x1, R0 ;  /* 0x0000000105057824 */ /* 0x000fe200078e0200 */
[----:B------:R-:W-:Y:S06]  /*5ef0*/  @P0 BRA `(.L_x_1629) ;  /* 0x00000000000c0947 */ /* 0x000fec0003800000 */
[----:B------:R-:W0:Y:S01]  /*5f00*/  FENCE.VIEW.ASYNC.G ;  /* 0x00000000000073c6 */ /* 0x000e220000000100 */
[----:B------:R-:W-:Y:S05]  /*5f10*/  WARPSYNC.ALL ;  /* 0x0000000000007948 */ /* 0x000fea0003800000 */
[----:B0-----:R-:W-:Y:S06]  /*5f20*/  BAR.ARV 0xc, 0x200 ;  /* 0x0308000000007b1d */ /* 0x001fec0000002000 */
.L_x_1629:
[----:B------:R-:W-:Y:S01]  /*5f30*/  IMAD.IADD R0, R5, 0x1, R6 ;  /* 0x0000000105007824 */ /* 0x000fe200078e0206 */
[----:B------:R-:W-:Y:S06]  /*5f40*/  @!P2 BRA `(.L_x_1630) ;  /* 0x000000000048a947 */ /* 0x000fec0003800000 */
        /* <DEDUP_REMOVED lines=11> */
.L_x_1632:
[----:B------:R-:W-:-:S13]  /*6000*/  ISETP.NE.AND P0, PT, R7, 0x1, PT ;  /* 0x000000010700780c */ /* 0x000fda0003f05270 */
[----:B------:R-:W0:Y:S02]  /*6010*/  @P0 LDC.64 R4, c[0x0][0x9e8] ;  /* 0x00027a00ff040b82 */ /* 0x000e240000000a00 */
[----:B0-----:R-:W-:-:S05]  /*6020*/  @P0 IMAD.HI.U32 R4, R3, R4, RZ ;  /* 0x0000000403040227 */ /* 0x001fca00078e00ff */
[----:B------:R-:W-:-:S07]  /*6030*/  @P0 SHF.R.U32.HI R3, RZ, R5, R4 ;  /* 0x00000005ff030219 */ /* 0x000fce0000011604 */
.L_x_1633:
[----:B------:R-:W-:Y:S05]  /*6040*/  BSYNC B0 ;  /* 0x0000000000007941 */ /* 0x000fea0003800000 */
.L_x_1631:
[----:B------:R-:W-:-:S05]  /*6050*/  IMAD R3, R3, R7, R7 ;  /* 0x0000000703037224 */ /* 0x000fca00078e0207 */
[----:B------:R-:W-:-:S07]  /*6060*/  VIMNMX R0, R0, R3, PT ;  /* 0x0000000300007248 */ /* 0x000fce0003fe0100 */
.L_x_1630:
[----:B------:R-:W0:Y:S01]  /*6070*/  @P1 LDC R4, c[0x0][0x44c] ;  /* 0x00011300ff041b82 */ /* 0x000e220000000800 */
[----:B------:R-:W-:Y:S01]  /*6080*/  VIADD R0, R0, 0x7f ;  /* 0x0000007f00007836 */ /* 0x000fe20000000000 */
[----:B------:R-:W-:Y:S01]  /*6090*/  ULDC UR4, c[0x0][0x9dc] ;  /* 0x0002770000047ab9 */ /* 0x000fe20000000800 */
[----:B------:R-:W-:-:S03]  /*60a0*/  IMAD.MOV.U32 R5, RZ, RZ, R10 ;  /* 0x000000ffff057224 */ /* 0x000fc600078e000a */
[----:B------:R-:W-:Y:S02]  /*60b0*/  SHF.R.S32.HI R3, RZ, 0x1f, R0 ;  /* 0x0000001fff037819 */ /* 0x000fe40000011400 */
[----:B------:R-:W1:Y:S02]  /*60c0*/  @P1 LDC R9, c[0x0][0x450] ;  /* 0x00011400ff091b82 */ /* 0x000e640000000800 */
[----:B------:R-:W-:-:S04]  /*60d0*/  LEA.HI R3, R3, R0, RZ, 0x7 ;  /* 0x0000000003037211 */ /* 0x000fc800078f38ff */
[----:B------:R-:W-:-:S04]  /*60e0*/  SHF.R.S32.HI R3, RZ, 0x7, R3 ;  /* 0x00000007ff037819 */ /* 0x000fc80000011403 */
[----:B------:R-:W-:Y:S01]  /*60f0*/  VIMNMX R89, R78, R3, PT ;  /* 0x000000034e597248 */ /* 0x000fe20003fe0100 */
        /* <DEDUP_REMOVED lines=15> */
.L_x_1636:
[----:B------:R-:W-:-:S13]  /*61f0*/  ISETP.NE.AND P0, PT, R7, 0x1, PT ;  /* 0x000000010700780c */ /* 0x000fda0003f05270 */
[----:B------:R-:W0:Y:S02]  /*6200*/  @P0 LDC.64 R4, c[0x0][0x9e8] ;  /* 0x00027a00ff040b82 */ /* 0x000e240000000a00 */
[----:B0-----:R-:W-:-:S05]  /*6210*/  @P0 IMAD.HI.U32 R4, R0, R4, RZ ;  /* 0x0000000400040227 */ /* 0x001fca00078e00ff */
[----:B------:R-:W-:-:S07]  /*6220*/  @P0 SHF.R.U32.HI R0, RZ, R5, R4 ;  /* 0x00000005ff000219 */ /* 0x000fce0000011604 */
.L_x_1637:
[----:B------:R-:W-:Y:S05]  /*6230*/  BSYNC B0 ;  /* 0x0000000000007941 */ /* 0x000fea0003800000 */
.L_x_1635:
[----:B------:R-:W-:-:S05]  /*6240*/  IMAD R0, R0, R7, RZ ;  /* 0x0000000700007224 */ /* 0x000fca00078e02ff */
[----:B------:R-:W-:-:S07]  /*6250*/  VIMNMX R3, R3, R0, !PT ;  /* 0x0000000003037248 */ /* 0x000fce0007fe0100 */
.L_x_1634:
[----:B------:R-:W-:Y:S01]  /*6260*/  SHF.R.S32.HI R4, RZ, 0x1f, R3 ;  /* 0x0000001fff047819 */ /* 0x000fe20000011403 */
[----:B------:R-:W-:Y:S01]  /*6270*/  IMAD.MOV.U32 R0, RZ, RZ, RZ ;  /* 0x000000ffff007224 */ /* 0x000fe200078e00ff */
[----:B------:R-:W-:Y:S02]  /*6280*/  PLOP3.LUT P0, PT, PT, PT, PT, 0x80, 0x0 ;  /* 0x000000000000781c */ /* 0x000fe40003f0f070 */
[----:B------:R-:W-:Y:S02]  /*6290*/  CS2R R14, SRZ ;  /* 0x00000000000e7805 */ /* 0x000fe4000001ff00 */
[----:B------:R-:W-:Y:S01]  /*62a0*/  LEA.HI R4, R4, R3, RZ, 0x7 ;  /* 0x0000000304047211 */ /* 0x000fe200078f38ff */
[----:B------:R-:W-:Y:S01]  /*62b0*/  IMAD.MOV.U32 R3, RZ, RZ, RZ ;  /* 0x000000ffff037224 */ /* 0x000fe200078e00ff */
[----:B------:R-:W-:Y:S01]  /*62c0*/  CS2R R26, SRZ ;  /* 0x00000000001a7805 */ /* 0x000fe2000001ff00 */
[----:B------:R-:W-:Y:S01]  /*62d0*/  IMAD.MOV.U32 R118, RZ, RZ, RZ ;  /* 0x000000ffff767224 */ /* 0x000fe200078e00ff */
[----:B------:R-:W-:-:S02]  /*62e0*/  SHF.R.S32.HI R4, RZ, 0x7, R4 ;  /* 0x00000007ff047819 */ /* 0x000fc40000011404 */
[----:B------:R-:W-:Y:S02]  /*62f0*/  CS2R R114, SRZ ;  /* 0x0000000000727805 */ /* 0x000fe4000001ff00 */
[----:B------:R-:W-:Y:S02]  /*6300*/  CS2R R112, SRZ ;  /* 0x0000000000707805 */ /* 0x000fe4000001ff00 */
[----:B------:R-:W-:Y:S02]  /*6310*/  CS2R R110, SRZ ;  /* 0x00000000006e7805 */ /* 0x000fe4000001ff00 */
[----:B------:R-:W-:Y:S02]  /*6320*/  VIMNMX R5, RZ, R4, !PT ;  /* 0x00000004ff057248 */ /* 0x000fe40007fe0100 */
[----:B------:R-:W-:Y:S02]  /*6330*/  CS2R R108, SRZ ;  /* 0x00000000006c7805 */ /* 0x000fe4000001ff00 */
[----:B------:R-:W-:-:S02]  /*6340*/  CS2R R106, SRZ ;  /* 0x00000000006a7805 */ /* 0x000fc4000001ff00 */
[----:B------:R-:W-:Y:S02]  /*6350*/  CS2R R104, SRZ ;  /* 0x0000000000687805 */ /* 0x000fe4000001ff00 */
[----:B------:R-:W-:Y:S01]  /*6360*/  ISETP.GT.AND P1, PT, R89, R5, PT ;  /* 0x000000055900720c */ /* 0x000fe20003f24270 */
[----:B------:R0:W-:Y:S01]  /*6370*/  STL [R1+0x38], R5 ;  /* 0x0000380501007387 */ /* 0x0001e20000100800 */
[----:B------:R-:W-:Y:S02]  /*6380*/  CS2R R102, SRZ ;  /* 0x0000000000667805 */ /* 0x000fe4000001ff00 */
[----:B------:R-:W-:Y:S02]  /*6390*/  CS2R R100, SRZ ;  /* 0x0000000000647805 */ /* 0x000fe4000001ff00 */
[----:B------:R-:W-:Y:S02]  /*63a0*/  CS2R R98, SRZ ;  /* 0x0000000000627805 */ /* 0x000fe4000001ff00 */
[----:B------:R-:W-:-:S02]  /*63b0*/  CS2R R96, SRZ ;  /* 0x0000000000607805 */ /* 0x000fc4000001ff00 */
[----:B------:R-:W-:Y:S01]  /*63c0*/  CS2R R10, SRZ ;  /* 0x00000000000a7805 */ /* 0x000fe2000001ff00 */
[----:B------:R-:W-:Y:S01]  /*63d0*/  IMAD.MOV.U32 R94, RZ, RZ, RZ ;  /* 0x000000ffff5e7224 */ /* 0x000fe200078e00ff */
[----:B------:R-:W-:Y:S01]  /*63e0*/  CS2R R90, SRZ ;  /* 0x00000000005a7805 */ /* 0x000fe2000001ff00 */
[----:B------:R-:W-:Y:S02]  /*63f0*/  IMAD.MOV.U32 R25, RZ, RZ, RZ ;  /* 0x000000ffff197224 */ /* 0x000fe400078e00ff */
[----:B------:R-:W-:Y:S01]  /*6400*/  IMAD.MOV.U32 R35, RZ, RZ, RZ ;  /* 0x000000ffff237224 */ /* 0x000fe200078e00ff */
[----:B0-----:R-:W-:Y:S06]  /*6410*/  @!P1 BRA `(.L_x_1638) ;  /* 0x00000114000c9947 */ /* 0x001fec0003800000 */
        /* <DEDUP_REMOVED lines=9> */
.L_x_1923:
        /* <DEDUP_REMOVED lines=25> */
[----:B0-2---:R-:W-:-:S07]  /*6640*/  IMAD.MOV.U32 R13, RZ, RZ, RZ ;  /* 0x000000ffff0d7224 */ /* 0x005fce00078e00ff */
[----:B------:R-:W-:-:S07]  /*6650*/  LEPC R20, `(.L_x_1641) ;  /* 0x000000001014794e */ /* 0x000fce0000000000 */
[----:B-1--45:R-:W-:Y:S05]  /*6660*/  CALL.ABS.NOINC R14 ;  /* 0x000000000e007343 */ /* 0x032fea0003c00000 */
.L_x_1641:
[----:B------:R-:W-:Y:S05]  /*6670*/  BSYNC B6 ;  /* 0x0000000000067941 */ /* 0x000fea0003800000 */
.L_x_1640:
        /* <DEDUP_REMOVED lines=8> */
[----:B------:R0:W3:Y:S03]  /*6700*/  SYNCS.PHASECHK.TRANS64.TRYWAIT P0, [R2+URZ+0x16800], R3 ;  /* 0x01680003020075a7 */ /* 0x0000e6000800017f */
[----:B---3--:R-:W-:Y:S05]  /*6710*/  @!P0 NANOSLEEP.SYNCS 0x989680 ;  /* 0x009896800000895d */ /* 0x008fea0003900000 */
[----:B------:R-:W3:Y:S01]  /*6720*/  @!P0 SYNCS.PHASECHK.TRANS64 P0, [R2+URZ+0x16800], R3 ;  /* 0x01680003020085a7 */ /* 0x000ee2000800007f */
[----:B------:R-:W-:Y:S04]  /*6730*/  BSSY B0, `(.L_x_1643) ;  /* 0x0000006000007945 */ /* 0x000fe80003800000 */
[----:B---3--:R-:W-:Y:S05]  /*6740*/  @P0 BRA `(.L_x_1644) ;  /* 0x0000000000100947 */ /* 0x008fea0003800000 */
.L_x_1645:
[----:B---3--:R3:W0:Y:S02]  /*6750*/  SYNCS.PHASECHK.TRANS64.TRYWAIT P0, [R2+URZ+0x16800], R3 ;  /* 0x01680003020075a7 */ /* 0x008624000800017f */
[----:B0-----:R-:W-:Y:S05]  /*6760*/  @!P0 NANOSLEEP.SYNCS 0x989680 ;  /* 0x009896800000895d */ /* 0x001fea0003900000 */
[----:B------:R-:W0:Y:S02]  /*6770*/  @!P0 SYNCS.PHASECHK.TRANS64 P0, [R2+URZ+0x16800], R3 ;  /* 0x01680003020085a7 */ /* 0x000e24000800007f */
[----:B0-----:R-:W-:Y:S05]  /*6780*/  @!P0 BRA `(.L_x_1645) ;  /* 0xfffffffc00f08947 */ /* 0x001fea000383ffff */
.L_x_1644:
[----:B------:R-:W-:Y:S05]  /*6790*/  BSYNC B0 ;  /* 0x0000000000007941 */ /* 0x000fea0003800000 */
.L_x_1643:
[----:B------:R-:W-:Y:S05]  /*67a0*/  BRA `(.L_x_1646) ;  /* 0x0000003000387947 */ /* 0x000fea0003800000 */
.L_x_1642:
[----:B------:R-:W-:Y:S01]  /*67b0*/  ISETP.NE.AND P0, PT, R25, RZ, PT ;  /* 0x000000ff1900720c */ /* 0x000fe20003f05270 */
[----:B------:R-:W-:Y:S01]  /*67c0*/  ULDC.64 UR4, c[0x0][0x3f8] ;  /* 0x0000fe0000047ab9 */ /* 0x000fe20000000a00 */
[----:B-----5:R-:W-:Y:S01]  /*67d0*/  SHF.R.S32.HI R0, RZ, 0x1f, R24 ;  /* 0x0000001fff007819 */ /* 0x020fe20000011418 */
[----:B------:R-:W-:Y:S01]  /*67e0*/  ULDC.64 UR6, c[0x0][0x408] ;  /* 0x0001020000067ab9 */ /* 0x000fe20000000a00 */
[----:B------:R-:W-:Y:S01]  /*67f0*/  IMAD.WIDE.U32 R26, R24, UR4, RZ ;  /* 0x00000004181a7c25 */ /* 0x000fe2000f8e00ff */
[----:B------:R-:W-:Y:S03]  /*6800*/  BSSY B6, `(.L_x_1647) ;  /* 0x0000019000067945 */ /* 0x000fe60003800000 */
[C---:B------:R-:W-:Y:S02]  /*6810*/  IMAD R3, R0.reuse, UR4, RZ ;  /* 0x0000000400037c24 */ /* 0x040fe4000f8e02ff */
[----:B------:R-:W-:-:S02]  /*6820*/  IMAD R5, R0, UR6, RZ ;  /* 0x0000000600057c24 */ /* 0x000fc4000f8e02ff */
[C---:B------:R-:W-:Y:S02]  /*6830*/  IMAD R3, R24.reuse, UR5, R3 ;  /* 0x0000000518037c24 */ /* 0x040fe4000f8e0203 */
[C---:B------:R-:W-:Y:S02]  /*6840*/  IMAD R5, R24.reuse, UR7, R5 ;  /* 0x0000000718057c24 */ /* 0x040fe4000f8e0205 */
[----:B------:R-:W-:-:S04]  /*6850*/  IMAD.WIDE.U32 R24, R24, UR6, RZ ;  /* 0x0000000618187c25 */ /* 0x000fc8000f8e00ff */
[----:B------:R-:W-:Y:S02]  /*6860*/  IMAD.IADD R31, R3, 0x1, R27 ;  /* 0x00000001031f7824 */ /* 0x000fe400078e021b */
[----:B----4-:R-:W-:Y:S01]  /*6870*/  IMAD.IADD R33, R5, 0x1, R25 ;  /* 0x0000000105217824 */ /* 0x010fe200078e0219 */
[----:B------:R-:W-:Y:S06]  /*6880*/  @!P0 BRA `(.L_x_1648) ;  /* 0x0000000000408947 */ /* 0x000fec0003800000 */
        /* <DEDUP_REMOVED lines=15> */
[----:B-1----:R-:W-:Y:S05]  /*6980*/  CALL.ABS.NOINC R14 ;  /* 0x000000000e007343 */ /* 0x002fea0003c00000 */
.L_x_1648:
[----:B------:R-:W-:Y:S05]  /*6990*/  BSYNC B6 ;  /* 0x0000000000067941 */ /* 0x000fea0003800000 */
.L_x_1647:
[----:B------:R-:W3:Y:S01]  /*69a0*/  LDL R20, [R1+0x20] ;  /* 0x0000200001147983 */ /* 0x000ee20000100800 */
[----:B------:R-:W-:Y:S01]  /*69b0*/  ULDC.U8 UR4, c[0x0][0x410] ;  /* 0x0001040000047ab9 */ /* 0x000fe20000000000 */
[----:B------:R-:W-:Y:S01]  /*69c0*/  BSSY B0, `(.L_x_1649) ;  /* 0x00002e4000007945 */ /* 0x000fe20003800000 */
[----:B------:R-:W-:Y:S01]  /*69d0*/  ISETP.NE.AND P0, PT, RZ, UR4, PT ;  /* 0x00000004ff007c0c */ /* 0x000fe2000bf05270 */
[----:B---3--:R-:W-:-:S12]  /*69e0*/  IMAD.IADD R35, R157, 0x1, R20 ;  /* 0x000000019d237824 */ /* 0x008fd800078e0214 */
[----:B------:R-:W-:Y:S05]  /*69f0*/  @!P0 BRA `(.L_x_1650) ;  /* 0x0000001400f08947 */ /* 0x000fea0003800000 */
[----:B------:R-:W0:Y:S01]  /*6a00*/  LDC R38, c[0x0][0x448] ;  /* 0x00011200ff267b82 */ /* 0x000e220000000800 */
[----:B------:R-:W3:Y:S01]  /*6a10*/  S2R R20, SR_TID.X ;  /* 0x0000000000147919 */ /* 0x000ee20000002100 */
[----:B------:R-:W-:Y:S01]  /*6a20*/  ULDC.64 UR4, c[0x0][0x3f8] ;  /* 0x0000fe0000047ab9 */ /* 0x000fe20000000a00 */
[----:B------:R-:W-:Y:S01]  /*6a30*/  ULDC.64 UR6, c[0x0][0x408] ;  /* 0x0001020000067ab9 */ /* 0x000fe20000000a00 */
[----:B------:R-:W-:Y:S02]  /*6a40*/  IMAD.MOV.U32 R8, RZ, RZ, R26 ;  /* 0x000000ffff087224 */ /* 0x000fe400078e001a */
[----:B------:R-:W-:Y:S02]  /*6a50*/  IMAD.MOV.U32 R9, RZ, RZ, R31 ;  /* 0x000000ffff097224 */ /* 0x000fe400078e001f */
[----:B------:R-:W-:Y:S02]  /*6a60*/  IMAD.MOV.U32 R10, RZ, RZ, R24 ;  /* 0x000000ffff0a7224 */ /* 0x000fe400078e0018 */
[----:B------:R-:W-:Y:S01]  /*6a70*/  IMAD.MOV.U32 R11, RZ, RZ, R33 ;  /* 0x000000ffff0b7224 */ /* 0x000fe200078e0021 */
[----:B0-----:R-:W-:Y:S01]  /*6a80*/  ISETP.NE.AND P0, PT, R38, 0x1, PT ;  /* 0x000000012600780c */ /* 0x001fe20003f05270 */
[----:B---3--:R-:W-:-:S12]  /*6a90*/  VIADD R21, R20, 0xffffff80 ;  /* 0xffffff8014157836 */ /* 0x008fd80000000000 */
[----:B------:R-:W0:Y:S01]  /*6aa0*/  @P0 LDC R0, c[0x0][0x44c] ;  /* 0x00011300ff000b82 */ /* 0x000e220000000800 */
[----:B------:R-:W-:-:S04]  /*6ab0*/  SHF.R.S32.HI R20, RZ, 0x1f, R21 ;  /* 0x0000001fff147819 */ /* 0x000fc80000011415 */
[----:B------:R-:W-:-:S03]  /*6ac0*/  LEA.HI R20, R20, R21, RZ, 0x2 ;  /* 0x0000001514147211 */ /* 0x000fc600078f10ff */
[----:B------:R-:W3:Y:S01]  /*6ad0*/  @P0 LDC R5, c[0x0][0x450] ;  /* 0x00011400ff050b82 */ /* 0x000ee20000000800 */
[----:B------:R-:W-:-:S05]  /*6ae0*/  LOP3.LUT R20, R20, 0xfffffffc, RZ, 0xc0, !PT ;  /* 0xfffffffc14147812 */ /* 0x000fca00078ec0ff */
[----:B------:R-:W-:-:S04]  /*6af0*/  IMAD.IADD R20, R21, 0x1, -R20 ;  /* 0x0000000115147824 */ /* 0x000fc800078e0a14 */
[----:B------:R-:W-:-:S04]  /*6b00*/  IMAD R3, R20, 0x60, R35 ;  /* 0x0000006014037824 */ /* 0x000fc800078e0223 */
[----:B0-----:R-:W-:-:S05]  /*6b10*/  @P0 IMAD.HI.U32 R0, R3, R0, RZ ;  /* 0x0000000003000227 */ /* 0x001fca00078e00ff */
[----:B---3--:R-:W-:-:S04]  /*6b20*/  @P0 SHF.R.U32.HI R3, RZ, R5, R0 ;  /* 0x00000005ff030219 */ /* 0x008fc80000011600 */
[----:B------:R-:W-:Y:S01]  /*6b30*/  SHF.R.S32.HI R0, RZ, 0x1f, R3 ;  /* 0x0000001fff007819 */ /* 0x000fe20000011403 */
[----:B------:R-:W-:-:S04]  /*6b40*/  IMAD.WIDE.U32 R8, R3, UR4, R8 ;  /* 0x0000000403087c25 */ /* 0x000fc8000f8e0008 */
[C---:B------:R-:W-:Y:S02]  /*6b50*/  IMAD R4, R0.reuse, UR4, RZ ;  /* 0x0000000400047c24 */ /* 0x040fe4000f8e02ff */
[----:B------:R-:W-:Y:S02]  /*6b60*/  IMAD R0, R0, UR6, RZ ;  /* 0x0000000600007c24 */ /* 0x000fe4000f8e02ff */
[C---:B------:R-:W-:Y:S01]  /*6b70*/  IMAD R5, R3.reuse, UR5, R4 ;  /* 0x0000000503057c24 */ /* 0x040fe2000f8e0204 */
[----:B------:R-:W-:Y:S01]  /*6b80*/  ULDC.64 UR4, c[0x0][0x3e8] ;  /* 0x0000fa0000047ab9 */ /* 0x000fe20000000a00 */
[C---:B------:R-:W-:Y:S01]  /*6b90*/  IMAD.WIDE.U32 R10, R3.reuse, UR6, R10 ;  /* 0x00000006030a7c25 */ /* 0x040fe2000f8e000a */
[----:B------:R-:W-:Y:S01]  /*6ba0*/  LEA R4, P0, R8, UR4, 0x1 ;  /* 0x0000000408047c11 */ /* 0x000fe2000f8008ff */
[----:B------:R-:W-:Y:S02]  /*6bb0*/  UMOV UR4, 0xffffffff ;  /* 0xffffffff00047882 */ /* 0x000fe40000000000 */
[----:B------:R-:W-:Y:S01]  /*6bc0*/  IMAD R3, R3, UR7, R0 ;  /* 0x0000000703037c24 */ /* 0x000fe2000f8e0200 */
[----:B------:R-:W-:Y:S01]  /*6bd0*/  ULDC.64 UR6, c[0x0][0x400] ;  /* 0x0001000000067ab9 */ /* 0x000fe20000000a00 */
[----:B------:R-:W-:Y:S01]  /*6be0*/  IMAD.IADD R5, R9, 0x1, R5 ;  /* 0x0000000109057824 */ /* 0x000fe200078e0205 */
[----:B------:R-:W-:Y:S01]  /*6bf0*/  LEA R7, P1, R10, UR6, 0x1 ;  /* 0x000000060a077c11 */ /* 0x000fe2000f8208ff */
[----:B------:R-:W-:-:S03]  /*6c00*/  IMAD.IADD R3, R11, 0x1, R3 ;  /* 0x000000010b037824 */ /* 0x000fc600078e0203 */
[----:B------:R-:W-:Y:S02]  /*6c10*/  LEA.HI.X R6, R8, UR5, R5, 0x1, P0 ;  /* 0x0000000508067c11 */ /* 0x000fe400080f0c05 */
[----:B------:R-:W-:Y:S01]  /*6c20*/  LEA.HI.X R8, R10, UR7, R3, 0x1, P1 ;  /* 0x000000070a087c11 */ /* 0x000fe200088f0c03 */
[----:B------:R-:W-:Y:S06]  /*6c30*/  BRA.DIV UR4, `(.L_x_1651) ;  /* 0x000001a2046c7947 */ /* 0x000fec000b800000 */
[----:B------:R0:W3:Y:S04]  /*6c40*/  SHFL.IDX PT, R3, R6, RZ, 0x1c1f ;  /* 0x001c1fff06037589 */ /* 0x0000e800000e0000 */
[----:B------:R0:W4:Y:S04]  /*6c50*/  SHFL.IDX PT, R0, R4, RZ, 0x1c1f ;  /* 0x001c1fff04007589 */ /* 0x00012800000e0000 */
[----:B------:R0:W0:Y:S04]  /*6c60*/  SHFL.IDX PT, R5, R8, RZ, 0x1c1f ;  /* 0x001c1fff08057589 */ /* 0x00002800000e0000 */
[----:B-1----:R1:W0:Y:S02]  /*6c70*/  SHFL.IDX PT, R14, R7, RZ, 0x1c1f ;  /* 0x001c1fff070e7589 */ /* 0x00222400000e0000 */
.L_x_1929:
[----:B------:R-:W-:Y:S01]  /*6c80*/  IMAD R38, R155, R38, RZ ;  /* 0x000000269b267224 */ /* 0x000fe200078e02ff */
[----:B------:R-:W-:Y:S01]  /*6c90*/  BSSY B1, `(.L_x_1652) ;  /* 0x000001f000017945 */ /* 0x000fe20003800000 */
[----:B------:R-:W-:Y:S02]  /*6ca0*/  CS2R R30, SRZ ;  /* 0x00000000001e7805 */ /* 0x000fe4000001ff00 */
[----:B------:R-:W-:Y:S02]  /*6cb0*/  CS2R R26, SRZ ;  /* 0x00000000001a7805 */ /* 0x000fe4000001ff00 */
[----:B------:R-:W-:Y:S02]  /*6cc0*/  CS2R R32, SRZ ;  /* 0x0000000000207805 */ /* 0x000fe4000001ff00 */
[----:B------:R-:W-:Y:S02]  /*6cd0*/  ISETP.GE.AND P0, PT, R35, R38, PT ;  /* 0x000000262300720c */ /* 0x000fe40003f06270 */
[----:B------:R-:W-:-:S11]  /*6ce0*/  CS2R R24, SRZ ;  /* 0x0000000000187805 */ /* 0x000fd6000001ff00 */
[----:B------:R-:W-:Y:S05]  /*6cf0*/  @P0 BRA `(.L_x_1653) ;  /* 0x0000000000600947 */ /* 0x000fea0003800000 */
[----:B------:R-:W2:Y:S01]  /*6d00*/  LDL R9, [R1+0xc] ;  /* 0x00000c0001097983 */ /* 0x000ea20000100800 */
[----:B------:R-:W-:-:S03]  /*6d10*/  ULDC UR4, c[0x0][0x3f4] ;  /* 0x0000fd0000047ab9 */ /* 0x000fc60000000800 */
[----:B------:R-:W2:Y:S01]  /*6d20*/  LDL R12, [R1+0x54] ;  /* 0x00005400010c7983 */ /* 0x000ea20000100800 */
[----:B------:R-:W-:Y:S01]  /*6d30*/  ISETP.GE.AND P2, PT, R152, UR4, PT ;  /* 0x0000000498007c0c */ /* 0x000fe2000bf46270 */
[----:B----4-:R-:W-:Y:S02]  /*6d40*/  IMAD.MOV.U32 R10, RZ, RZ, R0 ;  /* 0x000000ffff0a7224 */ /* 0x010fe400078e0000 */
[----:B---3--:R-:W-:Y:S02]  /*6d50*/  IMAD.MOV.U32 R11, RZ, RZ, R3 ;  /* 0x000000ffff0b7224 */ /* 0x008fe400078e0003 */
[----:B0-----:R-:W-:Y:S01]  /*6d60*/  IMAD.MOV.U32 R15, RZ, RZ, R5 ;  /* 0x000000ffff0f7224 */ /* 0x001fe200078e0005 */
[----:B------:R-:W-:Y:S02]  /*6d70*/  CS2R R32, SRZ ;  /* 0x0000000000207805 */ /* 0x000fe4000001ff00 */
[----:B------:R-:W-:Y:S02]  /*6d80*/  CS2R R30, SRZ ;  /* 0x00000000001e7805 */ /* 0x000fe4000001ff00 */
[----:B------:R-:W-:-:S03]  /*6d90*/  CS2R R24, SRZ ;  /* 0x0000000000187805 */ /* 0x000fc6000001ff00 */
[----:B------:R-:W-:-:S05]  /*6da0*/  @!P2 IMAD.WIDE R10, R152, 0x2, R10 ;  /* 0x00000002980aa825 */ /* 0x000fca00078e020a */
[----:B------:R0:W5:Y:S01]  /*6db0*/  @!P2 LD.E.64 R32, desc[UR42][R10.64] ;  /* 0x0000002a0a20a980 */ /* 0x000162000c101b00 */
[----:B--2---:R-:W-:-:S13]  /*6dc0*/  ISETP.GE.AND P3, PT, R9, UR4, PT ;  /* 0x0000000409007c0c */ /* 0x004fda000bf66270 */
[C---:B------:R-:W-:Y:S01]  /*6dd0*/  @!P3 IMAD.SHL.U32 R37, R9.reuse, 0x2, RZ ;  /* 0x000000020925b824 */ /* 0x040fe200078e00ff */
[----:B------:R-:W-:-:S04]  /*6de0*/  @!P3 SHF.L.U64.HI R26, R9, 0x1, R12 ;  /* 0x00000001091ab819 */ /* 0x000fc8000001020c */
[-C--:B------:R-:W-:Y:S02]  /*6df0*/  @!P3 IADD3 R20, P0, R0, R37.reuse, RZ ;  /* 0x000000250014b210 */ /* 0x080fe40007f1e0ff */
[----:B------:R-:W-:Y:S01]  /*6e00*/  @!P3 IADD3 R36, P1, R14, R37, RZ ;  /* 0x000000250e24b210 */ /* 0x000fe20007f3e0ff */
[----:B------:R-:W-:-:S04]  /*6e10*/  @!P2 IMAD.WIDE R12, R152, 0x2, R14 ;  /* 0x00000002980ca825 */ /* 0x000fc800078e020e */
[--C-:B------:R-:W-:Y:S01]  /*6e20*/  @!P3 IMAD.X R21, R3, 0x1, R26.reuse, P0 ;  /* 0x000000010315b824 */ /* 0x100fe200000e061a */
[----:B------:R0:W5:Y:S01]  /*6e30*/  @!P2 LD.E.64 R30, desc[UR42][R12.64] ;  /* 0x0000002a0c1ea980 */ /* 0x000162000c101b00 */
[----:B------:R-:W-:Y:S01]  /*6e40*/  @!P3 IMAD.X R37, R5, 0x1, R26, P1 ;  /* 0x000000010525b824 */ /* 0x000fe200008e061a */
[----:B------:R-:W-:Y:S02]  /*6e50*/  CS2R R26, SRZ ;  /* 0x00000000001a7805 */ /* 0x000fe4000001ff00 */
[----:B------:R0:W5:Y:S04]  /*6e60*/  @!P3 LD.E.64 R24, desc[UR42][R20.64] ;  /* 0x0000002a1418b980 */ /* 0x000168000c101b00 */
[----:B------:R0:W5:Y:S02]  /*6e70*/  @!P3 LD.E.64 R26, desc[UR42][R36.64] ;  /* 0x0000002a241ab980 */ /* 0x000164000c101b00 */
.L_x_1653:
[----:B------:R-:W-:Y:S05]  /*6e80*/  BSYNC B1 ;  /* 0x0000000000017941 */ /* 0x000fea0003800000 */
.L_x_1652:
[----:B---3-5:R-:W-:Y:S01]  /*6e90*/  IMAD.MOV.U32 R3, RZ, RZ, R31 ;  /* 0x000000ffff037224 */ /* 0x028fe200078e001f */
[----:B----4-:R-:W-:Y:S01]  /*6ea0*/  MOV R0, R30 ;  /* 0x0000001e00007202 */ /* 0x010fe20000000f00 */
[----:B0-----:R-:W-:Y:S01]  /*6eb0*/  IMAD.MOV.U32 R5, RZ, RZ, R26 ;  /* 0x000000ffff057224 */ /* 0x001fe200078e001a */
[----:B------:R-:W-:Y:S01]  /*6ec0*/  UMOV UR4, 0xffffffff ;  /* 0xffffffff00047882 */ /* 0x000fe20000000000 */
        /* <DEDUP_REMOVED lines=10> */
[----:B------:R-:W-:Y:S02]  /*6f70*/  CS2R R20, SRZ ;  /* 0x0000000000147805 */ /* 0x000fe4000001ff00 */
[----:B------:R-:W-:Y:S02]  /*6f80*/  PRMT R47, R3, 0x7610, R47 ;  /* 0x00007610032f7816 */ /* 0x000fe4000000002f */
[----:B------:R-:W-:Y:S02]  /*6f90*/  PRMT R39, R39, 0x5410, R5 ;  /* 0x0000541027277816 */ /* 0x000fe40000000005 */
[----:B------:R-:W-:Y:S01]  /*6fa0*/  PRMT R50, R9, 0x7610, R50 ;  /* 0x0000761009327816 */ /* 0x000fe20000000032 */
[----:B------:R-:W-:Y:S06]  /*6fb0*/  BRA.DIV UR4, `(.L_x_1654) ;  /* 0x0000019e04fc7947 */ /* 0x000fec000b800000 */
[----:B------:R0:W3:Y:S04]  /*6fc0*/  SHFL.IDX PT, R3, R6, 0x1, 0x1c1f ;  /* 0x003c1f0006037f89 */ /* 0x0000e800000e0000 */
[----:B------:R0:W4:Y:S04]  /*6fd0*/  SHFL.IDX PT, R0, R4, 0x1, 0x1c1f ;  /* 0x003c1f0004007f89 */ /* 0x00012800000e0000 */
[----:B------:R0:W0:Y:S04]  /*6fe0*/  SHFL.IDX PT, R5, R8, 0x1, 0x1c1f ;  /* 0x003c1f0008057f89 */ /* 0x00002800000e0000 */
[----:B------:R0:W0:Y:S02]  /*6ff0*/  SHFL.IDX PT, R14, R7, 0x1, 0x1c1f ;  /* 0x003c1f00070e7f89 */ /* 0x00002400000e0000 */
.L_x_1935:
[----:B------:R-:W-:Y:S01]  /*7000*/  VIADD R35, R35, 0x60 ;  /* 0x0000006023237836 */ /* 0x000fe20000000000 */
[----:B------:R-:W-:Y:S01]  /*7010*/  BSSY B1, `(.L_x_1655) ;  /* 0x000001e000017945 */ /* 0x000fe20003800000 */
[----:B------:R-:W-:Y:S02]  /*7020*/  CS2R R10, SRZ ;  /* 0x00000000000a7805 */ /* 0x000fe4000001ff00 */
[----:B--2---:R-:W-:Y:S02]  /*7030*/  CS2R R12, SRZ ;  /* 0x00000000000c7805 */ /* 0x004fe4000001ff00 */
[----:B0-----:R-:W-:Y:S02]  /*7040*/  CS2R R8, SRZ ;  /* 0x0000000000087805 */ /* 0x001fe4000001ff00 */
[----:B------:R-:W-:-:S13]  /*7050*/  ISETP.GE.AND P0, PT, R35, R38, PT ;  /* 0x000000262300720c */ /* 0x000fda0003f06270 */
[----:B------:R-:W-:Y:S05]  /*7060*/  @P0 BRA `(.L_x_1656) ;  /* 0x0000000000600947 */ /* 0x000fea0003800000 */
[----:B------:R-:W2:Y:S01]  /*7070*/  LDL R4, [R1+0xc] ;  /* 0x00000c0001047983 */ /* 0x000ea20000100800 */
[----:B------:R-:W-:-:S03]  /*7080*/  ULDC UR4, c[0x0][0x3f4] ;  /* 0x0000fd0000047ab9 */ /* 0x000fc60000000800 */
[----:B------:R-:W2:Y:S01]  /*7090*/  LDL R15, [R1+0x54] ;  /* 0x00005400010f7983 */ /* 0x000ea20000100800 */
[----:B------:R-:W-:Y:S01]  /*70a0*/  ISETP.GE.AND P2, PT, R152, UR4, PT ;  /* 0x0000000498007c0c */ /* 0x000fe2000bf46270 */
[----:B----4-:R-:W-:Y:S02]  /*70b0*/  IMAD.MOV.U32 R6, RZ, RZ, R0 ;  /* 0x000000ffff067224 */ /* 0x010fe400078e0000 */
[----:B-1-3--:R-:W-:Y:S01]  /*70c0*/  IMAD.MOV.U32 R7, RZ, RZ, R3 ;  /* 0x000000ffff077224 */ /* 0x00afe200078e0003 */
[----:B------:R-:W-:Y:S02]  /*70d0*/  CS2R R12, SRZ ;  /* 0x00000000000c7805 */ /* 0x000fe4000001ff00 */
[----:B------:R-:W-:-:S07]  /*70e0*/  CS2R R20, SRZ ;  /* 0x0000000000147805 */ /* 0x000fce000001ff00 */
[----:B------:R-:W-:-:S05]  /*70f0*/  @!P2 IMAD.WIDE R6, R152, 0x2, R6 ;  /* 0x000000029806a825 */ /* 0x000fca00078e0206 */
[----:B------:R0:W5:Y:S01]  /*7100*/  @!P2 LD.E.64 R12, desc[UR42][R6.64] ;  /* 0x0000002a060ca980 */ /* 0x000162000c101b00 */
[----:B--2---:R-:W-:-:S13]  /*7110*/  ISETP.GE.AND P3, PT, R4, UR4, PT ;  /* 0x0000000404007c0c */ /* 0x004fda000bf66270 */
[C---:B------:R-:W-:Y:S01]  /*7120*/  @!P3 IMAD.SHL.U32 R9, R4.reuse, 0x2, RZ ;  /* 0x000000020409b824 */ /* 0x040fe200078e00ff */
[----:B------:R-:W-:Y:S01]  /*7130*/  @!P3 SHF.L.U64.HI R10, R4, 0x1, R15 ;  /* 0x00000001040ab819 */ /* 0x000fe2000001020f */
[----:B------:R-:W-:-:S03]  /*7140*/  IMAD.MOV.U32 R15, RZ, RZ, R5 ;  /* 0x000000ffff0f7224 */ /* 0x000fc600078e0005 */
[-C--:B------:R-:W-:Y:S02]  /*7150*/  @!P3 IADD3 R34, P0, R0, R9.reuse, RZ ;  /* 0x000000090022b210 */ /* 0x080fe40007f1e0ff */
[----:B------:R-:W-:Y:S02]  /*7160*/  @!P3 IADD3 R4, P1, R14, R9, RZ ;  /* 0x000000090e04b210 */ /* 0x000fe40007f3e0ff */
[----:B------:R-:W-:Y:S01]  /*7170*/  CS2R R8, SRZ ;  /* 0x0000000000087805 */ /* 0x000fe2000001ff00 */
[--C-:B------:R-:W-:Y:S02]  /*7180*/  @!P3 IMAD.X R35, R3, 0x1, R10.reuse, P0 ;  /* 0x000000010323b824 */ /* 0x100fe400000e060a */
[----:B------:R-:W-:Y:S01]  /*7190*/  @!P3 IMAD.X R5, R5, 0x1, R10, P1 ;  /* 0x000000010505b824 */ /* 0x000fe200008e060a */
[----:B------:R-:W-:Y:S01]  /*71a0*/  CS2R R10, SRZ ;  /* 0x00000000000a7805 */ /* 0x000fe2000001ff00 */
[----:B------:R-:W-:Y:S01]  /*71b0*/  @!P2 IMAD.WIDE R14, R152, 0x2, R14 ;  /* 0x00000002980ea825 */ /* 0x000fe200078e020e */
[----:B------:R0:W5:Y:S04]  /*71c0*/  @!P3 LD.E.64 R8, desc[UR42][R34.64] ;  /* 0x0000002a2208b980 */ /* 0x000168000c101b00 */
[----:B------:R0:W5:Y:S04]  /*71d0*/  @!P2 LD.E.64 R20, desc[UR42][R14.64] ;  /* 0x0000002a0e14a980 */ /* 0x000168000c101b00 */
[----:B------:R0:W5:Y:S02]  /*71e0*/  @!P3 LD.E.64 R10, desc[UR42][R4.64] ;  /* 0x0000002a040ab980 */ /* 0x000164000c101b00 */
.L_x_1656:
[----:B------:R-:W-:Y:S05]  /*71f0*/  BSYNC B1 ;  /* 0x0000000000017941 */ /* 0x000fea0003800000 */
.L_x_1655:
[----:B------:R-:W4:Y:S01]  /*7200*/  LDL R42, [R1+0x40] ;  /* 0x00004000012a7983 */ /* 0x000f220000100800 */
[----:B------:R-:W-:Y:S01]  /*7210*/  ULEA.HI UR4, UR36, UR36, URZ, 0x1 ;  /* 0x0000002424047291 */ /* 0x000fe2000f8f083f */
[----:B0----5:R-:W-:Y:S01]  /*7220*/  IMAD.MOV.U32 R4, RZ, RZ, R20 ;  /* 0x000000ffff047224 */ /* 0x021fe200078e0014 */
[----:B------:R-:W-:Y:S01]  /*7230*/  BSSY B1, `(.L_x_1657) ;  /* 0x0000027000017945 */ /* 0x000fe20003800000 */
[----:B------:R-:W0:Y:S01]  /*7240*/  S2R R35, SR_TID.X ;  /* 0x0000000000237919 */ /* 0x000e220000002100 */
[----:B------:R-:W-:Y:S01]  /*7250*/  ULOP3.LUT UR4, UR4, 0xfffffffe, URZ, 0xc0, !UPT ;  /* 0xfffffffe04047892 */ /* 0x000fe2000f8ec03f */
[----:B------:R-:W-:Y:S01]  /*7260*/  IMAD R14, R29, -0xc0, R38 ;  /* 0xffffff401d0e7824 */ /* 0x000fe200078e0226 */
[----:B------:R-:W-:Y:S01]  /*7270*/  PRMT R37, R4, 0x7610, R37 ;  /* 0x0000761004257816 */ /* 0x000fe20000000025 */
[----:B------:R-:W-:Y:S01]  /*7280*/  IMAD.MOV.U32 R4, RZ, RZ, R10 ;  /* 0x000000ffff047224 */ /* 0x000fe200078e000a */
[----:B------:R-:W-:Y:S01]  /*7290*/  UIADD3 UR4, UR36, -UR4, URZ ;  /* 0x8000000424047290 */ /* 0x000fe2000fffe03f */
[----:B------:R-:W-:Y:S01]  /*72a0*/  IMAD.MOV.U32 R6, RZ, RZ, R11 ;  /* 0x000000ffff067224 */ /* 0x000fe200078e000b */
[----:B------:R-:W-:Y:S01]  /*72b0*/  VIMNMX R14, R14, 0xc0, PT ;  /* 0x000000c00e0e7848 */ /* 0x000fe20003fe0100 */
[----:B-1----:R-:W-:Y:S01]  /*72c0*/  IMAD.MOV.U32 R7, RZ, RZ, R12 ;  /* 0x000000ffff077224 */ /* 0x002fe200078e000c */
[----:B------:R-:W-:Y:S01]  /*72d0*/  PRMT R15, R4, 0x7610, R15 ;  /* 0x00007610040f7816 */ /* 0x000fe2000000000f */
[----:B------:R-:W-:Y:S01]  /*72e0*/  IMAD.MOV.U32 R4, RZ, RZ, R8 ;  /* 0x000000ffff047224 */ /* 0x000fe200078e0008 */
[----:B------:R-:W-:Y:S01]  /*72f0*/  PRMT R29, R6, 0x7610, R29 ;  /* 0x00007610061d7816 */ /* 0x000fe2000000001d */
[----:B------:R-:W-:Y:S01]  /*7300*/  IMAD.U32 R5, RZ, RZ, UR4 ;  /* 0x00000004ff057e24 */ /* 0x000fe2000f8e00ff */
[----:B------:R-:W-:Y:S01]  /*7310*/  PRMT R38, R7, 0x7610, R38 ;  /* 0x0000761007267816 */ /* 0x000fe20000000026 */
[----:B------:R-:W-:Y:S01]  /*7320*/  IMAD.MOV.U32 R6, RZ, RZ, R9 ;  /* 0x000000ffff067224 */ /* 0x000fe200078e0009 */
[----:B------:R-:W-:-:S02]  /*7330*/  PRMT R34, R4, 0x7610, R34 ;  /* 0x0000761004227816 */ /* 0x000fc40000000022 */
[----:B------:R-:W-:Y:S02]  /*7340*/  SHF.L.U32 R5, R5, 0x1f, RZ ;  /* 0x0000001f05057819 */ /* 0x000fe400000006ff */
[----:B------:R-:W-:Y:S02]  /*7350*/  ISETP.GE.AND P1, PT, R157, R14, PT ;  /* 0x0000000e9d00720c */ /* 0x000fe40003f26270 */
[----:B------:R-:W1:Y:S01]  /*7360*/  SYNCS.PHASECHK.TRANS64.TRYWAIT P0, [R2+URZ+0x16800], R5 ;  /* 0x01680005020075a7 */ /* 0x000e62000800017f */
[----:B0-----:R-:W-:-:S05]  /*7370*/  VIADD R43, R35, 0xffffff80 ;  /* 0xffffff80232b7836 */ /* 0x001fca0000000000 */
[----:B------:R-:W-:-:S04]  /*7380*/  SHF.R.S32.HI R35, RZ, 0x1f, R43 ;  /* 0x0000001fff237819 */ /* 0x000fc8000001142b */
[----:B------:R-:W-:-:S04]  /*7390*/  LEA.HI R35, R35, R43, RZ, 0x5 ;  /* 0x0000002b23237211 */ /* 0x000fc800078f28ff */
[----:B------:R-:W-:Y:S01]  /*73a0*/  SHF.R.S32.HI R35, RZ, 0x5, R35 ;  /* 0x00000005ff237819 */ /* 0x000fe20000011423 */
[C---:B----4-:R-:W-:Y:S01]  /*73b0*/  IMAD.SHL.U32 R0, R42.reuse, 0x40, RZ ;  /* 0x000000402a007824 */ /* 0x050fe200078e00ff */
[----:B------:R-:W-:-:S04]  /*73c0*/  LOP3.LUT P2, RZ, R42, 0x4, RZ, 0xc0, !PT ;  /* 0x000000042aff7812 */ /* 0x000fc8000784c0ff */
[----:B---3--:R-:W-:-:S04]  /*73d0*/  LOP3.LUT R3, R0, 0x1c0, RZ, 0xc0, !PT ;  /* 0x000001c000037812 */ /* 0x008fc800078ec0ff */
[----:B------:R-:W-:Y:S02]  /*73e0*/  LOP3.LUT R0, R3, 0x18, R16, 0xf8, !PT ;  /* 0x0000001803007812 */ /* 0x000fe400078ef810 */
[----:B------:R-:W-:-:S04]  /*73f0*/  SHF.R.U32.HI R3, RZ, 0x3, R3 ;  /* 0x00000003ff037819 */ /* 0x000fc80000011603 */
[----:B------:R-:W-:Y:S01]  /*7400*/  LOP3.LUT R0, R0, R3, RZ, 0x3c, !PT ;  /* 0x0000000300007212 */ /* 0x000fe200078e3cff */
[----:B------:R-:W-:-:S05]  /*7410*/  IMAD.MOV.U32 R3, RZ, RZ, R21 ;  /* 0x000000ffff037224 */ /* 0x000fca00078e0015 */
[----:B------:R-:W-:Y:S01]  /*7420*/  PRMT R36, R3, 0x7610, R36 ;  /* 0x0000761003247816 */ /* 0x000fe20000000024 */
[----:B------:R-:W-:Y:S02]  /*7430*/  IMAD R3, R35, 0x200, R0 ;  /* 0x0000020023037824 */ /* 0x000fe400078e0200 */
[----:B------:R-:W-:Y:S02]  /*7440*/  IMAD.MOV.U32 R0, RZ, RZ, R13 ;  /* 0x000000ffff007224 */ /* 0x000fe400078e000d */
[----:B------:R-:W-:-:S03]  /*7450*/  IMAD R3, R3, 0x2, R2 ;  /* 0x0000000203037824 */ /* 0x000fc600078e0202 */
[----:B------:R-:W-:Y:S01]  /*7460*/  PRMT R41, R0, 0x7610, R41 ;  /* 0x0000761000297816 */ /* 0x000fe20000000029 */
[C---:B------:R-:W-:Y:S02]  /*7470*/  VIADD R4, R3.reuse, 0x8400 ;  /* 0x0000840003047836 */ /* 0x040fe40000000000 */
[----:B------:R-:W-:Y:S01]  /*7480*/  VIADD R0, R3, 0x8440 ;  /* 0x0000844003007836 */ /* 0x000fe20000000000 */
[----:B-1----:R-:W-:Y:S06]  /*7490*/  @!P0 BRA `(.L_x_1658) ;  /* 0x0000019c00348947 */ /* 0x002fec0003800000 */
.L_x_1936:
[----:B------:R-:W-:Y:S05]  /*74a0*/  BSYNC B1 ;  /* 0x0000000000017941 */ /* 0x000fea0003800000 */
.L_x_1657:
[----:B------:R-:W-:Y:S01]  /*74b0*/  BSSY B1, `(.L_x_1659) ;  /* 0x0000068000017945 */ /* 0x000fe20003800000 */
[----:B------:R-:W-:Y:S01]  /*74c0*/  PRMT R35, R6, 0x7610, R35 ;  /* 0x0000761006237816 */ /* 0x000fe20000000023 */
[----:B------:R-:W-:Y:S02]  /*74d0*/  @P2 VIADD R0, R4, 0xffffffc0 ;  /* 0xffffffc004002836 */ /* 0x000fe40000000000 */
[----:B------:R-:W-:Y:S05]  /*74e0*/  @P1 BRA `(.L_x_1660) ;  /* 0x0000000400901947 */ /* 0x000fea0003800000 */
[----:B------:R-:W2:Y:S01]  /*74f0*/  LDL R7, [R1+0xc] ;  /* 0x00000c0001077983 */ /* 0x000ea20000100800 */
[----:B0-----:R-:W0:Y:S01]  /*7500*/  LDC R5, c[0x0][0x3f4] ;  /* 0x0000fd00ff057b82 */ /* 0x001e220000000800 */
[----:B------:R-:W-:Y:S01]  /*7510*/  BSSY B2, `(.L_x_1661) ;  /* 0x0000032000027945 */ /* 0x000fe20003800000 */
[-C--:B0-----:R-:W-:Y:S02]  /*7520*/  ISETP.GE.AND P0, PT, R152, R5.reuse, PT ;  /* 0x000000059800720c */ /* 0x081fe40003f06270 */
[----:B--2---:R-:W-:-:S11]  /*7530*/  ISETP.GE.AND P1, PT, R7, R5, PT ;  /* 0x000000050700720c */ /* 0x004fd60003f26270 */
[----:B------:R-:W-:Y:S05]  /*7540*/  @P0 BRA `(.L_x_1662) ;  /* 0x0000000000b80947 */ /* 0x000fea0003800000 */
[----:B------:R-:W0:Y:S01]  /*7550*/  LDS.128 R4, [R3+0x8400] ;  /* 0x0084000003047984 */ /* 0x000e220000000c00 */
[----:B------:R-:W-:Y:S02]  /*7560*/  SHF.R.U32.HI R46, RZ, 0x10, R31 ;  /* 0x00000010ff2e7819 */ /* 0x000fe4000001161f */
[----:B------:R-:W-:Y:S02]  /*7570*/  SHF.R.U32.HI R43, RZ, 0x10, R33 ;  /* 0x00000010ff2b7819 */ /* 0x000fe40000011621 */
[----:B------:R-:W-:Y:S02]  /*7580*/  PRMT R46, R36, 0x5432, R46 ;  /* 0x00005432242e7816 */ /* 0x000fe4000000002e */
[----:B------:R-:W-:Y:S02]  /*7590*/  SHF.R.U64 R45, R30, 0x10, R31 ;  /* 0x000000101e2d7819 */ /* 0x000fe4000000121f */
[----:B------:R-:W-:Y:S01]  /*75a0*/  PRMT R43, R47, 0x5410, R43 ;  /* 0x000054102f2b7816 */ /* 0x000fe2000000002b */
[----:B------:R-:W-:Y:S01]  /*75b0*/  IMAD.U32 R47, R46, 0x10000, RZ ;  /* 0x000100002e2f7824 */ /* 0x000fe200078e00ff */
[----:B------:R-:W-:-:S02]  /*75c0*/  SHF.R.U64 R42, R32, 0x10, R33 ;  /* 0x00000010202a7819 */ /* 0x000fc40000001221 */
[----:B------:R-:W-:Y:S01]  /*75d0*/  PRMT R45, R44, 0x5410, R45 ;  /* 0x000054102c2d7816 */ /* 0x000fe2000000002d */
[C---:B------:R-:W-:Y:S01]  /*75e0*/  IMAD.U32 R44, R43.reuse, 0x10000, RZ ;  /* 0x000100002b2c7824 */ /* 0x040fe200078e00ff */
[----:B------:R-:W-:Y:S02]  /*75f0*/  LOP3.LUT R46, R46, 0xffff0000, RZ, 0xc0, !PT ;  /* 0xffff00002e2e7812 */ /* 0x000fe400078ec0ff */
[----:B------:R-:W-:Y:S02]  /*7600*/  LOP3.LUT R43, R43, 0xffff0000, RZ, 0xc0, !PT ;  /* 0xffff00002b2b7812 */ /* 0x000fe400078ec0ff */
[----:B------:R-:W-:Y:S02]  /*7610*/  PRMT R42, R37, 0x5432, R42 ;  /* 0x00005432252a7816 */ /* 0x000fe4000000002a */
[C---:B0-----:R-:W-:Y:S01]  /*7620*/  LOP3.LUT R31, R6.reuse, 0xffff0000, RZ, 0xc0, !PT ;  /* 0xffff0000061f7812 */ /* 0x041fe200078ec0ff */
[----:B------:R-:W-:Y:S01]  /*7630*/  IMAD.U32 R30, R6, 0x10000, RZ ;  /* 0x00010000061e7824 */ /* 0x000fe200078e00ff */
[C---:B------:R-:W-:Y:S01]  /*7640*/  LOP3.LUT R33, R7.reuse, 0xffff0000, RZ, 0xc0, !PT ;  /* 0xffff000007217812 */ /* 0x040fe200078ec0ff */
[----:B------:R-:W-:-:S02]  /*7650*/  IMAD.U32 R32, R7, 0x10000, RZ ;  /* 0x0001000007207824 */ /* 0x000fc400078e00ff */
[CC--:B------:R-:W-:Y:S01]  /*7660*/  FMUL.FTZ R49, R31.reuse, R47.reuse ;  /* 0x0000002f1f317220 */ /* 0x0c0fe20000410000 */
[----:B------:R-:W-:Y:S01]  /*7670*/  FMUL.FTZ R48, R31, R44 ;  /* 0x0000002c1f307220 */ /* 0x000fe20000410000 */
[----:B------:R-:W-:Y:S01]  /*7680*/  FMUL.FTZ R31, R33, R46 ;  /* 0x0000002e211f7220 */ /* 0x000fe20000410000 */
[----:B------:R-:W-:Y:S02]  /*7690*/  IMAD.U32 R6, R4, 0x10000, RZ ;  /* 0x0001000004067824 */ /* 0x000fe400078e00ff */
[C---:B------:R-:W-:Y:S01]  /*76a0*/  FFMA.FTZ R49, R30.reuse, R44, -R49 ;  /* 0x0000002c1e317223 */ /* 0x040fe20000010831 */
[----:B------:R-:W-:Y:S01]  /*76b0*/  FFMA.FTZ R48, R30, R47, R48 ;  /* 0x0000002f1e307223 */ /* 0x000fe20000010030 */
[-C--:B------:R-:W-:Y:S01]  /*76c0*/  FFMA.FTZ R47, R32, R43.reuse, -R31 ;  /* 0x0000002b202f7223 */ /* 0x080fe2000001081f */
[C---:B------:R-:W-:Y:S01]  /*76d0*/  IMAD.U32 R7, R5.reuse, 0x10000, RZ ;  /* 0x0001000005077824 */ /* 0x040fe200078e00ff */
[----:B------:R-:W-:Y:S01]  /*76e0*/  LOP3.LUT R4, R4, 0xffff0000, RZ, 0xc0, !PT ;  /* 0xffff000004047812 */ /* 0x000fe200078ec0ff */
[C---:B------:R-:W-:Y:S01]  /*76f0*/  IMAD.U32 R31, R42.reuse, 0x10000, RZ ;  /* 0x000100002a1f7824 */ /* 0x040fe200078e00ff */
[----:B------:R-:W-:Y:S01]  /*7700*/  LOP3.LUT R5, R5, 0xffff0000, RZ, 0xc0, !PT ;  /* 0xffff000005057812 */ /* 0x000fe200078ec0ff */
[----:B------:R-:W-:Y:S01]  /*7710*/  FMUL.FTZ R51, R33, R43 ;  /* 0x0000002b21337220 */ /* 0x000fe20000410000 */
[C---:B------:R-:W-:Y:S01]  /*7720*/  LOP3.LUT R30, R45.reuse, 0xffff0000, RZ, 0xc0, !PT ;  /* 0xffff00002d1e7812 */ /* 0x040fe200078ec0ff */
[----:B------:R-:W-:Y:S01]  /*7730*/  IMAD.U32 R33, R45, 0x10000, RZ ;  /* 0x000100002d217824 */ /* 0x000fe200078e00ff */
[----:B------:R-:W-:Y:S01]  /*7740*/  LOP3.LUT R42, R42, 0xffff0000, RZ, 0xc0, !PT ;  /* 0xffff00002a2a7812 */ /* 0x000fe200078ec0ff */
[----:B------:R-:W-:Y:S01]  /*7750*/  FFMA.FTZ R46, R32, R46, R51 ;  /* 0x0000002e202e7223 */ /* 0x000fe20000010033 */
[C---:B------:R-:W-:Y:S01]  /*7760*/  FMUL.FTZ R32, R4.reuse, R31 ;  /* 0x0000001f04207220 */ /* 0x040fe20000410000 */
[-C--:B------:R-:W-:Y:S01]  /*7770*/  FMUL.FTZ R43, R4, R33.reuse ;  /* 0x00000021042b7220 */ /* 0x080fe20000410000 */
[C---:B------:R-:W-:Y:S01]  /*7780*/  FMUL.FTZ R44, R5.reuse, R30 ;  /* 0x0000001e052c7220 */ /* 0x040fe20000410000 */
[-C--:B------:R-:W-:Y:S01]  /*7790*/  FMUL.FTZ R45, R5, R42.reuse ;  /* 0x0000002a052d7220 */ /* 0x080fe20000410000 */
[C---:B------:R-:W-:Y:S01]  /*77a0*/  FFMA.FTZ R33, R6.reuse, R33, R32 ;  /* 0x0000002106217223 */ /* 0x040fe20000010020 */
[----:B------:R-:W-:Y:S01]  /*77b0*/  FFMA.FTZ R4, R6, R31, -R43 ;  /* 0x0000001f06047223 */ /* 0x000fe2000001082b */
[C---:B------:R-:W-:Y:S01]  /*77c0*/  FFMA.FTZ R5, R7.reuse, R42, -R44 ;  /* 0x0000002a07057223 */ /* 0x040fe2000001082c */
[----:B------:R-:W-:Y:S01]  /*77d0*/  FFMA.FTZ R30, R7, R30, R45 ;  /* 0x0000001e071e7223 */ /* 0x000fe2000001002d */
[----:B------:R-:W-:-:S02]  /*77e0*/  F2FP.BF16.F32.PACK_AB R6, R48, R49 ;  /* 0x000000313006723e */ /* 0x000fc400000010ff */
[----:B------:R-:W-:Y:S02]  /*77f0*/  F2FP.BF16.F32.PACK_AB R7, R46, R47 ;  /* 0x0000002f2e07723e */ /* 0x000fe400000010ff */
[----:B------:R-:W-:Y:S02]  /*7800*/  F2FP.BF16.F32.PACK_AB R4, R33, R4 ;  /* 0x000000042104723e */ /* 0x000fe400000010ff */
[----:B------:R-:W-:-:S05]  /*7810*/  F2FP.BF16.F32.PACK_AB R5, R30, R5 ;  /* 0x000000051e05723e */ /* 0x000fca00000010ff */
[----:B------:R0:W-:Y:S02]  /*7820*/  STS.128 [R3+0x8400], R4 ;  /* 0x0084000403007388 */ /* 0x0001e40000000c00 */
.L_x_1662:
[----:B------:R-:W-:Y:S05]  /*7830*/  BSYNC B2 ;  /* 0x0000000000027941 */ /* 0x000fea0003800000 */
.L_x_1661:
[----:B------:R-:W-:Y:S05]  /*7840*/  @P1 BRA `(.L_x_1660) ;  /* 0x0000000000b81947 */ /* 0x000fea0003800000 */
[----:B0-----:R-:W0:Y:S01]  /*7850*/  LDS.128 R4, [R0] ;  /* 0x0000000000047984 */ /* 0x001e220000000c00 */
[----:B------:R-:W-:Y:S02]  /*7860*/  SHF.R.U64 R30, R24, 0x10, R25 ;  /* 0x00000010181e7819 */ /* 0x000fe40000001219 */
[--C-:B------:R-:W-:Y:S02]  /*7870*/  SHF.R.U64 R24, R26, 0x10, R27.reuse ;  /* 0x000000101a187819 */ /* 0x100fe4000000121b */
[----:B------:R-:W-:Y:S02]  /*7880*/  SHF.R.U32.HI R27, RZ, 0x10, R27 ;  /* 0x00000010ff1b7819 */ /* 0x000fe4000001161b */
[----:B------:R-:W-:Y:S02]  /*7890*/  SHF.R.U32.HI R31, RZ, 0x10, R25 ;  /* 0x00000010ff1f7819 */ /* 0x000fe40000011619 */
[----:B------:R-:W-:Y:S02]  /*78a0*/  PRMT R40, R40, 0x5410, R27 ;  /* 0x0000541028287816 */ /* 0x000fe4000000001b */
[----:B------:R-:W-:-:S02]  /*78b0*/  PRMT R31, R50, 0x5410, R31 ;  /* 0x00005410321f7816 */ /* 0x000fc4000000001f */
[----:B------:R-:W-:Y:S01]  /*78c0*/  PRMT R30, R39, 0x5432, R30 ;  /* 0x00005432271e7816 */ /* 0x000fe2000000001e */
[C---:B------:R-:W-:Y:S01]  /*78d0*/  IMAD.U32 R33, R40.reuse, 0x10000, RZ ;  /* 0x0001000028217824 */ /* 0x040fe200078e00ff */
[----:B------:R-:W-:Y:S01]  /*78e0*/  LOP3.LUT R40, R40, 0xffff0000, RZ, 0xc0, !PT ;  /* 0xffff000028287812 */ /* 0x000fe200078ec0ff */
[C---:B------:R-:W-:Y:S01]  /*78f0*/  IMAD.U32 R32, R31.reuse, 0x10000, RZ ;  /* 0x000100001f207824 */ /* 0x040fe200078e00ff */
[----:B------:R-:W-:Y:S02]  /*7900*/  LOP3.LUT R31, R31, 0xffff0000, RZ, 0xc0, !PT ;  /* 0xffff00001f1f7812 */ /* 0x000fe400078ec0ff */
[----:B------:R-:W-:Y:S02]  /*7910*/  PRMT R39, R39, 0x5410, R24 ;  /* 0x0000541027277816 */ /* 0x000fe40000000018 */
[C---:B0-----:R-:W-:Y:S01]  /*7920*/  LOP3.LUT R25, R6.reuse, 0xffff0000, RZ, 0xc0, !PT ;  /* 0xffff000006197812 */ /* 0x041fe200078ec0ff */
[C---:B------:R-:W-:Y:S01]  /*7930*/  IMAD.U32 R26, R7.reuse, 0x10000, RZ ;  /* 0x00010000071a7824 */ /* 0x040fe200078e00ff */
[----:B------:R-:W-:Y:S01]  /*7940*/  LOP3.LUT R27, R7, 0xffff0000, RZ, 0xc0, !PT ;  /* 0xffff0000071b7812 */ /* 0x000fe200078ec0ff */
[----:B------:R-:W-:-:S02]  /*7950*/  IMAD.U32 R24, R6, 0x10000, RZ ;  /* 0x0001000006187824 */ /* 0x000fc400078e00ff */
[C---:B------:R-:W-:Y:S01]  /*7960*/  FMUL.FTZ R43, R25.reuse, R33 ;  /* 0x00000021192b7220 */ /* 0x040fe20000410000 */
[----:B------:R-:W-:Y:S01]  /*7970*/  FMUL.FTZ R42, R25, R32 ;  /* 0x00000020192a7220 */ /* 0x000fe20000410000 */
[----:B------:R-:W-:Y:S01]  /*7980*/  FMUL.FTZ R25, R27, R40 ;  /* 0x000000281b197220 */ /* 0x000fe20000410000 */
[----:B------:R-:W-:Y:S02]  /*7990*/  IMAD.U32 R6, R4, 0x10000, RZ ;  /* 0x0001000004067824 */ /* 0x000fe400078e00ff */
[----:B------:R-:W-:Y:S01]  /*79a0*/  FFMA.FTZ R43, R24, R32, -R43 ;  /* 0x00000020182b7223 */ /* 0x000fe2000001082b */
[----:B------:R-:W-:Y:S02]  /*79b0*/  IMAD.U32 R7, R5, 0x10000, RZ ;  /* 0x0001000005077824 */ /* 0x000fe400078e00ff */
[----:B------:R-:W-:Y:S01]  /*79c0*/  FFMA.FTZ R44, R26, R31, -R25 ;  /* 0x0000001f1a2c7223 */ /* 0x000fe20000010819 */
[----:B------:R-:W-:Y:S01]  /*79d0*/  FFMA.FTZ R42, R24, R33, R42 ;  /* 0x00000021182a7223 */ /* 0x000fe2000001002a */
[----:B------:R-:W-:Y:S01]  /*79e0*/  IMAD.U32 R25, R30, 0x10000, RZ ;  /* 0x000100001e197824 */ /* 0x000fe200078e00ff */
[----:B------:R-:W-:Y:S01]  /*79f0*/  LOP3.LUT R4, R4, 0xffff0000, RZ, 0xc0, !PT ;  /* 0xffff000004047812 */ /* 0x000fe200078ec0ff */
[----:B------:R-:W-:Y:S01]  /*7a00*/  FMUL.FTZ R33, R27, R31 ;  /* 0x0000001f1b217220 */ /* 0x000fe20000410000 */
[----:B------:R-:W-:Y:S01]  /*7a10*/  LOP3.LUT R5, R5, 0xffff0000, RZ, 0xc0, !PT ;  /* 0xffff000005057812 */ /* 0x000fe200078ec0ff */
[C---:B------:R-:W-:Y:S01]  /*7a20*/  IMAD.U32 R27, R39.reuse, 0x10000, RZ ;  /* 0x00010000271b7824 */ /* 0x040fe200078e00ff */
[----:B------:R-:W-:Y:S01]  /*7a30*/  LOP3.LUT R24, R39, 0xffff0000, RZ, 0xc0, !PT ;  /* 0xffff000027187812 */ /* 0x000fe200078ec0ff */
[----:B------:R-:W-:Y:S01]  /*7a40*/  FFMA.FTZ R39, R26, R40, R33 ;  /* 0x000000281a277223 */ /* 0x000fe20000010021 */
[----:B------:R-:W-:Y:S01]  /*7a50*/  LOP3.LUT R30, R30, 0xffff0000, RZ, 0xc0, !PT ;  /* 0xffff00001e1e7812 */ /* 0x000fe200078ec0ff */
[C---:B------:R-:W-:Y:S01]  /*7a60*/  FMUL.FTZ R31, R4.reuse, R27 ;  /* 0x0000001b041f7220 */ /* 0x040fe20000410000 */
[----:B------:R-:W-:Y:S01]  /*7a70*/  FMUL.FTZ R26, R4, R25 ;  /* 0x00000019041a7220 */ /* 0x000fe20000410000 */
[----:B------:R-:W-:-:S02]  /*7a80*/  FMUL.FTZ R32, R5, R24 ;  /* 0x0000001805207220 */ /* 0x000fc40000410000 */
[-C--:B------:R-:W-:Y:S01]  /*7a90*/  FMUL.FTZ R33, R5, R30.reuse ;  /* 0x0000001e05217220 */ /* 0x080fe20000410000 */
[C---:B------:R-:W-:Y:S01]  /*7aa0*/  FFMA.FTZ R4, R6.reuse, R25, -R31 ;  /* 0x0000001906047223 */ /* 0x040fe2000001081f */
[----:B------:R-:W-:Y:S01]  /*7ab0*/  FFMA.FTZ R27, R6, R27, R26 ;  /* 0x0000001b061b7223 */ /* 0x000fe2000001001a */
[C---:B------:R-:W-:Y:S01]  /*7ac0*/  FFMA.FTZ R5, R7.reuse, R30, -R32 ;  /* 0x0000001e07057223 */ /* 0x040fe20000010820 */
[----:B------:R-:W-:Y:S01]  /*7ad0*/  FFMA.FTZ R24, R7, R24, R33 ;  /* 0x0000001807187223 */ /* 0x000fe20000010021 */
[----:B------:R-:W-:Y:S02]  /*7ae0*/  F2FP.BF16.F32.PACK_AB R6, R42, R43 ;  /* 0x0000002b2a06723e */ /* 0x000fe400000010ff */
[----:B------:R-:W-:Y:S02]  /*7af0*/  F2FP.BF16.F32.PACK_AB R7, R39, R44 ;  /* 0x0000002c2707723e */ /* 0x000fe400000010ff */
[----:B------:R-:W-:Y:S02]  /*7b00*/  F2FP.BF16.F32.PACK_AB R4, R27, R4 ;  /* 0x000000041b04723e */ /* 0x000fe400000010ff */
[----:B------:R-:W-:-:S05]  /*7b10*/  F2FP.BF16.F32.PACK_AB R5, R24, R5 ;  /* 0x000000051805723e */ /* 0x000fca00000010ff */
[----:B------:R1:W-:Y:S02]  /*7b20*/  STS.128 [R0], R4 ;  /* 0x0000000400007388 */ /* 0x0003e40000000c00 */
.L_x_1660:
[----:B------:R-:W-:Y:S05]  /*7b30*/  BSYNC B1 ;  /* 0x0000000000017941 */ /* 0x000fea0003800000 */
.L_x_1659:
[----:B01----:R-:W-:-:S05]  /*7b40*/  VIADD R4, R157, 0x60 ;  /* 0x000000609d047836 */ /* 0x003fca0000000000 */
[----:B------:R-:W-:-:S13]  /*7b50*/  ISETP.GE.AND P0, PT, R4, R14, PT ;  /* 0x0000000e0400720c */ /* 0x000fda0003f06270 */
[----:B------:R-:W-:Y:S05]  /*7b60*/  @P0 BRA `(.L_x_1663) ;  /* 0x0000001c00240947 */ /* 0x000fea0003800000 */
[----:B------:R-:W2:Y:S01]  /*7b70*/  LDL R4, [R1+0xc] ;  /* 0x00000c0001047983 */ /* 0x000ea20000100800 */
[----:B------:R-:W0:Y:S01]  /*7b80*/  LDC R5, c[0x0][0x3f4] ;  /* 0x0000fd00ff057b82 */ /* 0x000e220000000800 */
[----:B------:R-:W-:Y:S01]  /*7b90*/  BSSY B1, `(.L_x_1664) ;  /* 0x0000032000017945 */ /* 0x000fe20003800000 */
[-C--:B0-----:R-:W-:Y:S02]  /*7ba0*/  ISETP.GE.AND P0, PT, R152, R5.reuse, PT ;  /* 0x000000059800720c */ /* 0x081fe40003f06270 */
[----:B--2---:R-:W-:-:S11]  /*7bb0*/  ISETP.GE.AND P1, PT, R4, R5, PT ;  /* 0x000000050400720c */ /* 0x004fd60003f26270 */
[----:B------:R-:W-:Y:S05]  /*7bc0*/  @P0 BRA `(.L_x_1665) ;  /* 0x0000000000b80947 */ /* 0x000fea0003800000 */
[----:B------:R-:W0:Y:S01]  /*7bd0*/  LDS.128 R4, [R3+0xb400] ;  /* 0x00b4000003047984 */ /* 0x000e220000000c00 */
[----:B------:R-:W-:Y:S02]  /*7be0*/  SHF.R.U64 R25, R12, 0x10, R13 ;  /* 0x000000100c197819 */ /* 0x000fe4000000120d */
[--C-:B------:R-:W-:Y:S02]  /*7bf0*/  SHF.R.U64 R12, R20, 0x10, R21.reuse ;  /* 0x00000010140c7819 */ /* 0x100fe40000001215 */
[----:B------:R-:W-:Y:S02]  /*7c00*/  SHF.R.U32.HI R21, RZ, 0x10, R21 ;  /* 0x00000010ff157819 */ /* 0x000fe40000011615 */
[----:B------:R-:W-:Y:S02]  /*7c10*/  SHF.R.U32.HI R14, RZ, 0x10, R13 ;  /* 0x00000010ff0e7819 */ /* 0x000fe4000001160d */
[----:B------:R-:W-:Y:S02]  /*7c20*/  PRMT R36, R36, 0x5410, R21 ;  /* 0x0000541024247816 */ /* 0x000fe40000000015 */
[----:B------:R-:W-:-:S02]  /*7c30*/  PRMT R41, R41, 0x5410, R14 ;  /* 0x0000541029297816 */ /* 0x000fc4000000000e */
[----:B------:R-:W-:Y:S01]  /*7c40*/  PRMT R37, R37, 0x5410, R12 ;  /* 0x0000541025257816 */ /* 0x000fe2000000000c */
[----:B------:R-:W-:Y:S01]  /*7c50*/  IMAD.U32 R24, R36, 0x10000, RZ ;  /* 0x0001000024187824 */ /* 0x000fe200078e00ff */
[----:B------:R-:W-:Y:S01]  /*7c60*/  PRMT R38, R38, 0x5410, R25 ;  /* 0x0000541026267816 */ /* 0x000fe20000000019 */
[C---:B------:R-:W-:Y:S01]  /*7c70*/  IMAD.U32 R21, R41.reuse, 0x10000, RZ ;  /* 0x0001000029157824 */ /* 0x040fe200078e00ff */
[----:B------:R-:W-:Y:S02]  /*7c80*/  LOP3.LUT R25, R36, 0xffff0000, RZ, 0xc0, !PT ;  /* 0xffff000024197812 */ /* 0x000fe400078ec0ff */
[----:B------:R-:W-:Y:S02]  /*7c90*/  LOP3.LUT R41, R41, 0xffff0000, RZ, 0xc0, !PT ;  /* 0xffff000029297812 */ /* 0x000fe400078ec0ff */
[C---:B0-----:R-:W-:Y:S01]  /*7ca0*/  LOP3.LUT R13, R6.reuse, 0xffff0000, RZ, 0xc0, !PT ;  /* 0xffff0000060d7812 */ /* 0x041fe200078ec0ff */
[----:B------:R-:W-:Y:S01]  /*7cb0*/  IMAD.U32 R12, R6, 0x10000, RZ ;  /* 0x00010000060c7824 */ /* 0x000fe200078e00ff */
[C---:B------:R-:W-:Y:S01]  /*7cc0*/  LOP3.LUT R20, R7.reuse, 0xffff0000, RZ, 0xc0, !PT ;  /* 0xffff000007147812 */ /* 0x040fe200078ec0ff */
[----:B------:R-:W-:-:S02]  /*7cd0*/  IMAD.U32 R14, R7, 0x10000, RZ ;  /* 0x00010000070e7824 */ /* 0x000fc400078e00ff */
[CC--:B------:R-:W-:Y:S01]  /*7ce0*/  FMUL.FTZ R27, R13.reuse, R24.reuse ;  /* 0x000000180d1b7220 */ /* 0x0c0fe20000410000 */
[-C--:B------:R-:W-:Y:S01]  /*7cf0*/  FMUL.FTZ R13, R13, R21.reuse ;  /* 0x000000150d0d7220 */ /* 0x080fe20000410000 */
[C---:B------:R-:W-:Y:S01]  /*7d00*/  IMAD.U32 R6, R4.reuse, 0x10000, RZ ;  /* 0x0001000004067824 */ /* 0x040fe200078e00ff */
[----:B------:R-:W-:Y:S01]  /*7d10*/  LOP3.LUT R4, R4, 0xffff0000, RZ, 0xc0, !PT ;  /* 0xffff000004047812 */ /* 0x000fe200078ec0ff */
[C---:B------:R-:W-:Y:S02]  /*7d20*/  IMAD.U32 R7, R5.reuse, 0x10000, RZ ;  /* 0x0001000005077824 */ /* 0x040fe400078e00ff */
[C---:B------:R-:W-:Y:S01]  /*7d30*/  FFMA.FTZ R31, R12.reuse, R24, R13 ;  /* 0x000000180c1f7223 */ /* 0x040fe2000001000d */
[----:B------:R-:W-:Y:S01]  /*7d40*/  FFMA.FTZ R26, R12, R21, -R27 ;  /* 0x000000150c1a7223 */ /* 0x000fe2000001081b */
[----:B------:R-:W-:Y:S01]  /*7d50*/  IMAD.U32 R13, R38, 0x10000, RZ ;  /* 0x00010000260d7824 */ /* 0x000fe200078e00ff */
[----:B------:R-:W-:Y:S01]  /*7d60*/  LOP3.LUT R5, R5, 0xffff0000, RZ, 0xc0, !PT ;  /* 0xffff000005057812 */ /* 0x000fe200078ec0ff */
[C---:B------:R-:W-:Y:S01]  /*7d70*/  FMUL.FTZ R33, R20.reuse, R25 ;  /* 0x0000001914217220 */ /* 0x040fe20000410000 */
[-C--:B------:R-:W-:Y:S01]  /*7d80*/  FMUL.FTZ R27, R20, R41.reuse ;  /* 0x00000029141b7220 */ /* 0x080fe20000410000 */
        /* <DEDUP_REMOVED lines=18> */
.L_x_1665:
[----:B------:R-:W-:Y:S05]  /*7eb0*/  BSYNC B1 ;  /* 0x0000000000017941 */ /* 0x000fea0003800000 */
.L_x_1664:
[----:B------:R-:W-:Y:S05]  /*7ec0*/  @P1 BRA `(.L_x_1663) ;  /* 0x00000018004c1947 */ /* 0x000fea0003800000 */
[----:B0-----:R-:W0:Y:S01]  /*7ed0*/  LDS.128 R4, [R0+0x3000] ;  /* 0x0030000000047984 */ /* 0x001e220000000c00 */
        /* <DEDUP_REMOVED lines=16> */
[CC--:B------:R-:W-:Y:S01]  /*7fe0*/  FMUL.FTZ R13, R9.reuse, R12.reuse ;  /* 0x0000000c090d7220 */ /* 0x0c0fe20000410000 */
[----:B------:R-:W-:Y:S01]  /*7ff0*/  FMUL.FTZ R9, R9, R11 ;  /* 0x0000000b09097220 */ /* 0x000fe20000410000 */
[C---:B------:R-:W-:Y:S01]  /*8000*/  FMUL.FTZ R21, R7.reuse, R29 ;  /* 0x0000001d07157220 */ /* 0x040fe20000410000 */
[----:B------:R-:W-:Y:S02]  /*8010*/  IMAD.U32 R3, R4, 0x10000, RZ ;  /* 0x0001000004037824 */ /* 0x000fe400078e00ff */
[C---:B------:R-:W-:Y:S01]  /*8020*/  FFMA.FTZ R13, R8.reuse, R11, -R13 ;  /* 0x0000000b080d7223 */ /* 0x040fe2000001080d */
[----:B------:R-:W-:Y:S01]  /*8030*/  FFMA.FTZ R14, R8, R12, R9 ;  /* 0x0000000c080e7223 */ /* 0x000fe20000010009 */
[-C--:B------:R-:W-:Y:S01]  /*8040*/  FMUL.FTZ R9, R7, R35.reuse ;  /* 0x0000002307097220 */ /* 0x080fe20000410000 */
[----:B------:R-:W-:Y:S01]  /*8050*/  IMAD.U32 R6, R5, 0x10000, RZ ;  /* 0x0001000005067824 */ /* 0x000fe200078e00ff */
[----:B------:R-:W-:Y:S01]  /*8060*/  LOP3.LUT R4, R4, 0xffff0000, RZ, 0xc0, !PT ;  /* 0xffff000004047812 */ /* 0x000fe200078ec0ff */
[----:B------:R-:W-:Y:S01]  /*8070*/  IMAD.U32 R8, R15, 0x10000, RZ ;  /* 0x000100000f087824 */ /* 0x000fe200078e00ff */
[----:B------:R-:W-:Y:S01]  /*8080*/  LOP3.LUT R5, R5, 0xffff0000, RZ, 0xc0, !PT ;  /* 0xffff000005057812 */ /* 0x000fe200078ec0ff */
[----:B------:R-:W-:Y:S01]  /*8090*/  IMAD.U32 R7, R34, 0x10000, RZ ;  /* 0x0001000022077824 */ /* 0x000fe200078e00ff */
[----:B------:R-:W-:Y:S01]  /*80a0*/  LOP3.LUT R15, R15, 0xffff0000, RZ, 0xc0, !PT ;  /* 0xffff00000f0f7812 */ /* 0x000fe200078ec0ff */
[----:B------:R-:W-:Y:S01]  /*80b0*/  FFMA.FTZ R21, R10, R35, -R21 ;  /* 0x000000230a157223 */ /* 0x000fe20000010815 */
[----:B------:R-:W-:Y:S01]  /*80c0*/  LOP3.LUT R34, R34, 0xffff0000, RZ, 0xc0, !PT ;  /* 0xffff000022227812 */ /* 0x000fe200078ec0ff */
[----:B------:R-:W-:Y:S01]  /*80d0*/  FFMA.FTZ R20, R10, R29, R9 ;  /* 0x0000001d0a147223 */ /* 0x000fe20000010009 */
[C---:B------:R-:W-:Y:S01]  /*80e0*/  FMUL.FTZ R10, R4.reuse, R8 ;  /* 0x00000008040a7220 */ /* 0x040fe20000410000 */
[----:B------:R-:W-:Y:S01]  /*80f0*/  FMUL.FTZ R9, R4, R7 ;  /* 0x0000000704097220 */ /* 0x000fe20000410000 */
        /* <DEDUP_REMOVED lines=10> */
[----:B------:R1:W-:Y:S01]  /*81a0*/  STS.128 [R0+0x3000], R4 ;  /* 0x0030000400007388 */ /* 0x0003e20000000c00 */
[----:B------:R-:W-:Y:S05]  /*81b0*/  BRA `(.L_x_1663) ;  /* 0x0000001400907947 */ /* 0x000fea0003800000 */
.L_x_1650:
[----:B------:R-:W0:Y:S01]  /*81c0*/  S2R R0, SR_TID.X ;  /* 0x0000000000007919 */ /* 0x000e220000002100 */
[----:B------:R-:W3:Y:S01]  /*81d0*/  LDC R32, c[0x0][0x448] ;  /* 0x00011200ff207b82 */ /* 0x000ee20000000800 */
[----:B------:R-:W-:Y:S01]  /*81e0*/  ULDC.64 UR4, c[0x0][0x3f8] ;  /* 0x0000fe0000047ab9 */ /* 0x000fe20000000a00 */
[----:B------:R-:W-:Y:S01]  /*81f0*/  ULDC.64 UR6, c[0x0][0x408] ;  /* 0x0001020000067ab9 */ /* 0x000fe20000000a00 */
[----:B------:R-:W-:Y:S02]  /*8200*/  IMAD.MOV.U32 R4, RZ, RZ, R26 ;  /* 0x000000ffff047224 */ /* 0x000fe400078e001a */
[----:B------:R-:W-:Y:S02]  /*8210*/  IMAD.MOV.U32 R6, RZ, RZ, R24 ;  /* 0x000000ffff067224 */ /* 0x000fe400078e0018 */
[----:B------:R-:W-:Y:S01]  /*8220*/  IMAD.MOV.U32 R7, RZ, RZ, R33 ;  /* 0x000000ffff077224 */ /* 0x000fe200078e0021 */
[----:B---3--:R-:W-:Y:S01]  /*8230*/  ISETP.NE.AND P0, PT, R32, 0x1, PT ;  /* 0x000000012000780c */ /* 0x008fe20003f05270 */
[----:B0-----:R-:W-:-:S05]  /*8240*/  VIADD R0, R0, 0xffffff80 ;  /* 0xffffff8000007836 */ /* 0x001fca0000000000 */
[----:B------:R-:W-:-:S07]  /*8250*/  SHF.R.S32.HI R3, RZ, 0x1f, R0 ;  /* 0x0000001fff037819 */ /* 0x000fce0000011400 */
[----:B------:R-:W0:Y:S01]  /*8260*/  @P0 LDC R5, c[0x0][0x450] ;  /* 0x00011400ff050b82 */ /* 0x000e220000000800 */
[----:B------:R-:W-:-:S04]  /*8270*/  LEA.HI R3, R3, R0, RZ, 0x2 ;  /* 0x0000000003037211 */ /* 0x000fc800078f10ff */
[----:B------:R-:W-:-:S04]  /*8280*/  LOP3.LUT R3, R3, 0xfffffffc, RZ, 0xc0, !PT ;  /* 0xfffffffc03037812 */ /* 0x000fc800078ec0ff */
[----:B------:R-:W-:Y:S02]  /*8290*/  IADD3 R3, R0, -R3, RZ ;  /* 0x8000000300037210 */ /* 0x000fe40007ffe0ff */
[----:B------:R-:W3:Y:S03]  /*82a0*/  @P0 LDC R0, c[0x0][0x44c] ;  /* 0x00011300ff000b82 */ /* 0x000ee60000000800 */
[----:B------:R-:W-:-:S04]  /*82b0*/  IMAD R3, R3, 0x60, R35 ;  /* 0x0000006003037824 */ /* 0x000fc800078e0223 */
[----:B---3--:R-:W-:-:S05]  /*82c0*/  @P0 IMAD.HI.U32 R0, R3, R0, RZ ;  /* 0x0000000003000227 */ /* 0x008fca00078e00ff */
[----:B0-----:R-:W-:Y:S01]  /*82d0*/  @P0 SHF.R.U32.HI R3, RZ, R5, R0 ;  /* 0x00000005ff030219 */ /* 0x001fe20000011600 */
[----:B------:R-:W-:-:S03]  /*82e0*/  IMAD.MOV.U32 R5, RZ, RZ, R31 ;  /* 0x000000ffff057224 */ /* 0x000fc600078e001f */
        /* <DEDUP_REMOVED lines=17> */
[----:B------:R-:W0:Y:S01]  /*8400*/  LDC R41, c[0x0][0x3f4] ;  /* 0x0000fd00ff297b82 */ /* 0x000e220000000800 */
[----:B------:R-:W3:Y:S01]  /*8410*/  SHFL.IDX PT, R3, R25, RZ, 0x1c1f ;  /* 0x001c1fff19037589 */ /* 0x000ee200000e0000 */
[----:B------:R-:W-:-:S03]  /*8420*/  IMAD R32, R155, R32, RZ ;  /* 0x000000209b207224 */ /* 0x000fc600078e02ff */
[----:B------:R-:W4:Y:S04]  /*8430*/  SHFL.IDX PT, R0, R26, RZ, 0x1c1f ;  /* 0x001c1fff1a007589 */ /* 0x000f2800000e0000 */
[----:B-1----:R-:W1:Y:S04]  /*8440*/  SHFL.IDX PT, R14, R27, RZ, 0x1c1f ;  /* 0x001c1fff1b0e7589 */ /* 0x002e6800000e0000 */
[----:B------:R-:W5:Y:S01]  /*8450*/  SHFL.IDX PT, R4, R24, RZ, 0x1c1f ;  /* 0x001c1fff18047589 */ /* 0x000f6200000e0000 */
[----:B0-----:R-:W-:-:S04]  /*8460*/  ISETP.GE.AND P0, PT, R16, R41, PT ;  /* 0x000000291000720c */ /* 0x001fc80003f06270 */
[----:B------:R-:W-:-:S13]  /*8470*/  ISETP.GE.OR P1, PT, R35, R32, P0 ;  /* 0x000000202300720c */ /* 0x000fda0000726670 */
[C---:B------:R-:W-:Y:S01]  /*8480*/  @!P1 IMAD.SHL.U32 R5, R16.reuse, 0x2, RZ ;  /* 0x0000000210059824 */ /* 0x040fe200078e00ff */
[----:B------:R-:W-:-:S04]  /*8490*/  @!P1 SHF.L.U64.HI R21, R16, 0x1, R17 ;  /* 0x0000000110159819 */ /* 0x000fc80000010211 */
[----:B---3--:R-:W-:-:S05]  /*84a0*/  @!P1 IADD3 R6, P2, R3, R5, RZ ;  /* 0x0000000503069210 */ /* 0x008fca0007f5e0ff */
[----:B----4-:R-:W-:-:S05]  /*84b0*/  @!P1 IMAD.X R7, R0, 0x1, R21, P2 ;  /* 0x0000000100079824 */ /* 0x010fca00010e0615 */
[----:B------:R-:W3:Y:S01]  /*84c0*/  @!P1 LD.E.128 R8, desc[UR42][R6.64] ;  /* 0x0000002a06089980 */ /* 0x000ee2000c101d00 */
[----:B-1----:R-:W-:-:S05]  /*84d0*/  @!P1 IADD3 R14, P2, R14, R5, RZ ;  /* 0x000000050e0e9210 */ /* 0x002fca0007f5e0ff */
[----:B-----5:R-:W-:-:S04]  /*84e0*/  @!P1 IMAD.X R3, R4, 0x1, R21, P2 ;  /* 0x0000000104039824 */ /* 0x020fc800010e0615 */
[----:B------:R-:W-:-:S05]  /*84f0*/  @!P1 IMAD.MOV.U32 R15, RZ, RZ, R3 ;  /* 0x000000ffff0f9224 */ /* 0x000fca00078e0003 */
[----:B------:R0:W4:Y:S01]  /*8500*/  @!P1 LD.E.128 R4, desc[UR42][R14.64] ;  /* 0x0000002a0e049980 */ /* 0x000122000c101d00 */
[----:B------:R-:W-:Y:S02]  /*8510*/  CS2R R36, SRZ ;  /* 0x0000000000247805 */ /* 0x000fe4000001ff00 */
[----:B------:R-:W-:Y:S02]  /*8520*/  CS2R R38, SRZ ;  /* 0x0000000000267805 */ /* 0x000fe4000001ff00 */
[----:B------:R-:W-:Y:S01]  /*8530*/  CS2R R30, SRZ ;  /* 0x00000000001e7805 */ /* 0x000fe2000001ff00 */
[----:B------:R-:W1:Y:S01]  /*8540*/  SHFL.IDX PT, R24, R24, 0x1, 0x1c1f ;  /* 0x003c1f0018187f89 */ /* 0x000e6200000e0000 */
[----:B------:R-:W-:-:S03]  /*8550*/  CS2R R20, SRZ ;  /* 0x0000000000147805 */ /* 0x000fc6000001ff00 */
[----:B0-----:R0:W0:Y:S01]  /*8560*/  SHFL.IDX PT, R14, R27, 0x1, 0x1c1f ;  /* 0x003c1f001b0e7f89 */ /* 0x00102200000e0000 */
[----:B---3--:R-:W-:Y:S02]  /*8570*/  @!P1 IMAD.MOV.U32 R36, RZ, RZ, R8 ;  /* 0x000000ffff249224 */ /* 0x008fe400078e0008 */
[----:B------:R-:W-:Y:S02]  /*8580*/  @!P1 IMAD.MOV.U32 R37, RZ, RZ, R9 ;  /* 0x000000ffff259224 */ /* 0x000fe400078e0009 */
[----:B------:R-:W-:Y:S02]  /*8590*/  IMAD.MOV.U32 R0, RZ, RZ, R36 ;  /* 0x000000ffff007224 */ /* 0x000fe400078e0024 */
[----:B------:R-:W-:Y:S02]  /*85a0*/  IMAD.MOV.U32 R3, RZ, RZ, R37 ;  /* 0x000000ffff037224 */ /* 0x000fe400078e0025 */
[----:B------:R-:W-:Y:S01]  /*85b0*/  @!P1 IMAD.MOV.U32 R38, RZ, RZ, R10 ;  /* 0x000000ffff269224 */ /* 0x000fe200078e000a */
[----:B------:R-:W-:Y:S01]  /*85c0*/  PRMT R48, R0, 0x7610, R48 ;  /* 0x0000761000307816 */ /* 0x000fe20000000030 */
[----:B------:R-:W-:Y:S01]  /*85d0*/  @!P1 IMAD.MOV.U32 R39, RZ, RZ, R11 ;  /* 0x000000ffff279224 */ /* 0x000fe200078e000b */
[----:B------:R-:W-:Y:S01]  /*85e0*/  PRMT R34, R34, 0x5410, R3 ;  /* 0x0000541022227816 */ /* 0x000fe20000000003 */
[----:B------:R3:W0:Y:S01]  /*85f0*/  SHFL.IDX PT, R0, R26, 0x1, 0x1c1f ;  /* 0x003c1f001a007f89 */ /* 0x00062200000e0000 */
[----:B------:R-:W-:-:S02]  /*8600*/  IMAD.MOV.U32 R8, RZ, RZ, R38 ;  /* 0x000000ffff087224 */ /* 0x000fc400078e0026 */
[----:B----4-:R-:W-:Y:S01]  /*8610*/  @!P1 IMAD.MOV.U32 R30, RZ, RZ, R4 ;  /* 0x000000ffff1e9224 */ /* 0x010fe200078e0004 */
[----:B------:R3:W4:Y:S01]  /*8620*/  SHFL.IDX PT, R3, R25, 0x1, 0x1c1f ;  /* 0x003c1f0019037f89 */ /* 0x00072200000e0000 */
[----:B------:R-:W-:Y:S01]  /*8630*/  @!P1 IMAD.MOV.U32 R31, RZ, RZ, R5 ;  /* 0x000000ffff1f9224 */ /* 0x000fe200078e0005 */
[----:B------:R-:W-:Y:S01]  /*8640*/  PRMT R33, R8, 0x7610, R33 ;  /* 0x0000761008217816 */ /* 0x000fe20000000021 */
[----:B------:R-:W-:Y:S02]  /*8650*/  @!P1 IMAD.MOV.U32 R20, RZ, RZ, R6 ;  /* 0x000000ffff149224 */ /* 0x000fe400078e0006 */
[----:B------:R-:W-:Y:S02]  /*8660*/  @!P1 IMAD.MOV.U32 R21, RZ, RZ, R7 ;  /* 0x000000ffff159224 */ /* 0x000fe400078e0007 */
[----:B------:R-:W-:Y:S02]  /*8670*/  IMAD.MOV.U32 R4, RZ, RZ, R30 ;  /* 0x000000ffff047224 */ /* 0x000fe400078e001e */
[----:B------:R-:W-:-:S02]  /*8680*/  IMAD.MOV.U32 R5, RZ, RZ, R31 ;  /* 0x000000ffff057224 */ /* 0x000fc400078e001f */
[----:B------:R-:W-:Y:S01]  /*8690*/  IMAD.MOV.U32 R9, RZ, RZ, R39 ;  /* 0x000000ffff097224 */ /* 0x000fe200078e0027 */
[----:B------:R-:W-:Y:S01]  /*86a0*/  PRMT R50, R4, 0x7610, R50 ;  /* 0x0000761004327816 */ /* 0x000fe20000000032 */
[----:B------:R-:W-:Y:S01]  /*86b0*/  IMAD.MOV.U32 R6, RZ, RZ, R20 ;  /* 0x000000ffff067224 */ /* 0x000fe200078e0014 */
[----:B------:R-:W-:Y:S01]  /*86c0*/  PRMT R54, R5, 0x7610, R54 ;  /* 0x0000761005367816 */ /* 0x000fe20000000036 */
[----:B------:R-:W-:Y:S01]  /*86d0*/  IMAD.MOV.U32 R7, RZ, RZ, R21 ;  /* 0x000000ffff077224 */ /* 0x000fe200078e0015 */
[----:B------:R-:W-:Y:S02]  /*86e0*/  PRMT R34, R9, 0x7610, R34 ;  /* 0x0000761009227816 */ /* 0x000fe40000000022 */
[----:B------:R-:W-:Y:S02]  /*86f0*/  CS2R R4, SRZ ;  /* 0x0000000000047805 */ /* 0x000fe4000001ff00 */
[----:B------:R-:W-:Y:S02]  /*8700*/  PRMT R33, R33, 0x5410, R6 ;  /* 0x0000541021217816 */ /* 0x000fe40000000006 */
[----:B01-3--:R-:W-:-:S07]  /*8710*/  PRMT R55, R7, 0x7610, R55 ;  /* 0x0000761007377816 */ /* 0x00bfce0000000037 */
.L_x_1946:
[----:B------:R-:W-:Y:S01]  /*8720*/  VIADD R35, R35, 0x60 ;  /* 0x0000006023237836 */ /* 0x000fe20000000000 */
[----:B------:R-:W-:Y:S01]  /*8730*/  BSSY B1, `(.L_x_1667) ;  /* 0x0000012000017945 */ /* 0x000fe20003800000 */
[----:B------:R-:W-:Y:S02]  /*8740*/  CS2R R6, SRZ ;  /* 0x0000000000067805 */ /* 0x000fe4000001ff00 */
[----:B------:R-:W-:Y:S02]  /*8750*/  CS2R R8, SRZ ;  /* 0x0000000000087805 */ /* 0x000fe4000001ff00 */
[----:B------:R-:W-:Y:S02]  /*8760*/  CS2R R10, SRZ ;  /* 0x00000000000a7805 */ /* 0x000fe4000001ff00 */
[----:B------:R-:W-:-:S13]  /*8770*/  ISETP.GE.AND P1, PT, R35, R32, PT ;  /* 0x000000202300720c */ /* 0x000fda0003f26270 */
[----:B------:R-:W-:Y:S05]  /*8780*/  @P1 BRA `(.L_x_1668) ;  /* 0x0000000000301947 */ /* 0x000fea0003800000 */
[----:B------:R-:W-:Y:S02]  /*8790*/  CS2R R6, SRZ ;  /* 0x0000000000067805 */ /* 0x000fe4000001ff00 */
[----:B------:R-:W-:Y:S02]  /*87a0*/  CS2R R8, SRZ ;  /* 0x0000000000087805 */ /* 0x000fe4000001ff00 */
[----:B------:R-:W-:Y:S01]  /*87b0*/  CS2R R10, SRZ ;  /* 0x00000000000a7805 */ /* 0x000fe2000001ff00 */
[----:B------:R-:W-:Y:S06]  /*87c0*/  @P0 BRA `(.L_x_1668) ;  /* 0x0000000000200947 */ /* 0x000fec0003800000 */
[C---:B------:R-:W-:Y:S01]  /*87d0*/  IMAD.SHL.U32 R4, R16.reuse, 0x2, RZ ;  /* 0x0000000210047824 */ /* 0x040fe200078e00ff */
[----:B------:R-:W-:-:S04]  /*87e0*/  SHF.L.U64.HI R5, R16, 0x1, R17 ;  /* 0x0000000110057819 */ /* 0x000fc80000010211 */
[-C--:B----4-:R-:W-:Y:S02]  /*87f0*/  IADD3 R8, P1, R3, R4.reuse, RZ ;  /* 0x0000000403087210 */ /* 0x090fe40007f3e0ff */
[----:B------:R-:W-:-:S03]  /*8800*/  IADD3 R4, P2, R14, R4, RZ ;  /* 0x000000040e047210 */ /* 0x000fc60007f5e0ff */
[--C-:B------:R-:W-:Y:S02]  /*8810*/  IMAD.X R9, R0, 0x1, R5.reuse, P1 ;  /* 0x0000000100097824 */ /* 0x100fe400008e0605 */
[----:B------:R-:W-:-:S04]  /*8820*/  IMAD.X R5, R24, 0x1, R5, P2 ;  /* 0x0000000118057824 */ /* 0x000fc800010e0605 */
[----:B------:R-:W5:Y:S04]  /*8830*/  LD.E.128 R8, desc[UR42][R8.64] ;  /* 0x0000002a08087980 */ /* 0x000f68000c101d00 */
[----:B------:R-:W5:Y:S02]  /*8840*/  LD.E.128 R4, desc[UR42][R4.64] ;  /* 0x0000002a04047980 */ /* 0x000f64000c101d00 */
.L_x_1668:
[----:B------:R-:W-:Y:S05]  /*8850*/  BSYNC B1 ;  /* 0x0000000000017941 */ /* 0x000fea0003800000 */
.L_x_1667:
[----:B------:R-:W-:Y:S01]  /*8860*/  ULEA.HI UR4, UR36, UR36, URZ, 0x1 ;  /* 0x0000002424047291 */ /* 0x000fe2000f8f083f */
[----:B------:R-:W-:Y:S01]  /*8870*/  IMAD R29, R29, -0xc0, R32 ;  /* 0xffffff401d1d7824 */ /* 0x000fe200078e0220 */
[----:B------:R-:W-:Y:S01]  /*8880*/  BSSY B1, `(.L_x_1669) ;  /* 0x0000019000017945 */ /* 0x000fe20003800000 */
[----:B------:R-:W-:Y:S01]  /*8890*/  VIADD R14, R157, 0x60 ;  /* 0x000000609d0e7836 */ /* 0x000fe20000000000 */
[----:B------:R-:W-:Y:S01]  /*88a0*/  ULOP3.LUT UR4, UR4, 0xfffffffe, URZ, 0xc0, !UPT ;  /* 0xfffffffe04047892 */ /* 0x000fe2000f8ec03f */
[----:B----45:R-:W-:Y:S01]  /*88b0*/  IMAD.MOV.U32 R3, RZ, RZ, R4 ;  /* 0x000000ffff037224 */ /* 0x030fe200078e0004 */
[----:B------:R-:W-:Y:S01]  /*88c0*/  VIMNMX R0, R29, 0xc0, PT ;  /* 0x000000c01d007848 */ /* 0x000fe20003fe0100 */
[----:B------:R-:W-:Y:S01]  /*88d0*/  IMAD.MOV.U32 R12, RZ, RZ, R5 ;  /* 0x000000ffff0c7224 */ /* 0x000fe200078e0005 */
[----:B------:R-:W-:Y:S02]  /*88e0*/  UIADD3 UR4, UR36, -UR4, URZ ;  /* 0x8000000424047290 */ /* 0x000fe4000fffe03f */
[----:B------:R-:W-:-:S02]  /*88f0*/  ISETP.GE.OR P2, PT, R157, R0, P0 ;  /* 0x000000009d00720c */ /* 0x000fc40000746670 */
[----:B------:R-:W-:Y:S01]  /*8900*/  ISETP.GE.OR P0, PT, R14, R0, P0 ;  /* 0x000000000e00720c */ /* 0x000fe20000706670 */
[----:B------:R-:W-:Y:S01]  /*8910*/  IMAD.MOV.U32 R0, RZ, RZ, R6 ;  /* 0x000000ffff007224 */ /* 0x000fe200078e0006 */
[----:B------:R-:W-:Y:S01]  /*8920*/  PRMT R43, R3, 0x7610, R43 ;  /* 0x00007610032b7816 */ /* 0x000fe2000000002b */
[----:B--2---:R-:W-:Y:S01]  /*8930*/  IMAD.U32 R13, RZ, RZ, UR4 ;  /* 0x00000004ff0d7e24 */ /* 0x004fe2000f8e00ff */
[----:B------:R-:W-:Y:S01]  /*8940*/  PRMT R42, R12, 0x7610, R42 ;  /* 0x000076100c2a7816 */ /* 0x000fe2000000002a */
[----:B------:R-:W-:Y:S01]  /*8950*/  IMAD.MOV.U32 R3, RZ, RZ, R7 ;  /* 0x000000ffff037224 */ /* 0x000fe200078e0007 */
[----:B------:R-:W-:Y:S01]  /*8960*/  PRMT R40, R0, 0x7610, R40 ;  /* 0x0000761000287816 */ /* 0x000fe20000000028 */
[----:B------:R-:W-:Y:S01]  /*8970*/  IMAD.MOV.U32 R12, RZ, RZ, R8 ;  /* 0x000000ffff0c7224 */ /* 0x000fe200078e0008 */
[----:B------:R-:W-:Y:S01]  /*8980*/  SHF.L.U32 R13, R13, 0x1f, RZ ;  /* 0x0000001f0d0d7819 */ /* 0x000fe200000006ff */
[----:B------:R-:W-:Y:S01]  /*8990*/  IMAD.MOV.U32 R14, RZ, RZ, R9 ;  /* 0x000000ffff0e7224 */ /* 0x000fe200078e0009 */
[----:B------:R-:W-:Y:S01]  /*89a0*/  PRMT R35, R3, 0x7610, R35 ;  /* 0x0000761003237816 */ /* 0x000fe20000000023 */
[----:B------:R-:W-:Y:S01]  /*89b0*/  IMAD.MOV.U32 R0, RZ, RZ, R10 ;  /* 0x000000ffff007224 */ /* 0x000fe200078e000a */
[----:B------:R-:W0:Y:S01]  /*89c0*/  SYNCS.PHASECHK.TRANS64.TRYWAIT P1, [R2+URZ+0x16800], R13 ;  /* 0x0168000d020075a7 */ /* 0x000e22000802017f */
[----:B------:R-:W-:Y:S01]  /*89d0*/  PRMT R45, R12, 0x7610, R45 ;  /* 0x000076100c2d7816 */ /* 0x000fe2000000002d */
[----:B------:R-:W-:Y:S01]  /*89e0*/  IMAD.MOV.U32 R3, RZ, RZ, R11 ;  /* 0x000000ffff037224 */ /* 0x000fe200078e000b */
[----:B------:R-:W-:Y:S01]  /*89f0*/  PRMT R44, R14, 0x7610, R44 ;  /* 0x000076100e2c7816 */ /* 0x000fe2000000002c */
[----:B0-----:R-:W-:Y:S06]  /*8a00*/  @!P1 BRA `(.L_x_1670) ;  /* 0x0000018c005c9947 */ /* 0x001fec0003800000 */
.L_x_1947:
[----:B------:R-:W-:Y:S05]  /*8a10*/  BSYNC B1 ;  /* 0x0000000000017941 */ /* 0x000fea0003800000 */
.L_x_1669:
[----:B------:R-:W-:Y:S04]  /*8a20*/  BSSY B1, `(.L_x_1671) ;  /* 0x0000070000017945 */ /* 0x000fe80003800000 */
[----:B------:R-:W-:Y:S05]  /*8a30*/  @P2 BRA `(.L_x_1672) ;  /* 0x0000000400b82947 */ /* 0x000fea0003800000 */
[----:B------:R-:W2:Y:S01]  /*8a40*/  LDL R12, [R1+0x40] ;  /* 0x00004000010c7983 */ /* 0x000ea20000100800 */
[----:B0-----:R-:W-:Y:S01]  /*8a50*/  IMAD.IADD R13, R16, 0x1, R41 ;  /* 0x00000001100d7824 */ /* 0x001fe200078e0229 */
[----:B------:R-:W-:Y:S01]  /*8a60*/  SHF.R.U64 R49, R30, 0x10, R31 ;  /* 0x000000101e317819 */ /* 0x000fe2000000121f */
[----:B------:R-:W0:Y:S01]  /*8a70*/  S2R R14, SR_TID.X ;  /* 0x00000000000e7919 */ /* 0x000e220000002100 */
[----:B------:R-:W-:Y:S02]  /*8a80*/  SHF.R.U64 R47, R36, 0x10, R37 ;  /* 0x00000010242f7819 */ /* 0x000fe40000001225 */
[----:B------:R-:W-:Y:S02]  /*8a90*/  SHF.R.U64 R36, R38, 0x10, R39 ;  /* 0x0000001026247819 */ /* 0x000fe40000001227 */
[----:B------:R-:W-:Y:S02]  /*8aa0*/  SHF.R.U64 R52, R20, 0x10, R21 ;  /* 0x0000001014347819 */ /* 0x000fe40000001215 */
[----:B------:R-:W-:-:S02]  /*8ab0*/  PRMT R49, R50, 0x5410, R49 ;  /* 0x0000541032317816 */ /* 0x000fc40000000031 */
[----:B------:R-:W-:Y:S02]  /*8ac0*/  SHF.R.U32.HI R39, RZ, 0x10, R39 ;  /* 0x00000010ff277819 */ /* 0x000fe40000011627 */
[----:B------:R-:W-:Y:S01]  /*8ad0*/  PRMT R38, R48, 0x5410, R47 ;  /* 0x0000541030267816 */ /* 0x000fe2000000002f */
[----:B------:R-:W-:Y:S01]  /*8ae0*/  IMAD.U32 R50, R49, 0x10000, RZ ;  /* 0x0001000031327824 */ /* 0x000fe200078e00ff */
[----:B------:R-:W-:Y:S02]  /*8af0*/  SHF.R.U32.HI R53, RZ, 0x10, R21 ;  /* 0x00000010ff357819 */ /* 0x000fe40000011615 */
[C---:B------:R-:W-:Y:S02]  /*8b00*/  PRMT R47, R33.reuse, 0x5410, R36 ;  /* 0x00005410212f7816 */ /* 0x040fe40000000024 */
[----:B------:R-:W-:Y:S02]  /*8b10*/  PRMT R52, R33, 0x5432, R52 ;  /* 0x0000543221347816 */ /* 0x000fe40000000034 */
[----:B------:R-:W-:Y:S01]  /*8b20*/  PRMT R48, R34, 0x5410, R39 ;  /* 0x0000541022307816 */ /* 0x000fe20000000027 */
[----:B------:R-:W-:Y:S01]  /*8b30*/  IMAD.U32 R39, R38, 0x10000, RZ ;  /* 0x0001000026277824 */ /* 0x000fe200078e00ff */
[----:B------:R-:W-:-:S02]  /*8b40*/  SHF.R.U32.HI R46, RZ, 0x10, R37 ;  /* 0x00000010ff2e7819 */ /* 0x000fc40000011625 */
[----:B------:R-:W-:Y:S02]  /*8b50*/  SHF.R.U32.HI R51, RZ, 0x10, R31 ;  /* 0x00000010ff337819 */ /* 0x000fe4000001161f */
[----:B------:R-:W-:Y:S02]  /*8b60*/  PRMT R53, R55, 0x5410, R53 ;  /* 0x0000541037357816 */ /* 0x000fe40000000035 */
[----:B------:R-:W-:Y:S02]  /*8b70*/  LOP3.LUT R49, R49, 0xffff0000, RZ, 0xc0, !PT ;  /* 0xffff000031317812 */ /* 0x000fe400078ec0ff */
[----:B------:R-:W-:Y:S02]  /*8b80*/  PRMT R46, R34, 0x5432, R46 ;  /* 0x00005432222e7816 */ /* 0x000fe4000000002e */
[----:B------:R-:W-:Y:S01]  /*8b90*/  PRMT R51, R54, 0x5410, R51 ;  /* 0x0000541036337816 */ /* 0x000fe20000000033 */
[----:B0-----:R-:W-:-:S05]  /*8ba0*/  VIADD R25, R14, 0xffffff80 ;  /* 0xffffff800e197836 */ /* 0x001fca0000000000 */
[----:B------:R-:W-:-:S04]  /*8bb0*/  SHF.R.S32.HI R24, RZ, 0x1f, R25 ;  /* 0x0000001fff187819 */ /* 0x000fc80000011419 */
[----:B------:R-:W-:-:S04]  /*8bc0*/  LEA.HI R24, R24, R25, RZ, 0x5 ;  /* 0x0000001918187211 */ /* 0x000fc800078f28ff */
[----:B------:R-:W-:Y:S01]  /*8bd0*/  SHF.R.S32.HI R24, RZ, 0x5, R24 ;  /* 0x00000005ff187819 */ /* 0x000fe20000011418 */
[----:B--2---:R-:W-:-:S05]  /*8be0*/  IMAD.SHL.U32 R12, R12, 0x40, RZ ;  /* 0x000000400c0c7824 */ /* 0x004fca00078e00ff */
[----:B------:R-:W-:-:S04]  /*8bf0*/  LOP3.LUT R14, R12, 0x1c0, RZ, 0xc0, !PT ;  /* 0x000001c00c0e7812 */ /* 0x000fc800078ec0ff */
[----:B------:R-:W-:Y:S02]  /*8c00*/  SHF.R.U32.HI R15, RZ, 0x3, R14 ;  /* 0x00000003ff0f7819 */ /* 0x000fe4000001160e */
[C---:B------:R-:W-:Y:S02]  /*8c10*/  LOP3.LUT R13, R14.reuse, 0x38, R13, 0xf8, !PT ;  /* 0x000000380e0d7812 */ /* 0x040fe400078ef80d */
[----:B------:R-:W-:Y:S02]  /*8c20*/  LOP3.LUT R12, R14, 0x38, R16, 0xf8, !PT ;  /* 0x000000380e0c7812 */ /* 0x000fe400078ef810 */
[-C--:B------:R-:W-:Y:S02]  /*8c30*/  LOP3.LUT R13, R13, R15.reuse, RZ, 0x3c, !PT ;  /* 0x0000000f0d0d7212 */ /* 0x080fe400078e3cff */
[----:B------:R-:W-:-:S03]  /*8c40*/  LOP3.LUT R12, R12, R15, RZ, 0x3c, !PT ;  /* 0x0000000f0c0c7212 */ /* 0x000fc600078e3cff */
[C---:B------:R-:W-:Y:S02]  /*8c50*/  IMAD R25, R24.reuse, 0x200, R13 ;  /* 0x0000020018197824 */ /* 0x040fe400078e020d */
[----:B------:R-:W-:Y:S02]  /*8c60*/  IMAD R29, R24, 0x200, R12 ;  /* 0x00000200181d7824 */ /* 0x000fe400078e020c */
[--C-:B------:R-:W-:Y:S02]  /*8c70*/  IMAD R32, R25, 0x2, R2.reuse ;  /* 0x0000000219207824 */ /* 0x100fe400078e0202 */
[----:B------:R-:W-:-:S03]  /*8c80*/  IMAD R29, R29, 0x2, R2 ;  /* 0x000000021d1d7824 */ /* 0x000fc600078e0202 */
[----:B------:R-:W0:Y:S04]  /*8c90*/  LDS.128 R24, [R32+0x8400] ;  /* 0x0084000020187984 */ /* 0x000e280000000c00 */
[----:B------:R-:W1:Y:S01]  /*8ca0*/  LDS.128 R12, [R29+0x8400] ;  /* 0x008400001d0c7984 */ /* 0x000e620000000c00 */
[C---:B0-----:R-:W-:Y:S01]  /*8cb0*/  IMAD.U32 R33, R24.reuse, 0x10000, RZ ;  /* 0x0001000018217824 */ /* 0x041fe200078e00ff */
[----:B------:R-:W-:Y:S01]  /*8cc0*/  LOP3.LUT R24, R24, 0xffff0000, RZ, 0xc0, !PT ;  /* 0xffff000018187812 */ /* 0x000fe200078ec0ff */
[C---:B------:R-:W-:Y:S01]  /*8cd0*/  IMAD.U32 R34, R25.reuse, 0x10000, RZ ;  /* 0x0001000019227824 */ /* 0x040fe200078e00ff */
[----:B------:R-:W-:Y:S01]  /*8ce0*/  LOP3.LUT R25, R25, 0xffff0000, RZ, 0xc0, !PT ;  /* 0xffff000019197812 */ /* 0x000fe200078ec0ff */
[C---:B-1----:R-:W-:Y:S02]  /*8cf0*/  IMAD.U32 R20, R12.reuse, 0x10000, RZ ;  /* 0x000100000c147824 */ /* 0x042fe400078e00ff */
[C---:B------:R-:W-:Y:S01]  /*8d00*/  FMUL.FTZ R55, R33.reuse, R50 ;  /* 0x0000003221377220 */ /* 0x040fe20000410000 */
[----:B------:R-:W-:Y:S01]  /*8d10*/  FMUL.FTZ R57, R33, R39 ;  /* 0x0000002721397220 */ /* 0x000fe20000410000 */
[----:B------:R-:W-:Y:S01]  /*8d20*/  LOP3.LUT R12, R12, 0xffff0000, RZ, 0xc0, !PT ;  /* 0xffff00000c0c7812 */ /* 0x000fe200078ec0ff */
[----:B------:R-:W-:-:S02]  /*8d30*/  IMAD.U32 R21, R13, 0x10000, RZ ;  /* 0x000100000d157824 */ /* 0x000fc400078e00ff */
[----:B------:R-:W-:Y:S01]  /*8d40*/  FFMA.FTZ R55, R20, R39, -R55 ;  /* 0x0000002714377223 */ /* 0x000fe20000010837 */
[----:B------:R-:W-:Y:S01]  /*8d50*/  LOP3.LUT R33, R38, 0xffff0000, RZ, 0xc0, !PT ;  /* 0xffff000026217812 */ /* 0x000fe200078ec0ff */
[----:B------:R-:W-:Y:S01]  /*8d60*/  FMUL.FTZ R39, R24, R49 ;  /* 0x0000003118277220 */ /* 0x000fe20000410000 */
[----:B------:R-:W-:Y:S01]  /*8d70*/  FFMA.FTZ R57, R20, R50, R57 ;  /* 0x0000003214397223 */ /* 0x000fe20000010039 */
[C---:B------:R-:W-:Y:S01]  /*8d80*/  IMAD.U32 R20, R46.reuse, 0x10000, RZ ;  /* 0x000100002e147824 */ /* 0x040fe200078e00ff */
[----:B------:R-:W-:Y:S01]  /*8d90*/  LOP3.LUT R46, R46, 0xffff0000, RZ, 0xc0, !PT ;  /* 0xffff00002e2e7812 */ /* 0x000fe200078ec0ff */
[C---:B------:R-:W-:Y:S02]  /*8da0*/  IMAD.U32 R38, R51.reuse, 0x10000, RZ ;  /* 0x0001000033267824 */ /* 0x040fe400078e00ff */
[-C--:B------:R-:W-:Y:S01]  /*8db0*/  FMUL.FTZ R59, R24, R33.reuse ;  /* 0x00000021183b7220 */ /* 0x080fe20000410000 */
[----:B------:R-:W-:Y:S01]  /*8dc0*/  FFMA.FTZ R50, R12, R33, -R39 ;  /* 0x000000210c327223 */ /* 0x000fe20000010827 */
[C---:B------:R-:W-:Y:S01]  /*8dd0*/  FMUL.FTZ R33, R34.reuse, R20 ;  /* 0x0000001422217220 */ /* 0x040fe20000410000 */
[----:B------:R-:W-:Y:S01]  /*8de0*/  FMUL.FTZ R54, R34, R38 ;  /* 0x0000002622367220 */ /* 0x000fe20000410000 */
[----:B------:R-:W-:Y:S01]  /*8df0*/  LOP3.LUT R24, R51, 0xffff0000, RZ, 0xc0, !PT ;  /* 0xffff000033187812 */ /* 0x000fe200078ec0ff */
[----:B------:R-:W-:-:S02]  /*8e00*/  IMAD.U32 R36, R26, 0x10000, RZ ;  /* 0x000100001a247824 */ /* 0x000fc400078e00ff */
[----:B------:R-:W-:Y:S01]  /*8e10*/  FFMA.FTZ R38, R21, R38, R33 ;  /* 0x0000002615267223 */ /* 0x000fe20000010021 */
[----:B------:R-:W-:Y:S01]  /*8e20*/  LOP3.LUT R13, R13, 0xffff0000, RZ, 0xc0, !PT ;  /* 0xffff00000d0d7812 */ /* 0x000fe200078ec0ff */
[----:B------:R-:W-:Y:S01]  /*8e30*/  FFMA.FTZ R34, R12, R49, R59 ;  /* 0x000000310c227223 */ /* 0x000fe2000001003b */
[----:B------:R-:W-:Y:S01]  /*8e40*/  FFMA.FTZ R54, R21, R20, -R54 ;  /* 0x0000001415367223 */ /* 0x000fe20000010836 */
[----:B------:R-:W-:Y:S02]  /*8e50*/  IMAD.U32 R33, R52, 0x10000, RZ ;  /* 0x0001000034217824 */ /* 0x000fe400078e00ff */
[----:B------:R-:W-:Y:S01]  /*8e60*/  FMUL.FTZ R12, R25, R24 ;  /* 0x00000018190c7220 */ /* 0x000fe20000410000 */
[----:B------:R-:W-:Y:S02]  /*8e70*/  IMAD.U32 R21, R47, 0x10000, RZ ;  /* 0x000100002f157824 */ /* 0x000fe400078e00ff */
[----:B------:R-:W-:Y:S01]  /*8e80*/  FMUL.FTZ R56, R25, R46 ;  /* 0x0000002e19387220 */ /* 0x000fe20000410000 */
[----:B------:R-:W-:-:S02]  /*8e90*/  IMAD.U32 R37, R27, 0x10000, RZ ;  /* 0x000100001b257824 */ /* 0x000fc400078e00ff */
[----:B------:R-:W-:Y:S01]  /*8ea0*/  FMUL.FTZ R49, R36, R33 ;  /* 0x0000002124317220 */ /* 0x000fe20000410000 */
[----:B------:R-:W-:Y:S02]  /*8eb0*/  IMAD.U32 R20, R53, 0x10000, RZ ;  /* 0x0001000035147824 */ /* 0x000fe400078e00ff */
[C---:B------:R-:W-:Y:S01]  /*8ec0*/  FFMA.FTZ R25, R13.reuse, R46, -R12 ;  /* 0x0000002e0d197223 */ /* 0x040fe2000001080c */
[----:B------:R-:W-:Y:S02]  /*8ed0*/  IMAD.U32 R30, R14, 0x10000, RZ ;  /* 0x000100000e1e7824 */ /* 0x000fe400078e00ff */
[----:B------:R-:W-:Y:S01]  /*8ee0*/  FMUL.FTZ R36, R36, R21 ;  /* 0x0000001524247220 */ /* 0x000fe20000410000 */
[----:B------:R-:W-:Y:S01]  /*8ef0*/  FFMA.FTZ R39, R13, R24, R56 ;  /* 0x000000180d277223 */ /* 0x000fe20000010038 */
[----:B------:R-:W-:Y:S02]  /*8f00*/  IMAD.U32 R31, R15, 0x10000, RZ ;  /* 0x000100000f1f7824 */ /* 0x000fe400078e00ff */
[----:B------:R-:W-:Y:S01]  /*8f10*/  FMUL.FTZ R24, R37, R20 ;  /* 0x0000001425187220 */ /* 0x000fe20000410000 */
[----:B------:R-:W-:-:S02]  /*8f20*/  IMAD.U32 R12, R48, 0x10000, RZ ;  /* 0x00010000300c7824 */ /* 0x000fc400078e00ff */
[C---:B------:R-:W-:Y:S01]  /*8f30*/  FFMA.FTZ R49, R30.reuse, R21, -R49 ;  /* 0x000000151e317223 */ /* 0x040fe20000010831 */
[----:B------:R-:W-:Y:S01]  /*8f40*/  FFMA.FTZ R36, R30, R33, R36 ;  /* 0x000000211e247223 */ /* 0x000fe20000010024 */
[----:B------:R-:W-:Y:S01]  /*8f50*/  LOP3.LUT R26, R26, 0xffff0000, RZ, 0xc0, !PT ;  /* 0xffff00001a1a7812 */ /* 0x000fe200078ec0ff */
[-C--:B------:R-:W-:Y:S01]  /*8f60*/  FMUL.FTZ R46, R37, R12.reuse ;  /* 0x0000000c252e7220 */ /* 0x080fe20000410000 */
[----:B------:R-:W-:Y:S01]  /*8f70*/  FFMA.FTZ R30, R31, R12, -R24 ;  /* 0x0000000c1f1e7223 */ /* 0x000fe20000010818 */
[----:B------:R-:W-:Y:S02]  /*8f80*/  LOP3.LUT R27, R27, 0xffff0000, RZ, 0xc0, !PT ;  /* 0xffff00001b1b7812 */ /* 0x000fe400078ec0ff */
        /* <DEDUP_REMOVED lines=25> */
.L_x_1672:
[----:B------:R-:W-:Y:S05]  /*9120*/  BSYNC B1 ;  /* 0x0000000000017941 */ /* 0x000fea0003800000 */
.L_x_1671:
[----:B------:R-:W-:Y:S02]  /*9130*/  PRMT R20, R0, 0x7610, R20 ;  /* 0x0000761000147816 */ /* 0x000fe40000000014 */
[----:B------:R-:W-:Y:S01]  /*9140*/  PRMT R30, R3, 0x7610, R30 ;  /* 0x00007610031e7816 */ /* 0x000fe2000000001e */
[----:B------:R-:W-:Y:S06]  /*9150*/  @P0 BRA `(.L_x_1663) ;  /* 0x0000000400a80947 */ /* 0x000fec0003800000 */
[----:B-1----:R-:W2:Y:S01]  /*9160*/  LDL R12, [R1+0x44] ;  /* 0x00004400010c7983 */ /* 0x002ea20000100800 */
[C---:B0-----:R-:W-:Y:S02]  /*9170*/  VIADD R13, R157.reuse, 0x60 ;  /* 0x000000609d0d7836 */ /* 0x041fe40000000000 */
[----:B------:R-:W-:Y:S01]  /*9180*/  VIADD R14, R157, 0x60 ;  /* 0x000000609d0e7836 */ /* 0x000fe20000000000 */
[----:B------:R-:W3:Y:S02]  /*9190*/  LDL R31, [R1+0x58] ;  /* 0x00005800011f7983 */ /* 0x000ee40000100800 */
[----:B------:R-:W-:Y:S01]  /*91a0*/  SHF.L.U32 R13, R13, 0x6, RZ ;  /* 0x000000060d0d7819 */ /* 0x000fe200000006ff */
[----:B------:R-:W-:Y:S02]  /*91b0*/  IMAD.SHL.U32 R14, R14, 0x40, RZ ;  /* 0x000000400e0e7824 */ /* 0x000fe400078e00ff */
[----:B------:R-:W-:Y:S01]  /*91c0*/  IMAD.IADD R0, R16, 0x1, R41 ;  /* 0x0000000110007824 */ /* 0x000fe200078e0229 */
[----:B------:R-:W-:-:S02]  /*91d0*/  LOP3.LUT R13, R13, 0x1c0, RZ, 0xc0, !PT ;  /* 0x000001c00d0d7812 */ /* 0x000fc400078ec0ff */
[----:B------:R-:W-:Y:S02]  /*91e0*/  LOP3.LUT R14, R14, 0x1c0, RZ, 0xc0, !PT ;  /* 0x000001c00e0e7812 */ /* 0x000fe400078ec0ff */
[----:B------:R-:W-:Y:S02]  /*91f0*/  SHF.R.U32.HI R13, RZ, 0x3, R13 ;  /* 0x00000003ff0d7819 */ /* 0x000fe4000001160d */
[----:B------:R-:W-:-:S04]  /*9200*/  LOP3.LUT R0, R14, 0x38, R0, 0xf8, !PT ;  /* 0x000000380e007812 */ /* 0x000fc800078ef800 */
[----:B------:R-:W-:Y:S02]  /*9210*/  LOP3.LUT R0, R0, R13, RZ, 0x3c, !PT ;  /* 0x0000000d00007212 */ /* 0x000fe400078e3cff */
[----:B------:R-:W-:Y:S02]  /*9220*/  SHF.R.U64 R4, R4, 0x10, R5 ;  /* 0x0000001004047819 */ /* 0x000fe40000001205 */
[--C-:B------:R-:W-:Y:S02]  /*9230*/  SHF.R.U64 R8, R8, 0x10, R9.reuse ;  /* 0x0000001008087819 */ /* 0x100fe40000001209 */
[----:B------:R-:W-:Y:S02]  /*9240*/  SHF.R.U32.HI R9, RZ, 0x10, R9 ;  /* 0x00000010ff097819 */ /* 0x000fe40000011609 */
[----:B------:R-:W-:Y:S02]  /*9250*/  PRMT R43, R43, 0x5410, R4 ;  /* 0x000054102b2b7816 */ /* 0x000fe40000000004 */
[----:B------:R-:W-:-:S02]  /*9260*/  SHF.R.U32.HI R29, RZ, 0x10, R11 ;  /* 0x00000010ff1d7819 */ /* 0x000fc4000001160b */
[----:B------:R-:W-:Y:S01]  /*9270*/  SHF.R.U32.HI R5, RZ, 0x10, R5 ;  /* 0x00000010ff057819 */ /* 0x000fe20000011605 */
[----:B------:R-:W-:Y:S01]  /*9280*/  IMAD.U32 R32, R43, 0x10000, RZ ;  /* 0x000100002b207824 */ /* 0x000fe200078e00ff */
[----:B------:R-:W-:Y:S02]  /*9290*/  PRMT R45, R45, 0x5410, R8 ;  /* 0x000054102d2d7816 */ /* 0x000fe40000000008 */
[----:B------:R-:W-:Y:S02]  /*92a0*/  PRMT R44, R44, 0x5410, R9 ;  /* 0x000054102c2c7816 */ /* 0x000fe40000000009 */
[----:B------:R-:W-:Y:S01]  /*92b0*/  PRMT R29, R30, 0x5410, R29 ;  /* 0x000054101e1d7816 */ /* 0x000fe2000000001d */
[----:B------:R-:W-:Y:S01]  /*92c0*/  IMAD.U32 R30, R45, 0x10000, RZ ;  /* 0x000100002d1e7824 */ /* 0x000fe200078e00ff */
[----:B------:R-:W-:Y:S02]  /*92d0*/  PRMT R42, R42, 0x5410, R5 ;  /* 0x000054102a2a7816 */ /* 0x000fe40000000005 */
[----:B------:R-:W-:-:S03]  /*92e0*/  SHF.R.U64 R21, R10, 0x10, R11 ;  /* 0x000000100a157819 */ /* 0x000fc6000000120b */
[----:B------:R-:W-:Y:S01]  /*92f0*/  IMAD.U32 R34, R42, 0x10000, RZ ;  /* 0x000100002a227824 */ /* 0x000fe200078e00ff */
[----:B------:R-:W-:Y:S02]  /*9300*/  PRMT R21, R20, 0x5410, R21 ;  /* 0x0000541014157816 */ /* 0x000fe40000000015 */
[----:B------:R-:W-:Y:S02]  /*9310*/  LOP3.LUT R43, R43, 0xffff0000, RZ, 0xc0, !PT ;  /* 0xffff00002b2b7812 */ /* 0x000fe400078ec0ff */
[----:B------:R-:W-:Y:S01]  /*9320*/  LOP3.LUT R45, R45, 0xffff0000, RZ, 0xc0, !PT ;  /* 0xffff00002d2d7812 */ /* 0x000fe200078ec0ff */
[----:B--2---:R-:W-:-:S04]  /*9330*/  IMAD.IADD R3, R12, 0x1, R0 ;  /* 0x000000010c037824 */ /* 0x004fc800078e0200 */
[----:B------:R-:W-:Y:S01]  /*9340*/  IMAD R0, R3, 0x2, R2 ;  /* 0x0000000203007824 */ /* 0x000fe200078e0202 */
[----:B---3--:R-:W0:Y:S04]  /*9350*/  LDS.128 R12, [R31+0x8400] ;  /* 0x008400001f0c7984 */ /* 0x008e280000000c00 */
[----:B------:R-:W1:Y:S01]  /*9360*/  LDS.128 R24, [R0+0x8400] ;  /* 0x0084000000187984 */ /* 0x000e620000000c00 */
[--C-:B------:R-:W-:Y:S02]  /*9370*/  SHF.R.U64 R3, R6, 0x10, R7.reuse ;  /* 0x0000001006037819 */ /* 0x100fe40000001207 */
[----:B------:R-:W-:Y:S02]  /*9380*/  SHF.R.U32.HI R6, RZ, 0x10, R7 ;  /* 0x00000010ff067819 */ /* 0x000fe40000011607 */
[----:B------:R-:W-:-:S02]  /*9390*/  PRMT R40, R40, 0x5410, R3 ;  /* 0x0000541028287816 */ /* 0x000fc40000000003 */
[----:B------:R-:W-:Y:S01]  /*93a0*/  PRMT R35, R35, 0x5410, R6 ;  /* 0x0000541023237816 */ /* 0x000fe20000000006 */
[----:B0-----:R-:W-:Y:S02]  /*93b0*/  IMAD.U32 R3, R12, 0x10000, RZ ;  /* 0x000100000c037824 */ /* 0x001fe400078e00ff */
[----:B-1----:R-:W-:-:S04]  /*93c0*/  IMAD.U32 R9, R24, 0x10000, RZ ;  /* 0x0001000018097824 */ /* 0x002fc800078e00ff */
[----:B------:R-:W-:Y:S01]  /*93d0*/  FMUL.FTZ R36, R9, R32 ;  /* 0x0000002009247220 */ /* 0x000fe20000410000 */
[----:B------:R-:W-:Y:S02]  /*93e0*/  IMAD.U32 R11, R25, 0x10000, RZ ;  /* 0x00010000190b7824 */ /* 0x000fe400078e00ff */
[-C--:B------:R-:W-:Y:S01]  /*93f0*/  FMUL.FTZ R38, R9, R30.reuse ;  /* 0x0000001e09267220 */ /* 0x080fe20000410000 */
[----:B------:R-:W-:Y:S01]  /*9400*/  FFMA.FTZ R36, R3, R30, -R36 ;  /* 0x0000001e03247223 */ /* 0x000fe20000010824 */
[----:B------:R-:W-:Y:S02]  /*9410*/  IMAD.U32 R30, R44, 0x10000, RZ ;  /* 0x000100002c1e7824 */ /* 0x000fe400078e00ff */
[----:B------:R-:W-:Y:S01]  /*9420*/  FMUL.FTZ R46, R11, R34 ;  /* 0x000000220b2e7220 */ /* 0x000fe20000410000 */
[----:B------:R-:W-:Y:S02]  /*9430*/  IMAD.U32 R5, R13, 0x10000, RZ ;  /* 0x000100000d057824 */ /* 0x000fe400078e00ff */
[----:B------:R-:W-:Y:S01]  /*9440*/  FFMA.FTZ R38, R3, R32, R38 ;  /* 0x0000002003267223 */ /* 0x000fe20000010026 */
[----:B------:R-:W-:Y:S01]  /*9450*/  IMAD.U32 R20, R27, 0x10000, RZ ;  /* 0x000100001b147824 */ /* 0x000fe200078e00ff */
[----:B------:R-:W-:Y:S01]  /*9460*/  LOP3.LUT R10, R24, 0xffff0000, RZ, 0xc0, !PT ;  /* 0xffff0000180a7812 */ /* 0x000fe200078ec0ff */
[----:B------:R-:W-:-:S02]  /*9470*/  IMAD.U32 R9, R35, 0x10000, RZ ;  /* 0x0001000023097824 */ /* 0x000fc400078e00ff */
[-C--:B------:R-:W-:Y:S01]  /*9480*/  FMUL.FTZ R32, R11, R30.reuse ;  /* 0x0000001e0b207220 */ /* 0x080fe20000410000 */
[----:B------:R-:W-:Y:S02]  /*9490*/  IMAD.U32 R3, R29, 0x10000, RZ ;  /* 0x000100001d037824 */ /* 0x000fe400078e00ff */
[----:B------:R-:W-:Y:S01]  /*94a0*/  FFMA.FTZ R46, R5, R30, -R46 ;  /* 0x0000001e052e7223 */ /* 0x000fe2000001082e */
[----:B------:R-:W-:Y:S02]  /*94b0*/  IMAD.U32 R8, R15, 0x10000, RZ ;  /* 0x000100000f087824 */ /* 0x000fe400078e00ff */
[----:B------:R-:W-:Y:S01]  /*94c0*/  FMUL.FTZ R11, R20, R9 ;  /* 0x00000009140b7220 */ /* 0x000fe20000410000 */
[----:B------:R-:W-:Y:S01]  /*94d0*/  LOP3.LUT R4, R12, 0xffff0000, RZ, 0xc0, !PT ;  /* 0xffff00000c047812 */ /* 0x000fe200078ec0ff */
[----:B------:R-:W-:Y:S01]  /*94e0*/  FMUL.FTZ R30, R20, R3 ;  /* 0x00000003141e7220 */ /* 0x000fe20000410000 */
[----:B------:R-:W-:Y:S01]  /*94f0*/  FFMA.FTZ R32, R5, R34, R32 ;  /* 0x0000002205207223 */ /* 0x000fe20000010020 */
[----:B------:R-:W-:Y:S01]  /*9500*/  FMUL.FTZ R5, R10, R43 ;  /* 0x0000002b0a057220 */ /* 0x000fe20000410000 */
[C---:B------:R-:W-:Y:S01]  /*9510*/  FFMA.FTZ R20, R8.reuse, R3, -R11 ;  /* 0x0000000308147223 */ /* 0x040fe2000001080b */
[----:B------:R-:W-:Y:S01]  /*9520*/  LOP3.LUT R12, R13, 0xffff0000, RZ, 0xc0, !PT ;  /* 0xffff00000d0c7812 */ /* 0x000fe200078ec0ff */
[----:B------:R-:W-:Y:S01]  /*9530*/  FFMA.FTZ R30, R8, R9, R30 ;  /* 0x00000009081e7223 */ /* 0x000fe2000001001e */
[-C--:B------:R-:W-:Y:S01]  /*9540*/  FMUL.FTZ R11, R10, R45.reuse ;  /* 0x0000002d0a0b7220 */ /* 0x080fe20000410000 */
[C---:B------:R-:W-:Y:S01]  /*9550*/  IMAD.U32 R6, R14.reuse, 0x10000, RZ ;  /* 0x000100000e067824 */ /* 0x040fe200078e00ff */
[----:B------:R-:W-:Y:S01]  /*9560*/  LOP3.LUT R7, R14, 0xffff0000, RZ, 0xc0, !PT ;  /* 0xffff00000e077812 */ /* 0x000fe200078ec0ff */
[----:B------:R-:W-:Y:S01]  /*9570*/  IMAD.U32 R13, R26, 0x10000, RZ ;  /* 0x000100001a0d7824 */ /* 0x000fe200078e00ff */
[----:B------:R-:W-:Y:S01]  /*9580*/  LOP3.LUT R24, R25, 0xffff0000, RZ, 0xc0, !PT ;  /* 0xffff000019187812 */ /* 0x000fe200078ec0ff */
[----:B------:R-:W-:Y:S01]  /*9590*/  FFMA.FTZ R45, R4, R45, -R5 ;  /* 0x0000002d042d7223 */ /* 0x000fe20000010805 */
[----:B------:R-:W-:Y:S01]  /*95a0*/  LOP3.LUT R9, R42, 0xffff0000, RZ, 0xc0, !PT ;  /* 0xffff00002a097812 */ /* 0x000fe200078ec0ff */
[----:B------:R-:W-:Y:S01]  /*95b0*/  IMAD.U32 R8, R40, 0x10000, RZ ;  /* 0x0001000028087824 */ /* 0x000fe200078e00ff */
[----:B------:R-:W-:Y:S01]  /*95c0*/  LOP3.LUT R14, R15, 0xffff0000, RZ, 0xc0, !PT ;  /* 0xffff00000f0e7812 */ /* 0x000fe200078ec0ff */
[----:B------:R-:W-:Y:S01]  /*95d0*/  IMAD.U32 R5, R21, 0x10000, RZ ;  /* 0x0001000015057824 */ /* 0x000fe200078e00ff */
[----:B------:R-:W-:-:S02]  /*95e0*/  LOP3.LUT R15, R26, 0xffff0000, RZ, 0xc0, !PT ;  /* 0xffff00001a0f7812 */ /* 0x000fc400078ec0ff */
[----:B------:R-:W-:Y:S01]  /*95f0*/  LOP3.LUT R26, R27, 0xffff0000, RZ, 0xc0, !PT ;  /* 0xffff00001b1a7812 */ /* 0x000fe200078ec0ff */
[C---:B------:R-:W-:Y:S01]  /*9600*/  FMUL.FTZ R27, R13.reuse, R8 ;  /* 0x000000080d1b7220 */ /* 0x040fe20000410000 */
[----:B------:R-:W-:Y:S01]  /*9610*/  LOP3.LUT R3, R44, 0xffff0000, RZ, 0xc0, !PT ;  /* 0xffff00002c037812 */ /* 0x000fe200078ec0ff */
[----:B------:R-:W-:Y:S01]  /*9620*/  FMUL.FTZ R25, R24, R9 ;  /* 0x0000000918197220 */ /* 0x000fe20000410000 */
[----:B------:R-:W-:Y:S01]  /*9630*/  FFMA.FTZ R11, R4, R43, R11 ;  /* 0x0000002b040b7223 */ /* 0x000fe2000001000b */
[----:B------:R-:W-:Y:S01]  /*9640*/  FMUL.FTZ R13, R13, R5 ;  /* 0x000000050d0d7220 */ /* 0x000fe20000410000 */
[----:B------:R-:W-:Y:S02]  /*9650*/  LOP3.LUT R40, R40, 0xffff0000, RZ, 0xc0, !PT ;  /* 0xffff000028287812 */ /* 0x000fe400078ec0ff */
[----:B------:R-:W-:Y:S02]  /*9660*/  LOP3.LUT R35, R35, 0xffff0000, RZ, 0xc0, !PT ;  /* 0xffff000023237812 */ /* 0x000fe400078ec0ff */
[----:B------:R-:W-:-:S02]  /*9670*/  LOP3.LUT R4, R21, 0xffff0000, RZ, 0xc0, !PT ;  /* 0xffff000015047812 */ /* 0x000fc400078ec0ff */
[----:B------:R-:W-:Y:S01]  /*9680*/  LOP3.LUT R29, R29, 0xffff0000, RZ, 0xc0, !PT ;  /* 0xffff00001d1d7812 */ /* 0x000fe200078ec0ff */
[-C--:B------:R-:W-:Y:S01]  /*9690*/  FMUL.FTZ R24, R24, R3.reuse ;  /* 0x0000000318187220 */ /* 0x080fe20000410000 */
[----:B------:R-:W-:Y:S01]  /*96a0*/  FFMA.FTZ R25, R12, R3, -R25 ;  /* 0x000000030c197223 */ /* 0x000fe20000010819 */
[C---:B------:R-:W-:Y:S01]  /*96b0*/  FFMA.FTZ R27, R6.reuse, R5, -R27 ;  /* 0x00000005061b7223 */ /* 0x040fe2000001081b */
[----:B------:R-:W-:Y:S01]  /*96c0*/  FFMA.FTZ R10, R6, R8, R13 ;  /* 0x00000008060a7223 */ /* 0x000fe2000001000d */
[C---:B------:R-:W-:Y:S01]  /*96d0*/  FMUL.FTZ R6, R15.reuse, R40 ;  /* 0x000000280f067220 */ /* 0x040fe20000410000 */
[C---:B------:R-:W-:Y:S01]  /*96e0*/  FMUL.FTZ R3, R26.reuse, R35 ;  /* 0x000000231a037220 */ /* 0x040fe20000410000 */
[-C--:B------:R-:W-:Y:S01]  /*96f0*/  FMUL.FTZ R15, R15, R4.reuse ;  /* 0x000000040f0f7220 */ /* 0x080fe20000410000 */
[-C--:B------:R-:W-:Y:S01]  /*9700*/  FMUL.FTZ R26, R26, R29.reuse ;  /* 0x0000001d1a1a7220 */ /* 0x080fe20000410000 */
        /* <DEDUP_REMOVED lines=15> */
.L_x_1663:
[----:B------:R-:W-:Y:S05]  /*9800*/  BSYNC B0 ;  /* 0x0000000000007941 */ /* 0x000fea0003800000 */
.L_x_1649:
[----:B------:R-:W-:Y:S01]  /*9810*/  @!PT LDS RZ, [RZ] ;  /* 0x00000000fffff984 */ /* 0x000fe20000000800 */
[----:B------:R-:W-:Y:S01]  /*9820*/  @!PT LDS RZ, [RZ] ;  /* 0x00000000fffff984 */ /* 0x000fe20000000800 */
[----:B------:R-:W-:Y:S01]  /*9830*/  @!PT LDS RZ, [RZ] ;  /* 0x00000000fffff984 */ /* 0x000fe20000000800 */
[----:B------:R-:W-:Y:S01]  /*9840*/  @!PT LDS RZ, [RZ] ;  /* 0x00000000fffff984 */ /* 0x000fe20000000800 */
[----:B------:R3:W-:Y:S06]  /*9850*/  MEMBAR.ALL.CTA ;  /* 0x0000000000007992 */ /* 0x0007ec0000008000 */
[----:B---3--:R-:W3:Y:S01]  /*9860*/  FENCE.VIEW.ASYNC.S ;  /* 0x00000000000073c6 */ /* 0x008ee20000000000 */
[----:B------:R-:W-:Y:S05]  /*9870*/  WARPSYNC.ALL ;  /* 0x0000000000007948 */ /* 0x000fea0003800000 */
[----:B---3--:R-:W-:Y:S06]  /*9880*/  BAR.SYNC.DEFER_BLOCKING 0xd, 0x180 ;  /* 0x0346000000007b1d */ /* 0x008fec0000010000 */
.L_x_1646:
[----:B-12---:R-:W-:-:S05]  /*9890*/  IMAD.U32 R0, RZ, RZ, UR39 ;  /* 0x00000027ff007e24 */ /* 0x006fca000f8e00ff */
[----:B------:R-:W-:-:S13]  /*98a0*/  ISETP.NE.AND P0, PT, R0, 0x3, PT ;  /* 0x000000030000780c */ /* 0x000fda0003f05270 */
[----:B------:R-:W-:Y:S05]  /*98b0*/  @!P0 BRA `(.L_x_1673) ;  /* 0x0000000000048947 */ /* 0x000fea0003800000 */
[----:B------:R-:W-:Y:S01]  /*98c0*/  BPT.TRAP 0x1 ;  /* 0x000000040000795c */ /* 0x000fe20000300000 */
.L_x_1673:
[----:B------:R-:W-:Y:S01]  /*98d0*/  IMAD R0, R19, 0x8, R2 ;  /* 0x0000000813007824 */ /* 0x000fe200078e0202 */
[----:B0-----:R-:W-:-:S04]  /*98e0*/  SHF.L.U32 R5, R154, 0x1f, RZ ;  /* 0x0000001f9a057819 */ /* 0x001fc800000006ff */
[----:B------:R0:W1:Y:S01]  /*98f0*/  SYNCS.PHASECHK.TRANS64.TRYWAIT P1, [R0+URZ+0x16830], R5 ;  /* 0x01683005000075a7 */ /* 0x000062000802017f */
[----:B------:R-:W-:Y:S05]  /*9900*/  @!P0 BRA `(.L_x_1674) ;  /* 0x0000000000048947 */ /* 0x000fea0003800000 */
[----:B------:R-:W-:Y:S01]  /*9910*/  BPT.TRAP 0x1 ;  /* 0x000000040000795c */ /* 0x000fe20000300000 */
.L_x_1674:
[----:B---3--:R-:W-:Y:S01]  /*9920*/  VIADD R3, R2, 0xe400 ;  /* 0x0000e40002037836 */ /* 0x008fe20000000000 */
[----:B------:R-:W-:Y:S01]  /*9930*/  LOP3.LUT R6, R28, 0x10000, RZ, 0xfc, !PT ;  /* 0x000100001c067812 */ /* 0x000fe200078efcff */
[----:B------:R-:W-:-:S03]  /*9940*/  IMAD.MOV.U32 R7, RZ, RZ, 0x40000040 ;  /* 0x40000040ff077424 */ /* 0x000fc600078e00ff */
[----:B------:R-:W-:-:S04]  /*9950*/  SHF.R.U32.HI R3, RZ, 0x4, R3 ;  /* 0x00000004ff037819 */ /* 0x000fc80000011603 */
[----:B------:R-:W-:-:S04]  /*9960*/  LOP3.LUT R3, R3, 0x3fff, RZ, 0xc0, !PT ;  /* 0x00003fff03037812 */ /* 0x000fc800078ec0ff */
[----:B------:R-:W-:-:S05]  /*9970*/  LOP3.LUT R3, R3, 0x10000, RZ, 0xfc, !PT ;  /* 0x0001000003037812 */ /* 0x000fca00078efcff */
[----:B------:R2:W-:Y:S01]  /*9980*/  STL [R1+0x2c], R3 ;  /* 0x00002c0301007387 */ /* 0x0005e20000100800 */
[----:B-1----:R-:W-:Y:S05]  /*9990*/  @P1 BRA `(.L_x_1675) ;  /* 0x0000000000081947 */ /* 0x002fea0003800000 */
[----:B------:R-:W1:Y:S02]  /*99a0*/  SYNCS.PHASECHK.TRANS64.TRYWAIT P1, [R0+URZ+0x16830], R5 ;  /* 0x01683005000075a7 */ /* 0x000e64000802017f */
[----:B-1----:R-:W-:Y:S05]  /*99b0*/  @!P1 BRA `(.L_x_1676) ;  /* 0x0000017c00849947 */ /* 0x002fea0003800000 */
.L_x_1675:
[----:B--2---:R-:W2:Y:S01]  /*99c0*/  LDL R3, [R1+0x2c] ;  /* 0x00002c0001037983 */ /* 0x004ea20000100800 */
[----:B01----:R-:W-:Y:S01]  /*99d0*/  IMAD.MOV.U32 R5, RZ, RZ, 0x40000040 ;  /* 0x40000040ff057424 */ /* 0x003fe200078e00ff */
[----:B------:R-:W-:Y:S05]  /*99e0*/  WARPSYNC.ALL ;  /* 0x0000000000007948 */ /* 0x000fea0003800000 */
[C---:B------:R-:W-:Y:S01]  /*99f0*/  R2UR UR4, R6.reuse ;  /* 0x00000000060472ca */ /* 0x040fe200000e0000 */
[----:B----45:R-:W-:Y:S01]  /*9a00*/  WARPGROUP.ARRIVE ;  /* 0x00000000000079c5 */ /* 0x030fe20000000000 */
[----:B------:R-:W-:Y:S01]  /*9a10*/  R2UR UR5, R7 ;  /* 0x00000000070572ca */ /* 0x000fe200000e0000 */
[----:B------:R-:W-:Y:S01]  /*9a20*/  VIADD R12, R6, 0x2 ;  /* 0x00000002060c7836 */ /* 0x000fe20000000000 */
[----:B------:R-:W-:Y:S01]  /*9a30*/  R2UR UR7, R5 ;  /* 0x00000000050772ca */ /* 0x000fe200000e0000 */
[----:B------:R-:W-:-:S02]  /*9a40*/  IMAD.MOV.U32 R13, RZ, RZ, 0x40000040 ;  /* 0x40000040ff0d7424 */ /* 0x000fc400078e00ff */
[----:B------:R-:W-:Y:S02]  /*9a50*/  IMAD.MOV.U32 R9, RZ, RZ, 0x40000040 ;  /* 0x40000040ff097424 */ /* 0x000fe400078e00ff */
[----:B------:R-:W-:Y:S01]  /*9a60*/  VIADD R10, R6, 0x4 ;  /* 0x00000004060a7836 */ /* 0x000fe20000000000 */
[----:B------:R0:W-:Y:S01]  /*9a70*/  STL.64 [R1+0x18], R12 ;  /* 0x0000180c01007387 */ /* 0x0001e20000100a00 */
[----:B------:R-:W-:Y:S02]  /*9a80*/  IMAD.MOV.U32 R11, RZ, RZ, 0x40000040 ;  /* 0x40000040ff0b7424 */ /* 0x000fe400078e00ff */
[----:B------:R-:W-:-:S03]  /*9a90*/  IMAD.MOV.U32 R5, RZ, RZ, 0x40000040 ;  /* 0x40000040ff057424 */ /* 0x000fc600078e00ff */
[----:B------:R0:W-:Y:S01]  /*9aa0*/  STL.64 [R1+0x10], R10 ;  /* 0x0000100a01007387 */ /* 0x0001e20000100a00 */
        /* <DEDUP_REMOVED lines=9> */
[----:B------:R-:W-:Y:S02]  /*9b40*/  IMAD.MOV.U32 R9, RZ, RZ, 0x40000040 ;  /* 0x40000040ff097424 */ /* 0x000fe400078e00ff */
[----:B------:R-:W-:Y:S01]  /*9b50*/  VIADD R4, R4, 0x6 ;  /* 0x0000000604047836 */ /* 0x000fe20000000000 */
[----:B------:R-:W-:-:S02]  /*9b60*/  WARPGROUP.DEPBAR.LE gsb0, 0x0 ;  /* 0x00008000000079c5 */ /* 0x000fc40000010000 */
[----:B------:R-:W-:-:S07]  /*9b70*/  WARPGROUP.ARRIVE ;  /* 0x00000000000079c5 */ /* 0x000fce0000000000 */
[----:B------:R-:W-:Y:S01]  /*9b80*/  HGMMA.64x128x16.F32.BF16 R24, gdesc[UR4], R24, gsb0 ;  /* 0x01e00000041879f0 */ /* 0x000fe20008001818 */
[----:B------:R-:W-:Y:S02]  /*9b90*/  R2UR UR4, R10 ;  /* 0x000000000a0472ca */ /* 0x000fe400000e0000 */
[----:B------:R-:W-:Y:S02]  /*9ba0*/  R2UR UR5, R11 ;  /* 0x000000000b0572ca */ /* 0x000fe400000e0000 */
[----:B------:R-:W-:Y:S01]  /*9bb0*/  R2UR UR6, R8 ;  /* 0x00000000080672ca */ /* 0x000fe200000e0000 */
[----:B------:R-:W-:Y:S01]  /*9bc0*/  VIADD R8, R6, 0x6 ;  /* 0x0000000606087836 */ /* 0x000fe20000000000 */
[----:B------:R-:W-:Y:S01]  /*9bd0*/  R2UR UR7, R9 ;  /* 0x00000000090772ca */ /* 0x000fe200000e0000 */
[----:B------:R-:W-:Y:S01]  /*9be0*/  IMAD.MOV.U32 R9, RZ, RZ, 0x40000040 ;  /* 0x40000040ff097424 */ /* 0x000fe200078e00ff */
[----:B------:R-:W-:Y:S02]  /*9bf0*/  WARPGROUP.DEPBAR.LE gsb0, 0x0 ;  /* 0x00008000000079c5 */ /* 0x000fe40000010000 */
[----:B------:R-:W-:-:S09]  /*9c00*/  WARPGROUP.ARRIVE ;  /* 0x00000000000079c5 */ /* 0x000fd20000000000 */
        /* <DEDUP_REMOVED lines=11> */
.L_x_1677:
[----:B------:R-:W2:Y:S01]  /*9cc0*/  LDL R4, [R1+0x30] ;  /* 0x0000300001047983 */ /* 0x000ea20000100800 */
[----:B------:R-:W0:Y:S01]  /*9cd0*/  LDC R93, c[0x0][0x448] ;  /* 0x00011200ff5d7b82 */ /* 0x000e220000000800 */
[----:B------:R-:W-:Y:S02]  /*9ce0*/  ULDC UR4, c[0x0][0x9d8] ;  /* 0x0002760000047ab9 */ /* 0x000fe40000000800 */
[----:B------:R-:W2:Y:S04]  /*9cf0*/  LDL R92, [R1+0x20] ;  /* 0x00002000015c7983 */ /* 0x000ea80000100800 */
[----:B------:R-:W3:Y:S01]  /*9d00*/  LDL R94, [R1] ;  /* 0x00000000015e7983 */ /* 0x000ee20000100800 */
[----:B------:R-:W-:Y:S01]  /*9d10*/  VIADD R0, R0, 0x16840 ;  /* 0x0001684000007836 */ /* 0x000fe20000000000 */
[----:B------:R-:W-:Y:S01]  /*9d20*/  LOP3.LUT R23, R23, 0xfffffff7, RZ, 0xc0, !PT ;  /* 0xfffffff717177812 */ /* 0x000fe200078ec0ff */
[----:B------:R-:W-:Y:S01]  /*9d30*/  ULDC UR31, c[0x0][0x9dc] ;  /* 0x00027700001f7ab9 */ /* 0x000fe20000000800 */
[----:B0-----:R-:W-:Y:S01]  /*9d40*/  ISETP.NE.AND P1, PT, R93, 0x1, PT ;  /* 0x000000015d00780c */ /* 0x001fe20003f25270 */
[----:B------:R-:W-:-:S12]  /*9d50*/  FMUL.FTZ R13, R24, UR4 ;  /* 0x00000004180d7c20 */ /* 0x000fd80008410000 */
[----:B------:R-:W0:Y:S01]  /*9d60*/  @P1 LDC R5, c[0x0][0x44c] ;  /* 0x00011300ff051b82 */ /* 0x000e220000000800 */
[----:B------:R-:W-:-:S07]  /*9d70*/  FMUL.FTZ R24, R29, UR4 ;  /* 0x000000041d187c20 */ /* 0x000fce0008410000 */
[----:B------:R-:W1:Y:S01]  /*9d80*/  @P1 LDC R11, c[0x0][0x450] ;  /* 0x00011400ff0b1b82 */ /* 0x000e620000000800 */
        /* <DEDUP_REMOVED lines=61> */
[----:B------:R-:W-:Y:S01]  /*a160*/  @P1 LOP3.LUT R23, R23, 0x8, RZ, 0xfc, !PT ;  /* 0x0000000817171812 */ /* 0x000fe200078efcff */
[----:B------:R-:W4:Y:S01]  /*a170*/  MUFU.TANH R13, R13 ;  /* 0x0000000d000d7308 */ /* 0x000f220000002400 */
[----:B------:R-:W-:Y:S01]  /*a180*/  ULOP3.LUT UR31, URZ, UR31, URZ, 0x33, !UPT ;  /* 0x0000001f3f1f7292 */ /* 0x000fe2000f8e333f */
[----:B------:R-:W-:-:S06]  /*a190*/  FMUL.FTZ R86, R86, UR4 ;  /* 0x0000000456567c20 */ /* 0x000fcc0008410000 */
        /* <DEDUP_REMOVED lines=19> */
[----:B--2---:R-:W-:-:S04]  /*a2d0*/  IMAD.IADD R80, R4, 0x1, R92 ;  /* 0x0000000104507824 */ /* 0x004fc800078e025c */
[----:B0-----:R-:W-:-:S05]  /*a2e0*/  @P1 IMAD.HI.U32 R4, R80, R5, RZ ;  /* 0x0000000550041227 */ /* 0x001fca00078e00ff */
[----:B-1----:R-:W-:Y:S02]  /*a2f0*/  @P1 SHF.R.U32.HI R80, RZ, R11, R4 ;  /* 0x0000000bff501219 */ /* 0x002fe40000011604 */
[----:B------:R-:W0:Y:S01]  /*a300*/  LDC.64 R10, c[0x0][0x9e0] ;  /* 0x00027800ff0a7b82 */ /* 0x000e220000000a00 */
[----:B------:R-:W-:Y:S02]  /*a310*/  IMAD.MOV.U32 R4, RZ, RZ, -0x80 ;  /* 0xffffff80ff047424 */ /* 0x000fe400078e00ff */
[----:B------:R-:W-:Y:S01]  /*a320*/  IMAD.U32 R5, RZ, RZ, UR38 ;  /* 0x00000026ff057e24 */ /* 0x000fe2000f8e00ff */
[----:B------:R-:W1:Y:S01]  /*a330*/  SHFL.IDX PT, R91, R80, RZ, 0x1c1f ;  /* 0x001c1fff505b7589 */ /* 0x000e6200000e0000 */
[----:B------:R-:W-:-:S03]  /*a340*/  IMAD R81, R89, R4, 0x80 ;  /* 0x0000008059517424 */ /* 0x000fc600078e0204 */
[----:B------:R-:W-:Y:S01]  /*a350*/  PRMT R4, R5, 0x654, R0 ;  /* 0x0000065405047816 */ /* 0x000fe20000000000 */
[----:B------:R-:W-:Y:S01]  /*a360*/  VIADD R5, R81, 0x1 ;  /* 0x0000000151057836 */ /* 0x000fe20000000000 */
[----:B------:R-:W2:Y:S01]  /*a370*/  MUFU.TANH R39, R39 ;  /* 0x0000002700277308 */ /* 0x000ea20000002400 */
[----:B------:R-:W-:-:S07]  /*a380*/  IMAD.IADD R90, R156, 0x1, R81 ;  /* 0x000000019c5a7824 */ /* 0x000fce00078e0251 */
[----:B------:R-:W0:Y:S01]  /*a390*/  MUFU.TANH R40, R40 ;  /* 0x0000002800287308 */ /* 0x000e220000002400 */
[----:B---3--:R-:W-:-:S07]  /*a3a0*/  IMAD R5, R94, -0x2, R5 ;  /* 0xfffffffe5e057824 */ /* 0x008fce00078e0205 */
[----:B------:R-:W3:Y:S01]  /*a3b0*/  MUFU.TANH R37, R37 ;  /* 0x0000002500257308 */ /* 0x000ee20000002400 */
[----:B0-----:R-:W-:Y:S01]  /*a3c0*/  ISETP.GE.AND P1, PT, R11, 0x1, PT ;  /* 0x000000010b00780c */ /* 0x001fe20003f26270 */
[----:B------:R0:W-:Y:S01]  /*a3d0*/  SYNCS.ARRIVE.TRANS64.RED.A1T0 RZ, [R4+URZ], RZ ;  /* 0x000000ff04ff79a7 */ /* 0x0001e2000810043f */
[----:B------:R-:W-:-:S05]  /*a3e0*/  IADD3 R5, -R155, R5, R156 ;  /* 0x000000059b057210 */ /* 0x000fca0007ffe19c */
[----:B------:R-:W0:Y:S01]  /*a3f0*/  MUFU.TANH R38, R38 ;  /* 0x0000002600267308 */ /* 0x000e220000002400 */
[----:B------:R-:W-:-:S07]  /*a400*/  IMAD R90, R94, -0x2, R90 ;  /* 0xfffffffe5e5a7824 */ /* 0x000fce00078e025a */
[----:B------:R-:W0:Y:S01]  /*a410*/  MUFU.TANH R43, R43 ;  /* 0x0000002b002b7308 */ /* 0x000e220000002400 */
[----:B------:R-:W-:-:S07]  /*a420*/  IMAD.IADD R85, R5, 0x1, R10 ;  /* 0x0000000105557824 */ /* 0x000fce00078e020a */
        /* <DEDUP_REMOVED lines=38> */
[----:B------:R-:W-:-:S02]  /*a690*/  LOP3.LUT R23, R23, 0xfffffffb, RZ, 0xc0, !PT ;  /* 0xfffffffb17177812 */ /* 0x000fc400078ec0ff */
[----:B------:R-:W-:-:S05]  /*a6a0*/  LEA R78, R89, 0xffffff80, 0x7 ;  /* 0xffffff80594e7811 */ /* 0x000fca00078e38ff */
[----:B------:R5:W0:Y:S01]  /*a6b0*/  MUFU.TANH R0, R86 ;  /* 0x0000005600007308 */ /* 0x000a220000002400 */
[----:B------:R-:W-:Y:S02]  /*a6c0*/  @P1 LOP3.LUT R23, R23, 0x4, RZ, 0xfc, !PT ;  /* 0x0000000417171812 */ /* 0x000fe400078efcff */
[----:B-1----:R-:W-:Y:S01]  /*a6d0*/  VIADDMNMX R84, R91, R85, R90, PT ;  /* 0x000000555b547246 */ /* 0x002fe2000380015a */
[----:B-----5:R-:W-:-:S04]  /*a6e0*/  VIADD R86, R5, UR31 ;  /* 0x0000001f05567c36 */ /* 0x020fc80008000000 */
[----:B------:R-:W-:Y:S01]  /*a6f0*/  IMAD.IADD R83, R86, 0x1, R91 ;  /* 0x0000000156537824 */ /* 0x000fe200078e025b */
[----:B--234-:R-:W-:Y:S06]  /*a700*/  @!P1 BRA `(.L_x_1678) ;  /* 0x0000000000509947 */ /* 0x01cfec0003800000 */
[----:B------:R-:W-:Y:S01]  /*a710*/  IADD3 R87, -R155, R156, R91 ;  /* 0x0000009c9b577210 */ /* 0x000fe20007ffe15b */
[----:B------:R-:W-:Y:S03]  /*a720*/  BSSY B0, `(.L_x_1679) ;  /* 0x000000e000007945 */ /* 0x000fe60003800000 */
[----:B------:R-:W-:-:S13]  /*a730*/  ISETP.GT.AND P1, PT, R87, -0x1, PT ;  /* 0xffffffff5700780c */ /* 0x000fda0003f24270 */
[----:B------:R-:W-:Y:S05]  /*a740*/  @P1 BRA `(.L_x_1680) ;  /* 0x00000000001c1947 */ /* 0x000fea0003800000 */
[----:B------:R-:W-:Y:S02]  /*a750*/  ISETP.NE.AND P1, PT, R11, 0x1, PT ;  /* 0x000000010b00780c */ /* 0x000fe40003f25270 */
[----:B------:R-:W-:-:S11]  /*a760*/  LOP3.LUT R87, RZ, R87, RZ, 0x33, !PT ;  /* 0x00000057ff577212 */ /* 0x000fd600078e33ff */
[----:B0-----:R-:W0:Y:S02]  /*a770*/  @P1 LDC.64 R4, c[0x0][0x9e8] ;  /* 0x00027a00ff041b82 */ /* 0x001e240000000a00 */
[----:B0-----:R-:W-:-:S05]  /*a780*/  @P1 IMAD.HI.U32 R4, R87, R4, RZ ;  /* 0x0000000457041227 */ /* 0x001fca00078e00ff */
[----:B------:R-:W-:-:S04]  /*a790*/  @P1 SHF.R.U32.HI R87, RZ, R5, R4 ;  /* 0x00000005ff571219 */ /* 0x000fc80000011604 */
[----:B------:R-:W-:Y:S01]  /*a7a0*/  LOP3.LUT R87, RZ, R87, RZ, 0x33, !PT ;  /* 0x00000057ff577212 */ /* 0x000fe200078e33ff */
[----:B------:R-:W-:Y:S06]  /*a7b0*/  BRA `(.L_x_1681) ;  /* 0x0000000000107947 */ /* 0x000fec0003800000 */
.L_x_1680:
[----:B------:R-:W-:-:S13]  /*a7c0*/  ISETP.NE.AND P1, PT, R11, 0x1, PT ;  /* 0x000000010b00780c */ /* 0x000fda0003f25270 */
[----:B0-----:R-:W0:Y:S02]  /*a7d0*/  @P1 LDC.64 R4, c[0x0][0x9e8] ;  /* 0x00027a00ff041b82 */ /* 0x001e240000000a00 */
[----:B0-----:R-:W-:-:S05]  /*a7e0*/  @P1 IMAD.HI.U32 R4, R87, R4, RZ ;  /* 0x0000000457041227 */ /* 0x001fca00078e00ff */
[----:B------:R-:W-:-:S07]  /*a7f0*/  @P1 SHF.R.U32.HI R87, RZ, R5, R4 ;  /* 0x00000005ff571219 */ /* 0x000fce0000011604 */
.L_x_1681:
[----:B------:R-:W-:Y:S05]  /*a800*/  BSYNC B0 ;  /* 0x0000000000007941 */ /* 0x000fea0003800000 */
.L_x_1679:
[----:B------:R-:W-:-:S04]  /*a810*/  IMAD R87, R87, R11, -R78 ;  /* 0x0000000b57577224 */ /* 0x000fc800078e0a4e */
[----:B------:R-:W-:-:S05]  /*a820*/  IMAD R4, R94, -0x2, R87 ;  /* 0xfffffffe5e047824 */ /* 0x000fca00078e0257 */
[----:B------:R-:W-:Y:S02]  /*a830*/  VIMNMX R83, R83, R4, !PT ;  /* 0x0000000453537248 */ /* 0x000fe40007fe0100 */
[----:B------:R-:W-:-:S07]  /*a840*/  VIADDMNMX R84, R4, R11, R84, PT ;  /* 0x0000000b04547246 */ /* 0x000fce0003800154 */
.L_x_1678:
[C---:B------:R-:W-:Y:S02]  /*a850*/  ISETP.GE.AND P1, PT, R81.reuse, 0x2, PT ;  /* 0x000000025100780c */ /* 0x040fe40003f26270 */
[----:B------:R-:W-:Y:S02]  /*a860*/  ISETP.GE.AND P6, PT, R81, 0x9, PT ;  /* 0x000000095100780c */ /* 0x000fe40003fc6270 */
[----:B------:R-:W-:Y:S02]  /*a870*/  ISETP.GT.AND P2, PT, R83, 0x1, !P1 ;  /* 0x000000015300780c */ /* 0x000fe40004f44270 */
[----:B------:R-:W-:Y:S02]  /*a880*/  ISETP.GE.AND P3, PT, R81, 0xa, PT ;  /* 0x0000000a5100780c */ /* 0x000fe40003f66270 */
[----:B------:R-:W-:Y:S02]  /*a890*/  ISETP.LT.OR P2, PT, R84, 0x2, P2 ;  /* 0x000000025400780c */ /* 0x000fe40001741670 */
[----:B------:R-:W-:-:S02]  /*a8a0*/  LOP3.LUT R23, R23, 0xfffffffe, RZ, 0xc0, !PT ;  /* 0xfffffffe17177812 */ /* 0x000fc400078ec0ff */
[----:B------:R-:W-:Y:S02]  /*a8b0*/  FSEL R14, R14, -INF , !P2 ;  /* 0xff8000000e0e7808 */ /* 0x000fe40005000000 */
[----:B------:R-:W-:Y:S02]  /*a8c0*/  ISETP.GT.AND P2, PT, R83, 0x8, !P6 ;  /* 0x000000085300780c */ /* 0x000fe40007744270 */
[----:B------:R-:W-:Y:S02]  /*a8d0*/  ISETP.GE.AND P5, PT, R81, 0x1, PT ;  /* 0x000000015100780c */ /* 0x000fe40003fa6270 */
[----:B------:R-:W-:Y:S02]  /*a8e0*/  ISETP.LT.OR P2, PT, R84, 0x9, P2 ;  /* 0x000000095400780c */ /* 0x000fe40001741670 */
[----:B------:R-:W-:Y:S02]  /*a8f0*/  @P3 LOP3.LUT R23, R23, 0x1, RZ, 0xfc, !PT ;  /* 0x0000000117173812 */ /* 0x000fe400078efcff */
[----:B------:R-:W-:-:S02]  /*a900*/  FSEL R21, R21, -INF , !P2 ;  /* 0xff80000015157808 */ /* 0x000fc40005000000 */
[----:B------:R-:W-:Y:S02]  /*a910*/  ISETP.GT.AND P2, PT, R83, 0x9, !P3 ;  /* 0x000000095300780c */ /* 0x000fe40005f44270 */
        /* <DEDUP_REMOVED lines=57> */
[----:B0-----:R-:W-:Y:S02]  /*acb0*/  FSEL R43, R43, -INF , !P2 ;  /* 0xff8000002b2b7808 */ /* 0x001fe40005000000 */
        /* <DEDUP_REMOVED lines=103> */
[----:B------:R-:W-:-:S04]  /*b330*/  ISETP.GT.AND P4, PT, R83, RZ, !P5 ;  /* 0x000000ff5300720c */ /* 0x000fc80006f84270 */
[----:B------:R-:W-:-:S04]  /*b340*/  ISETP.LT.OR P4, PT, R84, 0x1, P4 ;  /* 0x000000015400780c */ /* 0x000fc80002781670 */
[----:B------:R-:W-:Y:S02]  /*b350*/  FSEL R13, R13, -INF , !P4 ;  /* 0xff8000000d0d7808 */ /* 0x000fe40006000000 */
[----:B------:R-:W-:Y:S02]  /*b360*/  ISETP.GE.AND P4, PT, R81, 0x7a, PT ;  /* 0x0000007a5100780c */ /* 0x000fe40003f86270 */
[----:B------:R-:W0:Y:S11]  /*b370*/  SHFL.IDX PT, R81, R80, 0x1, 0x1c1f ;  /* 0x003c1f0050517f89 */ /* 0x000e3600000e0000 */
[----:B------:R-:W-:-:S02]  /*b380*/  @P4 LOP3.LUT R23, R23, 0x10000000, RZ, 0xfc, !PT ;  /* 0x1000000017174812 */ /* 0x000fc400078efcff */
[----:B------:R-:W-:-:S04]  /*b390*/  ISETP.GT.AND P4, PT, R83, 0x79, !P4 ;  /* 0x000000795300780c */ /* 0x000fc80006784270 */
[----:B------:R-:W-:-:S04]  /*b3a0*/  ISETP.LT.OR P4, PT, R84, 0x7a, P4 ;  /* 0x0000007a5400780c */ /* 0x000fc80002781670 */
[----:B------:R-:W-:Y:S02]  /*b3b0*/  FSEL R82, R82, -INF , !P4 ;  /* 0xff80000052527808 */ /* 0x000fe40006000000 */
[----:B------:R-:W-:Y:S01]  /*b3c0*/  ISETP.GE.AND P4, PT, R11, 0x1, PT ;  /* 0x000000010b00780c */ /* 0x000fe20003f86270 */
[----:B0-----:R-:W-:Y:S01]  /*b3d0*/  IMAD.IADD R86, R86, 0x1, R81 ;  /* 0x0000000156567824 */ /* 0x001fe200078e0251 */
[----:B------:R-:W-:-:S11]  /*b3e0*/  VIADDMNMX R90, R81, R85, R90, PT ;  /* 0x00000055515a7246 */ /* 0x000fd6000380015a */
[----:B------:R-:W-:Y:S05]  /*b3f0*/  @!P4 BRA `(.L_x_1682) ;  /* 0x000000000050c947 */ /* 0x000fea0003800000 */
[----:B------:R-:W-:Y:S01]  /*b400*/  IADD3 R81, -R155, R156, R81 ;  /* 0x0000009c9b517210 */ /* 0x000fe20007ffe151 */
[----:B------:R-:W-:Y:S03]  /*b410*/  BSSY B0, `(.L_x_1683) ;  /* 0x000000e000007945 */ /* 0x000fe60003800000 */
[----:B------:R-:W-:-:S13]  /*b420*/  ISETP.GT.AND P4, PT, R81, -0x1, PT ;  /* 0xffffffff5100780c */ /* 0x000fda0003f84270 */
        /* <DEDUP_REMOVED lines=8> */
.L_x_1684:
[----:B------:R-:W-:-:S13]  /*b4b0*/  ISETP.NE.AND P4, PT, R11, 0x1, PT ;  /* 0x000000010b00780c */ /* 0x000fda0003f85270 */
[----:B------:R-:W0:Y:S02]  /*b4c0*/  @P4 LDC.64 R4, c[0x0][0x9e8] ;  /* 0x00027a00ff044b82 */ /* 0x000e240000000a00 */
[----:B0-----:R-:W-:-:S05]  /*b4d0*/  @P4 IMAD.HI.U32 R4, R81, R4, RZ ;  /* 0x0000000451044227 */ /* 0x001fca00078e00ff */
[----:B------:R-:W-:-:S07]  /*b4e0*/  @P4 SHF.R.U32.HI R81, RZ, R5, R4 ;  /* 0x00000005ff514219 */ /* 0x000fce0000011604 */
.L_x_1685:
[----:B------:R-:W-:Y:S05]  /*b4f0*/  BSYNC B0 ;  /* 0x0000000000007941 */ /* 0x000fea0003800000 */
.L_x_1683:
[----:B------:R-:W-:-:S04]  /*b500*/  IMAD R78, R81, R11, -R78 ;  /* 0x0000000b514e7224 */ /* 0x000fc800078e0a4e */
[----:B------:R-:W-:-:S05]  /*b510*/  IMAD R5, R94, -0x2, R78 ;  /* 0xfffffffe5e057824 */ /* 0x000fca00078e024e */
[----:B------:R-:W-:Y:S02]  /*b520*/  VIMNMX R86, R86, R5, !PT ;  /* 0x0000000556567248 */ /* 0x000fe40007fe0100 */
[----:B------:R-:W-:-:S07]  /*b530*/  VIADDMNMX R90, R5, R11, R90, PT ;  /* 0x0000000b055a7246 */ /* 0x000fce000380015a */
.L_x_1682:
[C---:B------:R-:W-:Y:S01]  /*b540*/  ISETP.GT.AND P1, PT, R86.reuse, 0x1, !P1 ;  /* 0x000000015600780c */ /* 0x040fe20004f24270 */
[----:B------:R-:W-:Y:S01]  /*b550*/  ULDC UR30, c[0x0][0x988] ;  /* 0x00026200001e7ab9 */ /* 0x000fe20000000800 */
[----:B------:R-:W-:Y:S02]  /*b560*/  ISETP.GT.AND P6, PT, R86, 0x8, !P6 ;  /* 0x000000085600780c */ /* 0x000fe400077c4270 */
[C---:B------:R-:W-:Y:S02]  /*b570*/  ISETP.LT.OR P1, PT, R90.reuse, 0x2, P1 ;  /* 0x000000025a00780c */ /* 0x040fe40000f21670 */
[----:B------:R-:W-:Y:S02]  /*b580*/  ISETP.LT.OR P6, PT, R90, 0x9, P6 ;  /* 0x000000095a00780c */ /* 0x000fe400037c1670 */
[----:B------:R-:W-:Y:S02]  /*b590*/  FSEL R12, R12, -INF , !P1 ;  /* 0xff8000000c0c7808 */ /* 0x000fe40004800000 */
[----:B------:R-:W-:-:S02]  /*b5a0*/  LOP3.LUT P1, RZ, R23, 0x1, RZ, 0xc0, !PT ;  /* 0x0000000117ff7812 */ /* 0x000fc4000782c0ff */
[----:B------:R-:W-:Y:S02]  /*b5b0*/  FSEL R15, R15, -INF , !P6 ;  /* 0xff8000000f0f7808 */ /* 0x000fe40007000000 */
[----:B------:R-:W-:Y:S02]  /*b5c0*/  ISETP.GT.AND P1, PT, R86, 0x9, !P1 ;  /* 0x000000095600780c */ /* 0x000fe40004f24270 */
[C---:B------:R-:W-:Y:S02]  /*b5d0*/  LOP3.LUT P6, RZ, R23.reuse, 0x4000000, RZ, 0xc0, !PT ;  /* 0x0400000017ff7812 */ /* 0x040fe400078cc0ff */
[----:B------:R-:W-:Y:S02]  /*b5e0*/  ISETP.LT.OR P1, PT, R90, 0xa, P1 ;  /* 0x0000000a5a00780c */ /* 0x000fe40000f21670 */
[----:B------:R-:W-:Y:S02]  /*b5f0*/  LOP3.LUT P4, RZ, R23, 0x2000000, RZ, 0xc0, !PT ;  /* 0x0200000017ff7812 */ /* 0x000fe4000788c0ff */
        /* <DEDUP_REMOVED lines=19> */
[----:B------:R-:W-:Y:S02]  /*b730*/  LOP3.LUT P6, RZ, R23, 0x8000, RZ, 0xc0, !PT ;  /* 0x0000800017ff7812 */ /* 0x000fe400078cc0ff */
[----:B------:R-:W-:Y:S02]  /*b740*/  ISETP.GT.AND P1, PT, R86, 0x19, !P1 ;  /* 0x000000195600780c */ /* 0x000fe40004f24270 */
[----:B------:R-:W-:Y:S02]  /*b750*/  FMNMX.FTZ R5, R35, R4, !PT ;  /* 0x0000000423057209 */ /* 0x000fe40007810000 */
[----:B------:R-:W-:Y:S02]  /*b760*/  ISETP.LT.OR P1, PT, R90, 0x1a, P1 ;  /* 0x0000001a5a00780c */ /* 0x000fe40000f21670 */
[----:B------:R-:W-:Y:S02]  /*b770*/  FMNMX.FTZ R4, R36, R5, !PT ;  /* 0x0000000524047209 */ /* 0x000fe40007810000 */
[----:B------:R-:W-:-:S02]  /*b780*/  FSEL R30, R30, -INF , !P1 ;  /* 0xff8000001e1e7808 */ /* 0x000fc40004800000 */
[C---:B------:R-:W-:Y:S02]  /*b790*/  LOP3.LUT P1, RZ, R23.reuse, 0x800000, RZ, 0xc0, !PT ;  /* 0x0080000017ff7812 */ /* 0x040fe4000782c0ff */
[----:B------:R-:W-:Y:S02]  /*b7a0*/  LOP3.LUT P4, RZ, R23, 0x4000, RZ, 0xc0, !PT ;  /* 0x0000400017ff7812 */ /* 0x000fe4000788c0ff */
[----:B------:R-:W-:Y:S02]  /*b7b0*/  ISETP.GT.AND P1, PT, R86, 0x20, !P1 ;  /* 0x000000205600780c */ /* 0x000fe40004f24270 */
[----:B------:R-:W-:Y:S02]  /*b7c0*/  FMNMX.FTZ R5, R39, R4, !PT ;  /* 0x0000000427057209 */ /* 0x000fe40007810000 */
[----:B------:R-:W-:Y:S02]  /*b7d0*/  ISETP.LT.OR P1, PT, R90, 0x21, P1 ;  /* 0x000000215a00780c */ /* 0x000fe40000f21670 */
[----:B------:R-:W-:-:S02]  /*b7e0*/  FMNMX.FTZ R4, R40, R5, !PT ;  /* 0x0000000528047209 */ /* 0x000fc40007810000 */
[----:B------:R-:W-:Y:S02]  /*b7f0*/  FSEL R33, R33, -INF , !P1 ;  /* 0xff80000021217808 */ /* 0x000fe40004800000 */
[----:B------:R-:W-:Y:S02]  /*b800*/  LOP3.LUT P1, RZ, R23, 0x400000, RZ, 0xc0, !PT ;  /* 0x0040000017ff7812 */ /* 0x000fe4000782c0ff */
[----:B------:R-:W-:Y:S02]  /*b810*/  FMNMX.FTZ R5, R43, R4, !PT ;  /* 0x000000042b057209 */ /* 0x000fe40007810000 */
[----:B------:R-:W-:Y:S02]  /*b820*/  ISETP.GT.AND P1, PT, R86, 0x21, !P1 ;  /* 0x000000215600780c */ /* 0x000fe40004f24270 */
[----:B------:R-:W-:Y:S02]  /*b830*/  FMNMX.FTZ R4, R44, R5, !PT ;  /* 0x000000052c047209 */ /* 0x000fe40007810000 */
[----:B------:R-:W-:-:S02]  /*b840*/  ISETP.LT.OR P1, PT, R90, 0x22, P1 ;  /* 0x000000225a00780c */ /* 0x000fc40000f21670 */
[----:B------:R-:W-:Y:S02]  /*b850*/  FMNMX.FTZ R5, R47, R4, !PT ;  /* 0x000000042f057209 */ /* 0x000fe40007810000 */
[----:B------:R-:W-:Y:S02]  /*b860*/  FSEL R34, R34, -INF , !P1 ;  /* 0xff80000022227808 */ /* 0x000fe40004800000 */
[----:B------:R-:W-:Y:S02]  /*b870*/  LOP3.LUT P1, RZ, R23, 0x200000, RZ, 0xc0, !PT ;  /* 0x0020000017ff7812 */ /* 0x000fe4000782c0ff */
        /* <DEDUP_REMOVED lines=39> */
[----:B------:R-:W-:Y:S01]  /*baf0*/  ISETP.GT.AND P5, PT, R86, RZ, !P5 ;  /* 0x000000ff5600720c */ /* 0x000fe20006fa4270 */
[----:B------:R-:W0:Y:S01]  /*bb00*/  SHFL.BFLY PT, R5, R78, 0x2, 0x1f ;  /* 0x0c401f004e057f89 */ /* 0x000e2200000e0000 */
[----:B------:R-:W-:Y:S02]  /*bb10*/  FSEL R46, R46, -INF , !P1 ;  /* 0xff8000002e2e7808 */ /* 0x000fe40004800000 */
[----:B------:R-:W-:Y:S02]  /*bb20*/  ISETP.GT.AND P1, PT, R86, 0x40, !P6 ;  /* 0x000000405600780c */ /* 0x000fe40007724270 */
[----:B------:R-:W-:Y:S02]  /*bb30*/  LOP3.LUT P6, RZ, R23, 0x10, RZ, 0xc0, !PT ;  /* 0x0000001017ff7812 */ /* 0x000fe400078cc0ff */
[C---:B------:R-:W-:Y:S02]  /*bb40*/  ISETP.LT.OR P1, PT, R90.reuse, 0x41, P1 ;  /* 0x000000415a00780c */ /* 0x040fe40000f21670 */
[----:B------:R-:W-:-:S02]  /*bb50*/  ISETP.LT.OR P5, PT, R90, 0x1, P5 ;  /* 0x000000015a00780c */ /* 0x000fc40002fa1670 */
[----:B------:R-:W-:Y:S02]  /*bb60*/  FSEL R49, R49, -INF , !P1 ;  /* 0xff80000031317808 */ /* 0x000fe40004800000 */
[----:B------:R-:W-:Y:S02]  /*bb70*/  ISETP.GT.AND P1, PT, R86, 0x41, !P4 ;  /* 0x000000415600780c */ /* 0x000fe40006724270 */
[----:B------:R-:W-:Y:S02]  /*bb80*/  LOP3.LUT P4, RZ, R23, 0x2, RZ, 0xc0, !PT ;  /* 0x0000000217ff7812 */ /* 0x000fe4000788c0ff */
[----:B------:R-:W-:Y:S02]  /*bb90*/  ISETP.LT.OR P1, PT, R90, 0x42, P1 ;  /* 0x000000425a00780c */ /* 0x000fe40000f21670 */
[----:B------:R-:W-:Y:S02]  /*bba0*/  FSEL R3, R3, -INF , !P5 ;  /* 0xff80000003037808 */ /* 0x000fe40006800000 */
[----:B------:R-:W-:-:S02]  /*bbb0*/  FSEL R50, R50, -INF , !P1 ;  /* 0xff80000032327808 */ /* 0x000fc40004800000 */
[----:B------:R-:W-:Y:S02]  /*bbc0*/  LOP3.LUT P1, RZ, R23, 0x2000, RZ, 0xc0, !PT ;  /* 0x0000200017ff7812 */ /* 0x000fe4000782c0ff */
[----:B0-----:R-:W-:Y:S02]  /*bbd0*/  FMNMX.FTZ R80, R78, R5, !PT ;  /* 0x000000054e507209 */ /* 0x001fe40007810000 */
[C---:B------:R-:W-:Y:S02]  /*bbe0*/  ISETP.GT.AND P1, PT, R86.reuse, 0x48, !P1 ;  /* 0x000000485600780c */ /* 0x040fe40004f24270 */
[----:B------:R-:W-:Y:S01]  /*bbf0*/  ISETP.GT.AND P2, PT, R86, 0x71, !P2 ;  /* 0x000000715600780c */ /* 0x000fe20005744270 */
[----:B------:R-:W0:Y:S01]  /*bc00*/  SHFL.BFLY PT, R5, R80, 0x1, 0x1f ;  /* 0x0c201f0050057f89 */ /* 0x000e2200000e0000 */
[----:B------:R-:W-:Y:S02]  /*bc10*/  ISETP.LT.OR P1, PT, R90, 0x49, P1 ;  /* 0x000000495a00780c */ /* 0x000fe40000f21670 */
[----:B------:R-:W-:-:S02]  /*bc20*/  ISETP.GT.AND P3, PT, R86, 0x78, !P3 ;  /* 0x000000785600780c */ /* 0x000fc40005f64270 */
[----:B------:R-:W-:Y:S02]  /*bc30*/  FSEL R53, R53, -INF , !P1 ;  /* 0xff80000035357808 */ /* 0x000fe40004800000 */
[----:B------:R-:W-:Y:S02]  /*bc40*/  LOP3.LUT P1, RZ, R23, 0x1000, RZ, 0xc0, !PT ;  /* 0x0000100017ff7812 */ /* 0x000fe4000782c0ff */
[----:B------:R-:W-:Y:S02]  /*bc50*/  ISETP.LT.OR P2, PT, R90, 0x72, P2 ;  /* 0x000000725a00780c */ /* 0x000fe40001741670 */
[----:B------:R-:W-:Y:S02]  /*bc60*/  ISETP.GT.AND P1, PT, R86, 0x49, !P1 ;  /* 0x000000495600780c */ /* 0x000fe40004f24270 */
[C---:B------:R-:W-:Y:S02]  /*bc70*/  ISETP.LT.OR P3, PT, R90.reuse, 0x79, P3 ;  /* 0x000000795a00780c */ /* 0x040fe40001f61670 */
[----:B------:R-:W-:-:S02]  /*bc80*/  ISETP.LT.OR P1, PT, R90, 0x4a, P1 ;  /* 0x0000004a5a00780c */ /* 0x000fc40000f21670 */
[----:B------:R-:W-:Y:S02]  /*bc90*/  FSEL R73, R73, -INF , !P2 ;  /* 0xff80000049497808 */ /* 0x000fe40005000000 */
[----:B------:R-:W-:Y:S02]  /*bca0*/  FSEL R54, R54, -INF , !P1 ;  /* 0xff80000036367808 */ /* 0x000fe40004800000 */
[----:B------:R-:W-:Y:S02]  /*bcb0*/  LOP3.LUT P1, RZ, R23, 0x800, RZ, 0xc0, !PT ;  /* 0x0000080017ff7812 */ /* 0x000fe4000782c0ff */
[----:B------:R-:W-:Y:S02]  /*bcc0*/  FSEL R0, R0, -INF , !P3 ;  /* 0xff80000000007808 */ /* 0x000fe40005800000 */
[----:B------:R-:W-:Y:S02]  /*bcd0*/  ISETP.GT.AND P1, PT, R86, 0x50, !P1 ;  /* 0x000000505600780c */ /* 0x000fe40004f24270 */
[----:B0-----:R-:W-:-:S02]  /*bce0*/  FMNMX.FTZ R5, R80, R5, !PT ;  /* 0x0000000550057209 */ /* 0x001fc40007810000 */
[----:B------:R-:W-:-:S03]  /*bcf0*/  ISETP.LT.OR P1, PT, R90, 0x51, P1 ;  /* 0x000000515a00780c */ /* 0x000fc60000f21670 */
[----:B------:R-:W-:Y:S01]  /*bd00*/  FMUL.FTZ R4, R5, UR30 ;  /* 0x0000001e05047c20 */ /* 0x000fe20008410000 */
        /* <DEDUP_REMOVED lines=25> */
[----:B------:R-:W-:-:S04]  /*bea0*/  ISETP.GT.AND P1, PT, R86, 0x69, !P6 ;  /* 0x000000695600780c */ /* 0x000fc80007724270 */
[----:B------:R-:W-:-:S04]  /*beb0*/  ISETP.LT.OR P1, PT, R90, 0x6a, P1 ;  /* 0x0000006a5a00780c */ /* 0x000fc80000f21670 */
[----:B------:R-:W-:Y:S02]  /*bec0*/  FSEL R70, R70, -INF , !P1 ;  /* 0xff80000046467808 */ /* 0x000fe40004800000 */
[----:B------:R-:W-:Y:S02]  /*bed0*/  ISETP.GT.AND P1, PT, R86, 0x70, !P4 ;  /* 0x000000705600780c */ /* 0x000fe40006724270 */
[----:B------:R-:W-:Y:S02]  /*bee0*/  LOP3.LUT P4, RZ, R23, 0x10000000, RZ, 0xc0, !PT ;  /* 0x1000000017ff7812 */ /* 0x000fe4000788c0ff */
[----:B------:R-:W-:-:S04]  /*bef0*/  ISETP.LT.OR P1, PT, R90, 0x71, P1 ;  /* 0x000000715a00780c */ /* 0x000fc80000f21670 */
[----:B------:R-:W-:Y:S02]  /*bf00*/  FSEL R74, R74, -INF , !P1 ;  /* 0xff8000004a4a7808 */ /* 0x000fe40004800000 */
[----:B------:R-:W-:-:S04]  /*bf10*/  FSETP.NEU.FTZ.AND P1, PT, R5, -INF , PT ;  /* 0xff8000000500780b */ /* 0x000fc80003f3d000 */
[----:B------:R-:W-:Y:S02]  /*bf20*/  FSEL R4, R4, RZ, P1 ;  /* 0x000000ff04047208 */ /* 0x000fe40000800000 */
[----:B------:R-:W-:Y:S02]  /*bf30*/  ISETP.GT.AND P1, PT, R86, 0x79, !P4 ;  /* 0x000000795600780c */ /* 0x000fe40006724270 */
[----:B------:R-:W-:Y:S01]  /*bf40*/  ISETP.NE.AND P4, PT, R93, 0x1, PT ;  /* 0x000000015d00780c */ /* 0x000fe20003f85270 */
        /* <DEDUP_REMOVED lines=12> */
[----:B------:R-:W-:Y:S01]  /*c010*/  ISETP.LT.OR P1, PT, R90, 0x7a, P1 ;  /* 0x0000007a5a00780c */ /* 0x000fe20000f21670 */
[--C-:B------:R-:W-:Y:S01]  /*c020*/  FFMA.FTZ R150, R21, UR30, -R4.reuse ;  /* 0x0000001e15967c23 */ /* 0x100fe20008010804 */
[----:B------:R-:W-:Y:S01]  /*c030*/  FMNMX.FTZ R81, R25, R14, !PT ;  /* 0x0000000e19517209 */ /* 0x000fe20007810000 */
[--C-:B------:R-:W-:Y:S01]  /*c040*/  FFMA.FTZ R21, R24, UR30, -R4.reuse ;  /* 0x0000001e18157c23 */ /* 0x100fe20008010804 */
[----:B------:R-:W-:Y:S01]  /*c050*/  FSEL R24, R77, -INF , !P1 ;  /* 0xff8000004d187808 */ /* 0x000fe20004800000 */
[--C-:B------:R-:W-:Y:S01]  /*c060*/  FFMA.FTZ R27, R28, UR30, -R4.reuse ;  /* 0x0000001e1c1b7c23 */ /* 0x100fe20008010804 */
[----:B------:R-:W-:Y:S01]  /*c070*/  FMNMX.FTZ R14, R26, R81, !PT ;  /* 0x000000511a0e7209 */ /* 0x000fe20007810000 */
[----:B------:R-:W-:Y:S01]  /*c080*/  MUFU.EX2 R148, R148 ;  /* 0x0000009400947308 */ /* 0x000fe20000000800 */
[--C-:B------:R-:W-:Y:S01]  /*c090*/  FFMA.FTZ R122, R79, UR30, -R4.reuse ;  /* 0x0000001e4f7a7c23 */ /* 0x100fe20008010804 */
[--C-:B------:R-:W-:Y:S01]  /*c0a0*/  FFMA.FTZ R134, R55, UR30, -R4.reuse ;  /* 0x0000001e37867c23 */ /* 0x100fe20008010804 */
[----:B------:R-:W-:Y:S01]  /*c0b0*/  FMNMX.FTZ R31, R29, R14, !PT ;  /* 0x0000000e1d1f7209 */ /* 0x000fe20007810000 */
[--C-:B------:R-:W-:Y:S01]  /*c0c0*/  FFMA.FTZ R128, R59, UR30, -R4.reuse ;  /* 0x0000001e3b807c23 */ /* 0x100fe20008010804 */
[--C-:B------:R-:W-:Y:S01]  /*c0d0*/  FFMA.FTZ R130, R63, UR30, -R4.reuse ;  /* 0x0000001e3f827c23 */ /* 0x100fe20008010804 */
[--C-:B------:R-:W-:Y:S01]  /*c0e0*/  FFMA.FTZ R124, R67, UR30, -R4.reuse ;  /* 0x0000001e437c7c23 */ /* 0x100fe20008010804 */
[----:B------:R-:W-:Y:S01]  /*c0f0*/  FMNMX.FTZ R14, R30, R31, !PT ;  /* 0x0000001f1e0e7209 */ /* 0x000fe20007810000 */
[----:B------:R-:W0:Y:S01]  /*c100*/  MUFU.EX2 R13, R13 ;  /* 0x0000000d000d7308 */ /* 0x000e220000000800 */
[--C-:B------:R-:W-:Y:S01]  /*c110*/  FFMA.FTZ R31, R32, UR30, -R4.reuse ;  /* 0x0000001e201f7c23 */ /* 0x100fe20008010804 */
[--C-:B------:R-:W-:Y:S01]  /*c120*/  FFMA.FTZ R126, R71, UR30, -R4.reuse ;  /* 0x0000001e477e7c23 */ /* 0x100fe20008010804 */
[----:B------:R-:W-:Y:S01]  /*c130*/  FMNMX.FTZ R81, R33, R14, !PT ;  /* 0x0000000e21517209 */ /* 0x000fe20007810000 */
[--C-:B------:R-:W-:Y:S01]  /*c140*/  FFMA.FTZ R120, R75, UR30, -R4.reuse ;  /* 0x0000001e4b787c23 */ /* 0x100fe20008010804 */
[--C-:B------:R-:W-:Y:S01]  /*c150*/  FFMA.FTZ R52, R52, UR30, -R4.reuse ;  /* 0x0000001e34347c23 */ /* 0x100fe20008010804 */
[--C-:B------:R-:W-:Y:S01]  /*c160*/  FFMA.FTZ R55, R56, UR30, -R4.reuse ;  /* 0x0000001e38377c23 */ /* 0x100fe20008010804 */
[----:B------:R-:W-:Y:S01]  /*c170*/  FMNMX.FTZ R14, R34, R81, !PT ;  /* 0x00000051220e7209 */ /* 0x000fe20007810000 */
[----:B------:R-:W1:Y:S01]  /*c180*/  MUFU.EX2 R150, R150 ;  /* 0x0000009600967308 */ /* 0x000e620000000800 */
[--C-:B------:R-:W-:Y:S01]  /*c190*/  FFMA.FTZ R59, R60, UR30, -R4.reuse ;  /* 0x0000001e3c3b7c23 */ /* 0x100fe20008010804 */
[--C-:B------:R-:W-:Y:S01]  /*c1a0*/  FFMA.FTZ R63, R64, UR30, -R4.reuse ;  /* 0x0000001e403f7c23 */ /* 0x100fe20008010804 */
[----:B------:R-:W-:Y:S01]  /*c1b0*/  FMNMX.FTZ R35, R37, R14, !PT ;  /* 0x0000000e25237209 */ /* 0x000fe20007810000 */
[--C-:B------:R-:W-:Y:S01]  /*c1c0*/  FFMA.FTZ R67, R68, UR30, -R4.reuse ;  /* 0x0000001e44437c23 */ /* 0x100fe20008010804 */
[--C-:B------:R-:W-:Y:S01]  /*c1d0*/  FFMA.FTZ R71, R72, UR30, -R4.reuse ;  /* 0x0000001e48477c23 */ /* 0x100fe20008010804 */
[--C-:B------:R-:W-:Y:S01]  /*c1e0*/  FFMA.FTZ R75, R76, UR30, -R4.reuse ;  /* 0x0000001e4c4b7c23 */ /* 0x100fe20008010804 */
[----:B------:R-:W-:Y:S01]  /*c1f0*/  FMNMX.FTZ R14, R38, R35, !PT ;  /* 0x00000023260e7209 */ /* 0x000fe20007810000 */
[----:B------:R-:W2:Y:S01]  /*c200*/  MUFU.EX2 R21, R21 ;  /* 0x0000001500157308 */ /* 0x000ea20000000800 */
[----:B------:R-:W-:-:S02]  /*c210*/  FFMA.FTZ R35, R36, UR30, -R4 ;  /* 0x0000001e24237c23 */ /* 0x000fc40008010804 */
[----:B------:R-:W-:-:S04]  /*c220*/  FMNMX.FTZ R81, R41, R14, !PT ;  /* 0x0000000e29517209 */ /* 0x000fc80007810000 */
[----:B------:R-:W-:Y:S01]  /*c230*/  FMNMX.FTZ R14, R42, R81, !PT ;  /* 0x000000512a0e7209 */ /* 0x000fe20007810000 */
[----:B------:R-:W3:Y:S03]  /*c240*/  MUFU.EX2 R144, R144 ;  /* 0x0000009000907308 */ /* 0x000ee60000000800 */
[----:B------:R-:W-:-:S04]  /*c250*/  FMNMX.FTZ R39, R45, R14, !PT ;  /* 0x0000000e2d277209 */ /* 0x000fc80007810000 */
[----:B------:R-:W-:Y:S01]  /*c260*/  FMNMX.FTZ R14, R46, R39, !PT ;  /* 0x000000272e0e7209 */ /* 0x000fe20007810000 */
[----:B------:R-:W4:Y:S01]  /*c270*/  MUFU.EX2 R27, R27 ;  /* 0x0000001b001b7308 */ /* 0x000f220000000800 */
[----:B------:R-:W-:Y:S02]  /*c280*/  FFMA.FTZ R39, R40, UR30, -R4 ;  /* 0x0000001e28277c23 */ /* 0x000fe40008010804 */
[----:B------:R-:W-:-:S04]  /*c290*/  FMNMX.FTZ R81, R49, R14, !PT ;  /* 0x0000000e31517209 */ /* 0x000fc80007810000 */
[----:B------:R-:W-:Y:S01]  /*c2a0*/  FMNMX.FTZ R14, R50, R81, !PT ;  /* 0x00000051320e7209 */ /* 0x000fe20007810000 */
[----:B------:R-:W5:Y:S03]  /*c2b0*/  MUFU.EX2 R146, R146 ;  /* 0x0000009200927308 */ /* 0x000f660000000800 */
[----:B------:R-:W-:-:S04]  /*c2c0*/  FMNMX.FTZ R43, R53, R14, !PT ;  /* 0x0000000e352b7209 */ /* 0x000fc80007810000 */
[----:B------:R-:W-:Y:S01]  /*c2d0*/  FMNMX.FTZ R14, R54, R43, !PT ;  /* 0x0000002b360e7209 */ /* 0x000fe20007810000 */
[----:B------:R-:W-:Y:S01]  /*c2e0*/  FFMA.FTZ R43, R44, UR30, -R4 ;  /* 0x0000001e2c2b7c23 */ /* 0x000fe20008010804 */
[----:B------:R-:W5:Y:S02]  /*c2f0*/  MUFU.EX2 R31, R31 ;  /* 0x0000001f001f7308 */ /* 0x000f640000000800 */
[----:B------:R-:W-:-:S04]  /*c300*/  FMNMX.FTZ R81, R57, R14, !PT ;  /* 0x0000000e39517209 */ /* 0x000fc80007810000 */
[----:B------:R-:W-:Y:S02]  /*c310*/  FMNMX.FTZ R14, R58, R81, !PT ;  /* 0x000000513a0e7209 */ /* 0x000fe40007810000 */
[----:B------:R-:W-:Y:S02]  /*c320*/  MUFU.EX2 R140, R140 ;  /* 0x0000008c008c7308 */ /* 0x000fe40000000800 */
[----:B------:R-:W-:-:S04]  /*c330*/  FMNMX.FTZ R47, R61, R14, !PT ;  /* 0x0000000e3d2f7209 */ /* 0x000fc80007810000 */
[----:B------:R-:W-:Y:S01]  /*c340*/  FMNMX.FTZ R14, R62, R47, !PT ;  /* 0x0000002f3e0e7209 */ /* 0x000fe20007810000 */
[----:B------:R-:W-:Y:S01]  /*c350*/  FFMA.FTZ R47, R48, UR30, -R4 ;  /* 0x0000001e302f7c23 */ /* 0x000fe20008010804 */
[----:B------:R-:W-:Y:S02]  /*c360*/  MUFU.EX2 R35, R35 ;  /* 0x0000002300237308 */ /* 0x000fe40000000800 */
[----:B------:R-:W-:-:S04]  /*c370*/  FMNMX.FTZ R81, R65, R14, !PT ;  /* 0x0000000e41517209 */ /* 0x000fc80007810000 */
[----:B------:R-:W-:Y:S02]  /*c380*/  FMNMX.FTZ R14, R66, R81, !PT ;  /* 0x00000051420e7209 */ /* 0x000fe40007810000 */
        /* <DEDUP_REMOVED lines=9> */
[----:B------:R-:W-:Y:S03]  /*c420*/  MUFU.EX2 R43, R43 ;  /* 0x0000002b002b7308 */ /* 0x000fe60000000800 */
[----:B------:R-:W0:Y:S05]  /*c430*/  SHFL.BFLY PT, R14, R81, 0x2, 0x1f ;  /* 0x0c401f00510e7f89 */ /* 0x000e2a00000e0000 */
[----:B------:R-:W-:Y:S08]  /*c440*/  MUFU.EX2 R138, R138 ;  /* 0x0000008a008a7308 */ /* 0x000ff00000000800 */
[----:B------:R-:W-:Y:S08]  /*c450*/  MUFU.EX2 R47, R47 ;  /* 0x0000002f002f7308 */ /* 0x000ff00000000800 */
[----:B------:R-:W-:Y:S01]  /*c460*/  MUFU.EX2 R132, R132 ;  /* 0x0000008400847308 */ /* 0x000fe20000000800 */
[----:B0-----:R-:W-:-:S05]  /*c470*/  FMNMX.FTZ R28, R81, R14, !PT ;  /* 0x0000000e511c7209 */ /* 0x001fca0007810000 */
[----:B------:R-:W0:Y:S02]  /*c480*/  SHFL.BFLY PT, R77, R28, 0x1, 0x1f ;  /* 0x0c201f001c4d7f89 */ /* 0x000e2400000e0000 */
[----:B------:R-:W-:Y:S08]  /*c490*/  MUFU.EX2 R51, R52 ;  /* 0x0000003400337308 */ /* 0x000ff00000000800 */
[----:B------:R-:W-:Y:S08]  /*c4a0*/  MUFU.EX2 R134, R134 ;  /* 0x0000008600867308 */ /* 0x000ff00000000800 */
[----:B------:R-:W-:Y:S01]  /*c4b0*/  MUFU.EX2 R55, R55 ;  /* 0x0000003700377308 */ /* 0x000fe20000000800 */
[----:B0-----:R-:W-:Y:S01]  /*c4c0*/  FMNMX.FTZ R14, R28, R77, !PT ;  /* 0x0000004d1c0e7209 */ /* 0x001fe20007810000 */
[----:B------:R-:W-:-:S06]  /*c4d0*/  FFMA.FTZ R77, R82, UR30, -R4 ;  /* 0x0000001e524d7c23 */ /* 0x000fcc0008010804 */
[----:B------:R-:W-:Y:S01]  /*c4e0*/  MUFU.EX2 R128, R128 ;  /* 0x0000008000807308 */ /* 0x000fe20000000800 */
[C---:B------:R-:W-:Y:S01]  /*c4f0*/  FSETP.NEU.FTZ.AND P1, PT, R14.reuse, -INF , PT ;  /* 0xff8000000e00780b */ /* 0x040fe20003f3d000 */
[----:B------:R-:W-:-:S05]  /*c500*/  FMUL.FTZ R79, R14, UR30 ;  /* 0x0000001e0e4f7c20 */ /* 0x000fca0008410000 */
[----:B------:R-:W-:Y:S01]  /*c510*/  FSEL R79, R79, RZ, P1 ;  /* 0x000000ff4f4f7208 */ /* 0x000fe20000800000 */
[----:B------:R-:W-:Y:S04]  /*c520*/  MUFU.EX2 R59, R59 ;  /* 0x0000003b003b7308 */ /* 0x000fe80000000800 */
[--C-:B------:R-:W-:Y:S01]  /*c530*/  FFMA.FTZ R149, R3, UR30, -R79.reuse ;  /* 0x0000001e03957c23 */ /* 0x100fe2000801084f */
[--C-:B------:R-:W-:Y:S01]  /*c540*/  FFMA.FTZ R12, R12, UR30, -R79.reuse ;  /* 0x0000001e0c0c7c23 */ /* 0x100fe2000801084f */
[----:B------:R-:W-:Y:S01]  /*c550*/  FFMA.FTZ R151, R15, UR30, -R79 ;  /* 0x0000001e0f977c23 */ /* 0x000fe2000801084f */
[----:B------:R-:W-:Y:S01]  /*c560*/  FADD.FTZ R3, R148, R13 ;  /* 0x0000000d94037221 */ /* 0x000fe20000010000 */
[--C-:B------:R-:W-:Y:S01]  /*c570*/  FFMA.FTZ R20, R20, UR30, -R79.reuse ;  /* 0x0000001e14147c23 */ /* 0x100fe2000801084f */
[----:B------:R-:W-:Y:S01]  /*c580*/  FFMA.FTZ R145, R25, UR30, -R79 ;  /* 0x0000001e19917c23 */ /* 0x000fe2000801084f */
[----:B------:R-:W-:Y:S01]  /*c590*/  MUFU.EX2 R149, R149 ;  /* 0x0000009500957308 */ /* 0x000fe20000000800 */
[----:B-1----:R-:W-:Y:S01]  /*c5a0*/  FADD.FTZ R4, R150, R3 ;  /* 0x0000000396047221 */ /* 0x002fe20000010000 */
[--C-:B------:R-:W-:Y:S01]  /*c5b0*/  FFMA.FTZ R26, R26, UR30, -R79.reuse ;  /* 0x0000001e1a1a7c23 */ /* 0x100fe2000801084f */
[--C-:B------:R-:W-:Y:S01]  /*c5c0*/  FFMA.FTZ R147, R29, UR30, -R79.reuse ;  /* 0x0000001e1d937c23 */ /* 0x100fe2000801084f */
[--C-:B------:R-:W-:Y:S01]  /*c5d0*/  FFMA.FTZ R28, R30, UR30, -R79.reuse ;  /* 0x0000001e1e1c7c23 */ /* 0x100fe2000801084f */
[----:B--2---:R-:W-:Y:S01]  /*c5e0*/  FADD.FTZ R3, R21, R4 ;  /* 0x0000000415037221 */ /* 0x004fe20000010000 */
[----:B------:R-:W-:Y:S01]  /*c5f0*/  FFMA.FTZ R141, R33, UR30, -R79 ;  /* 0x0000001e218d7c23 */ /* 0x000fe2000801084f */
[----:B------:R-:W0:Y:S01]  /*c600*/  @P4 LDC R25, c[0x0][0x44c] ;  /* 0x00011300ff194b82 */ /* 0x000e220000000800 */
[----:B------:R-:W1:Y:S01]  /*c610*/  MUFU.EX2 R12, R12 ;  /* 0x0000000c000c7308 */ /* 0x000e620000000800 */
[----:B---3--:R-:W-:Y:S01]  /*c620*/  FADD.FTZ R4, R144, R3 ;  /* 0x0000000390047221 */ /* 0x008fe20000010000 */
[--C-:B------:R-:W-:Y:S01]  /*c630*/  FFMA.FTZ R30, R34, UR30, -R79.reuse ;  /* 0x0000001e221e7c23 */ /* 0x100fe2000801084f */
[--C-:B------:R-:W-:Y:S01]  /*c640*/  FFMA.FTZ R36, R46, UR30, -R79.reuse ;  /* 0x0000001e2e247c23 */ /* 0x100fe2000801084f */
[--C-:B------:R-:W-:Y:S01]  /*c650*/  FFMA.FTZ R34, R42, UR30, -R79.reuse ;  /* 0x0000001e2a227c23 */ /* 0x100fe2000801084f */
[----:B----4-:R-:W-:Y:S01]  /*c660*/  FADD.FTZ R3, R27, R4 ;  /* 0x000000041b037221 */ /* 0x010fe20000010000 */
[----:B------:R-:W-:Y:S01]  /*c670*/  FFMA.FTZ R143, R37, UR30, -R79 ;  /* 0x0000001e258f7c23 */ /* 0x000fe2000801084f */
[----:B------:R-:W2:Y:S01]  /*c680*/  @P4 LDC R46, c[0x0][0x450] ;  /* 0x00011400ff2e4b82 */ /* 0x000ea20000000800 */
[----:B------:R-:W3:Y:S01]  /*c690*/  MUFU.EX2 R151, R151 ;  /* 0x0000009700977308 */ /* 0x000ee20000000800 */
[----:B-----5:R-:W-:Y:S01]  /*c6a0*/  FADD.FTZ R40, R146, R3 ;  /* 0x0000000392287221 */ /* 0x020fe20000010000 */
[--C-:B------:R-:W-:Y:S01]  /*c6b0*/  FFMA.FTZ R32, R38, UR30, -R79.reuse ;  /* 0x0000001e26207c23 */ /* 0x100fe2000801084f */
[--C-:B------:R-:W-:Y:S01]  /*c6c0*/  FFMA.FTZ R137, R41, UR30, -R79.reuse ;  /* 0x0000001e29897c23 */ /* 0x100fe2000801084f */
[--C-:B------:R-:W-:Y:S01]  /*c6d0*/  FFMA.FTZ R139, R45, UR30, -R79.reuse ;  /* 0x0000001e2d8b7c23 */ /* 0x100fe2000801084f */
[----:B------:R-:W-:Y:S01]  /*c6e0*/  FADD.FTZ R15, R31, R40 ;  /* 0x000000281f0f7221 */ /* 0x000fe20000010000 */
[--C-:B------:R-:W-:Y:S01]  /*c6f0*/  FFMA.FTZ R133, R49, UR30, -R79.reuse ;  /* 0x0000001e31857c23 */ /* 0x100fe2000801084f */
[----:B------:R-:W-:Y:S01]  /*c700*/  FFMA.FTZ R38, R50, UR30, -R79 ;  /* 0x0000001e32267c23 */ /* 0x000fe2000801084f */
[----:B------:R-:W4:Y:S01]  /*c710*/  MUFU.EX2 R20, R20 ;  /* 0x0000001400147308 */ /* 0x000f220000000800 */
[----:B-1----:R-:W-:Y:S01]  /*c720*/  FADD.FTZ R4, R149, R12 ;  /* 0x0000000c95047221 */ /* 0x002fe20000010000 */
[----:B------:R-:W-:Y:S01]  /*c730*/  FADD.FTZ R42, R140, R15 ;  /* 0x0000000f8c2a7221 */ /* 0x000fe20000010000 */
[--C-:B------:R-:W-:Y:S01]  /*c740*/  FFMA.FTZ R135, R53, UR30, -R79.reuse ;  /* 0x0000001e35877c23 */ /* 0x100fe2000801084f */
[--C-:B------:R-:W-:Y:S01]  /*c750*/  FFMA.FTZ R40, R54, UR30, -R79.reuse ;  /* 0x0000001e36287c23 */ /* 0x100fe2000801084f */
[----:B------:R-:W-:Y:S01]  /*c760*/  FFMA.FTZ R129, R57, UR30, -R79 ;  /* 0x0000001e39817c23 */ /* 0x000fe2000801084f */
[----:B------:R-:W-:Y:S01]  /*c770*/  FADD.FTZ R15, R35, R42 ;  /* 0x0000002a230f7221 */ /* 0x000fe20000010000 */
[----:B0-----:R-:W-:Y:S01]  /*c780*/  @P4 IMAD.HI.U32 R29, R92, R25, RZ ;  /* 0x000000195c1d4227 */ /* 0x001fe200078e00ff */
[----:B------:R-:W0:Y:S03]  /*c790*/  MUFU.EX2 R145, R145 ;  /* 0x0000009100917308 */ /* 0x000e260000000800 */
[----:B---3--:R-:W-:Y:S01]  /*c7a0*/  FADD.FTZ R3, R151, R4 ;  /* 0x0000000497037221 */ /* 0x008fe20000010000 */
[----:B------:R-:W-:Y:S01]  /*c7b0*/  FADD.FTZ R42, R142, R15 ;  /* 0x0000000f8e2a7221 */ /* 0x000fe20000010000 */
[----:B------:R-:W-:Y:S01]  /*c7c0*/  F2FP.BF16.F32.PACK_AB R148, R13, R148 ;  /* 0x000000940d94723e */ /* 0x000fe200000010ff */
[--C-:B------:R-:W-:Y:S01]  /*c7d0*/  FFMA.FTZ R131, R61, UR30, -R79.reuse ;  /* 0x0000001e3d837c23 */ /* 0x100fe2000801084f */
[--C-:B------:R-:W-:Y:S01]  /*c7e0*/  FFMA.FTZ R125, R65, UR30, -R79.reuse ;  /* 0x0000001e417d7c23 */ /* 0x100fe2000801084f */
[----:B------:R-:W-:Y:S01]  /*c7f0*/  FADD.FTZ R15, R39, R42 ;  /* 0x0000002a270f7221 */ /* 0x000fe20000010000 */
[----:B------:R-:W-:Y:S01]  /*c800*/  FFMA.FTZ R42, R58, UR30, -R79 ;  /* 0x0000001e3a2a7c23 */ /* 0x000fe2000801084f */
[----:B------:R-:W1:Y:S01]  /*c810*/  MUFU.EX2 R26, R26 ;  /* 0x0000001a001a7308 */ /* 0x000e620000000800 */
[----:B----4-:R-:W-:Y:S01]  /*c820*/  FADD.FTZ R4, R20, R3 ;  /* 0x0000000314047221 */ /* 0x010fe20000010000 */
[----:B------:R-:W-:Y:S01]  /*c830*/  FADD.FTZ R44, R136, R15 ;  /* 0x0000000f882c7221 */ /* 0x000fe20000010000 */
[----:B------:R-:W-:Y:S01]  /*c840*/  IMAD.MOV.U32 R15, RZ, RZ, R92 ;  /* 0x000000ffff0f7224 */ /* 0x000fe200078e005c */
[----:B--2---:R-:W-:Y:S01]  /*c850*/  @P4 SHF.R.U32.HI R15, RZ, R46, R29 ;  /* 0x0000002eff0f4219 */ /* 0x004fe2000001161d */
[--C-:B------:R-:W-:Y:S01]  /*c860*/  FFMA.FTZ R66, R66, UR30, -R79.reuse ;  /* 0x0000001e42427c23 */ /* 0x100fe2000801084f */
[----:B------:R-:W-:Y:S01]  /*c870*/  FADD.FTZ R25, R43, R44 ;  /* 0x0000002c2b197221 */ /* 0x000fe20000010000 */
[----:B------:R-:W-:Y:S01]  /*c880*/  FFMA.FTZ R44, R62, UR30, -R79 ;  /* 0x0000001e3e2c7c23 */ /* 0x000fe2000801084f */
[----:B------:R-:W2:Y:S01]  /*c890*/  MUFU.EX2 R147, R147 ;  /* 0x0000009300937308 */ /* 0x000ea20000000800 */
[----:B0-----:R-:W-:Y:S01]  /*c8a0*/  FADD.FTZ R3, R145, R4 ;  /* 0x0000000491037221 */ /* 0x001fe20000010000 */
[----:B------:R-:W-:Y:S01]  /*c8b0*/  FADD.FTZ R46, R138, R25 ;  /* 0x000000198a2e7221 */ /* 0x000fe20000010000 */
[----:B------:R-:W-:Y:S01]  /*c8c0*/  F2FP.BF16.F32.PACK_AB R150, R21, R150 ;  /* 0x000000961596723e */ /* 0x000fe200000010ff */
[--C-:B------:R-:W-:Y:S01]  /*c8d0*/  FFMA.FTZ R127, R69, UR30, -R79.reuse ;  /* 0x0000001e457f7c23 */ /* 0x100fe2000801084f */
[--C-:B------:R-:W-:Y:S01]  /*c8e0*/  FFMA.FTZ R74, R74, UR30, -R79.reuse ;  /* 0x0000001e4a4a7c23 */ /* 0x100fe2000801084f */
[----:B------:R-:W-:Y:S01]  /*c8f0*/  FADD.FTZ R25, R47, R46 ;  /* 0x0000002e2f197221 */ /* 0x000fe20000010000 */
[----:B------:R-:W-:Y:S01]  /*c900*/  FFMA.FTZ R73, R73, UR30, -R79 ;  /* 0x0000001e49497c23 */ /* 0x000fe2000801084f */
[----:B------:R-:W0:Y:S01]  /*c910*/  MUFU.EX2 R28, R28 ;  /* 0x0000001c001c7308 */ /* 0x000e220000000800 */
[----:B-1----:R-:W-:Y:S01]  /*c920*/  FADD.FTZ R4, R26, R3 ;  /* 0x000000031a047221 */ /* 0x002fe20000010000 */
[----:B------:R-:W-:Y:S01]  /*c930*/  FADD.FTZ R46, R132, R25 ;  /* 0x00000019842e7221 */ /* 0x000fe20000010000 */
[----:B------:R-:W-:Y:S01]  /*c940*/  FFMA.FTZ R24, R24, UR30, -R79 ;  /* 0x0000001e18187c23 */ /* 0x000fe2000801084f */
[----:B------:R-:W-:Y:S01]  /*c950*/  ISETP.GE.AND P4, PT, R11, 0x1, PT ;  /* 0x000000010b00780c */ /* 0x000fe20003f86270 */
[----:B------:R-:W-:-:S02]  /*c960*/  IMAD.IADD R15, R88, 0x1, R15 ;  /* 0x00000001580f7824 */ /* 0x000fc400078e020f */
[----:B------:R-:W-:Y:S01]  /*c970*/  FADD.FTZ R25, R51, R46 ;  /* 0x0000002e33197221 */ /* 0x000fe20000010000 */
[----:B------:R-:W-:Y:S01]  /*c980*/  FFMA.FTZ R46, R70, UR30, -R79 ;  /* 0x0000001e462e7c23 */ /* 0x000fe2000801084f */
[----:B------:R-:W1:Y:S01]  /*c990*/  MUFU.EX2 R141, R141 ;  /* 0x0000008d008d7308 */ /* 0x000e620000000800 */
[----:B--2---:R-:W-:Y:S01]  /*c9a0*/  FADD.FTZ R3, R147, R4 ;  /* 0x0000000493037221 */ /* 0x004fe20000010000 */
[----:B------:R-:W-:Y:S01]  /*c9b0*/  FADD.FTZ R48, R134, R25 ;  /* 0x0000001986307221 */ /* 0x000fe20000010000 */
[----:B------:R-:W-:Y:S01]  /*c9c0*/  F2FP.BF16.F32.PACK_AB R149, R12, R149 ;  /* 0x000000950c95723e */ /* 0x000fe200000010ff */
[----:B------:R-:W-:Y:S01]  /*c9d0*/  IMAD.IADD R10, R15, 0x1, R10 ;  /* 0x000000010f0a7824 */ /* 0x000fe200078e020a */
[----:B------:R-:W-:Y:S01]  /*c9e0*/  F2FP.BF16.F32.PACK_AB R144, R27, R144 ;  /* 0x000000901b90723e */ /* 0x000fe200000010ff */
[----:B------:R-:W-:Y:S01]  /*c9f0*/  FADD.FTZ R29, R55, R48 ;  /* 0x00000030371d7221 */ /* 0x000fe20000010000 */
[----:B------:R-:W-:Y:S01]  /*ca00*/  F2FP.BF16.F32.PACK_AB R146, R31, R146 ;  /* 0x000000921f92723e */ /* 0x000fe200000010ff */
[----:B------:R-:W2:Y:S01]  /*ca10*/  MUFU.EX2 R30, R30 ;  /* 0x0000001e001e7308 */ /* 0x000ea20000000800 */
[----:B0-----:R-:W-:Y:S01]  /*ca20*/  FADD.FTZ R4, R28, R3 ;  /* 0x000000031c047221 */ /* 0x001fe20000010000 */
[----:B------:R-:W-:Y:S01]  /*ca30*/  FADD.FTZ R48, R128, R29 ;  /* 0x0000001d80307221 */ /* 0x000fe20000010000 */
[----:B------:R-:W-:-:S02]  /*ca40*/  F2FP.BF16.F32.PACK_AB R140, R35, R140 ;  /* 0x0000008c238c723e */ /* 0x000fc400000010ff */
[----:B------:R-:W-:Y:S02]  /*ca50*/  F2FP.BF16.F32.PACK_AB R142, R39, R142 ;  /* 0x0000008e278e723e */ /* 0x000fe400000010ff */
[----:B------:R-:W-:Y:S01]  /*ca60*/  F2FP.BF16.F32.PACK_AB R136, R43, R136 ;  /* 0x000000882b88723e */ /* 0x000fe200000010ff */
        /* <DEDUP_REMOVED lines=13> */
[----:B------:R-:W-:-:S04]  /*cb40*/  F2FP.BF16.F32.PACK_AB R141, R30, R141 ;  /* 0x0000008d1e8d723e */ /* 0x000fc800000010ff */
[----:B------:R-:W0:Y:S01]  /*cb50*/  MUFU.EX2 R34, R34 ;  /* 0x0000002200227308 */ /* 0x000e220000000800 */
[C---:B-1----:R-:W-:Y:S01]  /*cb60*/  FADD.FTZ R4, R32.reuse, R3 ;  /* 0x0000000320047221 */ /* 0x042fe20000010000 */
[----:B------:R-:W-:-:S06]  /*cb70*/  F2FP.BF16.F32.PACK_AB R143, R32, R143 ;  /* 0x0000008f208f723e */ /* 0x000fcc00000010ff */
[----:B------:R-:W1:Y:S01]  /*cb80*/  MUFU.EX2 R139, R139 ;  /* 0x0000008b008b7308 */ /* 0x000e620000000800 */
[----:B--2---:R-:W-:-:S07]  /*cb90*/  FADD.FTZ R3, R137, R4 ;  /* 0x0000000489037221 */ /* 0x004fce0000010000 */
[----:B------:R-:W2:Y:S01]  /*cba0*/  MUFU.EX2 R36, R36 ;  /* 0x0000002400247308 */ /* 0x000ea20000000800 */
[----:B0-----:R-:W-:Y:S01]  /*cbb0*/  FADD.FTZ R4, R34, R3 ;  /* 0x0000000322047221 */ /* 0x001fe20000010000 */
[----:B------:R-:W-:Y:S01]  /*cbc0*/  FFMA.FTZ R3, R0, UR30, -R79 ;  /* 0x0000001e00037c23 */ /* 0x000fe2000801084f */
[----:B------:R-:W-:-:S05]  /*cbd0*/  F2FP.BF16.F32.PACK_AB R137, R34, R137 ;  /* 0x000000892289723e */ /* 0x000fca00000010ff */
[----:B------:R-:W0:Y:S01]  /*cbe0*/  MUFU.EX2 R133, R133 ;  /* 0x0000008500857308 */ /* 0x000e220000000800 */
[----:B-1----:R-:W-:-:S07]  /*cbf0*/  FADD.FTZ R25, R139, R4 ;  /* 0x000000048b197221 */ /* 0x002fce0000010000 */
[----:B------:R-:W1:Y:S01]  /*cc00*/  MUFU.EX2 R38, R38 ;  /* 0x0000002600267308 */ /* 0x000e620000000800 */
[C---:B--2---:R-:W-:Y:S01]  /*cc10*/  FADD.FTZ R4, R36.reuse, R25 ;  /* 0x0000001924047221 */ /* 0x044fe20000010000 */
[----:B------:R-:W-:Y:S01]  /*cc20*/  FADD.FTZ R25, R59, R48 ;  /* 0x000000303b197221 */ /* 0x000fe20000010000 */
[----:B------:R-:W-:-:S05]  /*cc30*/  F2FP.BF16.F32.PACK_AB R139, R36, R139 ;  /* 0x0000008b248b723e */ /* 0x000fca00000010ff */
        /* <DEDUP_REMOVED lines=44> */
[----:B------:R-:W-:Y:S01]  /*cf00*/  F2FP.BF16.F32.PACK_AB R125, R0, R125 ;  /* 0x0000007d007d723e */ /* 0x000fe200000010ff */
[----:B------:R-:W-:-:S05]  /*cf10*/  VIADD R0, R89, 0xfffffffe ;  /* 0xfffffffe59007836 */ /* 0x000fca0000000000 */
        /* <DEDUP_REMOVED lines=30> */
.L_x_1688:
[----:B------:R-:W-:-:S13]  /*d100*/  ISETP.NE.AND P1, PT, R11, 0x1, PT ;  /* 0x000000010b00780c */ /* 0x000fda0003f25270 */
[----:B------:R-:W0:Y:S02]  /*d110*/  @P1 LDC.64 R20, c[0x0][0x9e8] ;  /* 0x00027a00ff141b82 */ /* 0x000e240000000a00 */
[----:B0-----:R-:W-:-:S05]  /*d120*/  @P1 IMAD.HI.U32 R20, R12, R20, RZ ;  /* 0x000000140c141227 */ /* 0x001fca00078e00ff */
[----:B------:R-:W-:-:S07]  /*d130*/  @P1 SHF.R.U32.HI R12, RZ, R21, R20 ;  /* 0x00000015ff0c1219 */ /* 0x000fce0000011614 */
.L_x_1689:
[----:B------:R-:W-:Y:S05]  /*d140*/  BSYNC B0 ;  /* 0x0000000000007941 */ /* 0x000fea0003800000 */
.L_x_1687:
[----:B------:R-:W-:-:S05]  /*d150*/  IMAD R11, R12, R11, R11 ;  /* 0x0000000b0c0b7224 */ /* 0x000fca00078e020b */
[----:B------:R-:W-:-:S07]  /*d160*/  VIMNMX R10, R10, R11, PT ;  /* 0x0000000b0a0a7248 */ /* 0x000fce0003fe0100 */
.L_x_1686:
[----:B------:R-:W2:Y:S01]  /*d170*/  LDL R12, [R1+0x38] ;  /* 0x00003800010c7983 */ /* 0x000ea20000100800 */
[----:B------:R-:W-:Y:S01]  /*d180*/  SHF.R.S32.HI R11, RZ, 0x1f, R10 ;  /* 0x0000001fff0b7819 */ /* 0x000fe2000001140a */
[----:B------:R-:W-:Y:S01]  /*d190*/  ULDC UR8, c[0x0][0x9e4] ;  /* 0x0002790000087ab9 */ /* 0x000fe20000000800 */
[----:B------:R-:W-:Y:S01]  /*d1a0*/  ULDC UR7, c[0x0][0x9e4] ;  /* 0x0002790000077ab9 */ /* 0x000fe20000000800 */
[----:B------:R-:W-:Y:S01]  /*d1b0*/  ULDC UR10, c[0x0][0x9d8] ;  /* 0x00027600000a7ab9 */ /* 0x000fe20000000800 */
[----:B------:R-:W-:Y:S01]  /*d1c0*/  LEA.HI R11, R11, R10, RZ, 0x7 ;  /* 0x0000000a0b0b7211 */ /* 0x000fe200078f38ff */
[----:B------:R-:W-:Y:S01]  /*d1d0*/  ULDC UR29, c[0x0][0x9d8] ;  /* 0x00027600001d7ab9 */ /* 0x000fe20000000800 */
[----:B------:R-:W-:Y:S01]  /*d1e0*/  ULDC UR11, c[0x0][0x9d8] ;  /* 0x00027600000b7ab9 */ /* 0x000fe20000000800 */
[----:B------:R-:W-:Y:S01]  /*d1f0*/  ULDC UR6, c[0x0][0x988] ;  /* 0x0002620000067ab9 */ /* 0x000fe20000000800 */
[----:B------:R-:W-:Y:S01]  /*d200*/  SHF.R.S32.HI R11, RZ, 0x7, R11 ;  /* 0x00000007ff0b7819 */ /* 0x000fe2000001140b */
[----:B------:R-:W-:Y:S01]  /*d210*/  ULDC UR5, c[0x0][0x988] ;  /* 0x0002620000057ab9 */ /* 0x000fe20000000800 */
[----:B------:R-:W-:Y:S01]  /*d220*/  ULDC UR4, c[0x0][0x988] ;  /* 0x0002620000047ab9 */ /* 0x000fe20000000800 */
[----:B------:R-:W-:Y:S01]  /*d230*/  ULDC UR28, c[0x0][0x9e0] ;  /* 0x00027800001c7ab9 */ /* 0x000fe20000000800 */
[----:B------:R-:W-:Y:S01]  /*d240*/  ULDC UR9, c[0x0][0x9e0] ;  /* 0x0002780000097ab9 */ /* 0x000fe20000000800 */
        /* <DEDUP_REMOVED lines=16> */
[----:B--2---:R-:W-:-:S04]  /*d350*/  VIMNMX R12, R12, R11, !PT ;  /* 0x0000000b0c0c7248 */ /* 0x004fc80007fe0100 */
[----:B------:R-:W-:Y:S01]  /*d360*/  ISETP.GE.AND P1, PT, R0, R12, PT ;  /* 0x0000000c0000720c */ /* 0x000fe20003f26270 */
[----:B------:R0:W-:-:S12]  /*d370*/  STL [R1+0x24], R12 ;  /* 0x0000240c01007387 */ /* 0x0001d80000100800 */
[----:B0-----:R-:W-:Y:S05]  /*d380*/  @!P1 BRA `(.L_x_1690) ;  /* 0x00000038002c9947 */ /* 0x001fea0003800000 */
[----:B------:R-:W-:-:S07]  /*d390*/  IMAD.MOV.U32 R119, RZ, RZ, RZ ;  /* 0x000000ffff777224 */ /* 0x000fce00078e00ff */
.L_x_1710:
[----:B------:R-:W2:Y:S01]  /*d3a0*/  LDL R10, [R1+0x28] ;  /* 0x00002800010a7983 */ /* 0x000ea20000100800 */
[----:B------:R-:W-:Y:S01]  /*d3b0*/  VIADD R15, R19, 0x1 ;  /* 0x00000001130f7836 */ /* 0x000fe20000000000 */
[----:B------:R-:W-:Y:S05]  /*d3c0*/  YIELD ;  /* 0x0000000000007946 */ /* 0x000fea0003800000 */
[----:B------:R-:W-:-:S04]  /*d3d0*/  ISETP.NE.AND P2, PT, R15, 0x2, PT ;  /* 0x000000020f00780c */ /* 0x000fc80003f45270 */
[----:B------:R-:W-:Y:S02]  /*d3e0*/  SEL R11, RZ, 0x1, P2 ;  /* 0x00000001ff0b7807 */ /* 0x000fe40001000000 */
[----:B------:R-:W-:Y:S02]  /*d3f0*/  SEL R15, R15, RZ, P2 ;  /* 0x000000ff0f0f7207 */ /* 0x000fe40001000000 */
[----:B------:R-:W-:Y:S02]  /*d400*/  LOP3.LUT R20, R154, R11, RZ, 0x3c, !PT ;  /* 0x0000000b9a147212 */ /* 0x000fe400078e3cff */
[----:B--2---:R-:W-:-:S13]  /*d410*/  ISETP.NE.AND P1, PT, R10, RZ, PT ;  /* 0x000000ff0a00720c */ /* 0x004fda0003f25270 */
[----:B------:R-:W-:Y:S05]  /*d420*/  @P1 BRA `(.L_x_1691) ;  /* 0x0000000000301947 */ /* 0x000fea0003800000 */
[----:B------:R-:W-:Y:S05]  /*d430*/  @!P0 BRA `(.L_x_1692) ;  /* 0x0000000000048947 */ /* 0x000fea0003800000 */
[----:B------:R-:W-:Y:S01]  /*d440*/  BPT.TRAP 0x1 ;  /* 0x000000040000795c */ /* 0x000fe20000300000 */
.L_x_1692:
[----:B------:R-:W-:Y:S01]  /*d450*/  IMAD R11, R15, 0x8, R2 ;  /* 0x000000080f0b7824 */ /* 0x000fe200078e0202 */
[----:B------:R-:W-:-:S04]  /*d460*/  SHF.L.U32 R10, R20, 0x1f, RZ ;  /* 0x0000001f140a7819 */ /* 0x000fc800000006ff */
[----:B------:R0:W1:Y:S01]  /*d470*/  SYNCS.PHASECHK.TRANS64.TRYWAIT P2, [R11+URZ+0x16830], R10 ;  /* 0x0168300a0b0075a7 */ /* 0x000062000804017f */
[----:B------:R-:W-:Y:S05]  /*d480*/  @!P0 BRA `(.L_x_1693) ;  /* 0x0000000000048947 */ /* 0x000fea0003800000 */
[----:B------:R-:W-:Y:S01]  /*d490*/  BPT.TRAP 0x1 ;  /* 0x000000040000795c */ /* 0x000fe20000300000 */
.L_x_1693:
[----:B------:R-:W-:Y:S04]  /*d4a0*/  BSSY B0, `(.L_x_1691) ;  /* 0x0000004000007945 */ /* 0x000fe80003800000 */
[----:B-1----:R-:W-:Y:S05]  /*d4b0*/  @P2 BRA `(.L_x_1694) ;  /* 0x0000000000082947 */ /* 0x002fea0003800000 */
[----:B------:R-:W1:Y:S02]  /*d4c0*/  SYNCS.PHASECHK.TRANS64.TRYWAIT P2, [R11+URZ+0x16830], R10 ;  /* 0x0168300a0b0075a7 */ /* 0x000e64000804017f */
[----:B-1----:R-:W-:Y:S05]  /*d4d0*/  @!P2 BRA `(.L_x_1695) ;  /* 0x0000014000d0a947 */ /* 0x002fea0003800000 */
.L_x_1694:
[----:B------:R-:W-:Y:S05]  /*d4e0*/  BSYNC B0 ;  /* 0x0000000000007941 */ /* 0x000fea0003800000 */
.L_x_1691:
[----:B------:R-:W2:Y:S01]  /*d4f0*/  LDL R12, [R1+0x2c] ;  /* 0x00002c00010c7983 */ /* 0x000ea20000100800 */
[----:B01----:R-:W0:Y:S01]  /*d500*/  S2R R10, SR_TID.X ;  /* 0x00000000000a7919 */ /* 0x003e220000002100 */
[----:B------:R-:W-:Y:S01]  /*d510*/  IMAD.MOV.U32 R11, RZ, RZ, 0x40000040 ;  /* 0x40000040ff0b7424 */ /* 0x000fe200078e00ff */
[----:B------:R-:W-:Y:S05]  /*d520*/  WARPSYNC.ALL ;  /* 0x0000000000007948 */ /* 0x000fea0003800000 */
[----:B------:R-:W-:Y:S02]  /*d530*/  R2UR UR23, R11 ;  /* 0x000000000b1772ca */ /* 0x000fe400000e0000 */
[----:B0-----:R-:W-:-:S05]  /*d540*/  SHF.R.U32.HI R10, RZ, 0x7, R10 ;  /* 0x00000007ff0a7819 */ /* 0x001fca000001160a */
[----:B------:R-:W-:Y:S01]  /*d550*/  VIADD R21, R10, 0x8 ;  /* 0x000000080a157836 */ /* 0x000fe20000000000 */
[----:B------:R-:W-:-:S04]  /*d560*/  MOV R13, 0x40000040 ;  /* 0x40000040000d7802 */ /* 0x000fc80000000f00 */
[----:B------:R-:W-:Y:S01]  /*d570*/  R2UR UR19, R13 ;  /* 0x000000000d1372ca */ /* 0x000fe200000e0000 */
[----:B------:R-:W-:Y:S01]  /*d580*/  IMAD.MOV.U32 R25, RZ, RZ, 0x40000040 ;  /* 0x40000040ff197424 */ /* 0x000fe200078e00ff */
[----:B------:R-:W-:Y:S02]  /*d590*/  R2UR UR12, R6 ;  /* 0x00000000060c72ca */ /* 0x000fe400000e0000 */
[----:B------:R-:W-:Y:S02]  /*d5a0*/  R2UR UR13, R7 ;  /* 0x00000000070d72ca */ /* 0x000fe400000e0000 */
[C---:B------:R-:W-:Y:S02]  /*d5b0*/  R2UR UR15, R25.reuse ;  /* 0x00000000190f72ca */ /* 0x040fe400000e0000 */
[----:B------:R-:W-:Y:S01]  /*d5c0*/  R2UR UR27, R25 ;  /* 0x00000000191b72ca */ /* 0x000fe200000e0000 */
[----:B------:R0:W-:Y:S01]  /*d5d0*/  BAR.SYNC.DEFER_BLOCKING R21, 0x100 ;  /* 0x000400150000751d */ /* 0x0001e20000010000 */
[----:B--2---:R-:W-:-:S04]  /*d5e0*/  IMAD R24, R15, 0x400, R12 ;  /* 0x000004000f187824 */ /* 0x004fc800078e020c */
[----:B------:R-:W-:-:S05]  /*d5f0*/  VIADD R10, R24, 0x4 ;  /* 0x00000004180a7836 */ /* 0x000fca0000000000 */
[----:B------:R-:W-:Y:S02]  /*d600*/  R2UR UR22, R10 ;  /* 0x000000000a1672ca */ /* 0x000fe400000e0000 */
[----:B------:R-:W2:Y:S01]  /*d610*/  LDL.64 R10, [R1+0x18] ;  /* 0x00001800010a7983 */ /* 0x000ea20000100a00 */
[----:B------:R-:W-:-:S05]  /*d620*/  VIADD R12, R24, 0x2 ;  /* 0x00000002180c7836 */ /* 0x000fca0000000000 */
[----:B------:R-:W-:Y:S02]  /*d630*/  R2UR UR18, R12 ;  /* 0x000000000c1272ca */ /* 0x000fe400000e0000 */
[----:B------:R-:W3:Y:S01]  /*d640*/  LDL.64 R12, [R1+0x10] ;  /* 0x00001000010c7983 */ /* 0x000ee20000100a00 */
[C---:B------:R-:W-:Y:S01]  /*d650*/  R2UR UR14, R24.reuse ;  /* 0x00000000180e72ca */ /* 0x040fe200000e0000 */
[----:B------:R-:W-:-:S05]  /*d660*/  VIADD R24, R24, 0x6 ;  /* 0x0000000618187836 */ /* 0x000fca0000000000 */
[----:B------:R-:W-:Y:S02]  /*d670*/  R2UR UR26, R24 ;  /* 0x00000000181a72ca */ /* 0x000fe400000e0000 */
[----:B------:R-:W-:-:S06]  /*d680*/  WARPGROUP.ARRIVE ;  /* 0x00000000000079c5 */ /* 0x000fcc0000000000 */
[----:B------:R-:W-:Y:S03]  /*d690*/  HGMMA.64x128x16.F32.BF16 R24, gdesc[UR12], RZ, !UPT, gsb0 ;  /* 0x01e000000c1879f0 */ /* 0x000fe6000c0018ff */
[----:B------:R-:W-:Y:S02]  /*d6a0*/  WARPGROUP.DEPBAR.LE gsb0, 0x0 ;  /* 0x00008000000079c5 */ /* 0x000fe40000010000 */
[----:B------:R-:W-:Y:S01]  /*d6b0*/  WARPGROUP.ARRIVE ;  /* 0x00000000000079c5 */ /* 0x000fe20000000000 */
[----:B--2---:R-:W-:Y:S02]  /*d6c0*/  R2UR UR16, R10 ;  /* 0x000000000a1072ca */ /* 0x004fe400000e0000 */
[----:B------:R-:W-:-:S13]  /*d6d0*/  R2UR UR17, R11 ;  /* 0x000000000b1172ca */ /* 0x000fda00000e0000 */
[----:B------:R-:W-:Y:S01]  /*d6e0*/  HGMMA.64x128x16.F32.BF16 R24, gdesc[UR16], R24, gsb0 ;  /* 0x01e00000101879f0 */ /* 0x000fe20008001818 */
[----:B---3--:R-:W-:Y:S02]  /*d6f0*/  R2UR UR20, R12 ;  /* 0x000000000c1472ca */ /* 0x008fe400000e0000 */
[----:B------:R-:W-:Y:S02]  /*d700*/  R2UR UR21, R13 ;  /* 0x000000000d1572ca */ /* 0x000fe400000e0000 */
        /* <DEDUP_REMOVED lines=12> */
.L_x_1697:
[----:B------:R-:W-:Y:S01]  /*d7d0*/  SHF.L.U32 R10, R154, 0x1f, RZ ;  /* 0x0000001f9a0a7819 */ /* 0x000fe200000006ff */
[----:B------:R-:W-:-:S04]  /*d7e0*/  IMAD R11, R19, 0x8, R2 ;  /* 0x00000008130b7824 */ /* 0x000fc800078e0202 */
[----:B------:R0:W1:Y:S01]  /*d7f0*/  SYNCS.PHASECHK.TRANS64.TRYWAIT P1, [R11+URZ+0x16850], R10 ;  /* 0x0168500a0b0075a7 */ /* 0x000062000802017f */
[----:B------:R-:W-:Y:S05]  /*d800*/  @!P0 BRA `(.L_x_1698) ;  /* 0x0000000000048947 */ /* 0x000fea0003800000 */
[----:B------:R-:W-:Y:S01]  /*d810*/  BPT.TRAP 0x1 ;  /* 0x000000040000795c */ /* 0x000fe20000300000 */
.L_x_1698:
[----:B-1----:R-:W-:Y:S05]  /*d820*/  @P1 BRA `(.L_x_1696) ;  /* 0x0000000000081947 */ /* 0x002fea0003800000 */
[----:B------:R-:W1:Y:S02]  /*d830*/  SYNCS.PHASECHK.TRANS64.TRYWAIT P1, [R11+URZ+0x16850], R10 ;  /* 0x0168500a0b0075a7 */ /* 0x000e64000802017f */
[----:B-1----:R-:W-:Y:S05]  /*d840*/  @!P1 BRA `(.L_x_1699) ;  /* 0x0000014000089947 */ /* 0x002fea0003800000 */
.L_x_1696:
[----:B01----:R-:W-:Y:S01]  /*d850*/  VIADD R10, R2, 0x400 ;  /* 0x00000400020a7836 */ /* 0x003fe20000000000 */
[----:B------:R-:W-:Y:S05]  /*d860*/  WARPSYNC.ALL ;  /* 0x0000000000007948 */ /* 0x000fea0003800000 */
[----:B------:R-:W-:Y:S01]  /*d870*/  SHF.R.U32.HI R10, RZ, 0x4, R10 ;  /* 0x00000004ff0a7819 */ /* 0x000fe2000001160a */
[----:B------:R-:W-:Y:S01]  /*d880*/  IMAD.MOV.U32 R11, RZ, RZ, 0x40000040 ;  /* 0x40000040ff0b7424 */ /* 0x000fe200078e00ff */
[----:B------:R-:W-:Y:S01]  /*d890*/  WARPGROUP.ARRIVE ;  /* 0x00000000000079c5 */ /* 0x000fe20000000000 */
[----:B------:R-:W-:Y:S01]  /*d8a0*/  IMAD.MOV.U32 R13, RZ, RZ, 0x40000040 ;  /* 0x40000040ff0d7424 */ /* 0x000fe200078e00ff */
[----:B------:R-:W-:-:S04]  /*d8b0*/  LOP3.LUT R10, R10, 0x3fff, RZ, 0xc0, !PT ;  /* 0x00003fff0a0a7812 */ /* 0x000fc800078ec0ff */
[----:B------:R-:W0:Y:S01]  /*d8c0*/  S2R R154, SR_TID.X ;  /* 0x00000000009a7919 */ /* 0x000e220000002100 */
[----:B------:R-:W-:Y:S01]  /*d8d0*/  R2UR UR15, R11 ;  /* 0x000000000b0f72ca */ /* 0x000fe200000e0000 */
[----:B------:R-:W-:Y:S02]  /*d8e0*/  IMAD.MOV.U32 R11, RZ, RZ, 0x40000040 ;  /* 0x40000040ff0b7424 */ /* 0x000fe400078e00ff */
[----:B------:R-:W-:-:S04]  /*d8f0*/  IMAD R10, R19, 0x400, R10 ;  /* 0x00000400130a7824 */ /* 0x000fc800078e020a */
[C---:B------:R-:W-:Y:S01]  /*d900*/  VIADD R12, R10.reuse, 0x80 ;  /* 0x000000800a0c7836 */ /* 0x040fe20000000000 */
[----:B------:R-:W-:-:S13]  /*d910*/  R2UR UR14, R10 ;  /* 0x000000000a0e72ca */ /* 0x000fda00000e0000 */
[----:B------:R-:W-:Y:S01]  /*d920*/  HGMMA.64x64x16.F32.BF16 R88, R148, gdesc[UR12].tnspB, R88, gsb0 ;  /* 0x40e0000c94587df0 */ /* 0x000fe20008001858 */
[----:B------:R-:W-:Y:S01]  /*d930*/  R2UR UR14, R12 ;  /* 0x000000000c0e72ca */ /* 0x000fe200000e0000 */
[----:B------:R-:W-:Y:S01]  /*d940*/  VIADD R12, R10, 0x100 ;  /* 0x000001000a0c7836 */ /* 0x000fe20000000000 */
[----:B------:R-:W-:Y:S01]  /*d950*/  R2UR UR15, R13 ;  /* 0x000000000d0f72ca */ /* 0x000fe200000e0000 */
[----:B------:R-:W-:Y:S01]  /*d960*/  IMAD.MOV.U32 R13, RZ, RZ, 0x40000040 ;  /* 0x40000040ff0d7424 */ /* 0x000fe200078e00ff */
[----:B0-----:R-:W-:Y:S02]  /*d970*/  SHF.R.U32.HI R21, RZ, 0x7, R154 ;  /* 0x00000007ff157819 */ /* 0x001fe4000001169a */
[----:B------:R-:W-:Y:S01]  /*d980*/  ISETP.GE.U32.AND P1, PT, R154, 0x180, PT ;  /* 0x000001809a00780c */ /* 0x000fe20003f26070 */
[----:B------:R-:W-:Y:S02]  /*d990*/  WARPGROUP.DEPBAR.LE gsb0, 0x0 ;  /* 0x00008000000079c5 */ /* 0x000fe40000010000 */
        /* <DEDUP_REMOVED lines=36> */
[----:B------:R-:W-:Y:S01]  /*dbe0*/  R2UR UR14, R10 ;  /* 0x000000000a0e72ca */ /* 0x000fe200000e0000 */
[----:B------:R-:W-:Y:S01]  /*dbf0*/  VIADD R10, R21, 0x9 ;  /* 0x00000009150a7836 */ /* 0x000fe20000000000 */
[----:B------:R-:W-:-:S04]  /*dc00*/  R2UR UR15, R11 ;  /* 0x000000000b0f72ca */ /* 0x000fc800000e0000 */
        /* <DEDUP_REMOVED lines=8> */
.L_x_1700:
[----:B------:R-:W2:Y:S01]  /*dc90*/  LDL R13, [R1+0x20] ;  /* 0x00002000010d7983 */ /* 0x000ea20000100800 */
[----:B------:R-:W1:Y:S03]  /*dca0*/  LDC R11, c[0x0][0x448] ;  /* 0x00011200ff0b7b82 */ /* 0x000e660000000800 */
[----:B0-----:R-:W2:Y:S04]  /*dcb0*/  LDL R10, [R1+0x30] ;  /* 0x00003000010a7983 */ /* 0x001ea80000100800 */
[----:B------:R-:W3:Y:S01]  /*dcc0*/  LDL R125, [R1] ;  /* 0x00000000017d7983 */ /* 0x000ee20000100800 */
[----:B-1----:R-:W-:-:S13]  /*dcd0*/  ISETP.NE.AND P1, PT, R11, 0x1, PT ;  /* 0x000000010b00780c */ /* 0x002fda0003f25270 */
[----:B------:R-:W0:Y:S08]  /*dce0*/  @P1 LDC R12, c[0x0][0x44c] ;  /* 0x00011300ff0c1b82 */ /* 0x000e300000000800 */
        /* <DEDUP_REMOVED lines=10> */
[----:B------:R-:W-:Y:S01]  /*dd90*/  IMAD.U32 R59, RZ, RZ, UR38 ;  /* 0x00000026ff3b7e24 */ /* 0x000fe2000f8e00ff */
[----:B------:R-:W-:Y:S01]  /*dda0*/  LOP3.LUT P3, RZ, R23, 0x4, RZ, 0xc0, !PT ;  /* 0x0000000417ff7812 */ /* 0x000fe2000786c0ff */
        /* <DEDUP_REMOVED lines=11> */
[----:B-1----:R-:W-:Y:S01]  /*de60*/  @P1 SHF.R.U32.HI R10, RZ, R11, R12 ;  /* 0x0000000bff0a1219 */ /* 0x002fe2000001160c */
        /* <DEDUP_REMOVED lines=32> */
[----:B------:R-:W-:-:S02]  /*e070*/  IMAD R58, R15, 0x8, R2 ;  /* 0x000000080f3a7824 */ /* 0x000fc400078e0202 */
        /* <DEDUP_REMOVED lines=8> */
[----:B------:R-:W-:Y:S02]  /*e100*/  VIADD R58, R58, 0x16840 ;  /* 0x000168403a3a7836 */ /* 0x000fe40000000000 */
        /* <DEDUP_REMOVED lines=9> */
[----:B------:R-:W-:Y:S01]  /*e1a0*/  PRMT R58, R59, 0x654, R58 ;  /* 0x000006543b3a7816 */ /* 0x000fe2000000003a */
[----:B------:R-:W0:Y:S01]  /*e1b0*/  SHFL.IDX PT, R123, R10, RZ, 0x1c1f ;  /* 0x001c1fff0a7b7589 */ /* 0x000e2200000e0000 */
[----:B------:R-:W-:-:S02]  /*e1c0*/  IMAD.SHL.U32 R85, R0, 0x80, RZ ;  /* 0x0000008000557824 */ /* 0x000fc400078e00ff */
[----:B------:R-:W-:Y:S01]  /*e1d0*/  FMUL.FTZ R76, R78, UR29 ;  /* 0x0000001d4e4c7c20 */ /* 0x000fe20008410000 */
[----:B------:R-:W-:Y:S01]  /*e1e0*/  FMUL.FTZ R78, R80, UR29 ;  /* 0x0000001d504e7c20 */ /* 0x000fe20008410000 */
[----:B------:R-:W-:Y:S01]  /*e1f0*/  FMUL.FTZ R80, R82, UR29 ;  /* 0x0000001d52507c20 */ /* 0x000fe20008410000 */
[----:B------:R-:W-:Y:S01]  /*e200*/  FMUL.FTZ R82, R84, UR29 ;  /* 0x0000001d54527c20 */ /* 0x000fe20008410000 */
[----:B------:R1:W-:Y:S01]  /*e210*/  SYNCS.ARRIVE.TRANS64.RED.A1T0 RZ, [R58+URZ], RZ ;  /* 0x000000ff3aff79a7 */ /* 0x0003e2000810043f */
[----:B------:R-:W-:Y:S01]  /*e220*/  FMUL.FTZ R84, R86, UR29 ;  /* 0x0000001d56547c20 */ /* 0x000fe20008410000 */
[----:B------:R-:W-:Y:S01]  /*e230*/  FMUL.FTZ R86, R87, UR29 ;  /* 0x0000001d57567c20 */ /* 0x000fe20008410000 */
[----:B-1----:R-:W-:Y:S01]  /*e240*/  IADD3 R58, -R85, 0x1, RZ ;  /* 0x00000001553a7810 */ /* 0x002fe20007ffe1ff */
[----:B------:R-:W1:Y:S04]  /*e250*/  MUFU.TANH R11, R11 ;  /* 0x0000000b000b7308 */ /* 0x000e680000002400 */
[----:B---3--:R-:W-:-:S04]  /*e260*/  IMAD R58, R125, -0x2, R58 ;  /* 0xfffffffe7d3a7824 */ /* 0x008fc800078e023a */
[----:B------:R-:W2:Y:S01]  /*e270*/  MUFU.TANH R12, R12 ;  /* 0x0000000c000c7308 */ /* 0x000ea20000002400 */
[----:B------:R-:W-:-:S07]  /*e280*/  IADD3 R58, -R155, R58, R156 ;  /* 0x0000003a9b3a7210 */ /* 0x000fce0007ffe19c */
[----:B------:R-:W3:Y:S08]  /*e290*/  MUFU.TANH R13, R13 ;  /* 0x0000000d000d7308 */ /* 0x000ef00000002400 */
        /* <DEDUP_REMOVED lines=50> */
[----:B------:R-:W1:Y:S08]  /*e5c0*/  MUFU.TANH R84, R84 ;  /* 0x0000005400547308 */ /* 0x000e700000002400 */
[----:B------:R-:W1:Y:S01]  /*e5d0*/  MUFU.TANH R86, R86 ;  /* 0x0000005600567308 */ /* 0x000e620000002400 */
[----:B------:R-:W-:-:S02]  /*e5e0*/  VIADD R122, R58, UR28 ;  /* 0x0000001c3a7a7c36 */ /* 0x000fc40008000000 */
[----:B------:R-:W-:Y:S02]  /*e5f0*/  VIADD R121, R58, UR31 ;  /* 0x0000001f3a797c36 */ /* 0x000fe40008000000 */
[--C-:B0-----:R-:W-:Y:S02]  /*e600*/  IMAD.IADD R120, R122, 0x1, R123.reuse ;  /* 0x000000017a787824 */ /* 0x101fe400078e027b */
[----:B------:R-:W-:Y:S01]  /*e610*/  IMAD.IADD R87, R121, 0x1, R123 ;  /* 0x0000000179577824 */ /* 0x000fe200078e027b */
[----:B--234-:R-:W-:Y:S06]  /*e620*/  @!P3 BRA `(.L_x_1701) ;  /* 0x000000000058b947 */ /* 0x01cfec0003800000 */
[----:B------:R-:W-:Y:S01]  /*e630*/  IADD3 R123, -R155, R156, R123 ;  /* 0x0000009c9b7b7210 */ /* 0x000fe20007ffe17b */
[----:B------:R-:W-:Y:S03]  /*e640*/  BSSY B0, `(.L_x_1702) ;  /* 0x0000010000007945 */ /* 0x000fe60003800000 */
        /* <DEDUP_REMOVED lines=10> */
.L_x_1703:
[----:B------:R-:W-:-:S05]  /*e6f0*/  IMAD.U32 R124, RZ, RZ, UR8 ;  /* 0x00000008ff7c7e24 */ /* 0x000fca000f8e00ff */
[----:B------:R-:W-:-:S13]  /*e700*/  ISETP.NE.AND P1, PT, R124, 0x1, PT ;  /* 0x000000017c00780c */ /* 0x000fda0003f25270 */
[----:B------:R-:W0:Y:S02]  /*e710*/  @P1 LDC.64 R58, c[0x0][0x9e8] ;  /* 0x00027a00ff3a1b82 */ /* 0x000e240000000a00 */
[----:B0-----:R-:W-:-:S05]  /*e720*/  @P1 IMAD.HI.U32 R58, R123, R58, RZ ;  /* 0x0000003a7b3a1227 */ /* 0x001fca00078e00ff */
[----:B------:R-:W-:-:S07]  /*e730*/  @P1 SHF.R.U32.HI R123, RZ, R59, R58 ;  /* 0x0000003bff7b1219 */ /* 0x000fce000001163a */
.L_x_1704:
[----:B------:R-:W-:Y:S05]  /*e740*/  BSYNC B0 ;  /* 0x0000000000007941 */ /* 0x000fea0003800000 */
.L_x_1702:
[----:B------:R-:W-:-:S04]  /*e750*/  IMAD R123, R123, R124, -R85 ;  /* 0x0000007c7b7b7224 */ /* 0x000fc800078e0a55 */
[----:B------:R-:W-:-:S05]  /*e760*/  IMAD R123, R125, -0x2, R123 ;  /* 0xfffffffe7d7b7824 */ /* 0x000fca00078e027b */
[----:B------:R-:W-:Y:S02]  /*e770*/  VIMNMX R87, R87, R123, !PT ;  /* 0x0000007b57577248 */ /* 0x000fe40007fe0100 */
[----:B------:R-:W-:-:S07]  /*e780*/  VIADDMNMX R120, R123, R124, R120, PT ;  /* 0x0000007c7b787246 */ /* 0x000fce0003800178 */
.L_x_1701:
[----:B------:R-:W-:Y:S01]  /*e790*/  ISETP.GT.AND P5, PT, R0, -0x1, PT ;  /* 0xffffffff0000780c */ /* 0x000fe20003fa4270 */
[----:B------:R-:W0:Y:S03]  /*e7a0*/  SHFL.IDX PT, R10, R10, 0x1, 0x1c1f ;  /* 0x003c1f000a0a7f89 */ /* 0x000e2600000e0000 */
[C---:B------:R-:W-:Y:S02]  /*e7b0*/  ISETP.GT.AND P2, PT, R87.reuse, RZ, P5 ;  /* 0x000000ff5700720c */ /* 0x040fe40002f44270 */
[----:B------:R-:W-:Y:S02]  /*e7c0*/  ISETP.GT.AND P1, PT, R87, 0x1, P5 ;  /* 0x000000015700780c */ /* 0x000fe40002f24270 */
[C---:B------:R-:W-:Y:S02]  /*e7d0*/  ISETP.LT.OR P2, PT, R120.reuse, 0x1, P2 ;  /* 0x000000017800780c */ /* 0x040fe40001741670 */
[----:B------:R-:W-:-:S02]  /*e7e0*/  ISETP.LT.OR P1, PT, R120, 0x2, P1 ;  /* 0x000000027800780c */ /* 0x000fc40000f21670 */
[----:B-1----:R-:W-:Y:S02]  /*e7f0*/  FSEL R11, R11, -INF , !P2 ;  /* 0xff8000000b0b7808 */ /* 0x002fe40005000000 */
[----:B------:R-:W-:Y:S02]  /*e800*/  FSEL R12, R12, -INF , !P1 ;  /* 0xff8000000c0c7808 */ /* 0x000fe40004800000 */
[C---:B------:R-:W-:Y:S02]  /*e810*/  ISETP.GT.AND P2, PT, R87.reuse, 0x8, P5 ;  /* 0x000000085700780c */ /* 0x040fe40002f44270 */
[----:B------:R-:W-:Y:S02]  /*e820*/  ISETP.GT.AND P1, PT, R87, 0x9, P5 ;  /* 0x000000095700780c */ /* 0x000fe40002f24270 */
[C---:B------:R-:W-:Y:S02]  /*e830*/  ISETP.LT.OR P2, PT, R120.reuse, 0x9, P2 ;  /* 0x000000097800780c */ /* 0x040fe40001741670 */
[----:B------:R-:W-:-:S02]  /*e840*/  ISETP.LT.OR P1, PT, R120, 0xa, P1 ;  /* 0x0000000a7800780c */ /* 0x000fc40000f21670 */
[----:B------:R-:W-:Y:S01]  /*e850*/  FSEL R24, R24, -INF , !P2 ;  /* 0xff80000018187808 */ /* 0x000fe20005000000 */
[--C-:B0-----:R-:W-:Y:S01]  /*e860*/  IMAD.IADD R122, R122, 0x1, R10.reuse ;  /* 0x000000017a7a7824 */ /* 0x101fe200078e020a */
[----:B------:R-:W-:Y:S01]  /*e870*/  FSEL R25, R25, -INF , !P1 ;  /* 0xff80000019197808 */ /* 0x000fe20004800000 */
[----:B------:R-:W-:Y:S01]  /*e880*/  IMAD.IADD R121, R121, 0x1, R10 ;  /* 0x0000000179797824 */ /* 0x000fe200078e020a */
[C---:B------:R-:W-:Y:S02]  /*e890*/  ISETP.GT.AND P2, PT, R87.reuse, 0x10, P5 ;  /* 0x000000105700780c */ /* 0x040fe40002f44270 */
[----:B------:R-:W-:Y:S02]  /*e8a0*/  ISETP.GT.AND P1, PT, R87, 0x11, P5 ;  /* 0x000000115700780c */ /* 0x000fe40002f24270 */
[C---:B------:R-:W-:Y:S02]  /*e8b0*/  ISETP.LT.OR P2, PT, R120.reuse, 0x11, P2 ;  /* 0x000000117800780c */ /* 0x040fe40001741670 */
[----:B------:R-:W-:-:S02]  /*e8c0*/  ISETP.LT.OR P1, PT, R120, 0x12, P1 ;  /* 0x000000127800780c */ /* 0x000fc40000f21670 */
[----:B------:R-:W-:Y:S02]  /*e8d0*/  FSEL R28, R28, -INF , !P2 ;  /* 0xff8000001c1c7808 */ /* 0x000fe40005000000 */
[----:B------:R-:W-:Y:S02]  /*e8e0*/  FSEL R29, R29, -INF , !P1 ;  /* 0xff8000001d1d7808 */ /* 0x000fe40004800000 */
        /* <DEDUP_REMOVED lines=77> */
[----:B------:R-:W-:Y:S01]  /*edc0*/  FSEL R83, R83, -INF , !P1 ;  /* 0xff80000053537808 */ /* 0x000fe20004800000 */
[----:B------:R-:W-:Y:S08]  /*edd0*/  @!P3 BRA `(.L_x_1705) ;  /* 0x000000000058b947 */ /* 0x000ff00003800000 */
        /* <DEDUP_REMOVED lines=12> */
.L_x_1707:
[----:B------:R-:W-:-:S05]  /*eea0*/  IMAD.U32 R87, RZ, RZ, UR8 ;  /* 0x00000008ff577e24 */ /* 0x000fca000f8e00ff */
[----:B------:R-:W-:-:S13]  /*eeb0*/  ISETP.NE.AND P1, PT, R87, 0x1, PT ;  /* 0x000000015700780c */ /* 0x000fda0003f25270 */
[----:B------:R-:W0:Y:S02]  /*eec0*/  @P1 LDC.64 R32, c[0x0][0x9e8] ;  /* 0x00027a00ff201b82 */ /* 0x000e240000000a00 */
[----:B0-----:R-:W-:-:S05]  /*eed0*/  @P1 IMAD.HI.U32 R32, R10, R32, RZ ;  /* 0x000000200a201227 */ /* 0x001fca00078e00ff */
[----:B------:R-:W-:-:S07]  /*eee0*/  @P1 SHF.R.U32.HI R10, RZ, R33, R32 ;  /* 0x00000021ff0a1219 */ /* 0x000fce0000011620 */
.L_x_1708:
[----:B------:R-:W-:Y:S05]  /*eef0*/  BSYNC B0 ;  /* 0x0000000000007941 */ /* 0x000fea0003800000 */
.L_x_1706:
[----:B------:R-:W-:-:S04]  /*ef00*/  IMAD R10, R10, R87, -R85 ;  /* 0x000000570a0a7224 */ /* 0x000fc800078e0a55 */
[----:B------:R-:W-:-:S05]  /*ef10*/  IMAD R10, R125, -0x2, R10 ;  /* 0xfffffffe7d0a7824 */ /* 0x000fca00078e020a */
[----:B------:R-:W-:Y:S02]  /*ef20*/  VIMNMX R121, R121, R10, !PT ;  /* 0x0000000a79797248 */ /* 0x000fe40007fe0100 */
[----:B------:R-:W-:-:S07]  /*ef30*/  VIADDMNMX R122, R10, R87, R122, PT ;  /* 0x000000570a7a7246 */ /* 0x000fce000380017a */
.L_x_1705:
[----:B------:R-:W-:Y:S01]  /*ef40*/  FMNMX.FTZ R33, R11, R5, !PT ;  /* 0x000000050b217209 */ /* 0x000fe20007810000 */
[----:B------:R-:W-:Y:S01]  /*ef50*/  UMOV UR30, UR5 ;  /* 0x00000005001e7c82 */ /* 0x000fe20008000000 */
[----:B------:R-:W-:Y:S02]  /*ef60*/  ISETP.GT.AND P1, PT, R121, 0x1, P5 ;  /* 0x000000017900780c */ /* 0x000fe40002f24270 */
[----:B------:R-:W-:Y:S02]  /*ef70*/  FMNMX.FTZ R33, R12, R33, !PT ;  /* 0x000000210c217209 */ /* 0x000fe40007810000 */
[----:B------:R-:W-:Y:S02]  /*ef80*/  LOP3.LUT R23, R23, 0xbfffffff, RZ, 0xc0, !PT ;  /* 0xbfffffff17177812 */ /* 0x000fe400078ec0ff */
[----:B------:R-:W-:Y:S02]  /*ef90*/  FMNMX.FTZ R10, R24, R33, !PT ;  /* 0x00000021180a7209 */ /* 0x000fe40007810000 */
[----:B------:R-:W-:-:S02]  /*efa0*/  ISETP.LT.OR P1, PT, R122, 0x2, P1 ;  /* 0x000000027a00780c */ /* 0x000fc40000f21670 */
[----:B------:R-:W-:Y:S02]  /*efb0*/  FMNMX.FTZ R33, R25, R10, !PT ;  /* 0x0000000a19217209 */ /* 0x000fe40007810000 */
[----:B------:R-:W-:Y:S02]  /*efc0*/  ISETP.GT.AND P2, PT, R121, 0x8, P5 ;  /* 0x000000087900780c */ /* 0x000fe40002f44270 */
[----:B------:R-:W-:Y:S02]  /*efd0*/  FMNMX.FTZ R10, R28, R33, !PT ;  /* 0x000000211c0a7209 */ /* 0x000fe40007810000 */
[----:B------:R-:W-:Y:S02]  /*efe0*/  @P0 LOP3.LUT R23, R23, 0x40000000, RZ, 0xfc, !PT ;  /* 0x4000000017170812 */ /* 0x000fe400078efcff */
[----:B------:R-:W-:Y:S02]  /*eff0*/  FMNMX.FTZ R33, R29, R10, !PT ;  /* 0x0000000a1d217209 */ /* 0x000fe40007810000 */
[----:B------:R-:W-:-:S02]  /*f000*/  FSEL R21, R21, -INF , !P1 ;  /* 0xff80000015157808 */ /* 0x000fc40004800000 */
[----:B------:R-:W-:Y:S02]  /*f010*/  FMNMX.FTZ R10, R58, R33, !PT ;  /* 0x000000213a0a7209 */ /* 0x000fe40007810000 */
[----:B------:R-:W-:Y:S02]  /*f020*/  ISETP.GT.AND P0, PT, R121, RZ, P5 ;  /* 0x000000ff7900720c */ /* 0x000fe40002f04270 */
[----:B------:R-:W-:Y:S02]  /*f030*/  FMNMX.FTZ R33, R59, R10, !PT ;  /* 0x0000000a3b217209 */ /* 0x000fe40007810000 */
[----:B------:R-:W-:Y:S02]  /*f040*/  ISETP.GT.AND P1, PT, R121, 0x9, P5 ;  /* 0x000000097900780c */ /* 0x000fe40002f24270 */
[----:B------:R-:W-:Y:S02]  /*f050*/  FMNMX.FTZ R10, R36, R33, !PT ;  /* 0x00000021240a7209 */ /* 0x000fe40007810000 */
[----:B------:R-:W-:-:S02]  /*f060*/  ISETP.LT.OR P2, PT, R122, 0x9, P2 ;  /* 0x000000097a00780c */ /* 0x000fc40001741670 */
        /* <DEDUP_REMOVED lines=11> */
[----:B------:R-:W-:-:S02]  /*f120*/  FSEL R27, R27, -INF , !P1 ;  /* 0xff8000001b1b7808 */ /* 0x000fc40004800000 */
[----:B------:R-:W-:Y:S02]  /*f130*/  FMNMX.FTZ R33, R49, R10, !PT ;  /* 0x0000000a31217209 */ /* 0x000fe40007810000 */
[----:B------:R-:W-:Y:S02]  /*f140*/  ISETP.GT.AND P1, PT, R121, 0x11, P5 ;  /* 0x000000117900780c */ /* 0x000fe40002f24270 */
[----:B------:R-:W-:Y:S02]  /*f150*/  FMNMX.FTZ R10, R52, R33, !PT ;  /* 0x00000021340a7209 */ /* 0x000fe40007810000 */
[----:B------:R-:W-:Y:S02]  /*f160*/  ISETP.LT.OR P2, PT, R122, 0x11, P2 ;  /* 0x000000117a00780c */ /* 0x000fe40001741670 */
[----:B------:R-:W-:Y:S02]  /*f170*/  FMNMX.FTZ R33, R53, R10, !PT ;  /* 0x0000000a35217209 */ /* 0x000fe40007810000 */
[----:B------:R-:W-:-:S02]  /*f180*/  FMNMX.FTZ R120, R13, R14, !PT ;  /* 0x0000000e0d787209 */ /* 0x000fc40007810000 */
[----:B------:R-:W-:Y:S02]  /*f190*/  FMNMX.FTZ R10, R56, R33, !PT ;  /* 0x00000021380a7209 */ /* 0x000fe40007810000 */
[----:B------:R-:W-:Y:S02]  /*f1a0*/  ISETP.LT.OR P1, PT, R122, 0x12, P1 ;  /* 0x000000127a00780c */ /* 0x000fe40000f21670 */
[----:B------:R-:W-:Y:S02]  /*f1b0*/  FMNMX.FTZ R33, R57, R10, !PT ;  /* 0x0000000a39217209 */ /* 0x000fe40007810000 */
[----:B------:R-:W-:Y:S02]  /*f1c0*/  FSEL R30, R30, -INF , !P2 ;  /* 0xff8000001e1e7808 */ /* 0x000fe40005000000 */
        /* <DEDUP_REMOVED lines=24> */
[----:B------:R-:W-:Y:S01]  /*f350*/  ISETP.GT.AND P2, PT, R121, 0x28, P5 ;  /* 0x000000287900780c */ /* 0x000fe20002f44270 */
[----:B------:R-:W0:Y:S01]  /*f360*/  SHFL.BFLY PT, R10, R33, 0x2, 0x1f ;  /* 0x0c401f00210a7f89 */ /* 0x000e2200000e0000 */
[----:B------:R-:W-:-:S02]  /*f370*/  FSEL R39, R39, -INF , !P1 ;  /* 0xff80000027277808 */ /* 0x000fc40004800000 */
[C---:B------:R-:W-:Y:S02]  /*f380*/  ISETP.GT.AND P1, PT, R121.reuse, 0x29, P5 ;  /* 0x000000297900780c */ /* 0x040fe40002f24270 */
[C---:B------:R-:W-:Y:S02]  /*f390*/  ISETP.LT.OR P2, PT, R122.reuse, 0x29, P2 ;  /* 0x000000297a00780c */ /* 0x040fe40001741670 */
[----:B------:R-:W-:Y:S02]  /*f3a0*/  ISETP.LT.OR P1, PT, R122, 0x2a, P1 ;  /* 0x0000002a7a00780c */ /* 0x000fe40000f21670 */
[----:B------:R-:W-:Y:S02]  /*f3b0*/  FSEL R42, R42, -INF , !P2 ;  /* 0xff8000002a2a7808 */ /* 0x000fe40005000000 */
[----:B------:R-:W-:Y:S02]  /*f3c0*/  ISETP.GT.AND P2, PT, R121, 0x30, P5 ;  /* 0x000000307900780c */ /* 0x000fe40002f44270 */
[----:B------:R-:W-:-:S02]  /*f3d0*/  FSEL R43, R43, -INF , !P1 ;  /* 0xff8000002b2b7808 */ /* 0x000fc40004800000 */
[C---:B------:R-:W-:Y:S02]  /*f3e0*/  ISETP.GT.AND P1, PT, R121.reuse, 0x31, P5 ;  /* 0x000000317900780c */ /* 0x040fe40002f24270 */
[C---:B------:R-:W-:Y:S02]  /*f3f0*/  ISETP.LT.OR P2, PT, R122.reuse, 0x31, P2 ;  /* 0x000000317a00780c */ /* 0x040fe40001741670 */
[----:B------:R-:W-:Y:S02]  /*f400*/  ISETP.LT.OR P1, PT, R122, 0x32, P1 ;  /* 0x000000327a00780c */ /* 0x000fe40000f21670 */
[----:B------:R-:W-:Y:S02]  /*f410*/  FSEL R46, R46, -INF , !P2 ;  /* 0xff8000002e2e7808 */ /* 0x000fe40005000000 */
[----:B------:R-:W-:Y:S02]  /*f420*/  ISETP.GT.AND P2, PT, R121, 0x38, P5 ;  /* 0x000000387900780c */ /* 0x000fe40002f44270 */
[----:B0-----:R-:W-:-:S02]  /*f430*/  FMNMX.FTZ R85, R33, R10, !PT ;  /* 0x0000000a21557209 */ /* 0x001fc40007810000 */
[----:B------:R-:W-:Y:S02]  /*f440*/  FMNMX.FTZ R33, R21, R120, !PT ;  /* 0x0000007815217209 */ /* 0x000fe40007810000 */
[----:B------:R-:W-:Y:S01]  /*f450*/  FSEL R47, R47, -INF , !P1 ;  /* 0xff8000002f2f7808 */ /* 0x000fe20004800000 */
[----:B------:R-:W0:Y:S01]  /*f460*/  SHFL.BFLY PT, R10, R85, 0x1, 0x1f ;  /* 0x0c201f00550a7f89 */ /* 0x000e2200000e0000 */
        /* <DEDUP_REMOVED lines=28> */
[C---:B------:R-:W-:Y:S02]  /*f630*/  ISETP.GT.AND P4, PT, R121.reuse, 0x68, P5 ;  /* 0x000000687900780c */ /* 0x040fe40002f84270 */
[----:B------:R-:W-:Y:S02]  /*f640*/  FMNMX.FTZ R120, R54, R33, !PT ;  /* 0x0000002136787209 */ /* 0x000fe40007810000 */
[----:B------:R-:W-:Y:S02]  /*f650*/  ISETP.LT.OR P1, PT, R122, 0x4a, P1 ;  /* 0x0000004a7a00780c */ /* 0x000fe40000f21670 */
[----:B------:R-:W-:Y:S02]  /*f660*/  FSEL R60, R60, -INF , !P2 ;  /* 0xff8000003c3c7808 */ /* 0x000fe40005000000 */
[----:B------:R-:W-:Y:S02]  /*f670*/  ISETP.LT.OR P4, PT, R122, 0x69, P4 ;  /* 0x000000697a00780c */ /* 0x000fe40002781670 */
[----:B------:R-:W-:-:S02]  /*f680*/  ISETP.GT.AND P2, PT, R121, 0x50, P5 ;  /* 0x000000507900780c */ /* 0x000fc40002f44270 */
[----:B------:R-:W-:Y:S02]  /*f690*/  FMNMX.FTZ R33, R55, R120, !PT ;  /* 0x0000007837217209 */ /* 0x000fe40007810000 */
[----:B------:R-:W-:Y:S02]  /*f6a0*/  FSEL R61, R61, -INF , !P1 ;  /* 0xff8000003d3d7808 */ /* 0x000fe40004800000 */
[----:B------:R-:W-:Y:S02]  /*f6b0*/  ISETP.GT.AND P1, PT, R121, 0x51, P5 ;  /* 0x000000517900780c */ /* 0x000fe40002f24270 */
[----:B------:R-:W-:Y:S02]  /*f6c0*/  ISETP.LT.OR P2, PT, R122, 0x51, P2 ;  /* 0x000000517a00780c */ /* 0x000fe40001741670 */
[----:B------:R-:W-:Y:S02]  /*f6d0*/  FMNMX.FTZ R120, R60, R33, !PT ;  /* 0x000000213c787209 */ /* 0x000fe40007810000 */
[----:B------:R-:W-:-:S02]  /*f6e0*/  ISETP.LT.OR P1, PT, R122, 0x52, P1 ;  /* 0x000000527a00780c */ /* 0x000fc40000f21670 */
[----:B------:R-:W-:Y:S02]  /*f6f0*/  FSEL R64, R64, -INF , !P2 ;  /* 0xff80000040407808 */ /* 0x000fe40005000000 */
[----:B------:R-:W-:Y:S02]  /*f700*/  LOP3.LUT R23, R23, 0xfffffffd, RZ, 0xc0, !PT ;  /* 0xfffffffd17177812 */ /* 0x000fe400078ec0ff */
[C---:B------:R-:W-:Y:S02]  /*f710*/  ISETP.GT.AND P2, PT, R121.reuse, 0x58, P5 ;  /* 0x000000587900780c */ /* 0x040fe40002f44270 */
[----:B------:R-:W-:Y:S02]  /*f720*/  ISETP.GT.AND P6, PT, R121, 0x69, P5 ;  /* 0x000000697900780c */ /* 0x000fe40002fc4270 */
[----:B0-----:R-:W-:Y:S02]  /*f730*/  FMNMX.FTZ R10, R85, R10, !PT ;  /* 0x0000000a550a7209 */ /* 0x001fe40007810000 */
[----:B------:R-:W-:-:S02]  /*f740*/  FMNMX.FTZ R33, R61, R120, !PT ;  /* 0x000000783d217209 */ /* 0x000fc40007810000 */
[----:B------:R-:W-:Y:S02]  /*f750*/  FSEL R65, R65, -INF , !P1 ;  /* 0xff80000041417808 */ /* 0x000fe40004800000 */
[----:B------:R-:W-:Y:S02]  /*f760*/  @P4 LOP3.LUT R23, R23, 0x2, RZ, 0xfc, !PT ;  /* 0x0000000217174812 */ /* 0x000fe400078efcff */
[----:B------:R-:W-:Y:S02]  /*f770*/  ISETP.GT.AND P1, PT, R121, 0x59, P5 ;  /* 0x000000597900780c */ /* 0x000fe40002f24270 */
[C---:B------:R-:W-:Y:S02]  /*f780*/  ISETP.LT.OR P2, PT, R122.reuse, 0x59, P2 ;  /* 0x000000597a00780c */ /* 0x040fe40001741670 */
[----:B------:R-:W-:Y:S02]  /*f790*/  ISETP.LT.OR P4, PT, R122, 0x6a, P6 ;  /* 0x0000006a7a00780c */ /* 0x000fe40003781670 */
[----:B------:R-:W-:-:S02]  /*f7a0*/  FSETP.NEU.FTZ.AND P6, PT, R10, -INF , PT ;  /* 0xff8000000a00780b */ /* 0x000fc40003fdd000 */
[----:B------:R-:W-:Y:S02]  /*f7b0*/  FMNMX.FTZ R120, R64, R33, !PT ;  /* 0x0000002140787209 */ /* 0x000fe40007810000 */
[----:B------:R-:W-:Y:S02]  /*f7c0*/  ISETP.LT.OR P1, PT, R122, 0x5a, P1 ;  /* 0x0000005a7a00780c */ /* 0x000fe40000f21670 */
[----:B------:R-:W-:Y:S02]  /*f7d0*/  FSEL R68, R68, -INF , !P2 ;  /* 0xff80000044447808 */ /* 0x000fe40005000000 */
[----:B------:R-:W-:Y:S02]  /*f7e0*/  ISETP.GT.AND P2, PT, R121, 0x60, P5 ;  /* 0x000000607900780c */ /* 0x000fe40002f44270 */
[----:B------:R-:W-:Y:S02]  /*f7f0*/  FSEL R32, R10, RZ, P6 ;  /* 0x000000ff0a207208 */ /* 0x000fe40003000000 */
[----:B------:R-:W-:-:S02]  /*f800*/  FMNMX.FTZ R33, R65, R120, !PT ;  /* 0x0000007841217209 */ /* 0x000fc40007810000 */
[----:B------:R-:W-:Y:S01]  /*f810*/  FSEL R69, R69, -INF , !P1 ;  /* 0xff80000045457808 */ /* 0x000fe20004800000 */
[----:B------:R-:W-:Y:S01]  /*f820*/  FADD.FTZ R5, -R32, R5 ;  /* 0x0000000520057221 */ /* 0x000fe20000010100 */
[----:B------:R-:W-:Y:S01]  /*f830*/  ISETP.GT.AND P1, PT, R121, 0x61, P5 ;  /* 0x000000617900780c */ /* 0x000fe20002f24270 */
[----:B------:R-:W-:Y:S01]  /*f840*/  FMUL.FTZ R32, R10, UR30 ;  /* 0x0000001e0a207c20 */ /* 0x000fe20008410000 */
[----:B------:R-:W-:Y:S01]  /*f850*/  ISETP.LT.OR P2, PT, R122, 0x61, P2 ;  /* 0x000000617a00780c */ /* 0x000fe20001741670 */
[----:B------:R-:W-:Y:S01]  /*f860*/  FMUL.FTZ R5, R5, UR30 ;  /* 0x0000001e05057c20 */ /* 0x000fe20008410000 */
[----:B------:R-:W-:Y:S02]  /*f870*/  FMNMX.FTZ R120, R68, R33, !PT ;  /* 0x0000002144787209 */ /* 0x000fe40007810000 */
[----:B------:R-:W-:Y:S02]  /*f880*/  ISETP.LT.OR P1, PT, R122, 0x62, P1 ;  /* 0x000000627a00780c */ /* 0x000fe40000f21670 */
[----:B------:R-:W-:Y:S01]  /*f890*/  FSEL R72, R72, -INF , !P2 ;  /* 0xff80000048487808 */ /* 0x000fe20005000000 */
[----:B------:R-:W-:Y:S01]  /*f8a0*/  MUFU.EX2 R5, R5 ;  /* 0x0000000500057308 */ /* 0x000fe20000000800 */
[----:B------:R-:W-:-:S02]  /*f8b0*/  FMNMX.FTZ R33, R69, R120, !PT ;  /* 0x0000007845217209 */ /* 0x000fc40007810000 */
[----:B------:R-:W-:Y:S02]  /*f8c0*/  FSEL R32, R32, RZ, P6 ;  /* 0x000000ff20207208 */ /* 0x000fe40003000000 */
[----:B------:R-:W-:Y:S02]  /*f8d0*/  FSEL R73, R73, -INF , !P1 ;  /* 0xff80000049497808 */ /* 0x000fe40004800000 */
[----:B------:R-:W-:Y:S01]  /*f8e0*/  LOP3.LUT P6, RZ, R23, 0x2, RZ, 0xc0, !PT ;  /* 0x0000000217ff7812 */ /* 0x000fe200078cc0ff */
[--C-:B------:R-:W-:Y:S01]  /*f8f0*/  FFMA.FTZ R11, R11, UR30, -R32.reuse ;  /* 0x0000001e0b0b7c23 */ /* 0x100fe20008010820 */
[----:B------:R-:W-:Y:S01]  /*f900*/  FMNMX.FTZ R120, R72, R33, !PT ;  /* 0x0000002148787209 */ /* 0x000fe20007810000 */
[--C-:B------:R-:W-:Y:S01]  /*f910*/  FFMA.FTZ R12, R12, UR30, -R32.reuse ;  /* 0x0000001e0c0c7c23 */ /* 0x100fe20008010820 */
[----:B------:R-:W-:Y:S01]  /*f920*/  ISETP.GT.AND P3, PT, R121, 0x70, P5 ;  /* 0x000000707900780c */ /* 0x000fe20002f64270 */
[--C-:B------:R-:W-:Y:S01]  /*f930*/  FFMA.FTZ R24, R24, UR30, -R32.reuse ;  /* 0x0000001e18187c23 */ /* 0x100fe20008010820 */
[----:B------:R-:W-:Y:S01]  /*f940*/  FSEL R76, R76, -INF , !P6 ;  /* 0xff8000004c4c7808 */ /* 0x000fe20007000000 */
[--C-:B------:R-:W-:Y:S01]  /*f950*/  FFMA.FTZ R25, R25, UR30, -R32.reuse ;  /* 0x0000001e19197c23 */ /* 0x100fe20008010820 */
[----:B------:R-:W-:Y:S01]  /*f960*/  FMNMX.FTZ R33, R73, R120, !PT ;  /* 0x0000007849217209 */ /* 0x000fe20007810000 */
[--C-:B------:R-:W-:Y:S01]  /*f970*/  FFMA.FTZ R28, R28, UR30, -R32.reuse ;  /* 0x0000001e1c1c7c23 */ /* 0x100fe20008010820 */
[----:B------:R-:W-:Y:S01]  /*f980*/  ISETP.GT.AND P2, PT, R121, 0x71, P5 ;  /* 0x000000717900780c */ /* 0x000fe20002f44270 */
[--C-:B------:R-:W-:Y:S01]  /*f990*/  FFMA.FTZ R29, R29, UR30, -R32.reuse ;  /* 0x0000001e1d1d7c23 */ /* 0x100fe20008010820 */
[----:B------:R-:W-:Y:S01]  /*f9a0*/  ISETP.LT.OR P3, PT, R122, 0x71, P3 ;  /* 0x000000717a00780c */ /* 0x000fe20001f61670 */
        /* <DEDUP_REMOVED lines=21> */
[----:B------:R-:W-:Y:S01]  /*fb00*/  ISETP.LT.OR P5, PT, R122, 0x7a, P5 ;  /* 0x0000007a7a00780c */ /* 0x000fe20002fa1670 */
[--C-:B------:R-:W-:Y:S01]  /*fb10*/  FFMA.FTZ R53, R53, UR30, -R32.reuse ;  /* 0x0000001e35357c23 */ /* 0x100fe20008010820 */
[----:B------:R-:W-:Y:S01]  /*fb20*/  FSEL R84, R84, -INF , !P1 ;  /* 0xff80000054547808 */ /* 0x000fe20004800000 */
[--C-:B------:R-:W-:Y:S01]  /*fb30*/  FFMA.FTZ R56, R56, UR30, -R32.reuse ;  /* 0x0000001e38387c23 */ /* 0x100fe20008010820 */
[----:B------:R-:W-:Y:S01]  /*fb40*/  FMNMX.FTZ R33, R81, R33, !PT ;  /* 0x0000002151217209 */ /* 0x000fe20007810000 */
[--C-:B------:R-:W-:Y:S01]  /*fb50*/  FFMA.FTZ R57, R57, UR30, -R32.reuse ;  /* 0x0000001e39397c23 */ /* 0x100fe20008010820 */
[----:B------:R-:W-:Y:S01]  /*fb60*/  FSEL R86, R86, -INF , !P5 ;  /* 0xff80000056567808 */ /* 0x000fe20006800000 */
        /* <DEDUP_REMOVED lines=14> */
[----:B------:R-:W0:Y:S01]  /*fc50*/  MUFU.EX2 R148, R11 ;  /* 0x0000000b00947308 */ /* 0x000e220000000800 */
[----:B------:R-:W1:Y:S01]  /*fc60*/  SHFL.BFLY PT, R83, R33, 0x2, 0x1f ;  /* 0x0c401f0021537f89 */ /* 0x000e6200000e0000 */
[----:B------:R-:W-:-:S06]  /*fc70*/  LOP3.LUT P0, RZ, R23, 0x40000000, RZ, 0xc0, !PT ;  /* 0x4000000017ff7812 */ /* 0x000fcc000780c0ff */
[----:B------:R-:W2:Y:S08]  /*fc80*/  MUFU.EX2 R12, R12 ;  /* 0x0000000c000c7308 */ /* 0x000eb00000000800 */
[----:B------:R-:W-:Y:S01]  /*fc90*/  MUFU.EX2 R24, R24 ;  /* 0x0000001800187308 */ /* 0x000fe20000000800 */
[----:B0-----:R-:W-:-:S07]  /*fca0*/  FFMA.FTZ R4, R5, R4, R148 ;  /* 0x0000000405047223 */ /* 0x001fce0000010094 */
[----:B------:R-:W-:Y:S01]  /*fcb0*/  MUFU.EX2 R25, R25 ;  /* 0x0000001900197308 */ /* 0x000fe20000000800 */
[----:B-1----:R-:W-:Y:S01]  /*fcc0*/  FMNMX.FTZ R11, R33, R83, !PT ;  /* 0x00000053210b7209 */ /* 0x002fe20007810000 */
[----:B--2---:R-:W-:-:S04]  /*fcd0*/  FADD.FTZ R4, R12, R4 ;  /* 0x000000040c047221 */ /* 0x004fc80000010000 */
[----:B------:R-:W0:Y:S02]  /*fce0*/  SHFL.BFLY PT, R33, R11, 0x1, 0x1f ;  /* 0x0c201f000b217f89 */ /* 0x000e2400000e0000 */
[----:B------:R-:W-:Y:S08]  /*fcf0*/  MUFU.EX2 R28, R28 ;  /* 0x0000001c001c7308 */ /* 0x000ff00000000800 */
[----:B------:R-:W-:Y:S08]  /*fd00*/  MUFU.EX2 R29, R29 ;  /* 0x0000001d001d7308 */ /* 0x000ff00000000800 */
[----:B------:R-:W-:Y:S01]  /*fd10*/  MUFU.EX2 R58, R58 ;  /* 0x0000003a003a7308 */ /* 0x000fe20000000800 */
[----:B0-----:R-:W-:-:S07]  /*fd20*/  FMNMX.FTZ R11, R11, R33, !PT ;  /* 0x000000210b0b7209 */ /* 0x001fce0007810000 */
[----:B------:R-:W-:Y:S01]  /*fd30*/  MUFU.EX2 R59, R59 ;  /* 0x0000003b003b7308 */ /* 0x000fe20000000800 */
[----:B------:R-:W-:-:S04]  /*fd40*/  FSETP.NEU.FTZ.AND P1, PT, R11, -INF , PT ;  /* 0xff8000000b00780b */ /* 0x000fc80003f3d000 */
[----:B------:R-:W-:-:S03]  /*fd50*/  FSEL R33, R11, RZ, P1 ;  /* 0x000000ff0b217208 */ /* 0x000fc60000800000 */
[----:B------:R-:W-:Y:S02]  /*fd60*/  MUFU.EX2 R36, R36 ;  /* 0x0000002400247308 */ /* 0x000fe40000000800 */
[----:B------:R-:W-:Y:S01]  /*fd70*/  FADD.FTZ R14, -R33, R14 ;  /* 0x0000000e210e7221 */ /* 0x000fe20000010100 */
[----:B------:R-:W-:-:S03]  /*fd80*/  FMUL.FTZ R33, R11, UR30 ;  /* 0x0000001e0b217c20 */ /* 0x000fc60008410000 */
[----:B------:R-:W-:Y:S02]  /*fd90*/  FMUL.FTZ R14, R14, UR30 ;  /* 0x0000001e0e0e7c20 */ /* 0x000fe40008410000 */
[----:B------:R-:W-:Y:S01]  /*fda0*/  MUFU.EX2 R37, R37 ;  /* 0x0000002500257308 */ /* 0x000fe20000000800 */
[----:B------:R-:W-:-:S05]  /*fdb0*/  FSEL R33, R33, RZ, P1 ;  /* 0x000000ff21217208 */ /* 0x000fca0000800000 */
        /* <DEDUP_REMOVED lines=37> */
[----:B-1----:R-:W-:Y:S01]  /*10010*/  FADD.FTZ R14, R21, R3 ;  /* 0x00000003150e7221 */ /* 0x002fe20000010000 */
[----:B------:R-:W-:Y:S01]  /*10020*/  FADD.FTZ R3, R24, R4 ;  /* 0x0000000418037221 */ /* 0x000fe20000010000 */
[----:B------:R-:W-:-:S03]  /*10030*/  FFMA.FTZ R33, R86, UR30, -R33 ;  /* 0x0000001e56217c23 */ /* 0x000fc60008010821 */
        /* <DEDUP_REMOVED lines=111> */
.L_x_1709:
[----:B------:R-:W2:Y:S01]  /*10730*/  LDL R83, [R1+0x24] ;  /* 0x0000240001537983 */ /* 0x000ea20000100800 */
[----:B------:R-:W-:Y:S02]  /*10740*/  IMAD R14, R19, 0x8, R2 ;  /* 0x00000008130e7824 */ /* 0x000fe400078e0202 */
[-C--:B------:R-:W-:Y:S01]  /*10750*/  FMUL.FTZ R88, R88, R5.reuse ;  /* 0x0000000558587220 */ /* 0x080fe20000410000 */
[----:B------:R-:W-:Y:S02]  /*10760*/  IMAD.U32 R19, RZ, RZ, UR38 ;  /* 0x00000026ff137e24 */ /* 0x000fe4000f8e00ff */
[-C--:B------:R-:W-:Y:S01]  /*10770*/  FMUL.FTZ R89, R89, R5.reuse ;  /* 0x0000000559597220 */ /* 0x080fe20000410000 */
[----:B------:R-:W-:Y:S02]  /*10780*/  VIADD R14, R14, 0x16860 ;  /* 0x000168600e0e7836 */ /* 0x000fe40000000000 */
[-C--:B------:R-:W-:Y:S01]  /*10790*/  FMUL.FTZ R92, R92, R5.reuse ;  /* 0x000000055c5c7220 */ /* 0x080fe20000410000 */
[-C--:B------:R-:W-:Y:S01]  /*107a0*/  FMUL.FTZ R93, R93, R5.reuse ;  /* 0x000000055d5d7220 */ /* 0x080fe20000410000 */
[-C--:B------:R-:W-:Y:S01]  /*107b0*/  FMUL.FTZ R96, R96, R5.reuse ;  /* 0x0000000560607220 */ /* 0x080fe20000410000 */
        /* <DEDUP_REMOVED lines=46> */
[----:B0-----:R-:W-:Y:S01]  /*10aa0*/  IMAD.MOV.U32 R14, RZ, RZ, R11 ;  /* 0x000000ffff0e7224 */ /* 0x001fe200078e000b */
[----:B------:R-:W-:Y:S01]  /*10ab0*/  F2FP.BF16.F32.PACK_AB R133, R55, R54 ;  /* 0x000000363785723e */ /* 0x000fe200000010ff */
[----:B------:R-:W-:Y:S01]  /*10ac0*/  IMAD.MOV.U32 R5, RZ, RZ, R10 ;  /* 0x000000ffff057224 */ /* 0x000fe200078e000a */
        /* <DEDUP_REMOVED lines=16> */
[C---:B--2---:R-:W-:Y:S01]  /*10bd0*/  ISETP.GT.AND P1, PT, R0.reuse, R83, PT ;  /* 0x000000530000720c */ /* 0x044fe20003f24270 */
[----:B------:R-:W-:-:S12]  /*10be0*/  VIADD R0, R0, 0xffffffff ;  /* 0xffffffff00007836 */ /* 0x000fd80000000000 */
[----:B------:R-:W-:Y:S05]  /*10bf0*/  @P1 BRA `(.L_x_1710) ;  /* 0xffffffc400e81947 */ /* 0x000fea000383ffff */
[----:B------:R-:W-:Y:S02]  /*10c00*/  IMAD.MOV.U32 R14, RZ, RZ, R11 ;  /* 0x000000ffff0e7224 */ /* 0x000fe400078e000b */
[----:B------:R-:W-:Y:S02]  /*10c10*/  IMAD.MOV.U32 R5, RZ, RZ, R10 ;  /* 0x000000ffff057224 */ /* 0x000fe400078e000a */
[----:B------:R-:W-:Y:S02]  /*10c20*/  IMAD.MOV.U32 R19, RZ, RZ, R15 ;  /* 0x000000ffff137224 */ /* 0x000fe400078e000f */
[----:B------:R-:W-:-:S07]  /*10c30*/  IMAD.MOV.U32 R154, RZ, RZ, R20 ;  /* 0x000000ffff9a7224 */ /* 0x000fce00078e0014 */
.L_x_1690:
[----:B------:R-:W2:Y:S01]  /*10c40*/  LDL R13, [R1+0x20] ;  /* 0x00002000010d7983 */ /* 0x000ea20000100800 */
[----:B------:R-:W0:Y:S01]  /*10c50*/  LDC R10, c[0x0][0x448] ;  /* 0x00011200ff0a7b82 */ /* 0x000e220000000800 */
[----:B------:R-:W-:-:S07]  /*10c60*/  ULDC UR12, c[0x0][0x9dc] ;  /* 0x00027700000c7ab9 */ /* 0x000fce0000000800 */
[----:B------:R-:W1:Y:S01]  /*10c70*/  LDC R20, c[0x0][0x9e4] ;  /* 0x00027900ff147b82 */ /* 0x000e620000000800 */
[----:B0-----:R-:W-:Y:S02]  /*10c80*/  ISETP.NE.AND P4, PT, R10, 0x1, PT ;  /* 0x000000010a00780c */ /* 0x001fe40003f85270 */
[----:B-1----:R-:W-:-:S11]  /*10c90*/  ISETP.GE.AND P5, PT, R20, 0x1, PT ;  /* 0x000000011400780c */ /* 0x002fd60003fa6270 */
[----:B------:R-:W0:Y:S08]  /*10ca0*/  @P4 LDC R11, c[0x0][0x44c] ;  /* 0x00011300ff0b4b82 */ /* 0x000e300000000800 */
[----:B------:R-:W1:Y:S01]  /*10cb0*/  @P4 LDC R12, c[0x0][0x450] ;  /* 0x00011400ff0c4b82 */ /* 0x000e620000000800 */
[----:B--2---:R-:W-:Y:S01]  /*10cc0*/  VIADD R10, R13, 0xbf ;  /* 0x000000bf0d0a7836 */ /* 0x004fe20000000000 */
[----:B------:R-:W-:-:S03]  /*10cd0*/  IADD3 R13, R156, 0x1, -R155 ;  /* 0x000000019c0d7810 */ /* 0x000fc60007ffe89b */
[----:B0-----:R-:W-:-:S05]  /*10ce0*/  @P4 IMAD.HI.U32 R11, R10, R11, RZ ;  /* 0x0000000b0a0b4227 */ /* 0x001fca00078e00ff */
[----:B-1----:R-:W-:-:S05]  /*10cf0*/  @P4 SHF.R.U32.HI R10, RZ, R12, R11 ;  /* 0x0000000cff0a4219 */ /* 0x002fca000001160b */
[----:B------:R-:W-:-:S04]  /*10d00*/  IMAD.IADD R10, R13, 0x1, R10 ;  /* 0x000000010d0a7824 */ /* 0x000fc800078e020a */
[----:B------:R-:W-:Y:S01]  /*10d10*/  VIADD R12, R10, -UR12 ;  /* 0x8000000c0a0c7c36 */ /* 0x000fe20008000000 */
[----:B------:R-:W-:Y:S06]  /*10d20*/  @!P5 BRA `(.L_x_1711) ;  /* 0x000000000048d947 */ /* 0x000fec0003800000 */
[----:B------:R-:W-:Y:S01]  /*10d30*/  IMAD.MOV.U32 R13, RZ, RZ, R10 ;  /* 0x000000ffff0d7224 */ /* 0x000fe200078e000a */
[----:B------:R-:W-:Y:S04]  /*10d40*/  BSSY B0, `(.L_x_1712) ;  /* 0x000000e000007945 */ /* 0x000fe80003800000 */
        /* <DEDUP_REMOVED lines=9> */
.L_x_1713:
[----:B------:R-:W-:-:S13]  /*10de0*/  ISETP.NE.AND P1, PT, R20, 0x1, PT ;  /* 0x000000011400780c */ /* 0x000fda0003f25270 */
[----:B------:R-:W0:Y:S02]  /*10df0*/  @P1 LDC.64 R10, c[0x0][0x9e8] ;  /* 0x00027a00ff0a1b82 */ /* 0x000e240000000a00 */
[----:B0-----:R-:W-:-:S05]  /*10e00*/  @P1 IMAD.HI.U32 R10, R13, R10, RZ ;  /* 0x0000000a0d0a1227 */ /* 0x001fca00078e00ff */
[----:B------:R-:W-:-:S07]  /*10e10*/  @P1 SHF.R.U32.HI R13, RZ, R11, R10 ;  /* 0x0000000bff0d1219 */ /* 0x000fce000001160a */
.L_x_1714:
[----:B------:R-:W-:Y:S05]  /*10e20*/  BSYNC B0 ;  /* 0x0000000000007941 */ /* 0x000fea0003800000 */
.L_x_1712:
[----:B------:R-:W-:-:S05]  /*10e30*/  IMAD R13, R13, R20, RZ ;  /* 0x000000140d0d7224 */ /* 0x000fca00078e02ff */
[----:B------:R-:W-:-:S07]  /*10e40*/  VIMNMX R12, R12, R13, !PT ;  /* 0x0000000d0c0c7248 */ /* 0x000fce0007fe0100 */
.L_x_1711:
[----:B------:R-:W2:Y:S01]  /*10e50*/  LDL R10, [R1+0x38] ;  /* 0x00003800010a7983 */ /* 0x000ea20000100800 */
[----:B------:R-:W-:-:S05]  /*10e60*/  VIADD R12, R12, 0x7f ;  /* 0x0000007f0c0c7836 */ /* 0x000fca0000000000 */
[----:B------:R-:W-:-:S04]  /*10e70*/  SHF.R.S32.HI R11, RZ, 0x1f, R12 ;  /* 0x0000001fff0b7819 */ /* 0x000fc8000001140c */
[----:B------:R-:W-:-:S04]  /*10e80*/  LEA.HI R11, R11, R12, RZ, 0x7 ;  /* 0x0000000c0b0b7211 */ /* 0x000fc800078f38ff */
[----:B------:R-:W-:-:S04]  /*10e90*/  SHF.R.S32.HI R11, RZ, 0x7, R11 ;  /* 0x00000007ff0b7819 */ /* 0x000fc8000001140b */
[----:B--2---:R-:W-:-:S04]  /*10ea0*/  VIMNMX R10, R10, R11, !PT ;  /* 0x0000000b0a0a7248 */ /* 0x004fc80007fe0100 */
[----:B------:R-:W-:Y:S01]  /*10eb0*/  ISETP.GE.AND P1, PT, R0, R10, PT ;  /* 0x0000000a0000720c */ /* 0x000fe20003f26270 */
[----:B------:R0:W-:-:S12]  /*10ec0*/  STL [R1+0x24], R10 ;  /* 0x0000240a01007387 */ /* 0x0001d80000100800 */
[----:B0-----:R-:W-:Y:S05]  /*10ed0*/  @!P1 BRA `(.L_x_1715) ;  /* 0x0000002400f89947 */ /* 0x001fea0003800000 */
[----:B------:R-:W-:Y:S02]  /*10ee0*/  IMAD.MOV.U32 R12, RZ, RZ, R14 ;  /* 0x000000ffff0c7224 */ /* 0x000fe400078e000e */
[----:B------:R-:W-:Y:S02]  /*10ef0*/  IMAD.MOV.U32 R13, RZ, RZ, R5 ;  /* 0x000000ffff0d7224 */ /* 0x000fe400078e0005 */
[----:B------:R-:W-:Y:S02]  /*10f00*/  IMAD.MOV.U32 R10, RZ, RZ, R154 ;  /* 0x000000ffff0a7224 */ /* 0x000fe400078e009a */
[----:B------:R-:W-:-:S07]  /*10f10*/  IMAD.MOV.U32 R20, RZ, RZ, R19 ;  /* 0x000000ffff147224 */ /* 0x000fce00078e0013 */
.L_x_1727:
        /* <DEDUP_REMOVED lines=9> */
.L_x_1717:
        /* <DEDUP_REMOVED lines=8> */
.L_x_1718:
[----:B------:R-:W-:Y:S04]  /*11030*/  BSSY B0, `(.L_x_1716) ;  /* 0x0000004000007945 */ /* 0x000fe80003800000 */
[----:B-1----:R-:W-:Y:S05]  /*11040*/  @P2 BRA `(.L_x_1719) ;  /* 0x0000000000082947 */ /* 0x002fea0003800000 */
[----:B------:R-:W1:Y:S02]  /*11050*/  SYNCS.PHASECHK.TRANS64.TRYWAIT P2, [R5+URZ+0x16830], R14 ;  /* 0x0168300e050075a7 */ /* 0x000e64000804017f */
[----:B-1----:R-:W-:Y:S05]  /*11060*/  @!P2 BRA `(.L_x_1720) ;  /* 0x000001080014a947 */ /* 0x002fea0003800000 */
.L_x_1719:
[----:B------:R-:W-:Y:S05]  /*11070*/  BSYNC B0 ;  /* 0x0000000000007941 */ /* 0x000fea0003800000 */
.L_x_1716:
[----:B------:R-:W2:Y:S04]  /*11080*/  LDL R11, [R1+0x2c] ;  /* 0x00002c00010b7983 */ /* 0x000ea80000100800 */
[----:B------:R3:W-:Y:S01]  /*11090*/  STL.64 [R1+0x68], R2 ;  /* 0x0000680201007387 */ /* 0x0007e20000100a00 */
[----:B01----:R-:W0:Y:S03]  /*110a0*/  S2R R5, SR_TID.X ;  /* 0x0000000000057919 */ /* 0x003e260000002100 */
[----:B---3--:R-:W3:Y:S01]  /*110b0*/  LDL.64 R2, [R1+0x18] ;  /* 0x0000180001027983 */ /* 0x008ee20000100a00 */
[----:B------:R-:W-:Y:S01]  /*110c0*/  VIADD R19, R20, 0x1 ;  /* 0x0000000114137836 */ /* 0x000fe20000000000 */
[----:B------:R-:W-:Y:S05]  /*110d0*/  WARPSYNC.ALL ;  /* 0x0000000000007948 */ /* 0x000fea0003800000 */
[C---:B------:R-:W-:Y:S01]  /*110e0*/  ISETP.NE.AND P2, PT, R19.reuse, 0x2, PT ;  /* 0x000000021300780c */ /* 0x040fe20003f45270 */
[----:B------:R-:W-:Y:S01]  /*110f0*/  IMAD.MOV.U32 R15, RZ, RZ, 0x40000040 ;  /* 0x40000040ff0f7424 */ /* 0x000fe200078e00ff */
[----:B------:R-:W-:Y:S01]  /*11100*/  R2UR UR12, R6 ;  /* 0x00000000060c72ca */ /* 0x000fe200000e0000 */
[----:B------:R-:W-:Y:S01]  /*11110*/  IMAD.MOV.U32 R27, RZ, RZ, 0x40000040 ;  /* 0x40000040ff1b7424 */ /* 0x000fe200078e00ff */
[----:B------:R-:W-:Y:S01]  /*11120*/  SEL R19, R19, RZ, P2 ;  /* 0x000000ff13137207 */ /* 0x000fe20001000000 */
[----:B------:R-:W-:Y:S01]  /*11130*/  IMAD.MOV.U32 R25, RZ, RZ, 0x40000040 ;  /* 0x40000040ff197424 */ /* 0x000fe200078e00ff */
[----:B------:R-:W-:-:S02]  /*11140*/  R2UR UR23, R15 ;  /* 0x000000000f1772ca */ /* 0x000fc400000e0000 */
[----:B------:R-:W-:Y:S02]  /*11150*/  R2UR UR13, R7 ;  /* 0x00000000070d72ca */ /* 0x000fe400000e0000 */
[----:B------:R-:W-:Y:S02]  /*11160*/  R2UR UR15, R27 ;  /* 0x000000001b0f72ca */ /* 0x000fe400000e0000 */
[----:B------:R-:W-:Y:S02]  /*11170*/  R2UR UR19, R25 ;  /* 0x00000000191372ca */ /* 0x000fe400000e0000 */
[----:B0-----:R-:W-:-:S05]  /*11180*/  SHF.R.U32.HI R5, RZ, 0x7, R5 ;  /* 0x00000007ff057819 */ /* 0x001fca0000011605 */
[----:B------:R-:W-:Y:S01]  /*11190*/  VIADD R5, R5, 0x8 ;  /* 0x0000000805057836 */ /* 0x000fe20000000000 */
[----:B------:R-:W-:-:S04]  /*111a0*/  R2UR UR27, R27 ;  /* 0x000000001b1b72ca */ /* 0x000fc800000e0000 */
[----:B------:R0:W-:Y:S01]  /*111b0*/  BAR.SYNC.DEFER_BLOCKING R5, 0x100 ;  /* 0x000400050000751d */ /* 0x0001e20000010000 */
[----:B--2---:R-:W-:-:S04]  /*111c0*/  IMAD R26, R19, 0x400, R11 ;  /* 0x00000400131a7824 */ /* 0x004fc800078e020b */
[C---:B------:R-:W-:Y:S01]  /*111d0*/  VIADD R14, R26.reuse, 0x4 ;  /* 0x000000041a0e7836 */ /* 0x040fe20000000000 */
[C---:B------:R-:W-:Y:S01]  /*111e0*/  R2UR UR14, R26.reuse ;  /* 0x000000001a0e72ca */ /* 0x040fe200000e0000 */
[C---:B------:R-:W-:Y:S01]  /*111f0*/  VIADD R24, R26.reuse, 0x2 ;  /* 0x000000021a187836 */ /* 0x040fe20000000000 */
[----:B------:R-:W-:Y:S02]  /*11200*/  IADD3 R26, R26, 0x6, RZ ;  /* 0x000000061a1a7810 */ /* 0x000fe40007ffe0ff */
[----:B------:R-:W-:Y:S02]  /*11210*/  R2UR UR22, R14 ;  /* 0x000000000e1672ca */ /* 0x000fe400000e0000 */
[----:B------:R-:W2:Y:S01]  /*11220*/  LDL.64 R14, [R1+0x10] ;  /* 0x00001000010e7983 */ /* 0x000ea20000100a00 */
[----:B------:R-:W-:Y:S02]  /*11230*/  R2UR UR18, R24 ;  /* 0x00000000181272ca */ /* 0x000fe400000e0000 */
[----:B------:R-:W-:-:S02]  /*11240*/  R2UR UR26, R26 ;  /* 0x000000001a1a72ca */ /* 0x000fc400000e0000 */
[----:B------:R-:W-:-:S06]  /*11250*/  WARPGROUP.ARRIVE ;  /* 0x00000000000079c5 */ /* 0x000fcc0000000000 */
[----:B------:R-:W-:Y:S01]  /*11260*/  HGMMA.64x128x16.F32.BF16 R24, gdesc[UR12], RZ, !UPT, gsb0 ;  /* 0x01e000000c1879f0 */ /* 0x000fe2000c0018ff */
[----:B---3--:R-:W-:Y:S02]  /*11270*/  R2UR UR16, R2 ;  /* 0x00000000021072ca */ /* 0x008fe400000e0000 */
[----:B------:R-:W-:Y:S02]  /*11280*/  R2UR UR17, R3 ;  /* 0x00000000031172ca */ /* 0x000fe400000e0000 */
[----:B------:R0:W5:Y:S01]  /*11290*/  LDL.LU.64 R2, [R1+0x68] ;  /* 0x0000680001027983 */ /* 0x0001620000300a00 */
[----:B------:R-:W-:Y:S02]  /*112a0*/  WARPGROUP.DEPBAR.LE gsb0, 0x0 ;  /* 0x00008000000079c5 */ /* 0x000fe40000010000 */
[----:B------:R-:W-:-:S08]  /*112b0*/  WARPGROUP.ARRIVE ;  /* 0x00000000000079c5 */ /* 0x000fd00000000000 */
[----:B------:R-:W-:Y:S01]  /*112c0*/  HGMMA.64x128x16.F32.BF16 R24, gdesc[UR16], R24, gsb0 ;  /* 0x01e00000101879f0 */ /* 0x000fe20008001818 */
[----:B------:R-:W-:Y:S02]  /*112d0*/  R2UR UR24, R8 ;  /* 0x00000000081872ca */ /* 0x000fe400000e0000 */
[----:B------:R-:W-:Y:S01]  /*112e0*/  R2UR UR25, R9 ;  /* 0x00000000091972ca */ /* 0x000fe200000e0000 */
[----:B------:R-:W-:Y:S02]  /*112f0*/  WARPGROUP.DEPBAR.LE gsb0, 0x0 ;  /* 0x00008000000079c5 */ /* 0x000fe40000010000 */
[----:B------:R-:W-:Y:S01]  /*11300*/  WARPGROUP.ARRIVE ;  /* 0x00000000000079c5 */ /* 0x000fe20000000000 */
[----:B--2---:R-:W-:Y:S02]  /*11310*/  R2UR UR20, R14 ;  /* 0x000000000e1472ca */ /* 0x004fe400000e0000 */
[----:B------:R-:W-:-:S13]  /*11320*/  R2UR UR21, R15 ;  /* 0x000000000f1572ca */ /* 0x000fda00000e0000 */
        /* <DEDUP_REMOVED lines=8> */
.L_x_1722:
[----:B------:R-:W-:Y:S01]  /*113b0*/  SHF.L.U32 R5, R10, 0x1f, RZ ;  /* 0x0000001f0a057819 */ /* 0x000fe200000006ff */
[----:B-----5:R-:W-:-:S04]  /*113c0*/  IMAD R10, R20, 0x8, R2 ;  /* 0x00000008140a7824 */ /* 0x020fc800078e0202 */
[----:B------:R0:W1:Y:S01]  /*113d0*/  SYNCS.PHASECHK.TRANS64.TRYWAIT P1, [R10+URZ+0x16850], R5 ;  /* 0x016850050a0075a7 */ /* 0x000062000802017f */
[----:B------:R-:W-:Y:S05]  /*113e0*/  @!P0 BRA `(.L_x_1723) ;  /* 0x0000000000048947 */ /* 0x000fea0003800000 */
[----:B------:R-:W-:Y:S01]  /*113f0*/  BPT.TRAP 0x1 ;  /* 0x000000040000795c */ /* 0x000fe20000300000 */
.L_x_1723:
[----:B-1----:R-:W-:Y:S05]  /*11400*/  @P1 BRA `(.L_x_1721) ;  /* 0x0000000000081947 */ /* 0x002fea0003800000 */
[----:B------:R-:W1:Y:S02]  /*11410*/  SYNCS.PHASECHK.TRANS64.TRYWAIT P1, [R10+URZ+0x16850], R5 ;  /* 0x016850050a0075a7 */ /* 0x000e64000802017f */
[----:B-1----:R-:W-:Y:S05]  /*11420*/  @!P1 BRA `(.L_x_1724) ;  /* 0x0000010400389947 */ /* 0x002fea0003800000 */
.L_x_1721:
[----:B01---5:R-:W-:Y:S01]  /*11430*/  VIADD R5, R2, 0x400 ;  /* 0x0000040002057836 */ /* 0x023fe20000000000 */
        /* <DEDUP_REMOVED lines=8> */
[----:B------:R-:W-:Y:S02]  /*114c0*/  IMAD R10, R20, 0x400, R5 ;  /* 0x00000400140a7824 */ /* 0x000fe400078e0205 */
[----:B------:R-:W0:Y:S02]  /*114d0*/  S2R R5, SR_TID.X ;  /* 0x0000000000057919 */ /* 0x000e240000002100 */
        /* <DEDUP_REMOVED lines=8> */
[----:B------:R-:W-:-:S03]  /*11560*/  ISETP.GE.U32.AND P1, PT, R5, 0x180, PT ;  /* 0x000001800500780c */ /* 0x000fc60003f26070 */
[----:B------:R-:W-:-:S05]  /*11570*/  VIADD R5, R21, 0x9 ;  /* 0x0000000915057836 */ /* 0x000fca0000000000 */
[----:B------:R-:W-:Y:S01]  /*11580*/  SEL R5, R5, 0x9, !P1 ;  /* 0x0000000905057807 */ /* 0x000fe20004800000 */
        /* <DEDUP_REMOVED lines=38> */
[----:B------:R-:W-:Y:S01]  /*117f0*/  R2UR UR15, R11 ;  /* 0x000000000b0f72ca */ /* 0x000fe200000e0000 */
[----:B------:R-:W-:Y:S02]  /*11800*/  WARPGROUP.DEPBAR.LE gsb0, 0x0 ;  /* 0x00008000000079c5 */ /* 0x000fe40000010000 */
[----:B------:R-:W-:-:S10]  /*11810*/  WARPGROUP.ARRIVE ;  /* 0x00000000000079c5 */ /* 0x000fd40000000000 */
[----:B------:R-:W-:Y:S03]  /*11820*/  HGMMA.64x64x16.F32.BF16 R88, R120, gdesc[UR12].tnspB, R88, gsb0 ;  /* 0x40e0000c78587df0 */ /* 0x000fe60008001858 */
[----:B------:R-:W-:Y:S02]  /*11830*/  WARPGROUP.DEPBAR.LE gsb0, 0x0 ;  /* 0x00008000000079c5 */ /* 0x000fe40000010000 */
[----:B------:R0:W-:Y:S06]  /*11840*/  BAR.ARV R5, 0x100 ;  /* 0x000400050000751d */ /* 0x0001ec0000002000 */
[----:B------:R-:W-:Y:S05]  /*11850*/  @!P0 BRA `(.L_x_1725) ;  /* 0x0000000000048947 */ /* 0x000fea0003800000 */
[----:B------:R-:W-:Y:S01]  /*11860*/  BPT.TRAP 0x1 ;  /* 0x000000040000795c */ /* 0x000fe20000300000 */
.L_x_1725:
[----:B------:R-:W-:Y:S01]  /*11870*/  FMUL.FTZ R10, R24, UR11 ;  /* 0x0000000b180a7c20 */ /* 0x000fe20008410000 */
[----:B------:R-:W-:Y:S01]  /*11880*/  FMUL.FTZ R11, R25, UR11 ;  /* 0x0000000b190b7c20 */ /* 0x000fe20008410000 */
[----:B------:R-:W-:Y:S01]  /*11890*/  FMUL.FTZ R24, R28, UR11 ;  /* 0x0000000b1c187c20 */ /* 0x000fe20008410000 */
[----:B------:R-:W-:Y:S01]  /*118a0*/  FMUL.FTZ R25, R29, UR11 ;  /* 0x0000000b1d197c20 */ /* 0x000fe20008410000 */
[----:B0-----:R-:W-:Y:S02]  /*118b0*/  IMAD R5, R19, 0x8, R2 ;  /* 0x0000000813057824 */ /* 0x001fe400078e0202 */
[----:B------:R-:W-:Y:S01]  /*118c0*/  FMUL.FTZ R28, R32, UR11 ;  /* 0x0000000b201c7c20 */ /* 0x000fe20008410000 */
[----:B------:R-:W0:Y:S01]  /*118d0*/  MUFU.TANH R10, R10 ;  /* 0x0000000a000a7308 */ /* 0x000e220000002400 */
[----:B------:R-:W-:Y:S02]  /*118e0*/  IMAD.U32 R14, RZ, RZ, UR38 ;  /* 0x00000026ff0e7e24 */ /* 0x000fe4000f8e00ff */
[----:B------:R-:W-:Y:S01]  /*118f0*/  FMUL.FTZ R29, R33, UR11 ;  /* 0x0000000b211d7c20 */ /* 0x000fe20008410000 */
[----:B------:R-:W-:-:S02]  /*11900*/  VIADD R5, R5, 0x16840 ;  /* 0x0001684005057836 */ /* 0x000fc40000000000 */
[----:B------:R-:W-:Y:S01]  /*11910*/  FMUL.FTZ R21, R27, UR11 ;  /* 0x0000000b1b157c20 */ /* 0x000fe20008410000 */
[----:B------:R-:W-:Y:S01]  /*11920*/  FMUL.FTZ R27, R31, UR11 ;  /* 0x0000000b1f1b7c20 */ /* 0x000fe20008410000 */
[----:B------:R-:W-:Y:S01]  /*11930*/  FMUL.FTZ R31, R35, UR11 ;  /* 0x0000000b231f7c20 */ /* 0x000fe20008410000 */
[----:B------:R-:W-:Y:S01]  /*11940*/  FMUL.FTZ R32, R36, UR11 ;  /* 0x0000000b24207c20 */ /* 0x000fe20008410000 */
[----:B------:R-:W1:Y:S01]  /*11950*/  MUFU.TANH R11, R11 ;  /* 0x0000000b000b7308 */ /* 0x000e620000002400 */
[----:B------:R-:W-:Y:S01]  /*11960*/  PRMT R5, R14, 0x654, R5 ;  /* 0x000006540e057816 */ /* 0x000fe20000000005 */
        /* <DEDUP_REMOVED lines=28> */
[----:B------:R2:W-:Y:S01]  /*11b30*/  SYNCS.ARRIVE.TRANS64.RED.A1T0 RZ, [R5+URZ], RZ ;  /* 0x000000ff05ff79a7 */ /* 0x0005e2000810043f */
[----:B------:R-:W-:Y:S01]  /*11b40*/  FMUL.FTZ R38, R38, UR11 ;  /* 0x0000000b26267c20 */ /* 0x000fe20008410000 */
[----:B------:R-:W3:Y:S01]  /*11b50*/  MUFU.TANH R29, R29 ;  /* 0x0000001d001d7308 */ /* 0x000ee20000002400 */
        /* <DEDUP_REMOVED lines=33> */
[----:B------:R-:W-:-:S06]  /*11d70*/  UMOV UR30, UR4 ;  /* 0x00000004001e7c82 */ /* 0x000fcc0008000000 */
[----:B------:R-:W1:Y:S01]  /*11d80*/  MUFU.TANH R36, R36 ;  /* 0x0000002400247308 */ /* 0x000e620000002400 */
[----:B---3--:R-:W-:Y:S01]  /*11d90*/  FMNMX.FTZ R14, R34, R61, !PT ;  /* 0x0000003d220e7209 */ /* 0x008fe20007810000 */
[----:B------:R-:W-:-:S06]  /*11da0*/  FMUL.FTZ R61, R69, UR11 ;  /* 0x0000000b453d7c20 */ /* 0x000fcc0008410000 */
[----:B------:R-:W3:Y:S01]  /*11db0*/  MUFU.TANH R37, R37 ;  /* 0x0000002500257308 */ /* 0x000ee20000002400 */
[----:B0-----:R-:W-:-:S07]  /*11dc0*/  FMNMX.FTZ R65, R35, R14, !PT ;  /* 0x0000000e23417209 */ /* 0x001fce0007810000 */
[----:B------:R-:W0:Y:S01]  /*11dd0*/  MUFU.TANH R40, R40 ;  /* 0x0000002800287308 */ /* 0x000e220000002400 */
[----:B-1----:R-:W-:-:S07]  /*11de0*/  FMNMX.FTZ R14, R36, R65, !PT ;  /* 0x00000041240e7209 */ /* 0x002fce0007810000 */
[----:B------:R-:W1:Y:S01]  /*11df0*/  MUFU.TANH R41, R41 ;  /* 0x0000002900297308 */ /* 0x000e620000002400 */
[----:B---3--:R-:W-:-:S07]  /*11e00*/  FMNMX.FTZ R65, R37, R14, !PT ;  /* 0x0000000e25417209 */ /* 0x008fce0007810000 */
[----:B------:R-:W3:Y:S01]  /*11e10*/  MUFU.TANH R44, R44 ;  /* 0x0000002c002c7308 */ /* 0x000ee20000002400 */
[----:B0-----:R-:W-:Y:S01]  /*11e20*/  FMNMX.FTZ R14, R40, R65, !PT ;  /* 0x00000041280e7209 */ /* 0x001fe20007810000 */
[----:B------:R-:W-:-:S06]  /*11e30*/  FMUL.FTZ R65, R73, UR11 ;  /* 0x0000000b49417c20 */ /* 0x000fcc0008410000 */
[----:B------:R-:W0:Y:S01]  /*11e40*/  MUFU.TANH R45, R45 ;  /* 0x0000002d002d7308 */ /* 0x000e220000002400 */
[----:B-1----:R-:W-:-:S07]  /*11e50*/  FMNMX.FTZ R69, R41, R14, !PT ;  /* 0x0000000e29457209 */ /* 0x002fce0007810000 */
[----:B------:R-:W1:Y:S01]  /*11e60*/  MUFU.TANH R48, R48 ;  /* 0x0000003000307308 */ /* 0x000e620000002400 */
[----:B---3--:R-:W-:-:S07]  /*11e70*/  FMNMX.FTZ R14, R44, R69, !PT ;  /* 0x000000452c0e7209 */ /* 0x008fce0007810000 */
[----:B------:R-:W3:Y:S01]  /*11e80*/  MUFU.TANH R49, R49 ;  /* 0x0000003100317308 */ /* 0x000ee20000002400 */
[----:B0-----:R-:W-:-:S07]  /*11e90*/  FMNMX.FTZ R69, R45, R14, !PT ;  /* 0x0000000e2d457209 */ /* 0x001fce0007810000 */
[----:B------:R-:W0:Y:S01]  /*11ea0*/  MUFU.TANH R52, R52 ;  /* 0x0000003400347308 */ /* 0x000e220000002400 */
[----:B-1----:R-:W-:Y:S01]  /*11eb0*/  FMNMX.FTZ R14, R48, R69, !PT ;  /* 0x00000045300e7209 */ /* 0x002fe20007810000 */
[----:B------:R-:W-:-:S06]  /*11ec0*/  FMUL.FTZ R69, R77, UR11 ;  /* 0x0000000b4d457c20 */ /* 0x000fcc0008410000 */
[----:B------:R-:W1:Y:S01]  /*11ed0*/  MUFU.TANH R53, R53 ;  /* 0x0000003500357308 */ /* 0x000e620000002400 */
[----:B---3--:R-:W-:-:S07]  /*11ee0*/  FMNMX.FTZ R73, R49, R14, !PT ;  /* 0x0000000e31497209 */ /* 0x008fce0007810000 */
[----:B------:R-:W3:Y:S01]  /*11ef0*/  MUFU.TANH R56, R56 ;  /* 0x0000003800387308 */ /* 0x000ee20000002400 */
[----:B0-----:R-:W-:-:S07]  /*11f00*/  FMNMX.FTZ R14, R52, R73, !PT ;  /* 0x00000049340e7209 */ /* 0x001fce0007810000 */
[----:B------:R-:W0:Y:S01]  /*11f10*/  MUFU.TANH R57, R57 ;  /* 0x0000003900397308 */ /* 0x000e220000002400 */
[----:B-1----:R-:W-:-:S07]  /*11f20*/  FMNMX.FTZ R73, R53, R14, !PT ;  /* 0x0000000e35497209 */ /* 0x002fce0007810000 */
        /* <DEDUP_REMOVED lines=19> */
[----:B-1----:R-:W-:-:S07]  /*12060*/  FMNMX.FTZ R14, R72, R81, !PT ;  /* 0x00000051480e7209 */ /* 0x002fce0007810000 */
[----:B------:R-:W1:Y:S01]  /*12070*/  MUFU.TANH R77, R77 ;  /* 0x0000004d004d7308 */ /* 0x000e620000002400 */
[----:B---3--:R-:W-:-:S07]  /*12080*/  FMNMX.FTZ R81, R73, R14, !PT ;  /* 0x0000000e49517209 */ /* 0x008fce0007810000 */
[----:B------:R-:W3:Y:S01]  /*12090*/  MUFU.TANH R15, R15 ;  /* 0x0000000f000f7308 */ /* 0x000ee20000002400 */
[----:B0-----:R-:W-:-:S07]  /*120a0*/  FMNMX.FTZ R14, R76, R81, !PT ;  /* 0x000000514c0e7209 */ /* 0x001fce0007810000 */
[----:B------:R-:W0:Y:S01]  /*120b0*/  MUFU.TANH R21, R21 ;  /* 0x0000001500157308 */ /* 0x000e220000002400 */
[----:B-1----:R-:W-:-:S05]  /*120c0*/  FMNMX.FTZ R14, R77, R14, !PT ;  /* 0x0000000e4d0e7209 */ /* 0x002fca0007810000 */
[----:B--2---:R-:W1:Y:S02]  /*120d0*/  SHFL.BFLY PT, R5, R14, 0x2, 0x1f ;  /* 0x0c401f000e057f89 */ /* 0x004e6400000e0000 */
[----:B------:R-:W2:Y:S08]  /*120e0*/  MUFU.TANH R26, R26 ;  /* 0x0000001a001a7308 */ /* 0x000eb00000002400 */
[----:B------:R-:W4:Y:S08]  /*120f0*/  MUFU.TANH R27, R27 ;  /* 0x0000001b001b7308 */ /* 0x000f300000002400 */
[----:B------:R-:W5:Y:S01]  /*12100*/  MUFU.TANH R30, R30 ;  /* 0x0000001e001e7308 */ /* 0x000f620000002400 */
[----:B-1----:R-:W-:-:S07]  /*12110*/  FMNMX.FTZ R5, R14, R5, !PT ;  /* 0x000000050e057209 */ /* 0x002fce0007810000 */
[----:B------:R-:W1:Y:S01]  /*12120*/  MUFU.TANH R31, R31 ;  /* 0x0000001f001f7308 */ /* 0x000e620000002400 */
[----:B------:R-:W3:Y:S07]  /*12130*/  SHFL.BFLY PT, R14, R5, 0x1, 0x1f ;  /* 0x0c201f00050e7f89 */ /* 0x000eee00000e0000 */
[----:B------:R-:W1:Y:S08]  /*12140*/  MUFU.TANH R38, R38 ;  /* 0x0000002600267308 */ /* 0x000e700000002400 */
[----:B------:R-:W1:Y:S08]  /*12150*/  MUFU.TANH R39, R39 ;  /* 0x0000002700277308 */ /* 0x000e700000002400 */
[----:B------:R-:W1:Y:S01]  /*12160*/  MUFU.TANH R42, R42 ;  /* 0x0000002a002a7308 */ /* 0x000e620000002400 */
[----:B---3--:R-:W-:-:S02]  /*12170*/  FMNMX.FTZ R5, R5, R14, !PT ;  /* 0x0000000e05057209 */ /* 0x008fc40007810000 */
[----:B------:R-:W-:-:S05]  /*12180*/  FMNMX.FTZ R14, R15, R12, !PT ;  /* 0x0000000c0f0e7209 */ /* 0x000fca0007810000 */
[----:B------:R-:W3:Y:S01]  /*12190*/  MUFU.TANH R43, R43 ;  /* 0x0000002b002b7308 */ /* 0x000ee20000002400 */
[----:B0-----:R-:W-:Y:S01]  /*121a0*/  FMNMX.FTZ R81, R21, R14, !PT ;  /* 0x0000000e15517209 */ /* 0x001fe20007810000 */
[----:B------:R-:W-:-:S03]  /*121b0*/  FADD.FTZ R86, -R5, R13 ;  /* 0x0000000d05567221 */ /* 0x000fc60000010100 */
[----:B--2---:R-:W-:Y:S01]  /*121c0*/  FMNMX.FTZ R14, R26, R81, !PT ;  /* 0x000000511a0e7209 */ /* 0x004fe20007810000 */
[----:B------:R-:W-:Y:S02]  /*121d0*/  FMUL.FTZ R86, R86, UR30 ;  /* 0x0000001e56567c20 */ /* 0x000fe40008410000 */
[----:B------:R-:W0:Y:S01]  /*121e0*/  MUFU.TANH R46, R46 ;  /* 0x0000002e002e7308 */ /* 0x000e220000002400 */
[----:B----4-:R-:W-:-:S04]  /*121f0*/  FMNMX.FTZ R81, R27, R14, !PT ;  /* 0x0000000e1b517209 */ /* 0x010fc80007810000 */
[----:B-----5:R-:W-:-:S03]  /*12200*/  FMNMX.FTZ R14, R30, R81, !PT ;  /* 0x000000511e0e7209 */ /* 0x020fc60007810000 */
[----:B------:R-:W2:Y:S01]  /*12210*/  MUFU.TANH R47, R47 ;  /* 0x0000002f002f7308 */ /* 0x000ea20000002400 */
[----:B-1----:R-:W-:-:S04]  /*12220*/  FMNMX.FTZ R81, R31, R14, !PT ;  /* 0x0000000e1f517209 */ /* 0x002fc80007810000 */
[----:B------:R-:W-:-:S03]  /*12230*/  FMNMX.FTZ R14, R38, R81, !PT ;  /* 0x00000051260e7209 */ /* 0x000fc60007810000 */
[----:B------:R-:W1:Y:S01]  /*12240*/  MUFU.TANH R50, R50 ;  /* 0x0000003200327308 */ /* 0x000e620000002400 */
[----:B------:R-:W-:-:S04]  /*12250*/  FMNMX.FTZ R81, R39, R14, !PT ;  /* 0x0000000e27517209 */ /* 0x000fc80007810000 */
[----:B------:R-:W-:-:S03]  /*12260*/  FMNMX.FTZ R14, R42, R81, !PT ;  /* 0x000000512a0e7209 */ /* 0x000fc60007810000 */
[----:B------:R-:W4:Y:S01]  /*12270*/  MUFU.TANH R51, R51 ;  /* 0x0000003300337308 */ /* 0x000f220000002400 */
[----:B---3--:R-:W-:-:S04]  /*12280*/  FMNMX.FTZ R81, R43, R14, !PT ;  /* 0x0000000e2b517209 */ /* 0x008fc80007810000 */
[----:B0-----:R-:W-:-:S03]  /*12290*/  FMNMX.FTZ R14, R46, R81, !PT ;  /* 0x000000512e0e7209 */ /* 0x001fc60007810000 */
[----:B------:R-:W0:Y:S01]  /*122a0*/  MUFU.TANH R54, R54 ;  /* 0x0000003600367308 */ /* 0x000e220000002400 */
[----:B--2---:R-:W-:-:S04]  /*122b0*/  FMNMX.FTZ R81, R47, R14, !PT ;  /* 0x0000000e2f517209 */ /* 0x004fc80007810000 */
        /* <DEDUP_REMOVED lines=48> */
[----:B------:R0:W-:Y:S01]  /*125c0*/  MUFU.EX2 R10, R86 ;  /* 0x00000056000a7308 */ /* 0x0001e20000000800 */
        /* <DEDUP_REMOVED lines=8> */
[----:B0-----:R-:W-:Y:S01]  /*12650*/  FMUL.FTZ R86, R14, UR30 ;  /* 0x0000001e0e567c20 */ /* 0x001fe20008410000 */
[--C-:B------:R-:W-:Y:S01]  /*12660*/  FFMA.FTZ R35, R35, UR30, -R12.reuse ;  /* 0x0000001e23237c23 */ /* 0x100fe2000801080c */
[--C-:B------:R-:W-:Y:S01]  /*12670*/  FFMA.FTZ R36, R36, UR30, -R12.reuse ;  /* 0x0000001e24247c23 */ /* 0x100fe2000801080c */
[----:B------:R-:W-:Y:S01]  /*12680*/  FFMA.FTZ R37, R37, UR30, -R12 ;  /* 0x0000001e25257c23 */ /* 0x000fe2000801080c */
        /* <DEDUP_REMOVED lines=11> */
[----:B------:R1:W0:Y:S01]  /*12740*/  MUFU.EX2 R149, R15 ;  /* 0x0000000f00957308 */ /* 0x0002220000000800 */
[--C-:B------:R-:W-:Y:S01]  /*12750*/  FFMA.FTZ R43, R43, UR30, -R86.reuse ;  /* 0x0000001e2b2b7c23 */ /* 0x100fe20008010856 */
[--C-:B------:R-:W-:Y:S01]  /*12760*/  FFMA.FTZ R46, R46, UR30, -R86.reuse ;  /* 0x0000001e2e2e7c23 */ /* 0x100fe20008010856 */
[----:B------:R-:W-:Y:S01]  /*12770*/  FFMA.FTZ R47, R47, UR30, -R86 ;  /* 0x0000001e2f2f7c23 */ /* 0x000fe20008010856 */
[----:B------:R-:W-:Y:S01]  /*12780*/  FFMA.FTZ R40, R40, UR30, -R12 ;  /* 0x0000001e28287c23 */ /* 0x000fe2000801080c */
[----:B------:R-:W-:Y:S01]  /*12790*/  FFMA.FTZ R50, R50, UR30, -R86 ;  /* 0x0000001e32327c23 */ /* 0x000fe20008010856 */
[----:B------:R-:W-:Y:S01]  /*127a0*/  FFMA.FTZ R41, R41, UR30, -R12 ;  /* 0x0000001e29297c23 */ /* 0x000fe2000801080c */
[----:B------:R-:W-:Y:S01]  /*127b0*/  FFMA.FTZ R51, R51, UR30, -R86 ;  /* 0x0000001e33337c23 */ /* 0x000fe20008010856 */
[----:B------:R-:W2:Y:S01]  /*127c0*/  MUFU.EX2 R84, R84 ;  /* 0x0000005400547308 */ /* 0x000ea20000000800 */
[----:B-1----:R-:W-:Y:S01]  /*127d0*/  FFMA.FTZ R15, R10, R4, R13 ;  /* 0x000000040a0f7223 */ /* 0x002fe2000001000d */
[----:B------:R-:W-:Y:S01]  /*127e0*/  FFMA.FTZ R44, R44, UR30, -R12 ;  /* 0x0000001e2c2c7c23 */ /* 0x000fe2000801080c */
[----:B------:R-:W-:Y:S01]  /*127f0*/  FFMA.FTZ R54, R54, UR30, -R86 ;  /* 0x0000001e36367c23 */ /* 0x000fe20008010856 */
[----:B------:R-:W-:Y:S01]  /*12800*/  FFMA.FTZ R45, R45, UR30, -R12 ;  /* 0x0000001e2d2d7c23 */ /* 0x000fe2000801080c */
[----:B------:R-:W-:Y:S01]  /*12810*/  FFMA.FTZ R55, R55, UR30, -R86 ;  /* 0x0000001e37377c23 */ /* 0x000fe20008010856 */
[----:B------:R-:W-:Y:S01]  /*12820*/  FFMA.FTZ R48, R48, UR30, -R12 ;  /* 0x0000001e30307c23 */ /* 0x000fe2000801080c */
[----:B------:R-:W-:Y:S01]  /*12830*/  FFMA.FTZ R58, R58, UR30, -R86 ;  /* 0x0000001e3a3a7c23 */ /* 0x000fe20008010856 */
[----:B------:R-:W1:Y:S01]  /*12840*/  MUFU.EX2 R21, R21 ;  /* 0x0000001500157308 */ /* 0x000e620000000800 */
[----:B0-----:R-:W-:Y:S01]  /*12850*/  FFMA.FTZ R4, R11, R3, R149 ;  /* 0x000000030b047223 */ /* 0x001fe20000010095 */
[----:B------:R-:W-:Y:S01]  /*12860*/  FFMA.FTZ R49, R49, UR30, -R12 ;  /* 0x0000001e31317c23 */ /* 0x000fe2000801080c */
[----:B------:R-:W-:Y:S01]  /*12870*/  FFMA.FTZ R59, R59, UR30, -R86 ;  /* 0x0000001e3b3b7c23 */ /* 0x000fe20008010856 */
[----:B------:R-:W-:Y:S01]  /*12880*/  FFMA.FTZ R52, R52, UR30, -R12 ;  /* 0x0000001e34347c23 */ /* 0x000fe2000801080c */
[----:B------:R-:W-:Y:S01]  /*12890*/  FFMA.FTZ R62, R62, UR30, -R86 ;  /* 0x0000001e3e3e7c23 */ /* 0x000fe20008010856 */
[----:B------:R-:W-:Y:S01]  /*128a0*/  FFMA.FTZ R53, R53, UR30, -R12 ;  /* 0x0000001e35357c23 */ /* 0x000fe2000801080c */
[----:B------:R-:W-:Y:S01]  /*128b0*/  FFMA.FTZ R63, R63, UR30, -R86 ;  /* 0x0000001e3f3f7c23 */ /* 0x000fe20008010856 */
[----:B------:R-:W0:Y:S01]  /*128c0*/  MUFU.EX2 R24, R24 ;  /* 0x0000001800187308 */ /* 0x000e220000000800 */
[----:B--2---:R-:W-:Y:S01]  /*128d0*/  FADD.FTZ R15, R84, R15 ;  /* 0x0000000f540f7221 */ /* 0x004fe20000010000 */
[----:B------:R-:W-:Y:S01]  /*128e0*/  FFMA.FTZ R56, R56, UR30, -R12 ;  /* 0x0000001e38387c23 */ /* 0x000fe2000801080c */
[----:B------:R-:W-:Y:S01]  /*128f0*/  FFMA.FTZ R66, R66, UR30, -R86 ;  /* 0x0000001e42427c23 */ /* 0x000fe20008010856 */
[----:B------:R-:W-:Y:S01]  /*12900*/  FFMA.FTZ R57, R57, UR30, -R12 ;  /* 0x0000001e39397c23 */ /* 0x000fe2000801080c */
[----:B------:R-:W-:Y:S01]  /*12910*/  FFMA.FTZ R67, R67, UR30, -R86 ;  /* 0x0000001e43437c23 */ /* 0x000fe20008010856 */
[----:B------:R-:W-:Y:S01]  /*12920*/  FFMA.FTZ R60, R60, UR30, -R12 ;  /* 0x0000001e3c3c7c23 */ /* 0x000fe2000801080c */
[----:B------:R-:W-:Y:S01]  /*12930*/  FFMA.FTZ R70, R70, UR30, -R86 ;  /* 0x0000001e46467c23 */ /* 0x000fe20008010856 */
[----:B------:R-:W2:Y:S01]  /*12940*/  MUFU.EX2 R26, R26 ;  /* 0x0000001a001a7308 */ /* 0x000ea20000000800 */
[----:B-1----:R-:W-:Y:S01]  /*12950*/  FADD.FTZ R3, R21, R4 ;  /* 0x0000000415037221 */ /* 0x002fe20000010000 */
[----:B------:R-:W-:Y:S01]  /*12960*/  FFMA.FTZ R61, R61, UR30, -R12 ;  /* 0x0000001e3d3d7c23 */ /* 0x000fe2000801080c */
[----:B------:R-:W-:Y:S01]  /*12970*/  FFMA.FTZ R71, R71, UR30, -R86 ;  /* 0x0000001e47477c23 */ /* 0x000fe20008010856 */
[----:B------:R-:W-:Y:S01]  /*12980*/  FFMA.FTZ R64, R64, UR30, -R12 ;  /* 0x0000001e40407c23 */ /* 0x000fe2000801080c */
[----:B------:R-:W-:Y:S01]  /*12990*/  FFMA.FTZ R74, R74, UR30, -R86 ;  /* 0x0000001e4a4a7c23 */ /* 0x000fe20008010856 */
[----:B------:R-:W-:Y:S01]  /*129a0*/  FFMA.FTZ R65, R65, UR30, -R12 ;  /* 0x0000001e41417c23 */ /* 0x000fe2000801080c */
[----:B------:R-:W-:Y:S01]  /*129b0*/  FFMA.FTZ R75, R75, UR30, -R86 ;  /* 0x0000001e4b4b7c23 */ /* 0x000fe20008010856 */
[----:B------:R-:W1:Y:S01]  /*129c0*/  MUFU.EX2 R25, R25 ;  /* 0x0000001900197308 */ /* 0x000e620000000800 */
[----:B0-----:R-:W-:Y:S01]  /*129d0*/  FADD.FTZ R4, R24, R15 ;  /* 0x0000000f18047221 */ /* 0x001fe20000010000 */
        /* <DEDUP_REMOVED lines=10> */
[--C-:B------:R-:W-:Y:S01]  /*12a80*/  FFMA.FTZ R76, R76, UR30, -R12.reuse ;  /* 0x0000001e4c4c7c23 */ /* 0x100fe2000801080c */
[----:B------:R-:W-:Y:S01]  /*12a90*/  FFMA.FTZ R12, R77, UR30, -R12 ;  /* 0x0000001e4d0c7c23 */ /* 0x000fe2000801080c */
[----:B------:R-:W-:-:S02]  /*12aa0*/  FFMA.FTZ R83, R83, UR30, -R86 ;  /* 0x0000001e53537c23 */ /* 0x000fc40008010856 */
        /* <DEDUP_REMOVED lines=112> */
[----:B--2---:R-:W-:-:S03]  /*131b0*/  FADD.FTZ R4, R12, R3 ;  /* 0x000000030c047221 */ /* 0x004fc60000010000 */
[----:B-1----:R-:W-:Y:S01]  /*131c0*/  FADD.FTZ R3, R15, R82 ;  /* 0x000000520f037221 */ /* 0x002fe20000010000 */
[----:B------:R-:W-:Y:S06]  /*131d0*/  @!P0 BRA `(.L_x_1726) ;  /* 0x0000000000048947 */ /* 0x000fec0003800000 */
[----:B------:R-:W-:Y:S01]  /*131e0*/  BPT.TRAP 0x1 ;  /* 0x000000040000795c */ /* 0x000fe20000300000 */
.L_x_1726:
[----:B------:R-:W2:Y:S01]  /*131f0*/  LDL R82, [R1+0x24] ;  /* 0x0000240001527983 */ /* 0x000ea20000100800 */
[----:B------:R-:W-:Y:S01]  /*13200*/  IMAD R20, R20, 0x8, R2 ;  /* 0x0000000814147824 */ /* 0x000fe200078e0202 */
[----:B------:R-:W-:Y:S01]  /*13210*/  F2FP.BF16.F32.PACK_AB R148, R84, R13 ;  /* 0x0000000d5494723e */ /* 0x000fe200000010ff */
[----:B------:R-:W-:Y:S01]  /*13220*/  IMAD.U32 R77, RZ, RZ, UR38 ;  /* 0x00000026ff4d7e24 */ /* 0x000fe2000f8e00ff */
[----:B------:R-:W-:Y:S01]  /*13230*/  F2FP.BF16.F32.PACK_AB R122, R12, R76 ;  /* 0x0000004c0c7a723e */ /* 0x000fe200000010ff */
        /* <DEDUP_REMOVED lines=69> */
[C---:B--2---:R-:W-:Y:S01]  /*13690*/  ISETP.GT.AND P1, PT, R0.reuse, R82, PT ;  /* 0x000000520000720c */ /* 0x044fe20003f24270 */
[----:B------:R-:W-:-:S12]  /*136a0*/  VIADD R0, R0, 0xffffffff ;  /* 0xffffffff00007836 */ /* 0x000fd80000000000 */
[----:B------:R-:W-:Y:S05]  /*136b0*/  @P1 BRA `(.L_x_1727) ;  /* 0xffffffd800181947 */ /* 0x000fea000383ffff */
.L_x_1715:
[----:B------:R-:W2:Y:S02]  /*136c0*/  LDL R10, [R1+0x38] ;  /* 0x00003800010a7983 */ /* 0x000ea40000100800 */
[----:B--2---:R-:W-:-:S13]  /*136d0*/  ISETP.GE.AND P1, PT, R0, R10, PT ;  /* 0x0000000a0000720c */ /* 0x004fda0003f26270 */
[----:B------:R-:W-:Y:S05]  /*136e0*/  @!P1 BRA `(.L_x_1728) ;  /* 0x00000038001c9947 */ /* 0x000fea0003800000 */
[----:B------:R-:W-:Y:S02]  /*136f0*/  IMAD.MOV.U32 R15, RZ, RZ, R14 ;  /* 0x000000ffff0f7224 */ /* 0x000fe400078e000e */
[----:B------:R-:W-:Y:S02]  /*13700*/  IMAD.MOV.U32 R20, RZ, RZ, R5 ;  /* 0x000000ffff147224 */ /* 0x000fe400078e0005 */
[----:B------:R-:W-:Y:S02]  /*13710*/  IMAD.MOV.U32 R10, RZ, RZ, R154 ;  /* 0x000000ffff0a7224 */ /* 0x000fe400078e009a */
[----:B------:R-:W-:-:S07]  /*13720*/  IMAD.MOV.U32 R21, RZ, RZ, R19 ;  /* 0x000000ffff157224 */ /* 0x000fce00078e0013 */
.L_x_1748:
        /* <DEDUP_REMOVED lines=9> */
.L_x_1730:
        /* <DEDUP_REMOVED lines=8> */
.L_x_1731:
[----:B------:R-:W-:Y:S04]  /*13840*/  BSSY B0, `(.L_x_1729) ;  /* 0x0000004000007945 */ /* 0x000fe80003800000 */
[----:B-1----:R-:W-:Y:S05]  /*13850*/  @P2 BRA `(.L_x_1732) ;  /* 0x0000000000082947 */ /* 0x002fea0003800000 */
[----:B------:R-:W1:Y:S02]  /*13860*/  SYNCS.PHASECHK.TRANS64.TRYWAIT P2, [R5+URZ+0x16830], R12 ;  /* 0x0168300c050075a7 */ /* 0x000e64000804017f */
[----:B-1----:R-:W-:Y:S05]  /*13870*/  @!P2 BRA `(.L_x_1733) ;  /* 0x000000e00038a947 */ /* 0x002fea0003800000 */
.L_x_1732:
[----:B------:R-:W-:Y:S05]  /*13880*/  BSYNC B0 ;  /* 0x0000000000007941 */ /* 0x000fea0003800000 */
.L_x_1729:
        /* <DEDUP_REMOVED lines=23> */
[C---:B------:R-:W-:Y:S02]  /*13a00*/  VIADD R24, R26.reuse, 0x2 ;  /* 0x000000021a187836 */ /* 0x040fe40000000000 */
[----:B------:R-:W-:Y:S01]  /*13a10*/  VIADD R26, R26, 0x6 ;  /* 0x000000061a1a7836 */ /* 0x000fe20000000000 */
        /* <DEDUP_REMOVED lines=26> */
.L_x_1735:
[----:B------:R-:W-:Y:S01]  /*13bc0*/  SHF.L.U32 R5, R10, 0x1f, RZ ;  /* 0x0000001f0a057819 */ /* 0x000fe200000006ff */
[----:B-----5:R-:W-:-:S04]  /*13bd0*/  IMAD R10, R21, 0x8, R2 ;  /* 0x00000008150a7824 */ /* 0x020fc800078e0202 */
[----:B------:R0:W1:Y:S01]  /*13be0*/  SYNCS.PHASECHK.TRANS64.TRYWAIT P1, [R10+URZ+0x16850], R5 ;  /* 0x016850050a0075a7 */ /* 0x000062000802017f */
[----:B------:R-:W-:Y:S05]  /*13bf0*/  @!P0 BRA `(.L_x_1736) ;  /* 0x0000000000048947 */ /* 0x000fea0003800000 */
[----:B------:R-:W-:Y:S01]  /*13c00*/  BPT.TRAP 0x1 ;  /* 0x000000040000795c */ /* 0x000fe20000300000 */
.L_x_1736:
[----:B-1----:R-:W-:Y:S05]  /*13c10*/  @P1 BRA `(.L_x_1734) ;  /* 0x0000000000081947 */ /* 0x002fea0003800000 */
[----:B------:R-:W1:Y:S02]  /*13c20*/  SYNCS.PHASECHK.TRANS64.TRYWAIT P1, [R10+URZ+0x16850], R5 ;  /* 0x016850050a0075a7 */ /* 0x000e64000802017f */
[----:B-1----:R-:W-:Y:S05]  /*13c30*/  @!P1 BRA `(.L_x_1737) ;  /* 0x000000dc005c9947 */ /* 0x002fea0003800000 */
.L_x_1734:
[----:B01---5:R-:W-:Y:S01]  /*13c40*/  VIADD R5, R2, 0x400 ;  /* 0x0000040002057836 */ /* 0x023fe20000000000 */
[----:B------:R-:W-:Y:S05]  /*13c50*/  WARPSYNC.ALL ;  /* 0x0000000000007948 */ /* 0x000fea0003800000 */
[----:B------:R-:W-:Y:S01]  /*13c60*/  SHF.R.U32.HI R5, RZ, 0x4, R5 ;  /* 0x00000004ff057819 */ /* 0x000fe20000011605 */
[----:B------:R-:W-:Y:S01]  /*13c70*/  IMAD.MOV.U32 R11, RZ, RZ, 0x40000040 ;  /* 0x40000040ff0b7424 */ /* 0x000fe200078e00ff */
[----:B------:R-:W-:Y:S01]  /*13c80*/  WARPGROUP.ARRIVE ;  /* 0x00000000000079c5 */ /* 0x000fe20000000000 */
[----:B------:R-:W-:Y:S01]  /*13c90*/  IMAD.MOV.U32 R13, RZ, RZ, 0x40000040 ;  /* 0x40000040ff0d7424 */ /* 0x000fe200078e00ff */
[----:B------:R-:W-:-:S02]  /*13ca0*/  LOP3.LUT R5, R5, 0x3fff, RZ, 0xc0, !PT ;  /* 0x00003fff05057812 */ /* 0x000fc400078ec0ff */
[----:B------:R-:W-:Y:S02]  /*13cb0*/  R2UR UR15, R11 ;  /* 0x000000000b0f72ca */ /* 0x000fe400000e0000 */
[----:B------:R-:W-:Y:S01]  /*13cc0*/  MOV R11, 0x40000040 ;  /* 0x40000040000b7802 */ /* 0x000fe20000000f00 */
        /* <DEDUP_REMOVED lines=59> */
.L_x_1738:
[----:B------:R-:W2:Y:S01]  /*14080*/  LDL R11, [R1+0x20] ;  /* 0x00002000010b7983 */ /* 0x000ea20000100800 */
[----:B------:R-:W1:Y:S03]  /*14090*/  @P4 LDC R12, c[0x0][0x44c] ;  /* 0x00011300ff0c4b82 */ /* 0x000e660000000800 */
[----:B0-----:R-:W2:Y:S04]  /*140a0*/  LDL R5, [R1+0x30] ;  /* 0x0000300001057983 */ /* 0x001ea80000100800 */
[----:B------:R-:W3:Y:S01]  /*140b0*/  LDL R124, [R1] ;  /* 0x00000000017c7983 */ /* 0x000ee20000100800 */
[----:B------:R-:W0:Y:S01]  /*140c0*/  @P4 LDC R10, c[0x0][0x450] ;  /* 0x00011400ff0a4b82 */ /* 0x000e220000000800 */
        /* <DEDUP_REMOVED lines=19> */
[----:B------:R-:W-:-:S02]  /*14200*/  IMAD.U32 R57, RZ, RZ, UR38 ;  /* 0x00000026ff397e24 */ /* 0x000fc4000f8e00ff */
[----:B------:R-:W-:Y:S01]  /*14210*/  FMUL.FTZ R73, R76, UR10 ;  /* 0x0000000a4c497c20 */ /* 0x000fe20008410000 */
[----:B------:R-:W-:Y:S01]  /*14220*/  FMUL.FTZ R76, R79, UR10 ;  /* 0x0000000a4f4c7c20 */ /* 0x000fe20008410000 */
[----:B------:R-:W-:Y:S01]  /*14230*/  FMUL.FTZ R79, R83, UR10 ;  /* 0x0000000a534f7c20 */ /* 0x000fe20008410000 */
[----:B------:R-:W-:Y:S01]  /*14240*/  FMUL.FTZ R83, R85, UR10 ;  /* 0x0000000a55537c20 */ /* 0x000fe20008410000 */
[----:B------:R-:W-:Y:S01]  /*14250*/  IMAD.SHL.U32 R85, R0, 0x80, RZ ;  /* 0x0000008000557824 */ /* 0x000fe200078e00ff */
        /* <DEDUP_REMOVED lines=24> */
[----:B-1----:R-:W-:-:S04]  /*143e0*/  @P4 IMAD.HI.U32 R11, R5, R12, RZ ;  /* 0x0000000c050b4227 */ /* 0x002fc800078e00ff */
[----:B------:R-:W-:Y:S01]  /*143f0*/  FMUL.FTZ R12, R26, UR10 ;  /* 0x0000000a1a0c7c20 */ /* 0x000fe20008410000 */
[----:B------:R-:W-:Y:S01]  /*14400*/  FMUL.FTZ R26, R31, UR10 ;  /* 0x0000000a1f1a7c20 */ /* 0x000fe20008410000 */
[----:B------:R-:W-:Y:S01]  /*14410*/  FMUL.FTZ R31, R36, UR10 ;  /* 0x0000000a241f7c20 */ /* 0x000fe20008410000 */
[----:B------:R-:W-:Y:S01]  /*14420*/  FMUL.FTZ R36, R41, UR10 ;  /* 0x0000000a29247c20 */ /* 0x000fe20008410000 */
[----:B------:R-:W-:Y:S01]  /*14430*/  FMUL.FTZ R41, R46, UR10 ;  /* 0x0000000a2e297c20 */ /* 0x000fe20008410000 */
[----:B0-----:R-:W-:Y:S01]  /*14440*/  @P4 SHF.R.U32.HI R5, RZ, R10, R11 ;  /* 0x0000000aff054219 */ /* 0x001fe2000001160b */
        /* <DEDUP_REMOVED lines=36> */
[----:B------:R1:W-:Y:S01]  /*14690*/  SYNCS.ARRIVE.TRANS64.RED.A1T0 RZ, [R56+URZ], RZ ;  /* 0x000000ff38ff79a7 */ /* 0x0003e2000810043f */
[----:B------:R-:W-:Y:S01]  /*146a0*/  FMUL.FTZ R80, R82, UR10 ;  /* 0x0000000a52507c20 */ /* 0x000fe20008410000 */
[----:B------:R-:W-:Y:S01]  /*146b0*/  FMUL.FTZ R81, R84, UR10 ;  /* 0x0000000a54517c20 */ /* 0x000fe20008410000 */
        /* <DEDUP_REMOVED lines=63> */
.L_x_1741:
[----:B------:R-:W-:-:S05]  /*14ab0*/  IMAD.U32 R123, RZ, RZ, UR7 ;  /* 0x00000007ff7b7e24 */ /* 0x000fca000f8e00ff */
[----:B------:R-:W-:-:S13]  /*14ac0*/  ISETP.NE.AND P1, PT, R123, 0x1, PT ;  /* 0x000000017b00780c */ /* 0x000fda0003f25270 */
[----:B------:R-:W0:Y:S02]  /*14ad0*/  @P1 LDC.64 R56, c[0x0][0x9e8] ;  /* 0x00027a00ff381b82 */ /* 0x000e240000000a00 */
[----:B0-----:R-:W-:-:S05]  /*14ae0*/  @P1 IMAD.HI.U32 R56, R122, R56, RZ ;  /* 0x000000387a381227 */ /* 0x001fca00078e00ff */
[----:B------:R-:W-:-:S07]  /*14af0*/  @P1 SHF.R.U32.HI R122, RZ, R57, R56 ;  /* 0x00000039ff7a1219 */ /* 0x000fce0000011638 */
.L_x_1742:
[----:B------:R-:W-:Y:S05]  /*14b00*/  BSYNC B0 ;  /* 0x0000000000007941 */ /* 0x000fea0003800000 */
.L_x_1740:
[----:B------:R-:W-:-:S04]  /*14b10*/  IMAD R122, R122, R123, -R85 ;  /* 0x0000007b7a7a7224 */ /* 0x000fc800078e0a55 */
[----:B------:R-:W-:-:S05]  /*14b20*/  IMAD R122, R124, -0x2, R122 ;  /* 0xfffffffe7c7a7824 */ /* 0x000fca00078e027a */
[----:B------:R-:W-:Y:S02]  /*14b30*/  VIMNMX R86, R86, R122, !PT ;  /* 0x0000007a56567248 */ /* 0x000fe40007fe0100 */
[----:B------:R-:W-:-:S07]  /*14b40*/  VIADDMNMX R87, R122, R123, R87, PT ;  /* 0x0000007b7a577246 */ /* 0x000fce0003800157 */
.L_x_1739:
        /* <DEDUP_REMOVED lines=113> */
.L_x_1745:
[----:B------:R-:W-:-:S05]  /*15260*/  IMAD.U32 R86, RZ, RZ, UR7 ;  /* 0x00000007ff567e24 */ /* 0x000fca000f8e00ff */
[----:B------:R-:W-:-:S13]  /*15270*/  ISETP.NE.AND P2, PT, R86, 0x1, PT ;  /* 0x000000015600780c */ /* 0x000fda0003f45270 */
[----:B------:R-:W0:Y:S02]  /*15280*/  @P2 LDC.64 R56, c[0x0][0x9e8] ;  /* 0x00027a00ff382b82 */ /* 0x000e240000000a00 */
[----:B0-----:R-:W-:-:S05]  /*15290*/  @P2 IMAD.HI.U32 R56, R5, R56, RZ ;  /* 0x0000003805382227 */ /* 0x001fca00078e00ff */
[----:B------:R-:W-:-:S07]  /*152a0*/  @P2 SHF.R.U32.HI R5, RZ, R57, R56 ;  /* 0x00000039ff052219 */ /* 0x000fce0000011638 */
.L_x_1746:
[----:B------:R-:W-:Y:S05]  /*152b0*/  BSYNC B0 ;  /* 0x0000000000007941 */ /* 0x000fea0003800000 */
.L_x_1744:
[----:B------:R-:W-:-:S04]  /*152c0*/  IMAD R5, R5, R86, -R85 ;  /* 0x0000005605057224 */ /* 0x000fc800078e0a55 */
[----:B------:R-:W-:-:S05]  /*152d0*/  IMAD R5, R124, -0x2, R5 ;  /* 0xfffffffe7c057824 */ /* 0x000fca00078e0205 */
[----:B------:R-:W-:Y:S02]  /*152e0*/  VIADDMNMX R121, R5, R86, R121, PT ;  /* 0x0000005605797246 */ /* 0x000fe40003800179 */
[----:B------:R-:W-:-:S07]  /*152f0*/  VIMNMX R120, R120, R5, !PT ;  /* 0x0000000578787248 */ /* 0x000fce0007fe0100 */
.L_x_1743:
[----:B------:R-:W-:Y:S01]  /*15300*/  ISETP.GT.AND P2, PT, R120, 0x1, P1 ;  /* 0x000000017800780c */ /* 0x000fe20000f44270 */
[----:B------:R-:W-:Y:S01]  /*15310*/  UMOV UR30, UR6 ;  /* 0x00000006001e7c82 */ /* 0x000fe20008000000 */
[----:B------:R-:W-:Y:S02]  /*15320*/  FMNMX.FTZ R56, R10, R20, !PT ;  /* 0x000000140a387209 */ /* 0x000fe40007810000 */
[----:B------:R-:W-:Y:S02]  /*15330*/  ISETP.LT.OR P3, PT, R121, 0x2, P2 ;  /* 0x000000027900780c */ /* 0x000fe40001761670 */
[----:B------:R-:W-:Y:S02]  /*15340*/  FMNMX.FTZ R5, R11, R56, !PT ;  /* 0x000000380b057209 */ /* 0x000fe40007810000 */
[----:B------:R-:W-:Y:S02]  /*15350*/  FSEL R13, R13, -INF , !P3 ;  /* 0xff8000000d0d7808 */ /* 0x000fe40005800000 */
[----:B------:R-:W-:-:S02]  /*15360*/  ISETP.GT.AND P3, PT, R120, 0x9, P1 ;  /* 0x000000097800780c */ /* 0x000fc40000f64270 */
[----:B------:R-:W-:Y:S02]  /*15370*/  FMNMX.FTZ R5, R14, R5, !PT ;  /* 0x000000050e057209 */ /* 0x000fe40007810000 */
[----:B------:R-:W-:Y:S02]  /*15380*/  ISETP.LT.OR P3, PT, R121, 0xa, P3 ;  /* 0x0000000a7900780c */ /* 0x000fe40001f61670 */
[----:B------:R-:W-:Y:S02]  /*15390*/  FMNMX.FTZ R56, R24, R5, !PT ;  /* 0x0000000518387209 */ /* 0x000fe40007810000 */
[----:B------:R-:W-:Y:S02]  /*153a0*/  FSEL R26, R26, -INF , !P3 ;  /* 0xff8000001a1a7808 */ /* 0x000fe40005800000 */
[----:B------:R-:W-:Y:S02]  /*153b0*/  ISETP.GT.AND P3, PT, R120, 0x11, P1 ;  /* 0x000000117800780c */ /* 0x000fe40000f64270 */
[----:B------:R-:W-:-:S02]  /*153c0*/  FMNMX.FTZ R5, R27, R56, !PT ;  /* 0x000000381b057209 */ /* 0x000fc40007810000 */
[----:B------:R-:W-:Y:S02]  /*153d0*/  ISETP.LT.OR P3, PT, R121, 0x12, P3 ;  /* 0x000000127900780c */ /* 0x000fe40001f61670 */
[----:B------:R-:W-:Y:S02]  /*153e0*/  FMNMX.FTZ R5, R28, R5, !PT ;  /* 0x000000051c057209 */ /* 0x000fe40007810000 */
[----:B------:R-:W-:Y:S02]  /*153f0*/  FSEL R30, R30, -INF , !P3 ;  /* 0xff8000001e1e7808 */ /* 0x000fe40005800000 */
[----:B------:R-:W-:Y:S02]  /*15400*/  ISETP.GT.AND P3, PT, R120, 0x19, P1 ;  /* 0x000000197800780c */ /* 0x000fe40000f64270 */
[----:B------:R-:W-:Y:S02]  /*15410*/  FMNMX.FTZ R5, R31, R5, !PT ;  /* 0x000000051f057209 */ /* 0x000fe40007810000 */
[----:B------:R-:W-:-:S02]  /*15420*/  ISETP.LT.OR P3, PT, R121, 0x1a, P3 ;  /* 0x0000001a7900780c */ /* 0x000fc40001f61670 */
[----:B------:R-:W-:Y:S02]  /*15430*/  FMNMX.FTZ R56, R32, R5, !PT ;  /* 0x0000000520387209 */ /* 0x000fe40007810000 */
[----:B------:R-:W-:Y:S02]  /*15440*/  FSEL R34, R34, -INF , !P3 ;  /* 0xff80000022227808 */ /* 0x000fe40005800000 */
[----:B------:R-:W-:Y:S02]  /*15450*/  ISETP.GT.AND P3, PT, R120, 0x21, P1 ;  /* 0x000000217800780c */ /* 0x000fe40000f64270 */
[----:B------:R-:W-:Y:S02]  /*15460*/  FMNMX.FTZ R5, R35, R56, !PT ;  /* 0x0000003823057209 */ /* 0x000fe40007810000 */
[----:B------:R-:W-:Y:S02]  /*15470*/  ISETP.LT.OR P3, PT, R121, 0x22, P3 ;  /* 0x000000227900780c */ /* 0x000fe40001f61670 */
[----:B------:R-:W-:-:S02]  /*15480*/  FMNMX.FTZ R56, R36, R5, !PT ;  /* 0x0000000524387209 */ /* 0x000fc40007810000 */
[----:B------:R-:W-:Y:S02]  /*15490*/  FSEL R38, R38, -INF , !P3 ;  /* 0xff80000026267808 */ /* 0x000fe40005800000 */
[----:B------:R-:W-:Y:S02]  /*154a0*/  ISETP.GT.AND P3, PT, R120, 0x29, P1 ;  /* 0x000000297800780c */ /* 0x000fe40000f64270 */
[----:B------:R-:W-:Y:S02]  /*154b0*/  FMNMX.FTZ R5, R39, R56, !PT ;  /* 0x0000003827057209 */ /* 0x000fe40007810000 */
[----:B------:R-:W-:Y:S02]  /*154c0*/  ISETP.LT.OR P3, PT, R121, 0x2a, P3 ;  /* 0x0000002a7900780c */ /* 0x000fe40001f61670 */
[----:B------:R-:W-:Y:S02]  /*154d0*/  FMNMX.FTZ R56, R40, R5, !PT ;  /* 0x0000000528387209 */ /* 0x000fe40007810000 */
[----:B------:R-:W-:-:S02]  /*154e0*/  FSEL R42, R42, -INF , !P3 ;  /* 0xff8000002a2a7808 */ /* 0x000fc40005800000 */
[----:B------:R-:W-:Y:S02]  /*154f0*/  ISETP.GT.AND P3, PT, R120, 0x31, P1 ;  /* 0x000000317800780c */ /* 0x000fe40000f64270 */
        /* <DEDUP_REMOVED lines=29> */
[C---:B------:R-:W-:Y:S02]  /*156d0*/  ISETP.GT.AND P3, PT, R120.reuse, 0x61, P1 ;  /* 0x000000617800780c */ /* 0x040fe40000f64270 */
[----:B------:R-:W-:Y:S02]  /*156e0*/  ISETP.GT.AND P2, PT, R120, 0x8, P1 ;  /* 0x000000087800780c */ /* 0x000fe40000f44270 */
[----:B------:R-:W-:Y:S02]  /*156f0*/  ISETP.LT.OR P3, PT, R121, 0x62, P3 ;  /* 0x000000627900780c */ /* 0x000fe40001f61670 */
[----:B------:R-:W-:Y:S02]  /*15700*/  FMNMX.FTZ R5, R69, R56, !PT ;  /* 0x0000003845057209 */ /* 0x000fe40007810000 */
[----:B------:R-:W-:Y:S02]  /*15710*/  FSEL R72, R72, -INF , !P3 ;  /* 0xff80000048487808 */ /* 0x000fe40005800000 */
[----:B------:R-:W-:-:S02]  /*15720*/  ISETP.GT.AND P3, PT, R120, 0x69, P1 ;  /* 0x000000697800780c */ /* 0x000fc40000f64270 */
[C---:B------:R-:W-:Y:S02]  /*15730*/  ISETP.LT.OR P2, PT, R121.reuse, 0x9, P2 ;  /* 0x000000097900780c */ /* 0x040fe40001741670 */
[----:B------:R-:W-:Y:S02]  /*15740*/  ISETP.LT.OR P3, PT, R121, 0x6a, P3 ;  /* 0x0000006a7900780c */ /* 0x000fe40001f61670 */
[----:B------:R-:W-:Y:S02]  /*15750*/  FMNMX.FTZ R56, R70, R5, !PT ;  /* 0x0000000546387209 */ /* 0x000fe40007810000 */
[----:B------:R-:W-:Y:S02]  /*15760*/  FSEL R76, R76, -INF , !P3 ;  /* 0xff8000004c4c7808 */ /* 0x000fe40005800000 */
[----:B------:R-:W-:Y:S02]  /*15770*/  ISETP.GT.AND P3, PT, R120, RZ, P1 ;  /* 0x000000ff7800720c */ /* 0x000fe40000f64270 */
[----:B------:R-:W-:-:S02]  /*15780*/  FSEL R25, R25, -INF , !P2 ;  /* 0xff80000019197808 */ /* 0x000fc40005000000 */
[----:B------:R-:W-:Y:S02]  /*15790*/  ISETP.GT.AND P2, PT, R120, 0x10, P1 ;  /* 0x000000107800780c */ /* 0x000fe40000f44270 */
[----:B------:R-:W-:Y:S02]  /*157a0*/  FMNMX.FTZ R5, R73, R56, !PT ;  /* 0x0000003849057209 */ /* 0x000fe40007810000 */
[C---:B------:R-:W-:Y:S02]  /*157b0*/  ISETP.LT.OR P3, PT, R121.reuse, 0x1, P3 ;  /* 0x000000017900780c */ /* 0x040fe40001f61670 */
[----:B------:R-:W-:Y:S02]  /*157c0*/  ISETP.LT.OR P2, PT, R121, 0x11, P2 ;  /* 0x000000117900780c */ /* 0x000fe40001741670 */
[----:B------:R-:W-:Y:S02]  /*157d0*/  FMNMX.FTZ R56, R74, R5, !PT ;  /* 0x000000054a387209 */ /* 0x000fe40007810000 */
[----:B------:R-:W-:-:S02]  /*157e0*/  FSEL R12, R12, -INF , !P3 ;  /* 0xff8000000c0c7808 */ /* 0x000fc40005800000 */
[----:B------:R-:W-:Y:S02]  /*157f0*/  FSEL R29, R29, -INF , !P2 ;  /* 0xff8000001d1d7808 */ /* 0x000fe40005000000 */
[----:B------:R-:W-:Y:S02]  /*15800*/  FMNMX.FTZ R5, R77, R56, !PT ;  /* 0x000000384d057209 */ /* 0x000fe40007810000 */
[----:B------:R-:W-:Y:S02]  /*15810*/  ISETP.GT.AND P2, PT, R120, 0x18, P1 ;  /* 0x000000187800780c */ /* 0x000fe40000f44270 */
[----:B------:R-:W-:Y:S02]  /*15820*/  FMNMX.FTZ R86, R12, R15, !PT ;  /* 0x0000000f0c567209 */ /* 0x000fe40007810000 */
[----:B------:R-:W-:Y:S02]  /*15830*/  FMNMX.FTZ R56, R78, R5, !PT ;  /* 0x000000054e387209 */ /* 0x000fe40007810000 */
[----:B------:R-:W-:-:S02]  /*15840*/  ISETP.LT.OR P2, PT, R121, 0x19, P2 ;  /* 0x000000197900780c */ /* 0x000fc40001741670 */
[----:B------:R-:W-:Y:S02]  /*15850*/  FMNMX.FTZ R86, R13, R86, !PT ;  /* 0x000000560d567209 */ /* 0x000fe40007810000 */
[----:B------:R-:W-:Y:S02]  /*15860*/  FMNMX.FTZ R56, R81, R56, !PT ;  /* 0x0000003851387209 */ /* 0x000fe40007810000 */
[----:B------:R-:W-:Y:S02]  /*15870*/  FSEL R33, R33, -INF , !P2 ;  /* 0xff80000021217808 */ /* 0x000fe40005000000 */
[----:B------:R-:W-:Y:S02]  /*15880*/  ISETP.GT.AND P2, PT, R120, 0x20, P1 ;  /* 0x000000207800780c */ /* 0x000fe40000f44270 */
[----:B------:R-:W-:Y:S02]  /*15890*/  FMNMX.FTZ R57, R25, R86, !PT ;  /* 0x0000005619397209 */ /* 0x000fe40007810000 */
[----:B------:R-:W-:-:S02]  /*158a0*/  FMNMX.FTZ R5, R83, R56, !PT ;  /* 0x0000003853057209 */ /* 0x000fc40007810000 */
[----:B------:R-:W-:Y:S02]  /*158b0*/  ISETP.LT.OR P2, PT, R121, 0x21, P2 ;  /* 0x000000217900780c */ /* 0x000fe40001741670 */
[----:B------:R-:W-:Y:S01]  /*158c0*/  FMNMX.FTZ R86, R26, R57, !PT ;  /* 0x000000391a567209 */ /* 0x000fe20007810000 */
[----:B------:R-:W0:Y:S01]  /*158d0*/  SHFL.BFLY PT, R56, R5, 0x2, 0x1f ;  /* 0x0c401f0005387f89 */ /* 0x000e2200000e0000 */
[----:B------:R-:W-:Y:S02]  /*158e0*/  FSEL R37, R37, -INF , !P2 ;  /* 0xff80000025257808 */ /* 0x000fe40005000000 */
[----:B------:R-:W-:Y:S02]  /*158f0*/  FMNMX.FTZ R57, R29, R86, !PT ;  /* 0x000000561d397209 */ /* 0x000fe40007810000 */
        /* <DEDUP_REMOVED lines=13> */
[----:B0-----:R-:W-:-:S02]  /*159d0*/  FMNMX.FTZ R56, R5, R56, !PT ;  /* 0x0000003805387209 */ /* 0x001fc40007810000 */
[----:B------:R-:W-:Y:S02]  /*159e0*/  FMNMX.FTZ R5, R41, R86, !PT ;  /* 0x0000005629057209 */ /* 0x000fe40007810000 */
[----:B------:R-:W-:Y:S02]  /*159f0*/  FSEL R49, R49, -INF , !P2 ;  /* 0xff80000031317808 */ /* 0x000fe40005000000 */
[----:B------:R-:W-:Y:S02]  /*15a00*/  ISETP.GT.AND P2, PT, R120, 0x40, P1 ;  /* 0x000000407800780c */ /* 0x000fe40000f44270 */
[----:B------:R-:W-:Y:S02]  /*15a10*/  FMNMX.FTZ R86, R42, R5, !PT ;  /* 0x000000052a567209 */ /* 0x000fe40007810000 */
[----:B------:R-:W-:Y:S02]  /*15a20*/  ISETP.LT.OR P2, PT, R121, 0x41, P2 ;  /* 0x000000417900780c */ /* 0x000fe40001741670 */
[----:B------:R-:W-:-:S02]  /*15a30*/  FMNMX.FTZ R5, R45, R86, !PT ;  /* 0x000000562d057209 */ /* 0x000fc40007810000 */
[----:B------:R-:W-:Y:S02]  /*15a40*/  FSEL R53, R53, -INF , !P2 ;  /* 0xff80000035357808 */ /* 0x000fe40005000000 */
[----:B------:R-:W-:Y:S02]  /*15a50*/  FMNMX.FTZ R86, R46, R5, !PT ;  /* 0x000000052e567209 */ /* 0x000fe40007810000 */
        /* <DEDUP_REMOVED lines=19> */
[----:B------:R-:W0:Y:S01]  /*15b90*/  SHFL.BFLY PT, R5, R56, 0x1, 0x1f ;  /* 0x0c201f0038057f89 */ /* 0x000e2200000e0000 */
        /* <DEDUP_REMOVED lines=13> */
[----:B0-----:R-:W-:Y:S02]  /*15c70*/  FMNMX.FTZ R5, R56, R5, !PT ;  /* 0x0000000538057209 */ /* 0x001fe40007810000 */
[----:B------:R-:W-:-:S02]  /*15c80*/  ISETP.LT.OR P2, PT, R121, 0x72, P2 ;  /* 0x000000727900780c */ /* 0x000fc40001741670 */
[----:B------:R-:W-:Y:S01]  /*15c90*/  ISETP.GT.AND P3, PT, R120, 0x78, P1 ;  /* 0x000000787800780c */ /* 0x000fe20000f64270 */
[----:B------:R-:W-:Y:S01]  /*15ca0*/  FMUL.FTZ R56, R5, UR30 ;  /* 0x0000001e05387c20 */ /* 0x000fe20008410000 */
[----:B------:R-:W-:Y:S02]  /*15cb0*/  FMNMX.FTZ R57, R76, R57, !PT ;  /* 0x000000394c397209 */ /* 0x000fe40007810000 */
[----:B------:R-:W-:Y:S02]  /*15cc0*/  FSEL R79, R79, -INF , !P2 ;  /* 0xff8000004f4f7808 */ /* 0x000fe40005000000 */
[----:B------:R-:W-:Y:S02]  /*15cd0*/  ISETP.GT.AND P1, PT, R120, 0x79, P1 ;  /* 0x000000797800780c */ /* 0x000fe40000f24270 */
[----:B------:R-:W-:Y:S02]  /*15ce0*/  ISETP.LT.OR P3, PT, R121, 0x79, P3 ;  /* 0x000000797900780c */ /* 0x000fe40001f61670 */
[----:B------:R-:W-:-:S02]  /*15cf0*/  FMNMX.FTZ R86, R80, R57, !PT ;  /* 0x0000003950567209 */ /* 0x000fc40007810000 */
[----:B------:R-:W-:Y:S02]  /*15d00*/  FSETP.NEU.FTZ.AND P2, PT, R5, -INF , PT ;  /* 0xff8000000500780b */ /* 0x000fe40003f5d000 */
[----:B------:R-:W-:Y:S02]  /*15d10*/  ISETP.LT.OR P1, PT, R121, 0x7a, P1 ;  /* 0x0000007a7900780c */ /* 0x000fe40000f21670 */
[----:B------:R-:W-:Y:S02]  /*15d20*/  FSEL R82, R82, -INF , !P3 ;  /* 0xff80000052527808 */ /* 0x000fe40005800000 */
[----:B------:R-:W-:Y:S02]  /*15d30*/  FMNMX.FTZ R57, R79, R86, !PT ;  /* 0x000000564f397209 */ /* 0x000fe40007810000 */
[----:B------:R-:W-:Y:S02]  /*15d40*/  FSEL R56, R56, RZ, P2 ;  /* 0x000000ff38387208 */ /* 0x000fe40001000000 */
[----:B------:R-:W-:-:S02]  /*15d50*/  FSEL R84, R84, -INF , !P1 ;  /* 0xff80000054547808 */ /* 0x000fc40004800000 */
        /* <DEDUP_REMOVED lines=33> */
[----:B------:R-:W-:Y:S01]  /*15f70*/  FSEL R83, R5, RZ, P2 ;  /* 0x000000ff05537208 */ /* 0x000fe20001000000 */
[----:B------:R0:W-:Y:S01]  /*15f80*/  MUFU.EX2 R150, R14 ;  /* 0x0000000e00967308 */ /* 0x0001e20000000800 */
[----:B------:R-:W-:-:S03]  /*15f90*/  FMNMX.FTZ R57, R84, R57, !PT ;  /* 0x0000003954397209 */ /* 0x000fc60007810000 */
[----:B------:R-:W-:Y:S02]  /*15fa0*/  FADD.FTZ R20, -R83, R20 ;  /* 0x0000001453147221 */ /* 0x000fe40000010100 */
[----:B------:R-:W0:Y:S02]  /*15fb0*/  SHFL.BFLY PT, R83, R57, 0x2, 0x1f ;  /* 0x0c401f0039537f89 */ /* 0x000e2400000e0000 */
        /* <DEDUP_REMOVED lines=11> */
[C---:B------:R-:W-:Y:S02]  /*16070*/  FMUL.FTZ R85, R14.reuse, UR30 ;  /* 0x0000001e0e557c20 */ /* 0x040fe40008410000 */
[----:B------:R-:W-:Y:S01]  /*16080*/  MUFU.EX2 R35, R35 ;  /* 0x0000002300237308 */ /* 0x000fe20000000800 */
[----:B------:R-:W-:Y:S02]  /*16090*/  FSEL R86, R14, RZ, P1 ;  /* 0x000000ff0e567208 */ /* 0x000fe40000800000 */
[----:B------:R-:W-:-:S03]  /*160a0*/  FSEL R85, R85, RZ, P1 ;  /* 0x000000ff55557208 */ /* 0x000fc60000800000 */
[----:B------:R-:W-:Y:S01]  /*160b0*/  FADD.FTZ R86, -R86, R15 ;  /* 0x0000000f56567221 */ /* 0x000fe20000010100 */
[----:B------:R-:W-:Y:S01]  /*160c0*/  FMUL.FTZ R15, R20, UR30 ;  /* 0x0000001e140f7c20 */ /* 0x000fe20008410000 */
[--C-:B------:R-:W-:Y:S01]  /*160d0*/  FFMA.FTZ R149, R12, UR30, -R85.reuse ;  /* 0x0000001e0c957c23 */ /* 0x100fe20008010855 */
[--C-:B------:R-:W-:Y:S01]  /*160e0*/  FFMA.FTZ R83, R13, UR30, -R85.reuse ;  /* 0x0000001e0d537c23 */ /* 0x100fe20008010855 */
[----:B------:R-:W-:Y:S01]  /*160f0*/  FMUL.FTZ R12, R86, UR30 ;  /* 0x0000001e560c7c20 */ /* 0x000fe20008410000 */
        /* <DEDUP_REMOVED lines=19> */
[----:B0-----:R-:W-:Y:S01]  /*16230*/  FFMA.FTZ R4, R15, R4, R10 ;  /* 0x000000040f047223 */ /* 0x001fe2000001000a */
        /* <DEDUP_REMOVED lines=15> */
[----:B-1----:R-:W-:Y:S01]  /*16330*/  FFMA.FTZ R50, R12, R3, R149 ;  /* 0x000000030c327223 */ /* 0x002fe20000010095 */
[----:B------:R-:W-:Y:S01]  /*16340*/  FADD.FTZ R3, R11, R4 ;  /* 0x000000040b037221 */ /* 0x000fe20000010000 */
[----:B------:R-:W-:-:S03]  /*16350*/  FFMA.FTZ R33, R84, UR30, -R85 ;  /* 0x0000001e54217c23 */ /* 0x000fc60008010855 */
[----:B------:R-:W-:Y:S02]  /*16360*/  FADD.FTZ R3, R150, R3 ;  /* 0x0000000396037221 */ /* 0x000fe40000010000 */
[----:B------:R-:W1:Y:S01]  /*16370*/  MUFU.EX2 R57, R57 ;  /* 0x0000003900397308 */ /* 0x000e620000000800 */
[----:B0-----:R-:W-:Y:S01]  /*16380*/  FADD.FTZ R50, R83, R50 ;  /* 0x0000003253327221 */ /* 0x001fe20000010000 */
[----:B------:R-:W-:-:S04]  /*16390*/  FADD.FTZ R4, R24, R3 ;  /* 0x0000000318047221 */ /* 0x000fc80000010000 */
[----:B------:R-:W-:Y:S02]  /*163a0*/  FADD.FTZ R3, R27, R4 ;  /* 0x000000041b037221 */ /* 0x000fe40000010000 */
[----:B------:R-:W0:Y:S01]  /*163b0*/  MUFU.EX2 R145, R145 ;  /* 0x0000009100917308 */ /* 0x000e220000000800 */
[----:B--2---:R-:W-:Y:S01]  /*163c0*/  FADD.FTZ R50, R151, R50 ;  /* 0x0000003297327221 */ /* 0x004fe20000010000 */
[----:B------:R-:W-:-:S04]  /*163d0*/  FADD.FTZ R4, R28, R3 ;  /* 0x000000031c047221 */ /* 0x000fc80000010000 */
[----:B------:R-:W-:Y:S02]  /*163e0*/  FADD.FTZ R3, R31, R4 ;  /* 0x000000041f037221 */ /* 0x000fe40000010000 */
[----:B------:R-:W2:Y:S01]  /*163f0*/  MUFU.EX2 R30, R30 ;  /* 0x0000001e001e7308 */ /* 0x000ea20000000800 */
[----:B-1----:R-:W-:Y:S01]  /*16400*/  FADD.FTZ R50, R57, R50 ;  /* 0x0000003239327221 */ /* 0x002fe20000010000 */
[----:B------:R-:W-:-:S04]  /*16410*/  FADD.FTZ R4, R32, R3 ;  /* 0x0000000320047221 */ /* 0x000fc80000010000 */
[----:B------:R-:W-:Y:S02]  /*16420*/  FADD.FTZ R3, R35, R4 ;  /* 0x0000000423037221 */ /* 0x000fe40000010000 */
        /* <DEDUP_REMOVED lines=102> */
.L_x_1747:
        /* <DEDUP_REMOVED lines=77> */
.L_x_1728:
[----:B------:R-:W-:Y:S05]  /*16f60*/  WARPSYNC.ALL ;  /* 0x0000000000007948 */ /* 0x000fea0003800000 */
[----:B------:R-:W-:Y:S06]  /*16f70*/  BAR.ARV 0x8, 0x200 ;  /* 0x0208000000007b1d */ /* 0x000fec0000002000 */
[----:B------:R-:W-:Y:S05]  /*16f80*/  @!P0 BRA `(.L_x_1749) ;  /* 0x0000000000048947 */ /* 0x000fea0003800000 */
[----:B------:R-:W-:Y:S01]  /*16f90*/  BPT.TRAP 0x1 ;  /* 0x000000040000795c */ /* 0x000fe20000300000 */
.L_x_1749:
[----:B------:R-:W-:Y:S01]  /*16fa0*/  IMAD R11, R19, 0x8, R2 ;  /* 0x00000008130b7824 */ /* 0x000fe200078e0202 */
[----:B------:R-:W-:-:S04]  /*16fb0*/  SHF.L.U32 R0, R154, 0x1f, RZ ;  /* 0x0000001f9a007819 */ /* 0x000fc800000006ff */
[----:B------:R0:W1:Y:S01]  /*16fc0*/  SYNCS.PHASECHK.TRANS64.TRYWAIT P1, [R11+URZ+0x16850], R0 ;  /* 0x016850000b0075a7 */ /* 0x000062000802017f */
[----:B------:R-:W-:Y:S05]  /*16fd0*/  @!P0 BRA `(.L_x_1750) ;  /* 0x0000000000048947 */ /* 0x000fea0003800000 */
[----:B------:R-:W-:Y:S01]  /*16fe0*/  BPT.TRAP 0x1 ;  /* 0x000000040000795c */ /* 0x000fe20000300000 */
.L_x_1750:
[----:B------:R-:W-:-:S05]  /*16ff0*/  VIADD R2, R2, 0x400 ;  /* 0x0000040002027836 */ /* 0x000fca0000000000 */
[----:B------:R-:W-:-:S04]  /*17000*/  SHF.R.U32.HI R2, RZ, 0x4, R2 ;  /* 0x00000004ff027819 */ /* 0x000fc80000011602 */
[----:B------:R-:W-:Y:S01]  /*17010*/  LOP3.LUT R2, R2, 0x3fff, RZ, 0xc0, !PT ;  /* 0x00003fff02027812 */ /* 0x000fe200078ec0ff */
[----:B-1----:R-:W-:Y:S06]  /*17020*/  @P1 BRA `(.L_x_1751) ;  /* 0x0000000000081947 */ /* 0x002fec0003800000 */
[----:B------:R-:W1:Y:S02]  /*17030*/  SYNCS.PHASECHK.TRANS64.TRYWAIT P1, [R11+URZ+0x16850], R0 ;  /* 0x016850000b0075a7 */ /* 0x000e64000802017f */
[----:B-1----:R-:W-:Y:S05]  /*17040*/  @!P1 BRA `(.L_x_1752) ;  /* 0x000000a8006c9947 */ /* 0x002fea0003800000 */
.L_x_1751:
[----:B------:R-:W-:Y:S01]  /*17050*/  IMAD R6, R19, 0x400, R2 ;  /* 0x0000040013067824 */ /* 0x000fe200078e0202 */
[----:B------:R-:W-:Y:S05]  /*17060*/  WARPSYNC.ALL ;  /* 0x0000000000007948 */ /* 0x000fea0003800000 */
[----:B------:R-:W-:Y:S01]  /*17070*/  IMAD.MOV.U32 R7, RZ, RZ, 0x40000040 ;  /* 0x40000040ff077424 */ /* 0x000fe200078e00ff */
[C---:B------:R-:W-:Y:S01]  /*17080*/  R2UR UR6, R6.reuse ;  /* 0x00000000060672ca */ /* 0x040fe200000e0000 */
[----:B------:R-:W-:Y:S01]  /*17090*/  WARPGROUP.ARRIVE ;  /* 0x00000000000079c5 */ /* 0x000fe20000000000 */
[----:B------:R-:W-:Y:S01]  /*170a0*/  VIADD R8, R6, 0x80 ;  /* 0x0000008006087836 */ /* 0x000fe20000000000 */
[----:B01----:R-:W0:Y:S01]  /*170b0*/  SHFL.BFLY PT, R0, R3, 0x2, 0x1f ;  /* 0x0c401f0003007f89 */ /* 0x003e2200000e0000 */
[----:B------:R-:W-:Y:S01]  /*170c0*/  R2UR UR7, R7 ;  /* 0x00000000070772ca */ /* 0x000fe200000e0000 */
[----:B------:R-:W-:-:S02]  /*170d0*/  IMAD.MOV.U32 R9, RZ, RZ, 0x40000040 ;  /* 0x40000040ff097424 */ /* 0x000fc400078e00ff */
[----:B------:R-:W-:Y:S02]  /*170e0*/  IMAD.MOV.U32 R7, RZ, RZ, 0x40000040 ;  /* 0x40000040ff077424 */ /* 0x000fe400078e00ff */
[----:B------:R-:W-:Y:S02]  /*170f0*/  IMAD.MOV.U32 R15, RZ, RZ, RZ ;  /* 0x000000ffff0f7224 */ /* 0x000fe400078e00ff */
[----:B------:R-:W-:-:S06]  /*17100*/  IMAD.U32 R20, RZ, RZ, UR30 ;  /* 0x0000001eff147e24 */ /* 0x000fcc000f8e00ff */
[----:B------:R-:W-:Y:S01]  /*17110*/  HGMMA.64x64x16.F32.BF16 R88, R148, gdesc[UR4].tnspB, R88, gsb0 ;  /* 0x40e0000494587df0 */ /* 0x000fe20008001858 */
[----:B------:R-:W-:Y:S01]  /*17120*/  R2UR UR6, R8 ;  /* 0x00000000080672ca */ /* 0x000fe200000e0000 */
[----:B------:R-:W-:Y:S01]  /*17130*/  VIADD R8, R6, 0x100 ;  /* 0x0000010006087836 */ /* 0x000fe20000000000 */
[----:B------:R-:W-:Y:S01]  /*17140*/  R2UR UR7, R9 ;  /* 0x00000000090772ca */ /* 0x000fe200000e0000 */
[----:B------:R-:W-:Y:S02]  /*17150*/  IMAD.MOV.U32 R9, RZ, RZ, 0x40000040 ;  /* 0x40000040ff097424 */ /* 0x000fe400078e00ff */
[----:B0-----:R-:W-:Y:S01]  /*17160*/  FADD.FTZ R2, R0, R3 ;  /* 0x0000000300027221 */ /* 0x001fe20000010000 */
[----:B------:R-:W-:Y:S01]  /*17170*/  IMAD.MOV.U32 R3, RZ, RZ, -0x800000 ;  /* 0xff800000ff037424 */ /* 0x000fe200078e00ff */
        /* <DEDUP_REMOVED lines=33> */
[----:B------:R-:W-:Y:S02]  /*17390*/  R2UR UR7, R9 ;  /* 0x00000000090772ca */ /* 0x000fe400000e0000 */
[----:B------:R-:W0:Y:S02]  /*173a0*/  SHFL.BFLY PT, R9, R4, 0x2, 0x1f ;  /* 0x0c401f0004097f89 */ /* 0x000e2400000e0000 */
[----:B0-----:R-:W-:Y:S01]  /*173b0*/  FADD.FTZ R9, R9, R4 ;  /* 0x0000000409097221 */ /* 0x001fe20000010000 */
[----:B------:R-:W-:-:S04]  /*173c0*/  IMAD.MOV.U32 R4, RZ, RZ, RZ ;  /* 0x000000ffff047224 */ /* 0x000fc800078e00ff */
[----:B------:R-:W0:Y:S02]  /*173d0*/  SHFL.BFLY PT, R0, R9, 0x1, 0x1f ;  /* 0x0c201f0009007f89 */ /* 0x000e2400000e0000 */
[----:B0-----:R-:W-:Y:S01]  /*173e0*/  FADD.FTZ R10, R9, R0 ;  /* 0x00000000090a7221 */ /* 0x001fe20000010000 */
[----:B------:R-:W-:-:S04]  /*173f0*/  IMAD.MOV.U32 R0, RZ, RZ, -0x800000 ;  /* 0xff800000ff007424 */ /* 0x000fc800078e00ff */
[----:B------:R-:W-:-:S13]  /*17400*/  FSETP.NE.FTZ.AND P1, PT, R10, RZ, PT ;  /* 0x000000ff0a00720b */ /* 0x000fda0003f35000 */
[----:B------:R-:W-:Y:S01]  /*17410*/  @P1 MUFU.RCP R4, R10 ;  /* 0x0000000a00041308 */ /* 0x000fe20000001000 */
[----:B------:R-:W-:Y:S02]  /*17420*/  WARPGROUP.DEPBAR.LE gsb0, 0x0 ;  /* 0x00008000000079c5 */ /* 0x000fe40000010000 */
[----:B------:R-:W-:-:S06]  /*17430*/  WARPGROUP.ARRIVE ;  /* 0x00000000000079c5 */ /* 0x000fcc0000000000 */
[----:B------:R-:W-:Y:S01]  /*17440*/  HGMMA.64x64x16.F32.BF16 R88, R124, gdesc[UR4].tnspB, R88, gsb0 ;  /* 0x40e000047c587df0 */ /* 0x000fe20008001858 */
[----:B------:R-:W-:Y:S02]  /*17450*/  R2UR UR6, R6 ;  /* 0x00000000060672ca */ /* 0x000fe400000e0000 */
[----:B------:R-:W-:Y:S01]  /*17460*/  R2UR UR7, R7 ;  /* 0x00000000070772ca */ /* 0x000fe200000e0000 */
[----:B------:R-:W0:Y:S01]  /*17470*/  @P1 MUFU.LG2 R6, R10 ;  /* 0x0000000a00061308 */ /* 0x000e220000000c00 */
[----:B------:R-:W1:Y:S02]  /*17480*/  SHFL.BFLY PT, R7, R2, 0x1, 0x1f ;  /* 0x0c201f0002077f89 */ /* 0x000e6400000e0000 */
[----:B-1----:R-:W-:Y:S01]  /*17490*/  FADD.FTZ R12, R2, R7 ;  /* 0x00000007020c7221 */ /* 0x002fe20000010000 */
[----:B------:R-:W-:Y:S02]  /*174a0*/  IMAD.U32 R2, RZ, RZ, UR30 ;  /* 0x0000001eff027e24 */ /* 0x000fe4000f8e00ff */
[----:B0-----:R-:W-:-:S02]  /*174b0*/  @P1 FMUL.FTZ R7, R6, 0.69314718246459960938 ;  /* 0x3f31721806071820 */ /* 0x001fc40000410000 */
[----:B------:R-:W-:Y:S01]  /*174c0*/  FSETP.NE.FTZ.AND P2, PT, R12, RZ, PT ;  /* 0x000000ff0c00720b */ /* 0x000fe20003f55000 */
[----:B------:R-:W-:-:S04]  /*174d0*/  @P1 FMUL.FTZ R2, R2, 0.69314718246459960938 ;  /* 0x3f31721802021820 */ /* 0x000fc80000410000 */
[----:B------:R-:W-:-:S08]  /*174e0*/  @P1 FFMA.FTZ R3, R2, R5, R7 ;  /* 0x0000000502031223 */ /* 0x000fd00000010007 */
[----:B------:R-:W0:Y:S01]  /*174f0*/  @P2 MUFU.LG2 R8, R12 ;  /* 0x0000000c00082308 */ /* 0x000e220000000c00 */
[----:B------:R-:W-:-:S07]  /*17500*/  @P2 FMUL.FTZ R20, R20, 0.69314718246459960938 ;  /* 0x3f31721814142820 */ /* 0x000fce0000410000 */
[----:B------:R1:W2:Y:S01]  /*17510*/  @P2 MUFU.RCP R15, R12 ;  /* 0x0000000c000f2308 */ /* 0x0002a20000001000 */
[----:B0-----:R-:W-:-:S04]  /*17520*/  @P2 FMUL.FTZ R9, R8, 0.69314718246459960938 ;  /* 0x3f31721808092820 */ /* 0x001fc80000410000 */
[----:B------:R-:W-:Y:S01]  /*17530*/  @P2 FFMA.FTZ R0, R20, R14, R9 ;  /* 0x0000000e14002223 */ /* 0x000fe20000010009 */
[----:B------:R-:W-:Y:S02]  /*17540*/  WARPGROUP.DEPBAR.LE gsb0, 0x0 ;  /* 0x00008000000079c5 */ /* 0x000fe40000010000 */
[----:B------:R-:W-:-:S06]  /*17550*/  WARPGROUP.ARRIVE ;  /* 0x00000000000079c5 */ /* 0x000fcc0000000000 */
[----:B------:R-:W-:Y:S03]  /*17560*/  HGMMA.64x64x16.F32.BF16 R88, R120, gdesc[UR4].tnspB, R88, gsb0 ;  /* 0x40e0000478587df0 */ /* 0x000fe60008001858 */
[----:B------:R-:W-:Y:S02]  /*17570*/  WARPGROUP.DEPBAR.LE gsb0, 0x0 ;  /* 0x00008000000079c5 */ /* 0x000fe40000010000 */
[----:B-12---:R-:W-:Y:S05]  /*17580*/  @!P0 BRA `(.L_x_1753) ;  /* 0x0000000000048947 */ /* 0x006fea0003800000 */
[----:B------:R-:W-:Y:S01]  /*17590*/  BPT.TRAP 0x1 ;  /* 0x000000040000795c */ /* 0x000fe20000300000 */
.L_x_1753:
[----:B------:R-:W-:Y:S02]  /*175a0*/  VIADD R2, R11, 0x16860 ;  /* 0x000168600b027836 */ /* 0x000fe40000000000 */
[-C--:B------:R-:W-:Y:S01]  /*175b0*/  FMUL.FTZ R90, R90, R15.reuse ;  /* 0x0000000f5a5a7220 */ /* 0x080fe20000410000 */
[----:B------:R-:W-:Y:S02]  /*175c0*/  IMAD.U32 R5, RZ, RZ, UR38 ;  /* 0x00000026ff057e24 */ /* 0x000fe4000f8e00ff */
[-C--:B------:R-:W-:Y:S01]  /*175d0*/  FMUL.FTZ R91, R91, R15.reuse ;  /* 0x0000000f5b5b7220 */ /* 0x080fe20000410000 */
        /* <DEDUP_REMOVED lines=9> */
[----:B------:R-:W-:Y:S01]  /*17670*/  SEL R5, RZ, 0x1, P1 ;  /* 0x00000001ff057807 */ /* 0x000fe20000800000 */
        /* <DEDUP_REMOVED lines=26> */
[----:B------:R-:W-:Y:S01]  /*17820*/  LOP3.LUT R154, R154, R5, RZ, 0x3c, !PT ;  /* 0x000000059a9a7212 */ /* 0x000fe200078e3cff */
[----:B------:R-:W-:Y:S01]  /*17830*/  UIADD3 UR36, UR36, 0x1, URZ ;  /* 0x0000000124247890 */ /* 0x000fe2000fffe03f */
[----:B0-----:R-:W-:-:S11]  /*17840*/  SEL R19, R19, RZ, P1 ;  /* 0x000000ff13137207 */ /* 0x001fd60000800000 */
.L_x_1638:
[----:B------:R-:W4:Y:S01]  /*17850*/  LDL R43, [R1+0x50] ;  /* 0x00005000012b7983 */ /* 0x000f220000100800 */
[----:B------:R-:W-:Y:S05]  /*17860*/  WARPSYNC.ALL ;  /* 0x0000000000007948 */ /* 0x000fea0003800000 */
[----:B----4-:R-:W-:Y:S01]  /*17870*/  SHF.R.S32.HI R33, RZ, 0x1f, R43 ;  /* 0x0000001fff217819 */ /* 0x010fe2000001142b */
        /* <DEDUP_REMOVED lines=9> */
[----:B------:R-:W3:Y:S04]  /*17910*/  LDL R4, [R1+0x60] ;  /* 0x0000600001047983 */ /* 0x000ee80000100800 */
[----:B------:R-:W4:Y:S01]  /*17920*/  LDL R39, [R1+0x4c] ;  /* 0x00004c0001277983 */ /* 0x000f220000100800 */
[----:B------:R-:W2:Y:S01]  /*17930*/  S2R R5, SR_SWINHI ;  /* 0x0000000000057919 */ /* 0x000ea20000002f00 */
[----:B------:R-:W-:Y:S05]  /*17940*/  WARPSYNC.ALL ;  /* 0x0000000000007948 */ /* 0x000fea0003800000 */
[----:B------:R-:W-:Y:S01]  /*17950*/  F2FP.BF16.F32.PACK_AB R10, R10, R25 ;  /* 0x000000190a0a723e */ /* 0x000fe200000010ff */
[----:B------:R-:W-:Y:S01]  /*17960*/  ULDC.64 UR4, c[0x0][0xc00] ;  /* 0x0003000000047ab9 */ /* 0x000fe20000000a00 */
[----:B-----5:R-:W4:Y:S01]  /*17970*/  LDC.64 R24, c[0x0][0xc00] ;  /* 0x00030000ff187b82 */ /* 0x020f220000000a00 */
[----:B------:R-:W4:Y:S04]  /*17980*/  LDL R38, [R1+0x30] ;  /* 0x0000300001267983 */ /* 0x000f280000100800 */
[----:B------:R-:W4:Y:S01]  /*17990*/  LDL R42, [R1+0x20] ;  /* 0x00002000012a7983 */ /* 0x000f220000100800 */
[----:B------:R-:W-:-:S02]  /*179a0*/  MOV R20, R2 ;  /* 0x0000000200147202 */ /* 0x000fc40000000f00 */
[----:B--2---:R-:W-:Y:S02]  /*179b0*/  MOV R21, R5 ;  /* 0x0000000500157202 */ /* 0x004fe40000000f00 */
[----:B------:R-:W-:Y:S02]  /*179c0*/  F2FP.BF16.F32.PACK_AB R11, R11, R94 ;  /* 0x0000005e0b0b723e */ /* 0x000fe400000010ff */
[----:B------:R-:W-:Y:S02]  /*179d0*/  F2FP.BF16.F32.PACK_AB R14, R14, R27 ;  /* 0x0000001b0e0e723e */ /* 0x000fe400000010ff */
[----:B------:R-:W-:Y:S01]  /*179e0*/  F2FP.BF16.F32.PACK_AB R15, R15, R118 ;  /* 0x000000760f0f723e */ /* 0x000fe200000010ff */
[----:B------:R-:W-:Y:S01]  /*179f0*/  IMAD.MOV.U32 R34, RZ, RZ, RZ ;  /* 0x000000ffff227224 */ /* 0x000fe200078e00ff */
[----:B------:R-:W-:Y:S01]  /*17a00*/  BAR.SYNC.DEFER_BLOCKING 0x1, 0x180 ;  /* 0x0046000000007b1d */ /* 0x000fe20000010000 */
[----:B---3--:R-:W-:-:S03]  /*17a10*/  IMAD.WIDE R8, R4, 0x2, R20 ;  /* 0x0000000204087825 */ /* 0x008fc600078e0214 */
[C---:B------:R-:W-:Y:S02]  /*17a20*/  LOP3.LUT R5, R8.reuse, 0x380, RZ, 0xc0, !PT ;  /* 0x0000038008057812 */ /* 0x040fe400078ec0ff */
[C---:B------:R-:W-:Y:S02]  /*17a30*/  IADD3 R7, P1, R8.reuse, 0x40, RZ ;  /* 0x0000004008077810 */ /* 0x040fe40007f3e0ff */
[C---:B------:R-:W-:Y:S02]  /*17a40*/  IADD3 R37, P0, R8.reuse, 0x60, RZ ;  /* 0x0000006008257810 */ /* 0x040fe40007f1e0ff */
[----:B------:R-:W-:Y:S02]  /*17a50*/  SHF.R.U64 R5, R5, 0x3, RZ ;  /* 0x0000000305057819 */ /* 0x000fe400000012ff */
[----:B------:R-:W-:Y:S02]  /*17a60*/  IADD3 R13, P2, R8, 0x20, RZ ;  /* 0x00000020080d7810 */ /* 0x000fe40007f5e0ff */
[----:B------:R-:W-:-:S02]  /*17a70*/  LOP3.LUT R6, R7, 0x380, RZ, 0xc0, !PT ;  /* 0x0000038007067812 */ /* 0x000fc400078ec0ff */
[----:B------:R-:W-:Y:S01]  /*17a80*/  LOP3.LUT R8, R5, R8, RZ, 0x3c, !PT ;  /* 0x0000000805087212 */ /* 0x000fe200078e3cff */
[--C-:B------:R-:W-:Y:S01]  /*17a90*/  IMAD.X R5, RZ, RZ, R9.reuse, P0 ;  /* 0x000000ffff057224 */ /* 0x100fe200000e0609 */
[----:B------:R-:W-:Y:S02]  /*17aa0*/  ISETP.NE.U32.AND P0, PT, RZ, UR4, PT ;  /* 0x00000004ff007c0c */ /* 0x000fe4000bf05070 */
[----:B------:R-:W-:Y:S02]  /*17ab0*/  SHF.R.U64 R6, R6, 0x3, RZ ;  /* 0x0000000306067819 */ /* 0x000fe400000012ff */
[----:B------:R-:W-:Y:S01]  /*17ac0*/  ISETP.NE.AND.EX P0, PT, RZ, UR5, PT, P0 ;  /* 0x00000005ff007c0c */ /* 0x000fe2000bf05300 */
[----:B------:R-:W-:Y:S01]  /*17ad0*/  ULDC.64 UR4, c[0x0][0xc08] ;  /* 0x0003020000047ab9 */ /* 0x000fe20000000a00 */
[----:B------:R-:W-:Y:S01]  /*17ae0*/  LOP3.LUT R6, R6, R7, RZ, 0x3c, !PT ;  /* 0x0000000706067212 */ /* 0x000fe200078e3cff */
[----:B------:R-:W-:Y:S01]  /*17af0*/  IMAD.X R7, RZ, RZ, R9, P1 ;  /* 0x000000ffff077224 */ /* 0x000fe200008e0609 */
[----:B------:R-:W-:-:S02]  /*17b00*/  LOP3.LUT R12, R13, 0x380, RZ, 0xc0, !PT ;  /* 0x000003800d0c7812 */ /* 0x000fc400078ec0ff */
[----:B------:R-:W-:Y:S02]  /*17b10*/  ISETP.NE.U32.AND P1, PT, RZ, UR4, PT ;  /* 0x00000004ff007c0c */ /* 0x000fe4000bf25070 */
[----:B------:R-:W-:Y:S02]  /*17b20*/  LOP3.LUT R4, R37, 0x380, RZ, 0xc0, !PT ;  /* 0x0000038025047812 */ /* 0x000fe400078ec0ff */
[----:B------:R-:W-:Y:S02]  /*17b30*/  SHF.R.U64 R12, R12, 0x3, RZ ;  /* 0x000000030c0c7819 */ /* 0x000fe400000012ff */
[----:B------:R-:W-:Y:S02]  /*17b40*/  ISETP.NE.AND.EX P1, PT, RZ, UR5, PT, P1 ;  /* 0x00000005ff007c0c */ /* 0x000fe4000bf25310 */
[----:B------:R-:W-:Y:S02]  /*17b50*/  SHF.R.U64 R4, R4, 0x3, RZ ;  /* 0x0000000304047819 */ /* 0x000fe400000012ff */
[----:B------:R-:W-:Y:S01]  /*17b60*/  LOP3.LUT R12, R12, R13, RZ, 0x3c, !PT ;  /* 0x0000000d0c0c7212 */ /* 0x000fe200078e3cff */
[----:B------:R-:W-:Y:S01]  /*17b70*/  IMAD.X R13, RZ, RZ, R9, P2 ;  /* 0x000000ffff0d7224 */ /* 0x000fe200010e0609 */
[----:B-1----:R-:W-:-:S02]  /*17b80*/  MOV R28, R8 ;  /* 0x00000008001c7202 */ /* 0x002fc40000000f00 */
[----:B------:R-:W-:Y:S02]  /*17b90*/  LOP3.LUT R4, R4, R37, RZ, 0x3c, !PT ;  /* 0x0000002504047212 */ /* 0x000fe400078e3cff */
[----:B------:R-:W-:Y:S02]  /*17ba0*/  F2FP.BF16.F32.PACK_AB R8, R26, R35 ;  /* 0x000000231a08723e */ /* 0x000fe400000010ff */
[----:B------:R-:W-:Y:S02]  /*17bb0*/  F2FP.BF16.F32.PACK_AB R9, R91, R90 ;  /* 0x0000005a5b09723e */ /* 0x000fe400000010ff */
[----:B------:R-:W-:Y:S02]  /*17bc0*/  MOV R32, R4 ;  /* 0x0000000400207202 */ /* 0x000fe40000000f00 */
[----:B------:R-:W-:Y:S01]  /*17bd0*/  MOV R35, R6 ;  /* 0x0000000600237202 */ /* 0x000fe20000000f00 */
[----:B------:R1:W-:Y:S01]  /*17be0*/  STSM.16.M88.4 [R28], R8 ;  /* 0x000000081c007844 */ /* 0x0003e20000000200 */
[----:B------:R-:W-:-:S02]  /*17bf0*/  MOV R36, R12 ;  /* 0x0000000c00247202 */ /* 0x000fc40000000f00 */
[----:B------:R-:W-:Y:S02]  /*17c00*/  F2FP.BF16.F32.PACK_AB R4, R97, R96 ;  /* 0x000000606104723e */ /* 0x000fe400000010ff */
[----:B------:R-:W-:Y:S02]  /*17c10*/  F2FP.BF16.F32.PACK_AB R5, R99, R98 ;  /* 0x000000626305723e */ /* 0x000fe400000010ff */
[----:B------:R-:W-:Y:S02]  /*17c20*/  F2FP.BF16.F32.PACK_AB R6, R101, R100 ;  /* 0x000000646506723e */ /* 0x000fe400000010ff */
[----:B------:R-:W-:Y:S01]  /*17c30*/  F2FP.BF16.F32.PACK_AB R7, R103, R102 ;  /* 0x000000666707723e */ /* 0x000fe200000010ff */
[----:B----4-:R-:W-:Y:S01]  /*17c40*/  IMAD.WIDE R26, R39, 0x4, R24 ;  /* 0x00000004271a7825 */ /* 0x010fe200078e0218 */
[----:B------:R-:W-:Y:S01]  /*17c50*/  F2FP.BF16.F32.PACK_AB R12, R113, R112 ;  /* 0x00000070710c723e */ /* 0x000fe200000010ff */
[----:B------:R-:W2:Y:S01]  /*17c60*/  @P1 LDC.64 R24, c[0x0][0xc08] ;  /* 0x00030200ff181b82 */ /* 0x000ea20000000a00 */
[----:B------:R-:W-:-:S02]  /*17c70*/  F2FP.BF16.F32.PACK_AB R13, R115, R114 ;  /* 0x00000072730d723e */ /* 0x000fc400000010ff */
[----:B-1----:R-:W-:Y:S02]  /*17c80*/  F2FP.BF16.F32.PACK_AB R8, R105, R104 ;  /* 0x000000686908723e */ /* 0x002fe400000010ff */
[----:B------:R-:W-:Y:S02]  /*17c90*/  F2FP.BF16.F32.PACK_AB R9, R107, R106 ;  /* 0x0000006a6b09723e */ /* 0x000fe400000010ff */
[----:B------:R-:W-:Y:S02]  /*17ca0*/  F2FP.BF16.F32.PACK_AB R10, R109, R108 ;  /* 0x0000006c6d0a723e */ /* 0x000fe400000010ff */
[----:B------:R-:W-:Y:S01]  /*17cb0*/  F2FP.BF16.F32.PACK_AB R11, R111, R110 ;  /* 0x0000006e6f0b723e */ /* 0x000fe200000010ff */
[----:B------:R2:W-:Y:S01]  /*17cc0*/  STSM.16.M88.4 [R36], R4 ;  /* 0x0000000424007844 */ /* 0x0005e20000000200 */
[----:B------:R-:W-:Y:S01]  /*17cd0*/  ULDC UR4, c[0x0][0xa88] ;  /* 0x0002a20000047ab9 */ /* 0x000fe20000000800 */
[----:B------:R-:W1:Y:S02]  /*17ce0*/  LDC R28, c[0x0][0xbe8] ;  /* 0x0002fa00ff1c7b82 */ /* 0x000e640000000800 */
[----:B------:R3:W-:Y:S04]  /*17cf0*/  STSM.16.M88.4 [R35], R8 ;  /* 0x0000000823007844 */ /* 0x0007e80000000200 */
[----:B------:R4:W-:Y:S02]  /*17d00*/  STSM.16.M88.4 [R32], R12 ;  /* 0x0000000c20007844 */ /* 0x0009e40000000200 */
[----:B------:R-:W-:Y:S01]  /*17d10*/  BAR.SYNC.DEFER_BLOCKING 0x1, 0x180 ;  /* 0x0046000000007b1d */ /* 0x000fe20000010000 */
[----:B--2---:R-:W-:-:S04]  /*17d20*/  @P1 IMAD.WIDE R4, R39, 0x4, R24 ;  /* 0x0000000427041825 */ /* 0x004fc800078e0218 */
[----:B---3--:R-:W-:Y:S01]  /*17d30*/  IMAD.U32 R9, RZ, RZ, UR4 ;  /* 0x00000004ff097e24 */ /* 0x008fe2000f8e00ff */
[----:B------:R2:W5:Y:S05]  /*17d40*/  @P0 LDG.E R34, desc[UR42][R26.64] ;  /* 0x0000002a1a220981 */ /* 0x00056a000c1e1900 */
[----:B------:R2:W5:Y:S01]  /*17d50*/  @P1 LDG.E R9, desc[UR42][R4.64] ;  /* 0x0000002a04091981 */ /* 0x000562000c1e1900 */
[----:B-1----:R-:W-:-:S13]  /*17d60*/  ISETP.NE.AND P2, PT, R28, 0x1, PT ;  /* 0x000000011c00780c */ /* 0x002fda0003f45270 */
[----:B------:R-:W1:Y:S08]  /*17d70*/  @P2 LDC R6, c[0x0][0xbec] ;  /* 0x0002fb00ff062b82 */ /* 0x000e700000000800 */
[----:B------:R-:W3:Y:S01]  /*17d80*/  @P2 LDC R11, c[0x0][0xbf0] ;  /* 0x0002fc00ff0b2b82 */ /* 0x000ee20000000800 */
[----:B----4-:R-:W-:Y:S01]  /*17d90*/  IMAD.IADD R15, R38, 0x1, R42 ;  /* 0x00000001260f7824 */ /* 0x010fe200078e022a */
[----:B--2---:R-:W-:Y:S06]  /*17da0*/  @P1 BRA `(.L_x_1756) ;  /* 0x0000000000101947 */ /* 0x004fec0003800000 */
[----:B------:R-:W-:Y:S05]  /*17db0*/  @!P0 BRA `(.L_x_1756) ;  /* 0x00000000000c8947 */ /* 0x000fea0003800000 */
[----:B------:R-:W2:Y:S04]  /*17dc0*/  LDG.E R4, desc[UR42][R26.64] ;  /* 0x0000002a1a047981 */ /* 0x000ea8000c1e1900 */
[----:B-----5:R-:W2:Y:S02]  /*17dd0*/  LDG.E R9, desc[UR42][R26.64+0x4] ;  /* 0x0000042a1a097981 */ /* 0x020ea4000c1e1900 */
[----:B--2---:R-:W-:-:S07]  /*17de0*/  IMAD.IADD R9, R9, 0x1, -R4 ;  /* 0x0000000109097824 */ /* 0x004fce00078e0a04 */
.L_x_1756:
[----:B------:R-:W2:Y:S01]  /*17df0*/  LDL.LU R44, [R1+0x48] ;  /* 0x00004800012c7983 */ /* 0x000ea20000300800 */
[----:B-1----:R-:W-:Y:S01]  /*17e00*/  @P2 IMAD.HI.U32 R4, R15, R6, RZ ;  /* 0x000000060f042227 */ /* 0x002fe200078e00ff */
[----:B------:R-:W-:Y:S01]  /*17e10*/  ULDC.64 UR4, c[0x0][0xb90] ;  /* 0x0002e40000047ab9 */ /* 0x000fe20000000a00 */
[----:B-----5:R-:W-:Y:S01]  /*17e20*/  SHF.R.S32.HI R35, RZ, 0x1f, R34 ;  /* 0x0000001fff237819 */ /* 0x020fe20000011422 */
[----:B------:R-:W4:Y:S01]  /*17e30*/  LDL R12, [R1+0x5c] ;  /* 0x00005c00010c7983 */ /* 0x000f220000100800 */
[----:B------:R-:W-:Y:S01]  /*17e40*/  IMAD.MOV.U32 R7, RZ, RZ, R15 ;  /* 0x000000ffff077224 */ /* 0x000fe200078e000f */
[----:B---3--:R-:W-:Y:S01]  /*17e50*/  @P2 SHF.R.U32.HI R7, RZ, R11, R4 ;  /* 0x0000000bff072219 */ /* 0x008fe20000011604 */
[----:B------:R-:W1:Y:S01]  /*17e60*/  @P2 LDC R41, c[0x0][0xbec] ;  /* 0x0002fb00ff292b82 */ /* 0x000e620000000800 */
[----:B------:R-:W3:Y:S01]  /*17e70*/  S2R R24, SR_TID.X ;  /* 0x0000000000187919 */ /* 0x000ee20000002100 */
[----:B------:R-:W-:Y:S02]  /*17e80*/  SEL R37, R39, RZ, !P0 ;  /* 0x000000ff27257207 */ /* 0x000fe40004000000 */
[----:B------:R-:W-:-:S02]  /*17e90*/  IMAD.MOV R13, RZ, RZ, -R7 ;  /* 0x000000ffff0d7224 */ /* 0x000fc400078e0a07 */
[C---:B---3--:R-:W-:Y:S02]  /*17ea0*/  VIADD R46, R24.reuse, 0xffffff80 ;  /* 0xffffff80182e7836 */ /* 0x048fe40000000000 */
[----:B------:R-:W-:-:S03]  /*17eb0*/  VIADD R25, R24, 0xffffff80 ;  /* 0xffffff8018197836 */ /* 0x000fc60000000000 */
[----:B------:R-:W-:Y:S02]  /*17ec0*/  SHF.R.S32.HI R40, RZ, 0x1f, R46 ;  /* 0x0000001fff287819 */ /* 0x000fe4000001142e */
[----:B------:R-:W-:Y:S02]  /*17ed0*/  SHF.R.S32.HI R24, RZ, 0x1f, R25 ;  /* 0x0000001fff187819 */ /* 0x000fe40000011419 */
[----:B------:R-:W-:Y:S02]  /*17ee0*/  LEA.HI R40, R40, R46, RZ, 0x3 ;  /* 0x0000002e28287211 */ /* 0x000fe400078f18ff */
[----:B------:R-:W-:Y:S02]  /*17ef0*/  LEA.HI R24, R24, R25, RZ, 0x7 ;  /* 0x0000001918187211 */ /* 0x000fe400078f38ff */
[----:B------:R-:W-:Y:S02]  /*17f00*/  SHF.R.S32.HI R40, RZ, 0x3, R40 ;  /* 0x00000003ff287819 */ /* 0x000fe40000011428 */
[----:B------:R-:W-:-:S05]  /*17f10*/  LOP3.LUT R24, R24, 0xffffff80, RZ, 0xc0, !PT ;  /* 0xffffff8018187812 */ /* 0x000fca00078ec0ff */
[----:B------:R-:W-:Y:S01]  /*17f20*/  IMAD.IADD R24, R25, 0x1, -R24 ;  /* 0x0000000119187824 */ /* 0x000fe200078e0a18 */
[----:B--2---:R-:W-:Y:S01]  /*17f30*/  SHF.R.S32.HI R38, RZ, 0x1f, R44 ;  /* 0x0000001fff267819 */ /* 0x004fe2000001142c */
[----:B------:R-:W-:-:S04]  /*17f40*/  IMAD.WIDE.U32 R4, R44, UR4, R34 ;  /* 0x000000042c047c25 */ /* 0x000fc8000f8e0022 */
[----:B------:R-:W-:-:S04]  /*17f50*/  IMAD R6, R38, UR4, RZ ;  /* 0x0000000426067c24 */ /* 0x000fc8000f8e02ff */
[----:B------:R-:W-:Y:S01]  /*17f60*/  IMAD R11, R44, UR5, R6 ;  /* 0x000000052c0b7c24 */ /* 0x000fe2000f8e0206 */
[----:B------:R-:W-:Y:S01]  /*17f70*/  SHF.R.S32.HI R6, RZ, 0x1f, R39 ;  /* 0x0000001fff067819 */ /* 0x000fe20000011427 */
[----:B------:R-:W-:Y:S02]  /*17f80*/  ULDC.64 UR4, c[0x0][0xb98] ;  /* 0x0002e60000047ab9 */ /* 0x000fe40000000a00 */
[----:B------:R-:W-:Y:S01]  /*17f90*/  IMAD.IADD R5, R5, 0x1, R11 ;  /* 0x0000000105057824 */ /* 0x000fe200078e020b */
[----:B------:R-:W-:Y:S01]  /*17fa0*/  SEL R36, R6, RZ, !P0 ;  /* 0x000000ff06247207 */ /* 0x000fe20004000000 */
[----:B------:R-:W-:Y:S02]  /*17fb0*/  IMAD R11, R28, R13, R15 ;  /* 0x0000000d1c0b7224 */ /* 0x000fe400078e020f */
[----:B------:R-:W-:-:S04]  /*17fc0*/  IMAD.WIDE.U32 R4, R37, UR4, R4 ;  /* 0x0000000425047c25 */ /* 0x000fc8000f8e0004 */
[----:B------:R-:W-:Y:S01]  /*17fd0*/  IMAD R8, R36, UR4, RZ ;  /* 0x0000000424087c24 */ /* 0x000fe2000f8e02ff */
[----:B------:R-:W-:Y:S02]  /*17fe0*/  SHF.R.S32.HI R6, RZ, 0x1f, R11 ;  /* 0x0000001fff067819 */ /* 0x000fe4000001140b */
[----:B------:R-:W-:Y:S01]  /*17ff0*/  SHF.R.S32.HI R13, RZ, 0x1f, R7 ;  /* 0x0000001fff0d7819 */ /* 0x000fe20000011407 */
[----:B------:R-:W-:Y:S01]  /*18000*/  IMAD R8, R37, UR5, R8 ;  /* 0x0000000525087c24 */ /* 0x000fe2000f8e0208 */
[----:B------:R-:W-:Y:S01]  /*18010*/  IADD3 R4, P0, R7, R4, RZ ;  /* 0x0000000407047210 */ /* 0x000fe20007f1e0ff */
[----:B------:R-:W-:Y:S02]  /*18020*/  ULDC.64 UR4, c[0x0][0xb88] ;  /* 0x0002e20000047ab9 */ /* 0x000fe40000000a00 */
[----:B------:R-:W-:Y:S01]  /*18030*/  IMAD R6, R6, UR4, RZ ;  /* 0x0000000406067c24 */ /* 0x000fe2000f8e02ff */
[----:B------:R-:W-:-:S03]  /*18040*/  IADD3.X R5, R13, R5, R8, P0, !PT ;  /* 0x000000050d057210 */ /* 0x000fc600007fe408 */
[C---:B------:R-:W-:Y:S02]  /*18050*/  IMAD R7, R11.reuse, UR5, R6 ;  /* 0x000000050b077c24 */ /* 0x040fe4000f8e0206 */
[----:B------:R-:W-:Y:S01]  /*18060*/  IMAD.WIDE.U32 R4, R11, UR4, R4 ;  /* 0x000000040b047c25 */ /* 0x000fe2000f8e0004 */
[----:B------:R-:W-:-:S03]  /*18070*/  ULDC.64 UR4, c[0x0][0xb50] ;  /* 0x0002d40000047ab9 */ /* 0x000fc60000000a00 */
[----:B------:R-:W-:Y:S01]  /*18080*/  IMAD.IADD R5, R5, 0x1, R7 ;  /* 0x0000000105057824 */ /* 0x000fe200078e0207 */
[----:B------:R-:W-:-:S04]  /*18090*/  LEA R10, P0, R4, UR4, 0x2 ;  /* 0x00000004040a7c11 */ /* 0x000fc8000f8010ff */
[----:B------:R-:W-:Y:S02]  /*180a0*/  LEA.HI.X R14, R4, UR5, R5, 0x2, P0 ;  /* 0x00000005040e7c11 */ /* 0x000fe400080f1405 */
[----:B------:R-:W-:Y:S01]  /*180b0*/  LEA R11, R40, R43, 0x6 ;  /* 0x0000002b280b7211 */ /* 0x000fe200078e30ff */
[----:B------:R-:W-:Y:S01]  /*180c0*/  SHFL.IDX PT, R4, R10, RZ, 0x1c1f ;  /* 0x001c1fff0a047589 */ /* 0x000fe200000e0000 */
[----:B----4-:R-:W-:Y:S01]  /*180d0*/  IMAD.IADD R12, R12, 0x1, R42 ;  /* 0x000000010c0c7824 */ /* 0x010fe200078e022a */
[----:B------:R-:W-:Y:S01]  /*180e0*/  SHF.R.S32.HI R45, RZ, 0x1f, R46 ;  /* 0x0000001fff2d7819 */ /* 0x000fe2000001142e */
[----:B------:R-:W-:Y:S01]  /*180f0*/  IMAD R39, R9, R28, RZ ;  /* 0x0000001c09277224 */ /* 0x000fe200078e02ff */
[----:B------:R-:W2:Y:S01]  /*18100*/  SHFL.IDX PT, R5, R14, RZ, 0x1c1f ;  /* 0x001c1fff0e057589 */ /* 0x000ea200000e0000 */
[----:B------:R-:W-:Y:S01]  /*18110*/  IMAD.WIDE R20, R11, 0x2, R20 ;  /* 0x000000020b147825 */ /* 0x000fe200078e0214 */
[----:B------:R-:W-:Y:S02]  /*18120*/  ULDC.64 UR4, c[0x0][0xaa0] ;  /* 0x0002a80000047ab9 */ /* 0x000fe40000000a00 */
[----:B------:R-:W-:Y:S04]  /*18130*/  SHFL.IDX PT, R6, R10, 0x1, 0x1c1f ;  /* 0x003c1f000a067f89 */ /* 0x000fe800000e0000 */
[----:B------:R-:W3:Y:S01]  /*18140*/  SHFL.IDX PT, R7, R14, 0x1, 0x1c1f ;  /* 0x003c1f000e077f89 */ /* 0x000ee200000e0000 */
[----:B------:R-:W-:Y:S01]  /*18150*/  LOP3.LUT P0, RZ, R24, 0x3, RZ, 0xc0, !PT ;  /* 0x0000000318ff7812 */ /* 0x000fe2000780c0ff */
[----:B------:R-:W-:Y:S01]  /*18160*/  VIADD R8, R12, 0x8 ;  /* 0x000000080c087836 */ /* 0x000fe20000000000 */
[----:B------:R-:W-:-:S02]  /*18170*/  IADD3 R13, P3, R20, 0x1800, RZ ;  /* 0x00001800140d7810 */ /* 0x000fc40007f7e0ff */
[----:B------:R-:W-:Y:S02]  /*18180*/  IADD3 R25, P4, R20, 0x3000, RZ ;  /* 0x0000300014197810 */ /* 0x000fe40007f9e0ff */
[-C--:B------:R-:W-:Y:S02]  /*18190*/  ISETP.GE.OR P1, PT, R12, R39.reuse, P0 ;  /* 0x000000270c00720c */ /* 0x080fe40000726670 */
[----:B------:R-:W-:Y:S02]  /*181a0*/  LOP3.LUT R9, R20, 0x380, RZ, 0xc0, !PT ;  /* 0x0000038014097812 */ /* 0x000fe400078ec0ff */
[----:B------:R-:W-:Y:S02]  /*181b0*/  LOP3.LUT R12, R13, 0x380, RZ, 0xc0, !PT ;  /* 0x000003800d0c7812 */ /* 0x000fe400078ec0ff */
[----:B------:R-:W-:Y:S02]  /*181c0*/  ISETP.GE.OR P0, PT, R8, R39, P0 ;  /* 0x000000270800720c */ /* 0x000fe40000706670 */
[----:B------:R-:W-:-:S02]  /*181d0*/  LOP3.LUT R24, R25, 0x380, RZ, 0xc0, !PT ;  /* 0x0000038019187812 */ /* 0x000fc400078ec0ff */
[----:B------:R-:W-:Y:S02]  /*181e0*/  SHF.R.U64 R9, R9, 0x3, RZ ;  /* 0x0000000309097819 */ /* 0x000fe400000012ff */
[----:B------:R-:W-:Y:S02]  /*181f0*/  SHF.R.U64 R12, R12, 0x3, RZ ;  /* 0x000000030c0c7819 */ /* 0x000fe400000012ff */
[----:B------:R-:W-:Y:S02]  /*18200*/  SHF.R.U64 R24, R24, 0x3, RZ ;  /* 0x0000000318187819 */ /* 0x000fe400000012ff */
[----:B------:R-:W-:Y:S01]  /*18210*/  LOP3.LUT R8, R9, R20, RZ, 0x3c, !PT ;  /* 0x0000001409087212 */ /* 0x000fe200078e3cff */
[--C-:B------:R-:W-:Y:S01]  /*18220*/  IMAD.MOV.U32 R9, RZ, RZ, R21.reuse ;  /* 0x000000ffff097224 */ /* 0x100fe200078e0015 */
[----:B------:R-:W-:Y:S01]  /*18230*/  LOP3.LUT R12, R12, R13, RZ, 0x3c, !PT ;  /* 0x0000000d0c0c7212 */ /* 0x000fe200078e3cff */
[--C-:B------:R-:W-:Y:S01]  /*18240*/  IMAD.X R13, RZ, RZ, R21.reuse, P3 ;  /* 0x000000ffff0d7224 */ /* 0x100fe200018e0615 */
[----:B------:R-:W-:Y:S01]  /*18250*/  LOP3.LUT R24, R24, R25, RZ, 0x3c, !PT ;  /* 0x0000001918187212 */ /* 0x000fe200078e3cff */
[----:B------:R-:W-:Y:S01]  /*18260*/  IMAD.X R25, RZ, RZ, R21, P4 ;  /* 0x000000ffff197224 */ /* 0x000fe200020e0615 */
[----:B--2---:R2:W-:Y:S04]  /*18270*/  @!P1 ST.E desc[UR42][R4.64], R3 ;  /* 0x0000000304009985 */ /* 0x0045e8000c10192a */
[----:B---3--:R3:W-:Y:S04]  /*18280*/  @!P0 ST.E desc[UR42][R6.64], R0 ;  /* 0x0000000006008985 */ /* 0x0087e8000c10192a */
[----:B------:R-:W4:Y:S04]  /*18290*/  LD.E.128 R8, desc[UR42][R8.64] ;  /* 0x0000002a08087980 */ /* 0x000f28000c101d00 */
[----:B------:R-:W4:Y:S04]  /*182a0*/  LD.E.128 R12, desc[UR42][R12.64] ;  /* 0x0000002a0c0c7980 */ /* 0x000f28000c101d00 */
[----:B------:R-:W4:Y:S01]  /*182b0*/  LD.E.128 R24, desc[UR42][R24.64] ;  /* 0x0000002a18187980 */ /* 0x000f22000c101d00 */
[----:B------:R-:W-:-:S04]  /*182c0*/  IADD3 R32, P0, R20, 0x4800, RZ ;  /* 0x0000480014207810 */ /* 0x000fc80007f1e0ff */
[----:B------:R-:W-:-:S04]  /*182d0*/  LOP3.LUT R20, R32, 0x380, RZ, 0xc0, !PT ;  /* 0x0000038020147812 */ /* 0x000fc800078ec0ff */
[----:B--2---:R-:W-:Y:S02]  /*182e0*/  SHF.R.U64 R3, R20, 0x3, RZ ;  /* 0x0000000314037819 */ /* 0x004fe400000012ff */
[----:B------:R-:W-:Y:S02]  /*182f0*/  LEA.HI R45, R45, R46, RZ, 0x3 ;  /* 0x0000002e2d2d7211 */ /* 0x000fe400078f18ff */
[----:B------:R-:W-:Y:S01]  /*18300*/  LOP3.LUT R4, R3, R32, RZ, 0x3c, !PT ;  /* 0x0000002003047212 */ /* 0x000fe200078e3cff */
[----:B------:R-:W-:Y:S02]  /*18310*/  IMAD R3, R35, UR4, RZ ;  /* 0x0000000423037c24 */ /* 0x000fe4000f8e02ff */
[----:B------:R-:W2:Y:S01]  /*18320*/  @P2 LDC R35, c[0x0][0xbf0] ;  /* 0x0002fc00ff232b82 */ /* 0x000ea20000000800 */
[----:B------:R-:W-:Y:S01]  /*18330*/  LOP3.LUT R45, R45, 0xfffffff8, RZ, 0xc0, !PT ;  /* 0xfffffff82d2d7812 */ /* 0x000fe200078ec0ff */
[----:B------:R-:W-:Y:S02]  /*18340*/  IMAD.X R5, RZ, RZ, R21, P0 ;  /* 0x000000ffff057224 */ /* 0x000fe400000e0615 */
[----:B------:R-:W-:-:S02]  /*18350*/  IMAD R3, R34, UR5, R3 ;  /* 0x0000000522037c24 */ /* 0x000fc4000f8e0203 */
[----:B------:R-:W-:Y:S02]  /*18360*/  IMAD.IADD R45, R46, 0x1, -R45 ;  /* 0x000000012e2d7824 */ /* 0x000fe400078e0a2d */
[----:B------:R-:W-:Y:S01]  /*18370*/  IMAD.WIDE.U32 R20, R34, UR4, RZ ;  /* 0x0000000422147c25 */ /* 0x000fe2000f8e00ff */
[----:B------:R-:W-:Y:S01]  /*18380*/  ULDC.64 UR4, c[0x0][0xae8] ;  /* 0x0002ba0000047ab9 */ /* 0x000fe20000000a00 */
[----:B---3--:R-:W5:Y:S02]  /*18390*/  LD.E.128 R4, desc[UR42][R4.64] ;  /* 0x0000002a04047980 */ /* 0x008f64000c101d00 */
[----:B------:R-:W-:Y:S02]  /*183a0*/  IMAD R0, R45, 0x30, R40 ;  /* 0x000000302d007824 */ /* 0x000fe400078e0228 */
[----:B------:R-:W-:Y:S01]  /*183b0*/  IMAD.IADD R21, R21, 0x1, R3 ;  /* 0x0000000115157824 */ /* 0x000fe200078e0203 */
[----:B------:R-:W-:Y:S01]  /*183c0*/  @!PT LDS RZ, [RZ] ;  /* 0x00000000fffff984 */ /* 0x000fe20000000800 */
[----:B------:R-:W-:Y:S01]  /*183d0*/  @!PT LDS RZ, [RZ] ;  /* 0x00000000fffff984 */ /* 0x000fe20000000800 */
[----:B------:R-:W-:Y:S01]  /*183e0*/  @!PT LDS RZ, [RZ] ;  /* 0x00000000fffff984 */ /* 0x000fe20000000800 */
[----:B------:R-:W-:Y:S01]  /*183f0*/  @!PT LDS RZ, [RZ] ;  /* 0x00000000fffff984 */ /* 0x000fe20000000800 */
[----:B------:R3:W-:Y:S06]  /*18400*/  MEMBAR.ALL.CTA ;  /* 0x0000000000007992 */ /* 0x0007ec0000008000 */
[----:B---3--:R-:W3:Y:S01]  /*18410*/  FENCE.VIEW.ASYNC.S ;  /* 0x00000000000073c6 */ /* 0x008ee20000000000 */
[----:B------:R-:W-:-:S02]  /*18420*/  IMAD R3, R38, UR4, RZ ;  /* 0x0000000426037c24 */ /* 0x000fc4000f8e02ff */
[----:B------:R-:W-:Y:S02]  /*18430*/  IMAD.IADD R34, R42, 0x1, R0 ;  /* 0x000000012a227824 */ /* 0x000fe400078e0200 */
[C---:B------:R-:W-:Y:S02]  /*18440*/  IMAD R3, R44.reuse, UR5, R3 ;  /* 0x000000052c037c24 */ /* 0x040fe4000f8e0203 */
[----:B------:R-:W-:Y:S01]  /*18450*/  IMAD.WIDE.U32 R20, R44, UR4, R20 ;  /* 0x000000042c147c25 */ /* 0x000fe2000f8e0014 */
[----:B------:R-:W-:-:S03]  /*18460*/  ULDC.64 UR4, c[0x0][0xaf0] ;  /* 0x0002bc0000047ab9 */ /* 0x000fc60000000a00 */
[----:B-1----:R-:W-:-:S04]  /*18470*/  @P2 IMAD.HI.U32 R0, R34, R41, RZ ;  /* 0x0000002922002227 */ /* 0x002fc800078e00ff */
[----:B------:R-:W-:Y:S02]  /*18480*/  IMAD.IADD R21, R21, 0x1, R3 ;  /* 0x0000000115157824 */ /* 0x000fe400078e0203 */
[----:B------:R-:W-:Y:S01]  /*18490*/  IMAD.MOV.U32 R3, RZ, RZ, R34 ;  /* 0x000000ffff037224 */ /* 0x000fe200078e0022 */
[----:B--2---:R-:W-:Y:S01]  /*184a0*/  @P2 SHF.R.U32.HI R3, RZ, R35, R0 ;  /* 0x00000023ff032219 */ /* 0x004fe20000011600 */
        /* <DEDUP_REMOVED lines=19> */
[----:B------:R-:W-:Y:S01]  /*185e0*/  IMAD.IADD R3, R21, 0x1, R3 ;  /* 0x0000000115037824 */ /* 0x000fe200078e0203 */
[----:B------:R-:W-:-:S04]  /*185f0*/  ULDC UR4, c[0x0][0xac8] ;  /* 0x0002b20000047ab9 */ /* 0x000fc80000000800 */
[----:B------:R-:W-:Y:S02]  /*18600*/  LEA.HI.X R32, R20, UR5, R3, 0x1, P0 ;  /* 0x0000000514207c11 */ /* 0x000fe400080f0c03 */
[----:B---3--:R-:W1:Y:S01]  /*18610*/  SHFL.IDX PT, R20, R28, RZ, 0x181f ;  /* 0x00181fff1c147589 */ /* 0x008e6200000e0000 */
[----:B------:R-:W-:-:S03]  /*18620*/  IMAD.IADD R38, R40, 0x1, R42 ;  /* 0x0000000128267824 */ /* 0x000fc600078e022a */
[----:B------:R-:W2:Y:S01]  /*18630*/  SHFL.IDX PT, R34, R28, 0x1, 0x181f ;  /* 0x00381f001c227f89 */ /* 0x000ea200000e0000 */
[----:B------:R-:W-:-:S03]  /*18640*/  ISETP.GE.AND P0, PT, R43, UR4, PT ;  /* 0x000000042b007c0c */ /* 0x000fc6000bf06270 */
[----:B------:R-:W3:Y:S04]  /*18650*/  SHFL.IDX PT, R36, R32, RZ, 0x181f ;  /* 0x00181fff20247589 */ /* 0x000ee800000e0000 */
[----:B------:R-:W0:Y:S01]  /*18660*/  SHFL.IDX PT, R37, R28, 0x2, 0x181f ;  /* 0x00581f001c257f89 */ /* 0x000e2200000e0000 */
[----:B------:R-:W-:-:S03]  /*18670*/  VIADD R0, R38, 0x30 ;  /* 0x0000003026007836 */ /* 0x000fc60000000000 */
[----:B------:R-:W0:Y:S01]  /*18680*/  SHFL.IDX PT, R40, R32, 0x1, 0x181f ;  /* 0x00381f0020287f89 */ /* 0x000e2200000e0000 */
[CC--:B------:R-:W-:Y:S01]  /*18690*/  ISETP.GE.OR P3, PT, R38.reuse, R39.reuse, P0 ;  /* 0x000000272600720c */ /* 0x0c0fe20000766670 */
[----:B------:R-:W-:Y:S02]  /*186a0*/  VIADD R3, R38, 0x60 ;  /* 0x0000006026037836 */ /* 0x000fe40000000000 */
[----:B------:R-:W0:Y:S01]  /*186b0*/  SHFL.IDX PT, R42, R32, 0x2, 0x181f ;  /* 0x00581f00202a7f89 */ /* 0x000e2200000e0000 */
[-C--:B------:R-:W-:Y:S02]  /*186c0*/  ISETP.GE.OR P2, PT, R0, R39.reuse, P0 ;  /* 0x000000270000720c */ /* 0x080fe40000746670 */
[----:B------:R-:W-:Y:S01]  /*186d0*/  ISETP.GE.OR P1, PT, R3, R39, P0 ;  /* 0x000000270300720c */ /* 0x000fe20000726670 */
[----:B------:R-:W-:-:S06]  /*186e0*/  VIADD R0, R2, 0x16820 ;  /* 0x0001682002007836 */ /* 0x000fcc0000000000 */
[----:B-1----:R-:W-:-:S04]  /*186f0*/  @!P3 LEA R20, P5, R43, R20, 0x1 ;  /* 0x000000142b14b211 */ /* 0x002fc800078a08ff */
[C---:B--2---:R-:W-:Y:S02]  /*18700*/  @!P2 LEA R34, P4, R43.reuse, R34, 0x1 ;  /* 0x000000222b22a211 */ /* 0x044fe400078808ff */
[C-C-:B---3--:R-:W-:Y:S02]  /*18710*/  @!P3 LEA.HI.X R21, R43.reuse, R36, R33.reuse, 0x1, P5 ;  /* 0x000000242b15b211 */ /* 0x148fe400028f0c21 */
[C---:B0-----:R-:W-:Y:S02]  /*18720*/  @!P1 LEA R36, P5, R43.reuse, R37, 0x1 ;  /* 0x000000252b249211 */ /* 0x041fe400078a08ff */
[----:B------:R-:W-:Y:S02]  /*18730*/  PRMT R0, RZ, 0x654, R0 ;  /* 0x00000654ff007816 */ /* 0x000fe40000000000 */
[C-C-:B------:R-:W-:Y:S02]  /*18740*/  @!P2 LEA.HI.X R35, R43.reuse, R40, R33.reuse, 0x1, P4 ;  /* 0x000000282b23a211 */ /* 0x140fe400020f0c21 */
[----:B------:R-:W-:Y:S01]  /*18750*/  @!P1 LEA.HI.X R37, R43, R42, R33, 0x1, P5 ;  /* 0x0000002a2b259211 */ /* 0x000fe200028f0c21 */
[----:B------:R0:W-:Y:S02]  /*18760*/  SYNCS.ARRIVE.TRANS64.RED.A1T0 RZ, [R0+URZ], RZ ;  /* 0x000000ff00ff79a7 */ /* 0x0001e4000810043f */
[----:B0-----:R-:W-:-:S05]  /*18770*/  VIADD R0, R38, 0x90 ;  /* 0x0000009026007836 */ /* 0x001fca0000000000 */
[----:B------:R-:W-:Y:S01]  /*18780*/  ISETP.GE.OR P0, PT, R0, R39, P0 ;  /* 0x000000270000720c */ /* 0x000fe20000706670 */
[----:B------:R-:W2:Y:S04]  /*18790*/  SHFL.IDX PT, R28, R28, 0x3, 0x181f ;  /* 0x00781f001c1c7f89 */ /* 0x000ea800000e0000 */
[----:B------:R-:W3:Y:S04]  /*187a0*/  SHFL.IDX PT, R32, R32, 0x3, 0x181f ;  /* 0x00781f0020207f89 */ /* 0x000ee800000e0000 */
[----:B----4-:R4:W-:Y:S04]  /*187b0*/  @!P3 ST.E.128 desc[UR42][R20.64], R8 ;  /* 0x000000081400b985 */ /* 0x0109e8000c101d2a */
[----:B------:R4:W-:Y:S04]  /*187c0*/  @!P2 ST.E.128 desc[UR42][R34.64], R12 ;  /* 0x0000000c2200a985 */ /* 0x0009e8000c101d2a */
[----:B------:R4:W-:Y:S01]  /*187d0*/  @!P1 ST.E.128 desc[UR42][R36.64], R24 ;  /* 0x0000001824009985 */ /* 0x0009e2000c101d2a */
[----:B--23--:R-:W-:Y:S05]  /*187e0*/  @P0 BRA `(.L_x_1757) ;  /* 0x00000008007c0947 */ /* 0x00cfea0003800000 */
[----:B----4-:R-:W-:-:S04]  /*187f0*/  LEA R8, P0, R43, R28, 0x1 ;  /* 0x0000001c2b087211 */ /* 0x010fc800078008ff */
[----:B------:R-:W-:-:S05]  /*18800*/  LEA.HI.X R9, R43, R32, R33, 0x1, P0 ;  /* 0x000000202b097211 */ /* 0x000fca00000f0c21 */
[----:B-----5:R2:W-:Y:S01]  /*18810*/  ST.E.128 desc[UR42][R8.64], R4 ;  /* 0x0000000408007985 */ /* 0x0205e2000c101d2a */
[----:B------:R-:W-:Y:S05]  /*18820*/  BRA `(.L_x_1757) ;  /* 0x00000008006c7947 */ /* 0x000fea0003800000 */
.L_x_1755:
[----:B------:R-:W3:Y:S01]  /*18830*/  LDL R11, [R1+0x4c] ;  /* 0x00004c00010b7983 */ /* 0x000ee20000100800 */
[----:B------:R-:W-:Y:S01]  /*18840*/  ULDC.64 UR4, c[0x0][0xc00] ;  /* 0x0003000000047ab9 */ /* 0x000fe20000000a00 */
[----:B------:R-:W3:Y:S01]  /*18850*/  LDC.64 R4, c[0x0][0xc00] ;  /* 0x00030000ff047b82 */ /* 0x000ee20000000a00 */
[----:B------:R-:W-:Y:S01]  /*18860*/  ISETP.NE.U32.AND P0, PT, RZ, UR4, PT ;  /* 0x00000004ff007c0c */ /* 0x000fe2000bf05070 */
[----:B------:R-:W-:-:S03]  /*18870*/  IMAD.MOV.U32 R0, RZ, RZ, RZ ;  /* 0x000000ffff007224 */ /* 0x000fc600078e00ff */
[----:B------:R-:W-:Y:S01]  /*18880*/  ISETP.NE.AND.EX P0, PT, RZ, UR5, PT, P0 ;  /* 0x00000005ff007c0c */ /* 0x000fe2000bf05300 */
[----:B------:R-:W-:Y:S02]  /*18890*/  ULDC.64 UR4, c[0x0][0xc08] ;  /* 0x0003020000047ab9 */ /* 0x000fe40000000a00 */
[----:B------:R-:W-:Y:S01]  /*188a0*/  ISETP.NE.U32.AND P1, PT, RZ, UR4, PT ;  /* 0x00000004ff007c0c */ /* 0x000fe2000bf25070 */
[----:B------:R-:W4:Y:S03]  /*188b0*/  LDC R25, c[0x0][0xbe8] ;  /* 0x0002fa00ff197b82 */ /* 0x000f260000000800 */
[----:B------:R-:W-:-:S13]  /*188c0*/  ISETP.NE.AND.EX P1, PT, RZ, UR5, PT, P1 ;  /* 0x00000005ff007c0c */ /* 0x000fda000bf25310 */
[----:B------:R-:W2:Y:S01]  /*188d0*/  @P1 LDC.64 R6, c[0x0][0xc08] ;  /* 0x00030200ff061b82 */ /* 0x000ea20000000a00 */
[----:B------:R-:W-:Y:S02]  /*188e0*/  ULDC UR4, c[0x0][0xa88] ;  /* 0x0002a20000047ab9 */ /* 0x000fe40000000800 */
[----:B------:R-:W-:Y:S01]  /*188f0*/  IMAD.U32 R8, RZ, RZ, UR4 ;  /* 0x00000004ff087e24 */ /* 0x000fe2000f8e00ff */
[----:B------:R-:W0:Y:S01]  /*18900*/  S2R R10, SR_TID.X ;  /* 0x00000000000a7919 */ /* 0x000e220000002100 */
[----:B---3--:R-:W-:-:S04]  /*18910*/  IMAD.WIDE R4, R11, 0x4, R4 ;  /* 0x000000040b047825 */ /* 0x008fc800078e0204 */
[----:B--2---:R-:W-:Y:S01]  /*18920*/  @P1 IMAD.WIDE R6, R11, 0x4, R6 ;  /* 0x000000040b061825 */ /* 0x004fe200078e0206 */
[----:B------:R2:W5:Y:S04]  /*18930*/  @P0 LDG.E R0, desc[UR42][R4.64] ;  /* 0x0000002a04000981 */ /* 0x000568000c1e1900 */
[----:B------:R2:W5:Y:S01]  /*18940*/  @P1 LDG.E R8, desc[UR42][R6.64] ;  /* 0x0000002a06081981 */ /* 0x000562000c1e1900 */
[----:B----4-:R-:W-:Y:S01]  /*18950*/  ISETP.NE.AND P2, PT, R25, 0x1, PT ;  /* 0x000000011900780c */ /* 0x010fe20003f45270 */
[----:B0-----:R-:W-:Y:S01]  /*18960*/  VIADD R32, R10, 0xffffff80 ;  /* 0xffffff800a207836 */ /* 0x001fe20000000000 */
[----:B------:R-:W-:-:S04]  /*18970*/  SHF.R.S32.HI R9, RZ, 0x1f, R11 ;  /* 0x0000001fff097819 */ /* 0x000fc8000001140b */
[----:B------:R-:W-:-:S07]  /*18980*/  ISETP.GE.AND P3, PT, R32, 0xc0, PT ;  /* 0x000000c02000780c */ /* 0x000fce0003f66270 */
[----:B------:R-:W0:Y:S08]  /*18990*/  @P2 LDC R20, c[0x0][0xbec] ;  /* 0x0002fb00ff142b82 */ /* 0x000e300000000800 */
[----:B------:R-:W3:Y:S01]  /*189a0*/  @P2 LDC R27, c[0x0][0xbf0] ;  /* 0x0002fc00ff1b2b82 */ /* 0x000ee20000000800 */
[----:B--2---:R-:W-:Y:S05]  /*189b0*/  @P1 BRA `(.L_x_1758) ;  /* 0x0000000000101947 */ /* 0x004fea0003800000 */
[----:B------:R-:W-:Y:S05]  /*189c0*/  @!P0 BRA `(.L_x_1758) ;  /* 0x00000000000c8947 */ /* 0x000fea0003800000 */
[----:B------:R-:W2:Y:S04]  /*189d0*/  LDG.E R3, desc[UR42][R4.64] ;  /* 0x0000002a04037981 */ /* 0x000ea8000c1e1900 */
[----:B-----5:R-:W2:Y:S02]  /*189e0*/  LDG.E R8, desc[UR42][R4.64+0x4] ;  /* 0x0000042a04087981 */ /* 0x020ea4000c1e1900 */
[----:B--2---:R-:W-:-:S07]  /*189f0*/  IMAD.IADD R8, R8, 0x1, -R3 ;  /* 0x0000000108087824 */ /* 0x004fce00078e0a03 */
.L_x_1758:
[----:B-----5:R-:W2:Y:S04]  /*18a00*/  LDL R24, [R1+0x48] ;  /* 0x0000480001187983 */ /* 0x020ea80000100800 */
[----:B-1----:R1:W5:Y:S01]  /*18a10*/  LDL R28, [R1+0x20] ;  /* 0x00002000011c7983 */ /* 0x0023620000100800 */
[----:B------:R-:W-:Y:S01]  /*18a20*/  BSSY B1, `(.L_x_1759) ;  /* 0x000002c000017945 */ /* 0x000fe20003800000 */
[----:B------:R-:W-:Y:S02]  /*18a30*/  SEL R13, R11, RZ, !P0 ;  /* 0x000000ff0b0d7207 */ /* 0x000fe40004000000 */
[----:B------:R-:W-:Y:S02]  /*18a40*/  SEL R14, R9, RZ, !P0 ;  /* 0x000000ff090e7207 */ /* 0x000fe40004000000 */
[----:B------:R-:W-:-:S02]  /*18a50*/  SHF.R.S32.HI R11, RZ, 0x1f, R0 ;  /* 0x0000001fff0b7819 */ /* 0x000fc40000011400 */
[----:B--2---:R-:W-:Y:S01]  /*18a60*/  SHF.R.S32.HI R12, RZ, 0x1f, R24 ;  /* 0x0000001fff0c7819 */ /* 0x004fe20000011418 */
[----:B-1----:R-:W-:Y:S06]  /*18a70*/  @P3 BRA `(.L_x_1760) ;  /* 0x0000000000983947 */ /* 0x002fec0003800000 */
[----:B------:R-:W1:Y:S01]  /*18a80*/  LDC R9, c[0x0][0xbe8] ;  /* 0x0002fa00ff097b82 */ /* 0x000e620000000800 */
[----:B-----5:R-:W-:Y:S01]  /*18a90*/  IADD3 R10, R28, -0x80, R10 ;  /* 0xffffff801c0a7810 */ /* 0x020fe20007ffe00a */
[----:B-1----:R-:W-:-:S05]  /*18aa0*/  IMAD R3, R8, R9, RZ ;  /* 0x0000000908037224 */ /* 0x002fca00078e02ff */
[----:B------:R-:W-:-:S13]  /*18ab0*/  ISETP.GE.AND P0, PT, R10, R3, PT ;  /* 0x000000030a00720c */ /* 0x000fda0003f06270 */
[----:B------:R-:W-:Y:S05]  /*18ac0*/  @P0 BRA `(.L_x_1760) ;  /* 0x0000000000840947 */ /* 0x000fea0003800000 */
[----:B------:R-:W-:Y:S01]  /*18ad0*/  ISETP.NE.AND P0, PT, R9, 0x1, PT ;  /* 0x000000010900780c */ /* 0x000fe20003f05270 */
[----:B------:R-:W-:Y:S01]  /*18ae0*/  ULDC.64 UR4, c[0x0][0xb90] ;  /* 0x0002e40000047ab9 */ /* 0x000fe20000000a00 */
[----:B------:R-:W-:Y:S02]  /*18af0*/  IMAD.MOV.U32 R4, RZ, RZ, R0 ;  /* 0x000000ffff047224 */ /* 0x000fe400078e0000 */
[----:B------:R-:W-:Y:S02]  /*18b00*/  IMAD R7, R12, UR4, RZ ;  /* 0x000000040c077c24 */ /* 0x000fe4000f8e02ff */
[----:B------:R-:W-:Y:S02]  /*18b10*/  IMAD.MOV.U32 R5, RZ, RZ, R11 ;  /* 0x000000ffff057224 */ /* 0x000fe400078e000b */
[----:B------:R-:W-:Y:S02]  /*18b20*/  IMAD.MOV.U32 R3, RZ, RZ, R10 ;  /* 0x000000ffff037224 */ /* 0x000fe400078e000a */
[----:B------:R-:W-:-:S03]  /*18b30*/  IMAD.WIDE.U32 R4, R24, UR4, R4 ;  /* 0x0000000418047c25 */ /* 0x000fc6000f8e0004 */
[----:B------:R-:W1:Y:S01]  /*18b40*/  @P0 LDC R15, c[0x0][0xbec] ;  /* 0x0002fb00ff0f0b82 */ /* 0x000e620000000800 */
[----:B------:R-:W-:Y:S01]  /*18b50*/  IMAD R7, R24, UR5, R7 ;  /* 0x0000000518077c24 */ /* 0x000fe2000f8e0207 */
[----:B------:R-:W-:-:S03]  /*18b60*/  ULDC.64 UR4, c[0x0][0xb98] ;  /* 0x0002e60000047ab9 */ /* 0x000fc60000000a00 */
[----:B------:R-:W-:-:S03]  /*18b70*/  IMAD.IADD R5, R5, 0x1, R7 ;  /* 0x0000000105057824 */ /* 0x000fc600078e0207 */
[----:B------:R-:W2:Y:S01]  /*18b80*/  @P0 LDC R21, c[0x0][0xbf0] ;  /* 0x0002fc00ff150b82 */ /* 0x000ea20000000800 */
[----:B------:R-:W-:-:S04]  /*18b90*/  IMAD.WIDE.U32 R4, R13, UR4, R4 ;  /* 0x000000040d047c25 */ /* 0x000fc8000f8e0004 */
[----:B-1----:R-:W-:-:S05]  /*18ba0*/  @P0 IMAD.HI.U32 R6, R10, R15, RZ ;  /* 0x0000000f0a060227 */ /* 0x002fca00078e00ff */
[----:B--2---:R-:W-:Y:S01]  /*18bb0*/  @P0 SHF.R.U32.HI R3, RZ, R21, R6 ;  /* 0x00000015ff030219 */ /* 0x004fe20000011606 */
[----:B------:R-:W-:-:S03]  /*18bc0*/  IMAD R6, R14, UR4, RZ ;  /* 0x000000040e067c24 */ /* 0x000fc6000f8e02ff */
[----:B------:R-:W-:Y:S01]  /*18bd0*/  IADD3 R4, P0, R3, R4, RZ ;  /* 0x0000000403047210 */ /* 0x000fe20007f1e0ff */
[--C-:B------:R-:W-:Y:S02]  /*18be0*/  IMAD.MOV R7, RZ, RZ, -R3.reuse ;  /* 0x000000ffff077224 */ /* 0x100fe400078e0a03 */
        /* <DEDUP_REMOVED lines=15> */
.L_x_1760:
[----:B------:R-:W-:Y:S05]  /*18ce0*/  BSYNC B1 ;  /* 0x0000000000017941 */ /* 0x000fea0003800000 */
.L_x_1759:
[--C-:B-1----:R-:W-:Y:S01]  /*18cf0*/  SHF.R.S32.HI R6, RZ, 0x1f, R32.reuse ;  /* 0x0000001fff067819 */ /* 0x102fe20000011420 */
[----:B------:R-:W-:Y:S01]  /*18d00*/  ULDC.64 UR4, c[0x0][0xaa0] ;  /* 0x0002a80000047ab9 */ /* 0x000fe20000000a00 */
[----:B------:R-:W-:Y:S01]  /*18d10*/  SHF.R.S32.HI R26, RZ, 0x1f, R32 ;  /* 0x0000001fff1a7819 */ /* 0x000fe20000011420 */
[----:B------:R-:W-:Y:S01]  /*18d20*/  IMAD R3, R11, UR4, RZ ;  /* 0x000000040b037c24 */ /* 0x000fe2000f8e02ff */
[-C--:B------:R-:W-:Y:S01]  /*18d30*/  LEA.HI R6, R6, R32.reuse, RZ, 0x3 ;  /* 0x0000002006067211 */ /* 0x080fe200078f18ff */
[----:B------:R-:W-:Y:S01]  /*18d40*/  IMAD.WIDE.U32 R4, R0, UR4, RZ ;  /* 0x0000000400047c25 */ /* 0x000fe2000f8e00ff */
        /* <DEDUP_REMOVED lines=9> */
[----:B------:R-:W-:Y:S02]  /*18de0*/  IMAD R6, R12, UR4, RZ ;  /* 0x000000040c067c24 */ /* 0x000fe4000f8e02ff */
[----:B-----5:R-:W-:Y:S02]  /*18df0*/  IMAD.IADD R9, R28, 0x1, R0 ;  /* 0x000000011c097824 */ /* 0x020fe400078e0200 */
[----:B------:R-:W-:-:S02]  /*18e00*/  IMAD R7, R24, UR5, R6 ;  /* 0x0000000518077c24 */ /* 0x000fc4000f8e0206 */
[----:B0-----:R-:W-:-:S04]  /*18e10*/  @P2 IMAD.HI.U32 R0, R9, R20, RZ ;  /* 0x0000001409002227 */ /* 0x001fc800078e00ff */
[----:B------:R-:W-:Y:S01]  /*18e20*/  IMAD.WIDE.U32 R4, R24, UR4, R4 ;  /* 0x0000000418047c25 */ /* 0x000fe2000f8e0004 */
[----:B------:R-:W-:-:S03]  /*18e30*/  ULDC.64 UR4, c[0x0][0xaf0] ;  /* 0x0002bc0000047ab9 */ /* 0x000fc60000000a00 */
[----:B------:R-:W-:Y:S01]  /*18e40*/  IMAD.MOV.U32 R3, RZ, RZ, R9 ;  /* 0x000000ffff037224 */ /* 0x000fe200078e0009 */
[----:B---3--:R-:W-:Y:S01]  /*18e50*/  @P2 SHF.R.U32.HI R3, RZ, R27, R0 ;  /* 0x0000001bff032219 */ /* 0x008fe20000011600 */
[----:B------:R-:W-:Y:S02]  /*18e60*/  IMAD R6, R14, UR4, RZ ;  /* 0x000000040e067c24 */ /* 0x000fe4000f8e02ff */
[----:B------:R-:W-:Y:S01]  /*18e70*/  IMAD.IADD R5, R5, 0x1, R7 ;  /* 0x0000000105057824 */ /* 0x000fe200078e0207 */
[----:B------:R-:W-:Y:S01]  /*18e80*/  SHF.R.S32.HI R0, RZ, 0x1f, R3 ;  /* 0x0000001fff007819 */ /* 0x000fe20000011403 */
[C---:B------:R-:W-:Y:S02]  /*18e90*/  IMAD R7, R13.reuse, UR5, R6 ;  /* 0x000000050d077c24 */ /* 0x040fe4000f8e0206 */
[----:B------:R-:W-:Y:S01]  /*18ea0*/  IMAD.WIDE.U32 R4, R13, UR4, R4 ;  /* 0x000000040d047c25 */ /* 0x000fe2000f8e0004 */
[----:B------:R-:W-:-:S03]  /*18eb0*/  ULDC.64 UR4, c[0x0][0xae0] ;  /* 0x0002b80000047ab9 */ /* 0x000fc60000000a00 */
[----:B------:R-:W-:Y:S02]  /*18ec0*/  IMAD.MOV R6, RZ, RZ, -R3 ;  /* 0x000000ffff067224 */ /* 0x000fe400078e0a03 */
[----:B------:R-:W-:Y:S02]  /*18ed0*/  IMAD.IADD R5, R5, 0x1, R7 ;  /* 0x0000000105057824 */ /* 0x000fe400078e0207 */
        /* <DEDUP_REMOVED lines=8> */
[----:B------:R-:W-:Y:S01]  /*18f60*/  IMAD.WIDE.U32 R20, R7, UR4, R4 ;  /* 0x0000000407147c25 */ /* 0x000fe2000f8e0004 */
        /* <DEDUP_REMOVED lines=10> */
[----:B------:R-:W-:Y:S01]  /*19010*/  IMAD.IADD R24, R26, 0x1, R28 ;  /* 0x000000011a187824 */ /* 0x000fe200078e021c */
[----:B------:R-:W1:Y:S03]  /*19020*/  SHFL.IDX PT, R0, R20, RZ, 0x181f ;  /* 0x00181fff14007589 */ /* 0x000e6600000e0000 */
[C---:B------:R-:W-:Y:S01]  /*19030*/  VIADD R8, R24.reuse, 0x30 ;  /* 0x0000003018087836 */ /* 0x040fe20000000000 */
[----:B------:R-:W2:Y:S01]  /*19040*/  SHFL.IDX PT, R5, R7, 0x1, 0x181f ;  /* 0x00381f0007057f89 */ /* 0x000ea200000e0000 */
[C---:B------:R-:W-:Y:S01]  /*19050*/  ISETP.GE.OR P2, PT, R24.reuse, R21, P0 ;  /* 0x000000151800720c */ /* 0x040fe20000746670 */
[----:B------:R-:W-:-:S02]  /*19060*/  VIADD R10, R24, 0x60 ;  /* 0x00000060180a7836 */ /* 0x000fc40000000000 */
[----:B------:R-:W3:Y:S01]  /*19070*/  SHFL.IDX PT, R14, R7, 0x2, 0x181f ;  /* 0x00581f00070e7f89 */ /* 0x000ee200000e0000 */
[-C--:B------:R-:W-:Y:S02]  /*19080*/  ISETP.GE.OR P3, PT, R8, R21.reuse, P0 ;  /* 0x000000150800720c */ /* 0x080fe40000766670 */
[----:B------:R-:W-:Y:S01]  /*19090*/  ISETP.GE.OR P4, PT, R10, R21, P0 ;  /* 0x000000150a00720c */ /* 0x000fe20000786670 */
[----:B------:R-:W4:Y:S04]  /*190a0*/  SHFL.IDX PT, R4, R20, 0x1, 0x181f ;  /* 0x00381f0014047f89 */ /* 0x000f2800000e0000 */
[----:B------:R-:W5:Y:S02]  /*190b0*/  SHFL.IDX PT, R6, R20, 0x2, 0x181f ;  /* 0x00581f0014067f89 */ /* 0x000f6400000e0000 */
[----:B0-----:R-:W-:-:S04]  /*190c0*/  @!P2 LEA R10, P5, R43, R3, 0x1 ;  /* 0x000000032b0aa211 */ /* 0x001fc800078a08ff */
[C---:B-1----:R-:W-:Y:S02]  /*190d0*/  @!P2 LEA.HI.X R3, R43.reuse, R0, R33, 0x1, P5 ;  /* 0x000000002b03a211 */ /* 0x042fe400028f0c21 */
[----:B------:R0:W1:Y:S01]  /*190e0*/  SHFL.IDX PT, R0, R20, 0x3, 0x181f ;  /* 0x00781f0014007f89 */ /* 0x00006200000e0000 */
[C---:B--2---:R-:W-:Y:S02]  /*190f0*/  @!P3 LEA R8, P1, R43.reuse, R5, 0x1 ;  /* 0x000000052b08b211 */ /* 0x044fe400078208ff */
[----:B------:R-:W-:Y:S01]  /*19100*/  @!P2 IMAD.MOV.U32 R11, RZ, RZ, R3 ;  /* 0x000000ffff0ba224 */ /* 0x000fe200078e0003 */
[----:B---3--:R-:W-:-:S04]  /*19110*/  @!P4 LEA R25, P5, R43, R14, 0x1 ;  /* 0x0000000e2b19c211 */ /* 0x008fc800078a08ff */
[----:B------:R0:W-:Y:S01]  /*19120*/  @!P2 ST.E.128 desc[UR42][R10.64], RZ ;  /* 0x000000ff0a00a985 */ /* 0x0001e2000c101d2a */
[C---:B----4-:R-:W-:Y:S01]  /*19130*/  @!P3 LEA.HI.X R9, R43.reuse, R4, R33, 0x1, P1 ;  /* 0x000000042b09b211 */ /* 0x050fe200008f0c21 */
[----:B------:R-:W-:Y:S02]  /*19140*/  @!P4 IMAD.MOV.U32 R4, RZ, RZ, R25 ;  /* 0x000000ffff04c224 */ /* 0x000fe400078e0019 */
[----:B------:R0:W2:Y:S01]  /*19150*/  SHFL.IDX PT, R14, R7, 0x3, 0x181f ;  /* 0x00781f00070e7f89 */ /* 0x0000a200000e0000 */
[----:B-----5:R-:W-:-:S03]  /*19160*/  @!P4 LEA.HI.X R5, R43, R6, R33, 0x1, P5 ;  /* 0x000000062b05c211 */ /* 0x020fc600028f0c21 */
[----:B------:R0:W-:Y:S04]  /*19170*/  @!P3 ST.E.128 desc[UR42][R8.64], RZ ;  /* 0x000000ff0800b985 */ /* 0x0001e8000c101d2a */
[----:B------:R0:W-:Y:S02]  /*19180*/  @!P4 ST.E.128 desc[UR42][R4.64], RZ ;  /* 0x000000ff0400c985 */ /* 0x0001e4000c101d2a */
.L_x_1956:
[----:B------:R-:W-:-:S05]  /*19190*/  VIADD R24, R24, 0x90 ;  /* 0x0000009018187836 */ /* 0x000fca0000000000 */
[----:B------:R-:W-:-:S13]  /*191a0*/  ISETP.GE.OR P0, PT, R24, R21, P0 ;  /* 0x000000151800720c */ /* 0x000fda0000706670 */
[----:B--2---:R-:W-:-:S04]  /*191b0*/  @!P0 LEA R14, P1, R43, R14, 0x1 ;  /* 0x0000000e2b0e8211 */ /* 0x004fc800078208ff */
[----:B-1----:R-:W-:-:S05]  /*191c0*/  @!P0 LEA.HI.X R15, R43, R0, R33, 0x1, P1 ;  /* 0x000000002b0f8211 */ /* 0x002fca00008f0c21 */
[----:B------:R1:W-:Y:S04]  /*191d0*/  @!P0 ST.E.128 desc[UR42][R14.64], RZ ;  /* 0x000000ff0e008985 */ /* 0x0003e8000c101d2a */
.L_x_1757:
[----:B------:R-:W-:Y:S05]  /*191e0*/  BSYNC B0 ;  /* 0x0000000000007941 */ /* 0x000fea0003800000 */
.L_x_1754:
[----:B------:R-:W-:Y:S02]  /*191f0*/  ULDC UR4, c[0x0][0xc3c] ;  /* 0x00030f0000047ab9 */ /* 0x000fe40000000800 */
[----:B------:R-:W-:-:S13]  /*19200*/  ISETP.GE.AND P0, PT, R31, UR4, PT ;  /* 0x000000041f007c0c */ /* 0x000fda000bf06270 */
[----:B------:R-:W-:Y:S05]  /*19210*/  @!P0 BRA `(.L_x_1762) ;  /* 0xfffffe7c00888947 */ /* 0x000fea000383ffff */
[----:B------:R-:W-:Y:S05]  /*19220*/  BRA `(.L_x_1556) ;  /* 0x0000007000987947 */ /* 0x000fea0003800000 */
.L_x_1554:
[----:B------:R-:W-:-:S08]  /*19230*/  NOP ;  /* 0x0000000000007918 */ /* 0x000fd00000000000 */
[----:B------:R-:W0:-:S00]  /*19240*/  USETMAXREG.DEALLOC.CTAPOOL 0x20 ;  /* 0x00000020000079c8 */ /* 0x000e0000080e0500 */
[----:B0-----:R-:W-:Y:S02]  /*19250*/  LOP3.LUT R0, R0, 0x3, RZ, 0xc0, !PT ;  /* 0x0000000300007812 */ /* 0x001fe400078ec0ff */
[----:B------:R-:W-:-:S04]  /*19260*/  LOP3.LUT R23, R23, 0xfffffffb, RZ, 0xc0, !PT ;  /* 0xfffffffb17177812 */ /* 0x000fc800078ec0ff */
[----:B------:R-:W0:Y:S02]  /*19270*/  SHFL.IDX PT, R0, R0, RZ, 0x1f ;  /* 0x00001fff00007589 */ /* 0x000e2400000e0000 */
[----:B0-----:R-:W-:Y:S01]  /*19280*/  ISETP.NE.AND P0, PT, R0, RZ, PT ;  /* 0x000000ff0000720c */ /* 0x001fe20003f05270 */
[----:B------:R-:W-:-:S12]  /*19290*/  IMAD.MOV.U32 R0, RZ, RZ, RZ ;  /* 0x000000ffff007224 */ /* 0x000fd800078e00ff */
[----:B------:R-:W-:Y:S01]  /*192a0*/  @P0 LOP3.LUT R23, R23, 0x4, RZ, 0xfc, !PT ;  /* 0x0000000417170812 */ /* 0x000fe200078efcff */
[----:B------:R-:W-:Y:S06]  /*192b0*/  @!P0 BRA `(.L_x_1763) ;  /* 0x00000000001c8947 */ /* 0x000fec0003800000 */
[----:B------:R-:W0:Y:S08]  /*192c0*/  S2UR UR5, SR_CgaCtaId ;  /* 0x00000000000579c3 */ /* 0x000e300000008800 */
[----:B------:R-:W-:Y:S06]  /*192d0*/  BAR.SYNC.DEFER_BLOCKING 0x5, 0x200 ;  /* 0x0148000000007b1d */ /* 0x000fec0000010000 */
[----:B------:R-:W-:-:S02]  /*192e0*/  UMOV UR4, 0x400 ;  /* 0x0000040000047882 */ /* 0x000fc40000000000 */
[----:B0-----:R-:W-:-:S09]  /*192f0*/  ULEA UR4, UR5, UR4, 0x18 ;  /* 0x0000000405047291 */ /* 0x001fd2000f8ec03f */
[----:B------:R-:W1:Y:S01]  /*19300*/  LDS.128 R16, [UR4+0x168d0] ;  /* 0x0168d004ff107984 */ /* 0x000e620008000c00 */
[----:B------:R-:W-:Y:S06]  /*19310*/  BAR.ARV 0x4, 0x200 ;  /* 0x0108000000007b1d */ /* 0x000fec0000002000 */
[----:B------:R-:W-:Y:S05]  /*19320*/  BRA `(.L_x_1764) ;  /* 0x0000000800907947 */ /* 0x000fea0003800000 */
.L_x_1763:
[----:B------:R-:W0:Y:S01]  /*19330*/  S2R R2, SR_TID.X ;  /* 0x0000000000027919 */ /* 0x000e220000002100 */
        /* <DEDUP_REMOVED lines=41> */
.L_x_1769:
[----:B------:R-:W-:Y:S01]  /*195d0*/  UIADD3 UR4, UR4, 0x1f, URZ ;  /* 0x0000001f04047890 */ /* 0x000fe2000fffe03f */
[----:B------:R-:W-:-:S05]  /*195e0*/  IMAD.U32 R19, RZ, RZ, UR7 ;  /* 0x00000007ff137e24 */ /* 0x000fca000f8e00ff */
        /* <DEDUP_REMOVED lines=10> */
.L_x_1768:
[----:B------:R-:W-:Y:S05]  /*19690*/  BSYNC B0 ;  /* 0x0000000000007941 */ /* 0x000fea0003800000 */
.L_x_1767:
        /* <DEDUP_REMOVED lines=21> */
.L_x_1765:
        /* <DEDUP_REMOVED lines=16> */
[----:B------:R-:W0:Y:S02]  /*198f0*/  F2I.FTZ.U32.TRUNC.NTZ R3, R11 ;  /* 0x0000000b00037305 */ /* 0x000e24000021f000 */
[----:B0-----:R-:W-:Y:S01]  /*19900*/  IMAD.MOV R11, RZ, RZ, -R3 ;  /* 0x000000ffff0b7224 */ /* 0x001fe200078e0a03 */
[----:B------:R-:W-:Y:S06]  /*19910*/  @!P0 BRA `(.L_x_1770) ;  /* 0x0000000000088947 */ /* 0x000fec0003800000 */
[----:B------:R-:W-:-:S05]  /*19920*/  VIADD R9, R15, 0xffffffff ;  /* 0xffffffff0f097836 */ /* 0x000fca0000000000 */
[----:B------:R0:W1:Y:S02]  /*19930*/  SHFL.IDX PT, R16, R6, R9, 0x1f ;  /* 0x00001f0906107589 */ /* 0x00006400000e0000 */
.L_x_1770:
[----:B-1----:R-:W-:Y:S01]  /*19940*/  IMAD R16, R16, UR5, R13 ;  /* 0x0000000510107c24 */ /* 0x002fe2000f8e020d */
[----:B------:R-:W-:Y:S01]  /*19950*/  IABS R10, R4 ;  /* 0x00000004000a7213 */ /* 0x000fe20000000000 */
[----:B------:R-:W-:Y:S02]  /*19960*/  IMAD R11, R11, R8, RZ ;  /* 0x000000080b0b7224 */ /* 0x000fe400078e02ff */
[----:B------:R-:W-:Y:S01]  /*19970*/  IMAD.MOV.U32 R2, RZ, RZ, RZ ;  /* 0x000000ffff027224 */ /* 0x000fe200078e00ff */
[----:B0-----:R-:W-:Y:S01]  /*19980*/  IADD3 R9, -R16, UR6, RZ ;  /* 0x0000000610097c10 */ /* 0x001fe2000fffe1ff */
[----:B------:R-:W-:Y:S02]  /*19990*/  IMAD.MOV R10, RZ, RZ, -R10 ;  /* 0x000000ffff0a7224 */ /* 0x000fe400078e0a0a */
[----:B------:R-:W-:Y:S01]  /*199a0*/  IMAD.HI.U32 R2, R3, R11, R2 ;  /* 0x0000000b03027227 */ /* 0x000fe200078e0002 */
[----:B------:R-:W-:-:S05]  /*199b0*/  IABS R6, R9 ;  /* 0x0000000900067213 */ /* 0x000fca0000000000 */
        /* <DEDUP_REMOVED lines=27> */
[----:B------:R-:W-:Y:S01]  /*19b70*/  IMAD R9, R11, R8, RZ ;  /* 0x000000080b097224 */ /* 0x000fe200078e02ff */
[----:B------:R-:W-:-:S03]  /*19b80*/  IABS R11, R4 ;  /* 0x00000004000b7213 */ /* 0x000fc60000000000 */
[----:B------:R-:W-:-:S04]  /*19b90*/  IMAD.HI.U32 R2, R3, R9, R2 ;  /* 0x0000000903027227 */ /* 0x000fc800078e0002 */
[----:B------:R-:W-:Y:S02]  /*19ba0*/  IMAD.MOV.U32 R9, RZ, RZ, R11 ;  /* 0x000000ffff097224 */ /* 0x000fe400078e000b */
        /* <DEDUP_REMOVED lines=19> */
.L_x_1766:
[----:B------:R-:W-:Y:S02]  /*19ce0*/  IMAD.MOV.U32 R17, RZ, RZ, RZ ;  /* 0x000000ffff117224 */ /* 0x000fe400078e00ff */
[----:B------:R-:W-:Y:S02]  /*19cf0*/  IMAD.U32 R16, RZ, RZ, UR6 ;  /* 0x00000006ff107e24 */ /* 0x000fe4000f8e00ff */
[----:B------:R-:W-:-:S07]  /*19d00*/  IMAD.MOV.U32 R18, RZ, RZ, RZ ;  /* 0x000000ffff127224 */ /* 0x000fce00078e00ff */
.L_x_1771:
[----:B------:R-:W-:-:S13]  /*19d10*/  ISETP.NE.AND P0, PT, R5, RZ, PT ;  /* 0x000000ff0500720c */ /* 0x000fda0003f05270 */
[----:B------:R-:W0:Y:S01]  /*19d20*/  @!P0 S2R R3, SR_CgaCtaId ;  /* 0x0000000000038919 */ /* 0x000e220000008800 */
[----:B------:R-:W-:-:S04]  /*19d30*/  @!P0 MOV R0, 0x400 ;  /* 0x0000040000008802 */ /* 0x000fc80000000f00 */
[----:B0-----:R-:W-:-:S05]  /*19d40*/  @!P0 LEA R0, R3, R0, 0x18 ;  /* 0x0000000003008211 */ /* 0x001fca00078ec0ff */
[----:B------:R0:W-:Y:S01]  /*19d50*/  @!P0 STS.128 [R0+0x168d0], R16 ;  /* 0x0168d01000008388 */ /* 0x0001e20000000c00 */
[----:B------:R-:W-:Y:S06]  /*19d60*/  BAR.ARV 0x5, 0x200 ;  /* 0x0148000000007b1d */ /* 0x000fec0000002000 */
.L_x_1764:
        /* <DEDUP_REMOVED lines=10> */
[----:B------:R-:W-:Y:S01]  /*19e10*/  STL [R1+0x44], RZ ;  /* 0x000044ff01007387 */ /* 0x000fe20000100800 */
[----:B------:R-:W-:Y:S01]  /*19e20*/  IMAD.MOV.U32 R27, RZ, RZ, RZ ;  /* 0x000000ffff1b7224 */ /* 0x000fe200078e00ff */
[----:B------:R-:W-:Y:S01]  /*19e30*/  ULDC.64 UR40, c[0x0][0x198] ;  /* 0x0000660000287ab9 */ /* 0x000fe20000000a00 */
[----:B------:R-:W-:Y:S01]  /*19e40*/  IMAD.MOV.U32 R25, RZ, RZ, RZ ;  /* 0x000000ffff197224 */ /* 0x000fe200078e00ff */
[----:B------:R-:W-:Y:S01]  /*19e50*/  ULOP3.LUT UR38, UR37, 0x2, URZ, 0xfc, !UPT ;  /* 0x0000000225267892 */ /* 0x000fe2000f8efc3f */
[----:B------:R-:W-:Y:S01]  /*19e60*/  IMAD.MOV.U32 R29, RZ, RZ, 0x1 ;  /* 0x00000001ff1d7424 */ /* 0x000fe200078e00ff */
[----:B------:R-:W-:Y:S01]  /*19e70*/  ULDC UR36, c[0x0][0xc] ;  /* 0x0000030000247ab9 */ /* 0x000fe20000000800 */
[----:B--2---:R-:W-:-:S06]  /*19e80*/  ULEA UR4, UR5, UR4, 0x18 ;  /* 0x0000000405047291 */ /* 0x004fcc000f8ec03f */
[----:B------:R-:W-:Y:S01]  /*19e90*/  IMAD.U32 R22, RZ, RZ, UR4 ;  /* 0x00000004ff167e24 */ /* 0x000fe2000f8e00ff */
[C---:B-1----:R-:W-:Y:S01]  /*19ea0*/  LOP3.LUT R5, R6.reuse, 0x7f, RZ, 0xc0, !PT ;  /* 0x0000007f06057812 */ /* 0x042fe200078ec0ff */
[----:B0-----:R-:W-:-:S04]  /*19eb0*/  IMAD.SHL.U32 R0, R6, 0x8, RZ ;  /* 0x0000000806007824 */ /* 0x001fc800078e00ff */
[----:B------:R-:W-:Y:S01]  /*19ec0*/  IMAD.SHL.U32 R3, R5, 0x8, RZ ;  /* 0x0000000805037824 */ /* 0x000fe200078e00ff */
[----:B------:R-:W-:Y:S01]  /*19ed0*/  LOP3.LUT R2, R0, 0x1f8, RZ, 0xc0, !PT ;  /* 0x000001f800027812 */ /* 0x000fe200078ec0ff */
[----:B------:R-:W-:-:S03]  /*19ee0*/  IMAD.MOV.U32 R0, RZ, RZ, 0x1 ;  /* 0x00000001ff007424 */ /* 0x000fc600078e00ff */
[----:B------:R-:W-:Y:S02]  /*19ef0*/  LOP3.LUT R2, R2, 0x38, R6, 0x78, !PT ;  /* 0x0000003802027812 */ /* 0x000fe400078e7806 */
[----:B------:R0:W-:Y:S02]  /*19f00*/  STL [R1], R0 ;  /* 0x0000000001007387 */ /* 0x0001e40000100800 */
[----:B------:R-:W-:Y:S01]  /*19f10*/  LOP3.LUT R4, R2, 0x200, R3, 0xf8, !PT ;  /* 0x0000020002047812 */ /* 0x000fe200078ef803 */
[----:B------:R-:W-:Y:S01]  /*19f20*/  IMAD.SHL.U32 R2, R6, 0x10, RZ ;  /* 0x0000001006027824 */ /* 0x000fe200078e00ff */
[----:B------:R-:W-:-:S04]  /*19f30*/  SHF.R.U32.HI R3, RZ, 0x3, R5 ;  /* 0x00000003ff037819 */ /* 0x000fc80000011605 */
[----:B------:R-:W-:Y:S01]  /*19f40*/  LOP3.LUT R2, R2, 0x70, RZ, 0xc0, !PT ;  /* 0x0000007002027812 */ /* 0x000fe200078ec0ff */
[----:B0-----:R-:W-:-:S03]  /*19f50*/  IMAD R0, R4, 0x2, R22 ;  /* 0x0000000204007824 */ /* 0x001fc600078e0216 */
[----:B------:R-:W-:Y:S02]  /*19f60*/  LOP3.LUT R2, R3, R2, RZ, 0xfc, !PT ;  /* 0x0000000203027212 */ /* 0x000fe400078efcff */
[----:B------:R0:W-:Y:S05]  /*19f70*/  STL [R1+0x28], R0 ;  /* 0x0000280001007387 */ /* 0x0001ea0000100800 */
.L_x_1881:
[----:B------:R-:W-:Y:S05]  /*19f80*/  YIELD ;  /* 0x0000000000007946 */ /* 0x000fea0003800000 */
[----:B------:R-:W-:Y:S01]  /*19f90*/  ULDC.64 UR4, c[0x0][0xa28] ;  /* 0x00028a0000047ab9 */ /* 0x000fe20000000a00 */
[----:B------:R-:W-:Y:S01]  /*19fa0*/  IMAD.MOV.U32 R10, RZ, RZ, RZ ;  /* 0x000000ffff0a7224 */ /* 0x000fe200078e00ff */
[----:B------:R-:W-:Y:S01]  /*19fb0*/  ISETP.NE.U32.AND P0, PT, RZ, UR4, PT ;  /* 0x00000004ff007c0c */ /* 0x000fe2000bf05070 */
[----:B-1----:R-:W1:Y:S01]  /*19fc0*/  LDC.64 R4, c[0x0][0xa00] ;  /* 0x00028000ff047b82 */ /* 0x002e620000000a00 */
[----:B------:R-:W-:Y:S01]  /*19fd0*/  IMAD.MOV.U32 R8, RZ, RZ, RZ ;  /* 0x000000ffff087224 */ /* 0x000fe200078e00ff */
[----:B------:R-:W-:Y:S01]  /*19fe0*/  ULDC.64 UR6, c[0x0][0xa10] ;  /* 0x0002840000067ab9 */ /* 0x000fe20000000a00 */
[----:B------:R-:W-:Y:S01]  /*19ff0*/  ISETP.NE.AND.EX P0, PT, RZ, UR5, PT, P0 ;  /* 0x00000005ff007c0c */ /* 0x000fe2000bf05300 */
[----:B------:R-:W-:-:S12]  /*1a000*/  ULDC.64 UR4, c[0x0][0xa18] ;  /* 0x0002860000047ab9 */ /* 0x000fd80000000a00 */
[----:B--2---:R-:W2:Y:S02]  /*1a010*/  @P0 LDC.64 R2, c[0x0][0xa28] ;  /* 0x00028a00ff020b82 */ /* 0x004ea40000000a00 */
[----:B--2---:R-:W-:-:S05]  /*1a020*/  @P0 IMAD.WIDE R2, R19, 0x4, R2 ;  /* 0x0000000413020825 */ /* 0x004fca00078e0202 */
[----:B---3--:R2:W3:Y:S01]  /*1a030*/  @P0 LDG.E R10, desc[UR42][R2.64] ;  /* 0x0000002a020a0981 */ /* 0x0084e2000c1e1900 */
[----:B------:R-:W-:Y:S01]  /*1a040*/  ISETP.NE.U32.AND P0, PT, RZ, UR4, PT ;  /* 0x00000004ff007c0c */ /* 0x000fe2000bf05070 */
[----:B-1----:R-:W-:Y:S01]  /*1a050*/  IMAD.WIDE R4, R19, 0x4, R4 ;  /* 0x0000000413047825 */ /* 0x002fe200078e0204 */
[----:B------:R-:W-:Y:S02]  /*1a060*/  ISETP.NE.U32.AND P1, PT, RZ, UR6, PT ;  /* 0x00000006ff007c0c */ /* 0x000fe4000bf25070 */
[----:B------:R-:W-:Y:S01]  /*1a070*/  ISETP.NE.AND.EX P2, PT, RZ, UR5, PT, P0 ;  /* 0x00000005ff007c0c */ /* 0x000fe2000bf45300 */
[----:B------:R-:W-:Y:S01]  /*1a080*/  ULDC.64 UR4, c[0x0][0xa00] ;  /* 0x0002800000047ab9 */ /* 0x000fe20000000a00 */
[----:B------:R-:W-:Y:S01]  /*1a090*/  ISETP.NE.AND.EX P1, PT, RZ, UR7, PT, P1 ;  /* 0x00000007ff007c0c */ /* 0x000fe2000bf25310 */
[----:B0-----:R-:W-:Y:S01]  /*1a0a0*/  IMAD.MOV.U32 R0, RZ, RZ, RZ ;  /* 0x000000ffff007224 */ /* 0x001fe200078e00ff */
[----:B------:R-:W-:Y:S01]  /*1a0b0*/  ISETP.NE.U32.AND P0, PT, RZ, UR4, PT ;  /* 0x00000004ff007c0c */ /* 0x000fe2000bf05070 */
[----:B--2---:R-:W0:Y:S03]  /*1a0c0*/  LDC.64 R2, c[0x0][0xa10] ;  /* 0x00028400ff027b82 */ /* 0x004e260000000a00 */
[----:B------:R-:W-:-:S05]  /*1a0d0*/  ISETP.NE.AND.EX P0, PT, RZ, UR5, PT, P0 ;  /* 0x00000005ff007c0c */ /* 0x000fca000bf05300 */
[----:B------:R-:W1:Y:S08]  /*1a0e0*/  @P2 LDC.64 R6, c[0x0][0xa18] ;  /* 0x00028600ff062b82 */ /* 0x000e700000000a00 */
[----:B------:R-:W2:Y:S01]  /*1a0f0*/  @P0 LDG.E R8, desc[UR42][R4.64] ;  /* 0x0000002a04080981 */ /* 0x000ea2000c1e1900 */
[----:B------:R-:W-:Y:S01]  /*1a100*/  ULDC UR4, c[0x0][0x288] ;  /* 0x0000a20000047ab9 */ /* 0x000fe20000000800 */
[----:B0-----:R-:W-:-:S05]  /*1a110*/  IMAD.WIDE R2, R19, 0x4, R2 ;  /* 0x0000000413027825 */ /* 0x001fca00078e0202 */
[----:B------:R-:W5:Y:S01]  /*1a120*/  @P1 LDG.E R0, desc[UR42][R2.64] ;  /* 0x0000002a02001981 */ /* 0x000f62000c1e1900 */
[----:B-1----:R-:W-:-:S03]  /*1a130*/  @P2 IMAD.WIDE R6, R19, 0x4, R6 ;  /* 0x0000000413062825 */ /* 0x002fc600078e0206 */
[----:B--2---:R0:W-:Y:S02]  /*1a140*/  STL [R1+0x2c], R8 ;  /* 0x00002c0801007387 */ /* 0x0041e40000100800 */
[----:B0-----:R-:W-:Y:S01]  /*1a150*/  IMAD.U32 R8, RZ, RZ, UR4 ;  /* 0x00000004ff087e24 */ /* 0x001fe2000f8e00ff */
[----:B------:R-:W-:-:S05]  /*1a160*/  ULDC.64 UR4, c[0x0][0x418] ;  /* 0x0001060000047ab9 */ /* 0x000fca0000000a00 */
[----:B------:R0:W2:Y:S01]  /*1a170*/  @P2 LDG.E R8, desc[UR42][R6.64] ;  /* 0x0000002a06082981 */ /* 0x0000a2000c1e1900 */
[----:B------:R-:W-:-:S03]  /*1a180*/  UISETP.NE.U32.AND UP0, UPT, UR4, URZ, UPT ;  /* 0x0000003f0400728c */ /* 0x000fc6000bf05070 */
[----:B------:R-:W-:Y:S01]  /*1a190*/  ULDC UR4, c[0x0][0x424] ;  /* 0x0001090000047ab9 */ /* 0x000fe20000000800 */
[----:B------:R-:W-:-:S03]  /*1a1a0*/  UISETP.NE.AND.EX UP0, UPT, UR5, URZ, UPT, UP0 ;  /* 0x0000003f0500728c */ /* 0x000fc6000bf05300 */
[----:B------:R-:W-:Y:S01]  /*1a1b0*/  ULDC UR5, c[0x0][0x2f0] ;  /* 0x0000bc0000057ab9 */ /* 0x000fe20000000800 */
[----:B------:R-:W-:-:S04]  /*1a1c0*/  USEL UR4, UR4, 0x1, UP0 ;  /* 0x0000000104047887 */ /* 0x000fc80008000000 */
[----:B------:R-:W-:-:S03]  /*1a1d0*/  UIMAD UR4, UR4, UR5, URZ ;  /* 0x00000005040472a4 */ /* 0x000fc6000f8e023f */
[----:B------:R-:W-:Y:S02]  /*1a1e0*/  ULDC UR5, c[0x0][0x348] ;  /* 0x0000d20000057ab9 */ /* 0x000fe40000000800 */
[----:B0-----:R-:W-:Y:S02]  /*1a1f0*/  IMAD.U32 R6, RZ, RZ, UR5 ;  /* 0x00000005ff067e24 */ /* 0x001fe4000f8e00ff */
[----:B------:R-:W-:Y:S01]  /*1a200*/  IMAD.U32 R7, RZ, RZ, UR4 ;  /* 0x00000004ff077e24 */ /* 0x000fe2000f8e00ff */
[----:B--2---:R0:W-:Y:S04]  /*1a210*/  STL [R1+0x8], R8 ;  /* 0x0000080801007387 */ /* 0x0041e80000100800 */
[----:B---3--:R0:W-:Y:S01]  /*1a220*/  STL [R1+0x20], R10 ;  /* 0x0000200a01007387 */ /* 0x0081e20000100800 */
[----:B------:R-:W-:Y:S01]  /*1a230*/  IMAD.MOV.U32 R12, RZ, RZ, R8 ;  /* 0x000000ffff0c7224 */ /* 0x000fe200078e0008 */
[----:B------:R-:W-:Y:S06]  /*1a240*/  @P2 BRA `(.L_x_1773) ;  /* 0x0000000000142947 */ /* 0x000fec0003800000 */
[----:B------:R-:W-:Y:S05]  /*1a250*/  @!P0 BRA `(.L_x_1773) ;  /* 0x0000000000108947 */ /* 0x000fea0003800000 */
[----:B0-----:R-:W2:Y:S04]  /*1a260*/  LDG.E R8, desc[UR42][R4.64] ;  /* 0x0000002a04087981 */ /* 0x001ea8000c1e1900 */
[----:B------:R-:W2:Y:S02]  /*1a270*/  LDG.E R9, desc[UR42][R4.64+0x4] ;  /* 0x0000042a04097981 */ /* 0x000ea4000c1e1900 */
[----:B--2---:R-:W-:-:S05]  /*1a280*/  IMAD.IADD R12, R9, 0x1, -R8 ;  /* 0x00000001090c7824 */ /* 0x004fca00078e0a08 */
[----:B------:R1:W-:Y:S02]  /*1a290*/  STL [R1+0x8], R12 ;  /* 0x0000080c01007387 */ /* 0x0003e40000100800 */
.L_x_1773:
[----:B------:R-:W-:Y:S02]  /*1a2a0*/  ULDC.64 UR4, c[0x0][0xa20] ;  /* 0x0002880000047ab9 */ /* 0x000fe40000000a00 */
[----:B------:R-:W-:-:S04]  /*1a2b0*/  ISETP.NE.U32.AND P0, PT, RZ, UR4, PT ;  /* 0x00000004ff007c0c */ /* 0x000fc8000bf05070 */
[----:B------:R-:W-:-:S13]  /*1a2c0*/  ISETP.NE.AND.EX P0, PT, RZ, UR5, PT, P0 ;  /* 0x00000005ff007c0c */ /* 0x000fda000bf05300 */
[----:B------:R-:W-:Y:S05]  /*1a2d0*/  @!P0 BRA `(.L_x_1774) ;  /* 0x0000000000108947 */ /* 0x000fea0003800000 */
[----:B------:R-:W2:Y:S02]  /*1a2e0*/  LDC.64 R4, c[0x0][0xa20] ;  /* 0x00028800ff047b82 */ /* 0x000ea40000000a00 */
[----:B--2---:R-:W-:-:S05]  /*1a2f0*/  IMAD.WIDE R4, R19, 0x4, R4 ;  /* 0x0000000413047825 */ /* 0x004fca00078e0204 */
[----:B------:R2:W5:Y:S01]  /*1a300*/  LDG.E R7, desc[UR42][R4.64] ;  /* 0x0000002a04077981 */ /* 0x000562000c1e1900 */
[----:B------:R-:W-:Y:S05]  /*1a310*/  BRA `(.L_x_1775) ;  /* 0x0000000000247947 */ /* 0x000fea0003800000 */
.L_x_1774:
[----:B------:R-:W-:Y:S02]  /*1a320*/  ULDC.64 UR4, c[0x0][0xa08] ;  /* 0x0002820000047ab9 */ /* 0x000fe40000000a00 */
[----:B------:R-:W-:-:S04]  /*1a330*/  ISETP.NE.U32.AND P0, PT, RZ, UR4, PT ;  /* 0x00000004ff007c0c */ /* 0x000fc8000bf05070 */
[----:B------:R-:W-:-:S13]  /*1a340*/  ISETP.NE.AND.EX P0, PT, RZ, UR5, PT, P0 ;  /* 0x00000005ff007c0c */ /* 0x000fda000bf05300 */
[----:B------:R-:W-:Y:S05]  /*1a350*/  @!P0 BRA `(.L_x_1775) ;  /* 0x0000000000148947 */ /* 0x000fea0003800000 */
[----:B------:R-:W2:Y:S02]  /*1a360*/  LDC.64 R4, c[0x0][0xa08] ;  /* 0x00028200ff047b82 */ /* 0x000ea40000000a00 */
[----:B--2---:R-:W-:-:S05]  /*1a370*/  IMAD.WIDE R4, R19, 0x4, R4 ;  /* 0x0000000413047825 */ /* 0x004fca00078e0204 */
[----:B------:R-:W2:Y:S04]  /*1a380*/  LDG.E R7, desc[UR42][R4.64] ;  /* 0x0000002a04077981 */ /* 0x000ea8000c1e1900 */
[----:B0-----:R-:W2:Y:S02]  /*1a390*/  LDG.E R8, desc[UR42][R4.64+0x4] ;  /* 0x0000042a04087981 */ /* 0x001ea4000c1e1900 */
[----:B--2---:R-:W-:-:S07]  /*1a3a0*/  IMAD.IADD R7, R8, 0x1, -R7 ;  /* 0x0000000108077824 */ /* 0x004fce00078e0a07 */
.L_x_1775:
[----:B--2---:R-:W2:Y:S01]  /*1a3b0*/  @P1 LDG.E R4, desc[UR42][R2.64] ;  /* 0x0000002a02041981 */ /* 0x004ea2000c1e1900 */
[----:B0-----:R-:W0:Y:S03]  /*1a3c0*/  LDC R8, c[0x0][0x448] ;  /* 0x00011200ff087b82 */ /* 0x001e260000000800 */
[----:B------:R3:W2:Y:S01]  /*1a3d0*/  @P1 LDG.E R5, desc[UR42][R2.64+0x4] ;  /* 0x0000042a02051981 */ /* 0x0006a2000c1e1900 */
[----:B------:R-:W-:Y:S02]  /*1a3e0*/  IMAD R28, R17, 0xc0, RZ ;  /* 0x000000c0111c7824 */ /* 0x000fe400078e02ff */
[----:B-----5:R-:W-:Y:S02]  /*1a3f0*/  IMAD.IADD R7, R7, 0x1, -R10 ;  /* 0x0000000107077824 */ /* 0x020fe400078e0a0a */
[----:B------:R-:W-:Y:S01]  /*1a400*/  VIADD R9, R28, 0xbf ;  /* 0x000000bf1c097836 */ /* 0x000fe20000000000 */
[----:B0-----:R-:W-:-:S13]  /*1a410*/  ISETP.NE.AND P2, PT, R8, 0x1, PT ;  /* 0x000000010800780c */ /* 0x001fda0003f45270 */
[----:B---3--:R-:W0:Y:S08]  /*1a420*/  @P2 LDC R3, c[0x0][0x44c] ;  /* 0x00011300ff032b82 */ /* 0x008e300000000800 */
[----:B------:R-:W3:Y:S01]  /*1a430*/  @P2 LDC R2, c[0x0][0x450] ;  /* 0x00011400ff022b82 */ /* 0x000ee20000000800 */
[----:B0-----:R-:W-:-:S05]  /*1a440*/  @P2 IMAD.HI.U32 R3, R9, R3, RZ ;  /* 0x0000000309032227 */ /* 0x001fca00078e00ff */
[----:B---3--:R-:W-:Y:S01]  /*1a450*/  @P2 SHF.R.U32.HI R9, RZ, R2, R3 ;  /* 0x00000002ff092219 */ /* 0x008fe20000011603 */
[----:B--2---:R-:W-:-:S04]  /*1a460*/  @P1 IMAD.IADD R6, R5, 0x1, -R4 ;  /* 0x0000000105061824 */ /* 0x004fc800078e0a04 */
[----:B------:R-:W-:-:S04]  /*1a470*/  IMAD.IADD R11, R7, 0x1, R6 ;  /* 0x00000001070b7824 */ /* 0x000fc800078e0206 */
[C---:B------:R-:W-:Y:S01]  /*1a480*/  VIADD R17, R11.reuse, 0x7f ;  /* 0x0000007f0b117836 */ /* 0x040fe20000000000 */
[----:B------:R0:W-:Y:S01]  /*1a490*/  STL [R1+0x18], R11 ;  /* 0x0000180b01007387 */ /* 0x0001e20000100800 */
[----:B------:R-:W-:-:S03]  /*1a4a0*/  IADD3 R8, R11, 0x1, -R12 ;  /* 0x000000010b087810 */ /* 0x000fc60007ffe80c */
[----:B------:R-:W-:Y:S02]  /*1a4b0*/  SHF.R.S32.HI R2, RZ, 0x1f, R17 ;  /* 0x0000001fff027819 */ /* 0x000fe40000011411 */
[----:B------:R-:W-:Y:S02]  /*1a4c0*/  IMAD.IADD R9, R8, 0x1, R9 ;  /* 0x0000000108097824 */ /* 0x000fe400078e0209 */
[----:B------:R-:W-:Y:S02]  /*1a4d0*/  LEA.HI R17, R2, R17, RZ, 0x7 ;  /* 0x0000001102117211 */ /* 0x000fe400078f38ff */
[----:B------:R-:W2:Y:S02]  /*1a4e0*/  LDC.64 R2, c[0x0][0x9e0] ;  /* 0x00027800ff027b82 */ /* 0x000ea40000000a00 */
[----:B------:R-:W-:Y:S02]  /*1a4f0*/  SHF.R.S32.HI R17, RZ, 0x7, R17 ;  /* 0x00000007ff117819 */ /* 0x000fe40000011411 */
[----:B--2---:R-:W-:Y:S01]  /*1a500*/  ISETP.GE.AND P3, PT, R3, 0x1, PT ;  /* 0x000000010300780c */ /* 0x004fe20003f66270 */
[----:B------:R-:W-:-:S12]  /*1a510*/  IMAD.IADD R2, R9, 0x1, R2 ;  /* 0x0000000109027824 */ /* 0x000fd800078e0202 */
[----:B0-----:R-:W-:Y:S05]  /*1a520*/  @!P3 BRA `(.L_x_1776) ;  /* 0x000000000048b947 */ /* 0x001fea0003800000 */
        /* <DEDUP_REMOVED lines=11> */
.L_x_1778:
[----:B------:R-:W-:-:S13]  /*1a5e0*/  ISETP.NE.AND P0, PT, R3, 0x1, PT ;  /* 0x000000010300780c */ /* 0x000fda0003f05270 */
[----:B------:R-:W0:Y:S02]  /*1a5f0*/  @P0 LDC.64 R4, c[0x0][0x9e8] ;  /* 0x00027a00ff040b82 */ /* 0x000e240000000a00 */
[----:B0-----:R-:W-:-:S05]  /*1a600*/  @P0 IMAD.HI.U32 R4, R10, R4, RZ ;  /* 0x000000040a040227 */ /* 0x001fca00078e00ff */
[----:B------:R-:W-:-:S07]  /*1a610*/  @P0 SHF.R.U32.HI R10, RZ, R5, R4 ;  /* 0x00000005ff0a0219 */ /* 0x000fce0000011604 */
.L_x_1779:
[----:B------:R-:W-:Y:S05]  /*1a620*/  BSYNC B0 ;  /* 0x0000000000007941 */ /* 0x000fea0003800000 */
.L_x_1777:
[----:B------:R-:W-:-:S05]  /*1a630*/  IMAD R10, R10, R3, R3 ;  /* 0x000000030a0a7224 */ /* 0x000fca00078e0203 */
[----:B------:R-:W-:-:S07]  /*1a640*/  VIMNMX R2, R2, R10, PT ;  /* 0x0000000a02027248 */ /* 0x000fce0003fe0100 */
.L_x_1776:
[----:B------:R-:W0:Y:S01]  /*1a650*/  @P2 LDC R9, c[0x0][0x44c] ;  /* 0x00011300ff092b82 */ /* 0x000e220000000800 */
[----:B------:R-:W-:Y:S01]  /*1a660*/  IMAD.MOV.U32 R4, RZ, RZ, R28 ;  /* 0x000000ffff047224 */ /* 0x000fe200078e001c */
[----:B------:R-:W-:-:S06]  /*1a670*/  ULDC UR4, c[0x0][0x9dc] ;  /* 0x0002770000047ab9 */ /* 0x000fcc0000000800 */
[----:B------:R-:W2:Y:S01]  /*1a680*/  @P2 LDC R5, c[0x0][0x450] ;  /* 0x00011400ff052b82 */ /* 0x000ea20000000800 */
[----:B0-----:R-:W-:-:S05]  /*1a690*/  @P2 IMAD.HI.U32 R9, R28, R9, RZ ;  /* 0x000000091c092227 */ /* 0x001fca00078e00ff */
[----:B--2---:R-:W-:Y:S01]  /*1a6a0*/  @P2 SHF.R.U32.HI R4, RZ, R5, R9 ;  /* 0x00000005ff042219 */ /* 0x004fe20000011609 */
[----:B------:R-:W-:-:S04]  /*1a6b0*/  IMAD.IADD R9, R11, 0x1, -R12 ;  /* 0x000000010b097824 */ /* 0x000fc800078e0a0c */
[----:B------:R-:W-:-:S05]  /*1a6c0*/  IMAD.IADD R11, R9, 0x1, R4 ;  /* 0x00000001090b7824 */ /* 0x000fca00078e0204 */
[----:B------:R-:W-:Y:S01]  /*1a6d0*/  IADD3 R10, R11, -UR4, RZ ;  /* 0x800000040b0a7c10 */ /* 0x000fe2000fffe0ff */
        /* <DEDUP_REMOVED lines=11> */
.L_x_1782:
[----:B------:R-:W-:-:S13]  /*1a790*/  ISETP.NE.AND P0, PT, R3, 0x1, PT ;  /* 0x000000010300780c */ /* 0x000fda0003f05270 */
[----:B------:R-:W0:Y:S02]  /*1a7a0*/  @P0 LDC.64 R4, c[0x0][0x9e8] ;  /* 0x00027a00ff040b82 */ /* 0x000e240000000a00 */
[----:B0-----:R-:W-:-:S05]  /*1a7b0*/  @P0 IMAD.HI.U32 R4, R11, R4, RZ ;  /* 0x000000040b040227 */ /* 0x001fca00078e00ff */
[----:B------:R-:W-:-:S07]  /*1a7c0*/  @P0 SHF.R.U32.HI R11, RZ, R5, R4 ;  /* 0x00000005ff0b0219 */ /* 0x000fce0000011604 */
.L_x_1783:
[----:B------:R-:W-:Y:S05]  /*1a7d0*/  BSYNC B0 ;  /* 0x0000000000007941 */ /* 0x000fea0003800000 */
.L_x_1781:
[----:B------:R-:W-:-:S05]  /*1a7e0*/  IMAD R3, R11, R3, RZ ;  /* 0x000000030b037224 */ /* 0x000fca00078e02ff */
[----:B------:R-:W-:-:S07]  /*1a7f0*/  VIMNMX R10, R10, R3, !PT ;  /* 0x000000030a0a7248 */ /* 0x000fce0007fe0100 */
.L_x_1780:
[----:B------:R-:W-:Y:S01]  /*1a800*/  VIADD R2, R2, 0x7f ;  /* 0x0000007f02027836 */ /* 0x000fe20000000000 */
[----:B------:R-:W-:Y:S04]  /*1a810*/  BSSY B0, `(.L_x_1784) ;  /* 0x00000e3000007945 */ /* 0x000fe80003800000 */
[----:B------:R-:W-:-:S04]  /*1a820*/  SHF.R.S32.HI R3, RZ, 0x1f, R2 ;  /* 0x0000001fff037819 */ /* 0x000fc80000011402 */
[----:B------:R-:W-:Y:S02]  /*1a830*/  LEA.HI R3, R3, R2, RZ, 0x7 ;  /* 0x0000000203037211 */ /* 0x000fe400078f38ff */
[----:B------:R-:W-:Y:S02]  /*1a840*/  SHF.R.S32.HI R2, RZ, 0x1f, R10 ;  /* 0x0000001fff027819 */ /* 0x000fe4000001140a */
[----:B------:R-:W-:Y:S02]  /*1a850*/  SHF.R.S32.HI R3, RZ, 0x7, R3 ;  /* 0x00000007ff037819 */ /* 0x000fe40000011403 */
[----:B------:R-:W-:Y:S02]  /*1a860*/  LEA.HI R2, R2, R10, RZ, 0x7 ;  /* 0x0000000a02027211 */ /* 0x000fe400078f38ff */
[----:B------:R-:W-:Y:S02]  /*1a870*/  VIMNMX R3, R17, R3, PT ;  /* 0x0000000311037248 */ /* 0x000fe40003fe0100 */
[----:B------:R-:W-:-:S03]  /*1a880*/  SHF.R.S32.HI R2, RZ, 0x7, R2 ;  /* 0x00000007ff027819 */ /* 0x000fc60000011402 */
[----:B------:R-:W-:Y:S01]  /*1a890*/  IMAD R3, R3, 0x80, -R7 ;  /* 0x0000008003037824 */ /* 0x000fe200078e0a07 */
[----:B------:R-:W-:-:S04]  /*1a8a0*/  VIMNMX R2, RZ, R2, !PT ;  /* 0x00000002ff027248 */ /* 0x000fc80007fe0100 */
[----:B------:R-:W-:Y:S01]  /*1a8b0*/  VIMNMX R3, R3, R6, PT ;  /* 0x0000000603037248 */ /* 0x000fe20003fe0100 */
[----:B------:R-:W-:-:S05]  /*1a8c0*/  IMAD R2, R2, 0x80, -R7 ;  /* 0x0000008002027824 */ /* 0x000fca00078e0a07 */
[----:B------:R-:W-:-:S04]  /*1a8d0*/  VIMNMX R4, RZ, R2, !PT ;  /* 0x00000002ff047248 */ /* 0x000fc80007fe0100 */
[----:B------:R-:W-:-:S13]  /*1a8e0*/  ISETP.GT.AND P0, PT, R3, R4, PT ;  /* 0x000000040300720c */ /* 0x000fda0003f04270 */
[----:B------:R-:W-:Y:S01]  /*1a8f0*/  @P0 VIADD R2, R3, 0x7f ;  /* 0x0000007f03020836 */ /* 0x000fe20000000000 */
[----:B------:R-:W-:-:S04]  /*1a900*/  SHF.R.U32.HI R3, RZ, 0x7, R4 ;  /* 0x00000007ff037819 */ /* 0x000fc80000011604 */
[----:B------:R-:W-:-:S04]  /*1a910*/  @P0 SHF.R.S32.HI R4, RZ, 0x1f, R2 ;  /* 0x0000001fff040819 */ /* 0x000fc80000011402 */
[----:B------:R-:W-:Y:S01]  /*1a920*/  @P0 LEA.HI R2, R4, R2, RZ, 0x7 ;  /* 0x0000000204020211 */ /* 0x000fe200078f38ff */
[----:B------:R-:W-:-:S03]  /*1a930*/  IMAD.MOV.U32 R4, RZ, RZ, R3 ;  /* 0x000000ffff047224 */ /* 0x000fc600078e0003 */
        /* <DEDUP_REMOVED lines=10> */
[----:B------:R0:W2:Y:S02]  /*1a9e0*/  SHFL.IDX PT, R14, R5, RZ, 0x1f ;  /* 0x00001fff050e7589 */ /* 0x0000a400000e0000 */
.L_x_1959:
[----:B--2---:R-:W-:Y:S02]  /*1a9f0*/  ISETP.NE.AND P0, PT, R14, RZ, PT ;  /* 0x000000ff0e00720c */ /* 0x004fe40003f05270 */
[----:B------:R-:W-:-:S11]  /*1aa00*/  PLOP3.LUT P6, PT, PT, PT, PT, 0x8, 0x0 ;  /* 0x000000000000781c */ /* 0x000fd60003fce170 */
[----:B------:R-:W-:Y:S05]  /*1aa10*/  @P0 BRA `(.L_x_1787) ;  /* 0x00000000000c0947 */ /* 0x000fea0003800000 */
[----:B------:R-:W-:-:S03]  /*1aa20*/  UMOV UR4, 0xffffffff ;  /* 0xffffffff00047882 */ /* 0x000fc60000000000 */
[----:B------:R-:W-:Y:S05]  /*1aa30*/  BRA.DIV UR4, `(.L_x_1788) ;  /* 0x0000007604387947 */ /* 0x000fea000b800000 */
[----:B------:R-:W-:-:S13]  /*1aa40*/  ELECT P6, URZ, PT ;  /* 0x00000000003f782f */ /* 0x000fda00038c0000 */
.L_x_1787:
        /* <DEDUP_REMOVED lines=9> */
.L_x_1962:
[----:B------:R-:W-:Y:S05]  /*1aae0*/  BSYNC B1 ;  /* 0x0000000000017941 */ /* 0x000fea0003800000 */
.L_x_1789:
[----:B------:R-:W-:Y:S04]  /*1aaf0*/  BSSY B1, `(.L_x_1791) ;  /* 0x0000050000017945 */ /* 0x000fe80003800000 */
[----:B------:R-:W-:Y:S05]  /*1ab00*/  @!P6 BRA `(.L_x_1792) ;  /* 0x000000040038e947 */ /* 0x000fea0003800000 */
[----:B------:R-:W2:Y:S01]  /*1ab10*/  LDL R7, [R1] ;  /* 0x0000000001077983 */ /* 0x000ea20000100800 */
[----:B------:R-:W-:Y:S01]  /*1ab20*/  IMAD R10, R27, 0x8, R22 ;  /* 0x000000081b0a7824 */ /* 0x000fe200078e0216 */
[----:B------:R-:W3:Y:S01]  /*1ab30*/  S2R R6, SR_TID.X ;  /* 0x0000000000067919 */ /* 0x000ee20000002100 */
[----:B------:R-:W-:Y:S01]  /*1ab40*/  BSSY B2, `(.L_x_1793) ;  /* 0x0000006000027945 */ /* 0x000fe20003800000 */
[----:B---3--:R-:W-:-:S04]  /*1ab50*/  LOP3.LUT R6, R6, 0x7f, RZ, 0xc0, !PT ;  /* 0x0000007f06067812 */ /* 0x008fc800078ec0ff */
[----:B------:R-:W-:Y:S02]  /*1ab60*/  ISETP.NE.AND P1, PT, R6, RZ, PT ;  /* 0x000000ff0600720c */ /* 0x000fe40003f25270 */
[----:B--2---:R-:W-:-:S04]  /*1ab70*/  SHF.L.U32 R7, R7, 0x1f, RZ ;  /* 0x0000001f07077819 */ /* 0x004fc800000006ff */
[----:B------:R-:W2:Y:S02]  /*1ab80*/  SYNCS.PHASECHK.TRANS64.TRYWAIT P0, [R10+URZ+0x168a0], R7 ;  /* 0x0168a0070a0075a7 */ /* 0x000ea4000800017f */
[----:B--2---:R-:W-:Y:S05]  /*1ab90*/  @!P0 BRA `(.L_x_1794) ;  /* 0x0000007400148947 */ /* 0x004fea0003800000 */
.L_x_1963:
[----:B------:R-:W-:Y:S05]  /*1aba0*/  BSYNC B2 ;  /* 0x0000000000027941 */ /* 0x000fea0003800000 */
.L_x_1793:
[----:B------:R-:W-:Y:S04]  /*1abb0*/  BSSY B2, `(.L_x_1795) ;  /* 0x0000009000027945 */ /* 0x000fe80003800000 */
[----:B------:R-:W-:Y:S05]  /*1abc0*/  @P1 BRA `(.L_x_1796) ;  /* 0x00000000001c1947 */ /* 0x000fea0003800000 */
[----:B0-----:R-:W0:Y:S02]  /*1abd0*/  S2R R5, SR_TID.X ;  /* 0x0000000000057919 */ /* 0x001e240000002100 */
[----:B0-----:R-:W-:Y:S01]  /*1abe0*/  LOP3.LUT R6, R5, 0x1f, RZ, 0xc0, !PT ;  /* 0x0000001f05067812 */ /* 0x001fe200078ec0ff */
[----:B------:R-:W-:-:S03]  /*1abf0*/  IMAD.MOV.U32 R5, RZ, RZ, 0x4000 ;  /* 0x00004000ff057424 */ /* 0x000fc600078e00ff */
[----:B------:R-:W-:Y:S01]  /*1ac00*/  ISETP.NE.AND P0, PT, R6, RZ, PT ;  /* 0x000000ff0600720c */ /* 0x000fe20003f05270 */
[----:B------:R3:W-:-:S12]  /*1ac10*/  SYNCS.ARRIVE.TRANS64 RZ, [R10+URZ+0x16890], R5 ;  /* 0x016890050aff79a7 */ /* 0x0007d8000800003f */
[----:B---3--:R-:W-:Y:S05]  /*1ac20*/  @!P0 BRA `(.L_x_1796) ;  /* 0x0000000000048947 */ /* 0x008fea0003800000 */
[----:B------:R-:W-:Y:S01]  /*1ac30*/  BPT.TRAP 0x1 ;  /* 0x000000040000795c */ /* 0x000fe20000300000 */
.L_x_1796:
[----:B------:R-:W-:Y:S05]  /*1ac40*/  BSYNC B2 ;  /* 0x0000000000027941 */ /* 0x000fea0003800000 */
.L_x_1795:
[----:B------:R-:W-:Y:S01]  /*1ac50*/  IMAD.MOV.U32 R13, RZ, RZ, RZ ;  /* 0x000000ffff0d7224 */ /* 0x000fe200078e00ff */
[----:B------:R-:W-:Y:S01]  /*1ac60*/  UIADD3 UR4, UP0, UR40, 0x570, URZ ;  /* 0x0000057028047890 */ /* 0x000fe2000ff1e03f */
[----:B------:R-:W-:Y:S01]  /*1ac70*/  IMAD R6, R4, 0x80, R0 ;  /* 0x0000008004067824 */ /* 0x000fe200078e0200 */
[----:B------:R-:W-:Y:S01]  /*1ac80*/  PLOP3.LUT P0, PT, PT, PT, PT, 0x80, 0x0 ;  /* 0x000000000000781c */ /* 0x000fe20003f0f070 */
[----:B0-----:R-:W-:Y:S01]  /*1ac90*/  IMAD R5, R27, 0x4000, R22 ;  /* 0x000040001b057824 */ /* 0x001fe200078e0216 */
[----:B------:R-:W-:Y:S01]  /*1aca0*/  R2UR UR10, R13 ;  /* 0x000000000d0a72ca */ /* 0x000fe200000e0000 */
[----:B------:R-:W-:Y:S01]  /*1acb0*/  VIADD R6, R6, 0xffffff80 ;  /* 0xffffff8006067836 */ /* 0x000fe20000000000 */
[----:B------:R-:W-:Y:S01]  /*1acc0*/  UIADD3.X UR5, URZ, UR41, URZ, UP0, !UPT ;  /* 0x000000293f057290 */ /* 0x000fe200087fe43f */
[----:B------:R-:W-:Y:S01]  /*1acd0*/  VIADD R5, R5, 0xe400 ;  /* 0x0000e40005057836 */ /* 0x000fe20000000000 */
[----:B------:R-:W-:Y:S01]  /*1ace0*/  UMOV UR6, 0x0 ;  /* 0x0000000000067882 */ /* 0x000fe20000000000 */
[----:B-1----:R-:W-:Y:S01]  /*1acf0*/  IMAD.SHL.U32 R12, R27, 0x2000, RZ ;  /* 0x000020001b0c7824 */ /* 0x002fe200078e00ff */
[----:B------:R-:W-:Y:S01]  /*1ad00*/  UMOV UR7, 0x12f00000 ;  /* 0x12f0000000077882 */ /* 0x000fe20000000000 */
[----:B------:R-:W-:-:S08]  /*1ad10*/  VIADD R11, R10, 0x16890 ;  /* 0x000168900a0b7836 */ /* 0x000fd00000000000 */
.L_x_1797:
        /* <DEDUP_REMOVED lines=10> */
[----:B------:R-:W0:Y:S01]  /*1adc0*/  SYNCS.PHASECHK.TRANS64.TRYWAIT P0, [R10+URZ+0x168c0], R7 ;  /* 0x0168c0070a0075a7 */ /* 0x000e22000800017f */
[----:B------:R-:W-:Y:S04]  /*1add0*/  BSSY B2, `(.L_x_1798) ;  /* 0x0000002000027945 */ /* 0x000fe80003800000 */
[----:B0-----:R-:W-:Y:S05]  /*1ade0*/  @!P0 BRA `(.L_x_1799) ;  /* 0x0000007000948947 */ /* 0x001fea0003800000 */
.L_x_1964:
[----:B------:R-:W-:Y:S05]  /*1adf0*/  BSYNC B2 ;  /* 0x0000000000027941 */ /* 0x000fea0003800000 */
.L_x_1798:
[----:B------:R-:W-:Y:S01]  /*1ae00*/  BSSY B2, `(.L_x_1800) ;  /* 0x000000b000027945 */ /* 0x000fe20003800000 */
[----:B------:R-:W-:Y:S02]  /*1ae10*/  IMAD.MOV.U32 R14, RZ, RZ, 0x0 ;  /* 0x00000000ff0e7424 */ /* 0x000fe400078e00ff */
[----:B------:R-:W-:Y:S01]  /*1ae20*/  IMAD.MOV.U32 R15, RZ, RZ, 0x12f00000 ;  /* 0x12f00000ff0f7424 */ /* 0x000fe200078e00ff */
[----:B------:R-:W-:Y:S06]  /*1ae30*/  @P1 BRA `(.L_x_1801) ;  /* 0x00000000001c1947 */ /* 0x000fec0003800000 */
[----:B------:R-:W1:Y:S02]  /*1ae40*/  S2R R5, SR_TID.X ;  /* 0x0000000000057919 */ /* 0x000e640000002100 */
[----:B-1----:R-:W-:Y:S01]  /*1ae50*/  LOP3.LUT R11, R5, 0x1f, RZ, 0xc0, !PT ;  /* 0x0000001f050b7812 */ /* 0x002fe200078ec0ff */
[----:B------:R-:W-:-:S03]  /*1ae60*/  IMAD.MOV.U32 R5, RZ, RZ, 0x4000 ;  /* 0x00004000ff057424 */ /* 0x000fc600078e00ff */
[----:B------:R-:W-:Y:S01]  /*1ae70*/  ISETP.NE.AND P0, PT, R11, RZ, PT ;  /* 0x000000ff0b00720c */ /* 0x000fe20003f05270 */
[----:B------:R1:W-:-:S12]  /*1ae80*/  SYNCS.ARRIVE.TRANS64 RZ, [R10+URZ+0x168b0], R5 ;  /* 0x0168b0050aff79a7 */ /* 0x0003d8000800003f */
[----:B-1----:R-:W-:Y:S05]  /*1ae90*/  @!P0 BRA `(.L_x_1801) ;  /* 0x0000000000048947 */ /* 0x002fea0003800000 */
[----:B------:R-:W-:Y:S01]  /*1aea0*/  BPT.TRAP 0x1 ;  /* 0x000000040000795c */ /* 0x000fe20000300000 */
.L_x_1801:
[----:B------:R-:W-:Y:S05]  /*1aeb0*/  BSYNC B2 ;  /* 0x0000000000027941 */ /* 0x000fea0003800000 */
.L_x_1800:
[----:B------:R-:W-:Y:S01]  /*1aec0*/  R2UR UR10, R13 ;  /* 0x000000000d0a72ca */ /* 0x000fe200000e0000 */
[----:B------:R-:W-:Y:S01]  /*1aed0*/  IMAD R12, R12, 0x2, R22 ;  /* 0x000000020c0c7824 */ /* 0x000fe200078e0216 */
[----:B------:R-:W-:Y:S01]  /*1aee0*/  R2UR UR6, R14 ;  /* 0x000000000e0672ca */ /* 0x000fe200000e0000 */
[----:B------:R-:W-:Y:S01]  /*1aef0*/  UIADD3 UR4, UP0, UR40, 0x670, URZ ;  /* 0x0000067028047890 */ /* 0x000fe2000ff1e03f */
[----:B------:R-:W-:Y:S01]  /*1af00*/  R2UR UR7, R15 ;  /* 0x000000000f0772ca */ /* 0x000fe200000e0000 */
[----:B0-2---:R-:W-:Y:S01]  /*1af10*/  VIADD R10, R10, 0x168b0 ;  /* 0x000168b00a0a7836 */ /* 0x005fe20000000000 */
[----:B------:R-:W-:Y:S01]  /*1af20*/  PLOP3.LUT P0, PT, PT, PT, PT, 0x80, 0x0 ;  /* 0x000000000000781c */ /* 0x000fe20003f0f070 */
[----:B------:R-:W-:Y:S01]  /*1af30*/  VIADD R12, R12, 0x400 ;  /* 0x000004000c0c7836 */ /* 0x000fe20000000000 */
[----:B------:R-:W-:-:S12]  /*1af40*/  UIADD3.X UR5, URZ, UR41, URZ, UP0, !UPT ;  /* 0x000000293f057290 */ /* 0x000fd800087fe43f */
.L_x_1802:
        /* <DEDUP_REMOVED lines=9> */
[----:B--2---:R-:W-:Y:S05]  /*1afe0*/  @P0 BRA.U.ANY `(.L_x_1802) ;  /* 0xfffffffd00d80947 */ /* 0x004fea000393ffff */
.L_x_1792:
[----:B------:R-:W-:Y:S05]  /*1aff0*/  BSYNC B1 ;  /* 0x0000000000017941 */ /* 0x000fea0003800000 */
.L_x_1791:
[----:B------:R-:W2:Y:S01]  /*1b000*/  LDL.LU R7, [R1] ;  /* 0x0000000001077983 */ /* 0x000ea20000300800 */
[----:B------:R-:W-:Y:S01]  /*1b010*/  VIADD R27, R27, 0x1 ;  /* 0x000000011b1b7836 */ /* 0x000fe20000000000 */
[----:B------:R-:W-:Y:S01]  /*1b020*/  PLOP3.LUT P0, PT, PT, PT, PT, 0x8, 0x0 ;  /* 0x000000000000781c */ /* 0x000fe20003f0e170 */
[----:B------:R-:W-:-:S03]  /*1b030*/  VIADD R4, R4, 0xfffffffe ;  /* 0xfffffffe04047836 */ /* 0x000fc60000000000 */
[C---:B------:R-:W-:Y:S02]  /*1b040*/  ISETP.NE.AND P1, PT, R27.reuse, 0x2, PT ;  /* 0x000000021b00780c */ /* 0x040fe40003f25270 */
[----:B------:R-:W-:Y:S02]  /*1b050*/  ISETP.GE.AND P2, PT, R4, R3, PT ;  /* 0x000000030400720c */ /* 0x000fe40003f46270 */
[----:B0-----:R-:W-:Y:S02]  /*1b060*/  SEL R5, RZ, 0x1, P1 ;  /* 0x00000001ff057807 */ /* 0x001fe40000800000 */
[----:B------:R-:W-:Y:S02]  /*1b070*/  SEL R27, R27, RZ, P1 ;  /* 0x000000ff1b1b7207 */ /* 0x000fe40000800000 */
[----:B--2---:R-:W-:-:S05]  /*1b080*/  LOP3.LUT R7, R7, R5, RZ, 0x3c, !PT ;  /* 0x0000000507077212 */ /* 0x004fca00078e3cff */
[----:B------:R0:W-:Y:S02]  /*1b090*/  STL [R1], R7 ;  /* 0x0000000701007387 */ /* 0x0001e40000100800 */
[----:B------:R-:W-:Y:S05]  /*1b0a0*/  @!P2 BRA `(.L_x_1785) ;  /* 0x000000040064a947 */ /* 0x000fea0003800000 */
.L_x_1815:
[----:B------:R-:W-:Y:S05]  /*1b0b0*/  YIELD ;  /* 0x0000000000007946 */ /* 0x000fea0003800000 */
[----:B------:R-:W-:Y:S04]  /*1b0c0*/  BSSY B1, `(.L_x_1803) ;  /* 0x000004d000017945 */ /* 0x000fe80003800000 */
[----:B--2---:R-:W-:Y:S05]  /*1b0d0*/  @!P6 BRA `(.L_x_1804) ;  /* 0x00000004002ce947 */ /* 0x004fea0003800000 */
[----:B------:R-:W2:Y:S01]  /*1b0e0*/  LDL R6, [R1] ;  /* 0x0000000001067983 */ /* 0x000ea20000100800 */
[----:B------:R-:W0:Y:S02]  /*1b0f0*/  S2R R5, SR_TID.X ;  /* 0x0000000000057919 */ /* 0x000e240000002100 */
[----:B0-----:R-:W-:Y:S01]  /*1b100*/  LOP3.LUT R7, R5, 0x7f, RZ, 0xc0, !PT ;  /* 0x0000007f05077812 */ /* 0x001fe200078ec0ff */
[----:B------:R-:W-:Y:S01]  /*1b110*/  IMAD R5, R27, 0x8, R22 ;  /* 0x000000081b057824 */ /* 0x000fe200078e0216 */
[----:B------:R-:W-:Y:S02]  /*1b120*/  BSSY B2, `(.L_x_1805) ;  /* 0x0000005000027945 */ /* 0x000fe40003800000 */
[----:B------:R-:W-:Y:S02]  /*1b130*/  ISETP.NE.AND P2, PT, R7, RZ, PT ;  /* 0x000000ff0700720c */ /* 0x000fe40003f45270 */
[----:B--2---:R-:W-:-:S04]  /*1b140*/  SHF.L.U32 R6, R6, 0x1f, RZ ;  /* 0x0000001f06067819 */ /* 0x004fc800000006ff */
[----:B------:R-:W0:Y:S02]  /*1b150*/  SYNCS.PHASECHK.TRANS64.TRYWAIT P1, [R5+URZ+0x168a0], R6 ;  /* 0x0168a006050075a7 */ /* 0x000e24000802017f */
[----:B0-----:R-:W-:Y:S05]  /*1b160*/  @!P1 BRA `(.L_x_1806) ;  /* 0x0000006c00c89947 */ /* 0x001fea0003800000 */
.L_x_1965:
[----:B------:R-:W-:Y:S05]  /*1b170*/  BSYNC B2 ;  /* 0x0000000000027941 */ /* 0x000fea0003800000 */
.L_x_1805:
[----:B------:R-:W-:Y:S04]  /*1b180*/  BSSY B2, `(.L_x_1807) ;  /* 0x0000009000027945 */ /* 0x000fe80003800000 */
[----:B------:R-:W-:Y:S05]  /*1b190*/  @P2 BRA `(.L_x_1808) ;  /* 0x00000000001c2947 */ /* 0x000fea0003800000 */
[----:B------:R-:W2:Y:S02]  /*1b1a0*/  S2R R7, SR_TID.X ;  /* 0x0000000000077919 */ /* 0x000ea40000002100 */
[----:B--2---:R-:W-:Y:S01]  /*1b1b0*/  LOP3.LUT R10, R7, 0x1f, RZ, 0xc0, !PT ;  /* 0x0000001f070a7812 */ /* 0x004fe200078ec0ff */
[----:B------:R-:W-:-:S03]  /*1b1c0*/  IMAD.MOV.U32 R7, RZ, RZ, 0x4000 ;  /* 0x00004000ff077424 */ /* 0x000fc600078e00ff */
[----:B------:R-:W-:Y:S01]  /*1b1d0*/  ISETP.NE.AND P1, PT, R10, RZ, PT ;  /* 0x000000ff0a00720c */ /* 0x000fe20003f25270 */
[----:B------:R2:W-:-:S12]  /*1b1e0*/  SYNCS.ARRIVE.TRANS64 RZ, [R5+URZ+0x16890], R7 ;  /* 0x0168900705ff79a7 */ /* 0x0005d8000800003f */
[----:B--2---:R-:W-:Y:S05]  /*1b1f0*/  @!P1 BRA `(.L_x_1808) ;  /* 0x0000000000049947 */ /* 0x004fea0003800000 */
[----:B------:R-:W-:Y:S01]  /*1b200*/  BPT.TRAP 0x1 ;  /* 0x000000040000795c */ /* 0x000fe20000300000 */
.L_x_1808:
[----:B------:R-:W-:Y:S05]  /*1b210*/  BSYNC B2 ;  /* 0x0000000000027941 */ /* 0x000fea0003800000 */
.L_x_1807:
[----:B------:R-:W-:Y:S01]  /*1b220*/  IMAD.MOV.U32 R13, RZ, RZ, RZ ;  /* 0x000000ffff0d7224 */ /* 0x000fe200078e00ff */
[----:B------:R-:W-:Y:S01]  /*1b230*/  UIADD3 UR4, UP0, UR40, 0x570, URZ ;  /* 0x0000057028047890 */ /* 0x000fe2000ff1e03f */
[----:B------:R-:W-:Y:S01]  /*1b240*/  IMAD R7, R27, 0x4000, R22 ;  /* 0x000040001b077824 */ /* 0x000fe200078e0216 */
[----:B------:R-:W-:Y:S01]  /*1b250*/  PLOP3.LUT P1, PT, PT, PT, PT, 0x80, 0x0 ;  /* 0x000000000000781c */ /* 0x000fe20003f2f070 */
[----:B------:R-:W-:Y:S01]  /*1b260*/  IMAD R10, R4, 0x80, R0 ;  /* 0x00000080040a7824 */ /* 0x000fe200078e0200 */
[----:B------:R-:W-:Y:S01]  /*1b270*/  R2UR UR10, R13 ;  /* 0x000000000d0a72ca */ /* 0x000fe200000e0000 */
[----:B------:R-:W-:Y:S01]  /*1b280*/  VIADD R11, R5, 0x16890 ;  /* 0x00016890050b7836 */ /* 0x000fe20000000000 */
[----:B------:R-:W-:Y:S01]  /*1b290*/  UIADD3.X UR5, URZ, UR41, URZ, UP0, !UPT ;  /* 0x000000293f057290 */ /* 0x000fe200087fe43f */
[----:B-1----:R-:W-:Y:S01]  /*1b2a0*/  VIADD R12, R7, 0xe400 ;  /* 0x0000e400070c7836 */ /* 0x002fe20000000000 */
[----:B------:R-:W-:Y:S01]  /*1b2b0*/  UMOV UR6, 0x0 ;  /* 0x0000000000067882 */ /* 0x000fe20000000000 */
[----:B------:R-:W-:-:S10]  /*1b2c0*/  UMOV UR7, 0x12f00000 ;  /* 0x12f0000000077882 */ /* 0x000fd40000000000 */
.L_x_1809:
        /* <DEDUP_REMOVED lines=13> */
.L_x_1966:
[----:B------:R-:W-:Y:S05]  /*1b3a0*/  BSYNC B2 ;  /* 0x0000000000027941 */ /* 0x000fea0003800000 */
.L_x_1810:
        /* <DEDUP_REMOVED lines=11> */
.L_x_1813:
[----:B------:R-:W-:Y:S05]  /*1b460*/  BSYNC B2 ;  /* 0x0000000000027941 */ /* 0x000fea0003800000 */
.L_x_1812:
[----:B------:R-:W-:Y:S01]  /*1b470*/  R2UR UR10, R13 ;  /* 0x000000000d0a72ca */ /* 0x000fe200000e0000 */
[----:B------:R-:W-:Y:S01]  /*1b480*/  UIADD3 UR4, UP0, UR40, 0x670, URZ ;  /* 0x0000067028047890 */ /* 0x000fe2000ff1e03f */
[----:B------:R-:W-:Y:S01]  /*1b490*/  R2UR UR6, R14 ;  /* 0x000000000e0672ca */ /* 0x000fe200000e0000 */
[----:B------:R-:W-:Y:S01]  /*1b4a0*/  VIADD R7, R7, 0x400 ;  /* 0x0000040007077836 */ /* 0x000fe20000000000 */
[----:B------:R-:W-:Y:S01]  /*1b4b0*/  R2UR UR7, R15 ;  /* 0x000000000f0772ca */ /* 0x000fe200000e0000 */
[----:B01----:R-:W-:Y:S01]  /*1b4c0*/  VIADD R5, R5, 0x168b0 ;  /* 0x000168b005057836 */ /* 0x003fe20000000000 */
[----:B------:R-:W-:Y:S01]  /*1b4d0*/  PLOP3.LUT P1, PT, PT, PT, PT, 0x80, 0x0 ;  /* 0x000000000000781c */ /* 0x000fe20003f2f070 */
[----:B------:R-:W-:-:S12]  /*1b4e0*/  UIADD3.X UR5, URZ, UR41, URZ, UP0, !UPT ;  /* 0x000000293f057290 */ /* 0x000fd800087fe43f */
.L_x_1814:
        /* <DEDUP_REMOVED lines=10> */
.L_x_1804:
[----:B------:R-:W-:Y:S05]  /*1b590*/  BSYNC B1 ;  /* 0x0000000000017941 */ /* 0x000fea0003800000 */
.L_x_1803:
[----:B------:R-:W2:Y:S01]  /*1b5a0*/  LDL.LU R6, [R1] ;  /* 0x0000000001067983 */ /* 0x000ea20000300800 */
[----:B------:R-:W-:Y:S01]  /*1b5b0*/  VIADD R27, R27, 0x1 ;  /* 0x000000011b1b7836 */ /* 0x000fe20000000000 */
[C---:B------:R-:W-:Y:S01]  /*1b5c0*/  ISETP.GT.AND P2, PT, R4.reuse, R3, PT ;  /* 0x000000030400720c */ /* 0x040fe20003f44270 */
[----:B------:R-:W-:-:S03]  /*1b5d0*/  VIADD R4, R4, 0xffffffff ;  /* 0xffffffff04047836 */ /* 0x000fc60000000000 */
[----:B------:R-:W-:-:S04]  /*1b5e0*/  ISETP.NE.AND P1, PT, R27, 0x2, PT ;  /* 0x000000021b00780c */ /* 0x000fc80003f25270 */
[----:B------:R-:W-:Y:S02]  /*1b5f0*/  SEL R5, RZ, 0x1, P1 ;  /* 0x00000001ff057807 */ /* 0x000fe40000800000 */
[----:B------:R-:W-:Y:S02]  /*1b600*/  SEL R27, R27, RZ, P1 ;  /* 0x000000ff1b1b7207 */ /* 0x000fe40000800000 */
[----:B--2---:R-:W-:-:S05]  /*1b610*/  LOP3.LUT R6, R6, R5, RZ, 0x3c, !PT ;  /* 0x0000000506067212 */ /* 0x004fca00078e3cff */
[----:B------:R2:W-:Y:S01]  /*1b620*/  STL [R1], R6 ;  /* 0x0000000601007387 */ /* 0x0005e20000100800 */
[----:B------:R-:W-:Y:S05]  /*1b630*/  @P2 BRA `(.L_x_1815) ;  /* 0xfffffff8009c2947 */ /* 0x000fea000383ffff */
.L_x_1785:
[----:B------:R-:W-:Y:S05]  /*1b640*/  BSYNC B0 ;  /* 0x0000000000007941 */ /* 0x000fea0003800000 */
.L_x_1784:
[----:B------:R-:W3:Y:S01]  /*1b650*/  LDC R0, c[0x0][0x448] ;  /* 0x00011200ff007b82 */ /* 0x000ee20000000800 */
[----:B------:R-:W-:Y:S01]  /*1b660*/  VIADD R2, R28, 0xbf ;  /* 0x000000bf1c027836 */ /* 0x000fe20000000000 */
[----:B------:R-:W-:Y:S06]  /*1b670*/  @!P0 WARPSYNC.ALL ;  /* 0x0000000000008948 */ /* 0x000fec0003800000 */
[----:B------:R-:W-:Y:S01]  /*1b680*/  @!P0 BAR.SYNC.DEFER_BLOCKING 0xc, 0x200 ;  /* 0x0308000000008b1d */ /* 0x000fe20000010000 */
[----:B---3--:R-:W-:-:S13]  /*1b690*/  ISETP.NE.AND P1, PT, R0, 0x1, PT ;  /* 0x000000010000780c */ /* 0x008fda0003f25270 */
[----:B------:R-:W3:Y:S08]  /*1b6a0*/  @P1 LDC R3, c[0x0][0x44c] ;  /* 0x00011300ff031b82 */ /* 0x000ef00000000800 */
[----:B------:R-:W4:Y:S01]  /*1b6b0*/  @P1 LDC R0, c[0x0][0x450] ;  /* 0x00011400ff001b82 */ /* 0x000f220000000800 */
[----:B---3--:R-:W-:-:S05]  /*1b6c0*/  @P1 IMAD.HI.U32 R3, R2, R3, RZ ;  /* 0x0000000302031227 */ /* 0x008fca00078e00ff */
[----:B----4-:R-:W-:-:S05]  /*1b6d0*/  @P1 SHF.R.U32.HI R2, RZ, R0, R3 ;  /* 0x00000000ff021219 */ /* 0x010fca0000011603 */
[----:B------:R-:W-:Y:S02]  /*1b6e0*/  IMAD.IADD R8, R8, 0x1, R2 ;  /* 0x0000000108087824 */ /* 0x000fe400078e0202 */
[----:B------:R-:W3:Y:S02]  /*1b6f0*/  LDC.64 R2, c[0x0][0x9e0] ;  /* 0x00027800ff027b82 */ /* 0x000ee40000000a00 */
[----:B---3--:R-:W-:Y:S01]  /*1b700*/  ISETP.GE.AND P2, PT, R3, 0x1, PT ;  /* 0x000000010300780c */ /* 0x008fe20003f46270 */
[----:B------:R-:W-:-:S12]  /*1b710*/  IMAD.IADD R2, R8, 0x1, R2 ;  /* 0x0000000108027824 */ /* 0x000fd800078e0202 */
[----:B------:R-:W-:Y:S05]  /*1b720*/  @!P2 BRA `(.L_x_1816) ;  /* 0x000000000048a947 */ /* 0x000fea0003800000 */
[C---:B------:R-:W-:Y:S01]  /*1b730*/  ISETP.GT.AND P0, PT, R8.reuse, RZ, PT ;  /* 0x000000ff0800720c */ /* 0x040fe20003f04270 */
[----:B------:R-:W-:Y:S01]  /*1b740*/  BSSY B0, `(.L_x_1817) ;  /* 0x000000e000007945 */ /* 0x000fe20003800000 */
[----:B------:R-:W-:-:S11]  /*1b750*/  VIADD R0, R8, 0xffffffff ;  /* 0xffffffff08007836 */ /* 0x000fd60000000000 */
[----:B------:R-:W-:Y:S05]  /*1b760*/  @P0 BRA `(.L_x_1818) ;  /* 0x00000000001c0947 */ /* 0x000fea0003800000 */
[----:B------:R-:W-:Y:S01]  /*1b770*/  ISETP.NE.AND P0, PT, R3, 0x1, PT ;  /* 0x000000010300780c */ /* 0x000fe20003f05270 */
[----:B------:R-:W-:-:S12]  /*1b780*/  IMAD.MOV R0, RZ, RZ, -R8 ;  /* 0x000000ffff007224 */ /* 0x000fd800078e0a08 */
[----:B------:R-:W3:Y:S02]  /*1b790*/  @P0 LDC.64 R4, c[0x0][0x9e8] ;  /* 0x00027a00ff040b82 */ /* 0x000ee40000000a00 */
[----:B---3--:R-:W-:-:S05]  /*1b7a0*/  @P0 IMAD.HI.U32 R4, R0, R4, RZ ;  /* 0x0000000400040227 */ /* 0x008fca00078e00ff */
[----:B------:R-:W-:-:S04]  /*1b7b0*/  @P0 SHF.R.U32.HI R0, RZ, R5, R4 ;  /* 0x00000005ff000219 */ /* 0x000fc80000011604 */
[----:B------:R-:W-:Y:S01]  /*1b7c0*/  LOP3.LUT R0, RZ, R0, RZ, 0x33, !PT ;  /* 0x00000000ff007212 */ /* 0x000fe200078e33ff */
[----:B------:R-:W-:Y:S06]  /*1b7d0*/  BRA `(.L_x_1819) ;  /* 0x0000000000107947 */ /* 0x000fec0003800000 */
.L_x_1818:
[----:B------:R-:W-:-:S13]  /*1b7e0*/  ISETP.NE.AND P0, PT, R3, 0x1, PT ;  /* 0x000000010300780c */ /* 0x000fda0003f05270 */
[----:B------:R-:W3:Y:S02]  /*1b7f0*/  @P0 LDC.64 R4, c[0x0][0x9e8] ;  /* 0x00027a00ff040b82 */ /* 0x000ee40000000a00 */
[----:B---3--:R-:W-:-:S05]  /*1b800*/  @P0 IMAD.HI.U32 R4, R0, R4, RZ ;  /* 0x0000000400040227 */ /* 0x008fca00078e00ff */
[----:B------:R-:W-:-:S07]  /*1b810*/  @P0 SHF.R.U32.HI R0, RZ, R5, R4 ;  /* 0x00000005ff000219 */ /* 0x000fce0000011604 */
.L_x_1819:
[----:B------:R-:W-:Y:S05]  /*1b820*/  BSYNC B0 ;  /* 0x0000000000007941 */ /* 0x000fea0003800000 */
.L_x_1817:
[----:B------:R-:W-:-:S05]  /*1b830*/  IMAD R5, R0, R3, R3 ;  /* 0x0000000300057224 */ /* 0x000fca00078e0203 */
[----:B------:R-:W-:-:S07]  /*1b840*/  VIMNMX R2, R2, R5, PT ;  /* 0x0000000502027248 */ /* 0x000fce0003fe0100 */
.L_x_1816:
[----:B------:R-:W-:Y:S01]  /*1b850*/  VIADD R2, R2, 0x7f ;  /* 0x0000007f02027836 */ /* 0x000fe20000000000 */
[----:B------:R-:W-:Y:S01]  /*1b860*/  ULDC UR4, c[0x0][0x9dc] ;  /* 0x0002770000047ab9 */ /* 0x000fe20000000800 */
[----:B------:R-:W-:-:S03]  /*1b870*/  IMAD.MOV.U32 R4, RZ, RZ, R28 ;  /* 0x000000ffff047224 */ /* 0x000fc600078e001c */
[----:B------:R-:W-:-:S04]  /*1b880*/  SHF.R.S32.HI R5, RZ, 0x1f, R2 ;  /* 0x0000001fff057819 */ /* 0x000fc80000011402 */
[----:B------:R-:W-:-:S04]  /*1b890*/  LEA.HI R5, R5, R2, RZ, 0x7 ;  /* 0x0000000205057211 */ /* 0x000fc800078f38ff */
[----:B------:R-:W-:Y:S02]  /*1b8a0*/  SHF.R.S32.HI R0, RZ, 0x7, R5 ;  /* 0x00000007ff007819 */ /* 0x000fe40000011405 */
[----:B------:R-:W3:Y:S02]  /*1b8b0*/  @P1 LDC R5, c[0x0][0x44c] ;  /* 0x00011300ff051b82 */ /* 0x000ee40000000800 */
[----:B------:R-:W-:-:S05]  /*1b8c0*/  VIMNMX R26, R17, R0, PT ;  /* 0x00000000111a7248 */ /* 0x000fca0003fe0100 */
[----:B------:R4:W-:Y:S01]  /*1b8d0*/  STL [R1+0x40], R26 ;  /* 0x0000401a01007387 */ /* 0x0009e20000100800 */
[----:B------:R-:W5:Y:S01]  /*1b8e0*/  @P1 LDC R0, c[0x0][0x450] ;  /* 0x00011400ff001b82 */ /* 0x000f620000000800 */
[----:B---3--:R-:W-:-:S05]  /*1b8f0*/  @P1 IMAD.HI.U32 R2, R28, R5, RZ ;  /* 0x000000051c021227 */ /* 0x008fca00078e00ff */
[----:B-----5:R-:W-:-:S05]  /*1b900*/  @P1 SHF.R.U32.HI R4, RZ, R0, R2 ;  /* 0x00000000ff041219 */ /* 0x020fca0000011602 */
[----:B------:R-:W-:-:S04]  /*1b910*/  IMAD.IADD R2, R9, 0x1, R4 ;  /* 0x0000000109027824 */ /* 0x000fc800078e0204 */
[----:B------:R-:W-:Y:S01]  /*1b920*/  VIADD R0, R2, -UR4 ;  /* 0x8000000402007c36 */ /* 0x000fe20008000000 */
[----:B----4-:R-:W-:Y:S06]  /*1b930*/  @!P2 BRA `(.L_x_1820) ;  /* 0x000000000044a947 */ /* 0x010fec0003800000 */
[----:B------:R-:W-:Y:S01]  /*1b940*/  ISETP.GT.AND P0, PT, R2, -0x1, PT ;  /* 0xffffffff0200780c */ /* 0x000fe20003f04270 */
[----:B------:R-:W-:-:S12]  /*1b950*/  BSSY B0, `(.L_x_1821) ;  /* 0x000000d000007945 */ /* 0x000fd80003800000 */
[----:B------:R-:W-:Y:S05]  /*1b960*/  @P0 BRA `(.L_x_1822) ;  /* 0x00000000001c0947 */ /* 0x000fea0003800000 */
[----:B------:R-:W-:Y:S02]  /*1b970*/  ISETP.NE.AND P0, PT, R3, 0x1, PT ;  /* 0x000000010300780c */ /* 0x000fe40003f05270 */
[----:B------:R-:W-:-:S11]  /*1b980*/  LOP3.LUT R2, RZ, R2, RZ, 0x33, !PT ;  /* 0x00000002ff027212 */ /* 0x000fd600078e33ff */
[----:B------:R-:W3:Y:S02]  /*1b990*/  @P0 LDC.64 R4, c[0x0][0x9e8] ;  /* 0x00027a00ff040b82 */ /* 0x000ee40000000a00 */
[----:B---3--:R-:W-:-:S05]  /*1b9a0*/  @P0 IMAD.HI.U32 R4, R2, R4, RZ ;  /* 0x0000000402040227 */ /* 0x008fca00078e00ff */
[----:B------:R-:W-:-:S04]  /*1b9b0*/  @P0 SHF.R.U32.HI R2, RZ, R5, R4 ;  /* 0x00000005ff020219 */ /* 0x000fc80000011604 */
[----:B------:R-:W-:Y:S01]  /*1b9c0*/  LOP3.LUT R2, RZ, R2, RZ, 0x33, !PT ;  /* 0x00000002ff027212 */ /* 0x000fe200078e33ff */
[----:B------:R-:W-:Y:S06]  /*1b9d0*/  BRA `(.L_x_1823) ;  /* 0x0000000000107947 */ /* 0x000fec0003800000 */
.L_x_1822:
[----:B------:R-:W-:-:S13]  /*1b9e0*/  ISETP.NE.AND P0, PT, R3, 0x1, PT ;  /* 0x000000010300780c */ /* 0x000fda0003f05270 */
[----:B------:R-:W3:Y:S02]  /*1b9f0*/  @P0 LDC.64 R4, c[0x0][0x9e8] ;  /* 0x00027a00ff040b82 */ /* 0x000ee40000000a00 */
[----:B---3--:R-:W-:-:S05]  /*1ba00*/  @P0 IMAD.HI.U32 R4, R2, R4, RZ ;  /* 0x0000000402040227 */ /* 0x008fca00078e00ff */
[----:B------:R-:W-:-:S07]  /*1ba10*/  @P0 SHF.R.U32.HI R2, RZ, R5, R4 ;  /* 0x00000005ff020219 */ /* 0x000fce0000011604 */
.L_x_1823:
[----:B------:R-:W-:Y:S05]  /*1ba20*/  BSYNC B0 ;  /* 0x0000000000007941 */ /* 0x000fea0003800000 */
.L_x_1821:
[----:B------:R-:W-:-:S05]  /*1ba30*/  IMAD R3, R2, R3, RZ ;  /* 0x0000000302037224 */ /* 0x000fca00078e02ff */
[----:B------:R-:W-:-:S07]  /*1ba40*/  VIMNMX R0, R0, R3, !PT ;  /* 0x0000000300007248 */ /* 0x000fce0007fe0100 */
.L_x_1820:
[----:B------:R-:W-:Y:S01]  /*1ba50*/  SHF.R.S32.HI R3, RZ, 0x1f, R0 ;  /* 0x0000001fff037819 */ /* 0x000fe20000011400 */
[----:B------:R-:W-:Y:S03]  /*1ba60*/  BSSY B7, `(.L_x_1824) ;  /* 0x00003a9000077945 */ /* 0x000fe60003800000 */
[----:B------:R-:W-:-:S04]  /*1ba70*/  LEA.HI R3, R3, R0, RZ, 0x7 ;  /* 0x0000000003037211 */ /* 0x000fc800078f38ff */
[----:B------:R-:W-:-:S04]  /*1ba80*/  SHF.R.S32.HI R3, RZ, 0x7, R3 ;  /* 0x00000007ff037819 */ /* 0x000fc80000011403 */
[----:B------:R-:W-:-:S04]  /*1ba90*/  VIMNMX R2, RZ, R3, !PT ;  /* 0x00000003ff027248 */ /* 0x000fc80007fe0100 */
[----:B------:R-:W-:Y:S01]  /*1baa0*/  ISETP.GT.AND P0, PT, R26, R2, PT ;  /* 0x000000021a00720c */ /* 0x000fe20003f04270 */
[----:B------:R3:W-:-:S12]  /*1bab0*/  STL [R1+0x1c], R2 ;  /* 0x00001c0201007387 */ /* 0x0007d80000100800 */
[----:B---3--:R-:W-:Y:S05]  /*1bac0*/  @P0 BRA `(.L_x_1825) ;  /* 0x0000000000440947 */ /* 0x008fea0003800000 */
[----:B------:R-:W3:Y:S02]  /*1bad0*/  S2R R2, SR_TID.X ;  /* 0x0000000000027919 */ /* 0x000ee40000002100 */
[----:B---3--:R-:W-:-:S04]  /*1bae0*/  LOP3.LUT R2, R2, 0x7f, RZ, 0xc0, !PT ;  /* 0x0000007f02027812 */ /* 0x008fc800078ec0ff */
[----:B------:R-:W-:-:S13]  /*1baf0*/  ISETP.NE.AND P0, PT, R2, RZ, PT ;  /* 0x000000ff0200720c */ /* 0x000fda0003f05270 */
[----:B------:R-:W-:Y:S05]  /*1bb00*/  @P0 BRA `(.L_x_1826) ;  /* 0x0000003800780947 */ /* 0x000fea0003800000 */
[----:B------:R-:W3:Y:S01]  /*1bb10*/  S2R R5, SR_LANEID ;  /* 0x0000000000057919 */ /* 0x000ee20000000000 */
[----:B------:R-:W-:Y:S01]  /*1bb20*/  VOTEU.ANY UR4, UPT, PT ;  /* 0x0000000000047886 */ /* 0x000fe200038e0100 */
[----:B------:R-:W4:Y:S01]  /*1bb30*/  LDC.64 R2, c[0x0][0xc60] ;  /* 0x00031800ff027b82 */ /* 0x000f220000000a00 */
[----:B------:R-:W3:Y:S02]  /*1bb40*/  FLO.U32 R0, UR4 ;  /* 0x0000000400007d00 */ /* 0x000ee400080e0000 */
[----:B---3--:R-:W-:-:S06]  /*1bb50*/  ISETP.EQ.U32.AND P0, PT, R0, R5, PT ;  /* 0x000000050000720c */ /* 0x008fcc0003f02070 */
[----:B------:R-:W4:Y:S07]  /*1bb60*/  POPC R5, UR4 ;  /* 0x0000000400057d09 */ /* 0x000f2e0008000000 */
[----:B----4-:R-:W3:Y:S01]  /*1bb70*/  @P0 ATOMG.E.ADD.STRONG.GPU PT, R3, desc[UR42][R2.64], R5 ;  /* 0x00000005020309a8 */ /* 0x010ee200081ee1ea */
[----:B------:R-:W4:Y:S02]  /*1bb80*/  S2R R4, SR_LTMASK ;  /* 0x0000000000047919 */ /* 0x000f240000003900 */
[----:B----4-:R-:W-:-:S04]  /*1bb90*/  LOP3.LUT R4, R4, UR4, RZ, 0xc0, !PT ;  /* 0x0000000404047c12 */ /* 0x010fc8000f8ec0ff */
[----:B0-----:R-:W0:Y:S01]  /*1bba0*/  POPC R7, R4 ;  /* 0x0000000400077309 */ /* 0x001e220000000000 */
[----:B---3--:R-:W0:Y:S02]  /*1bbb0*/  SHFL.IDX PT, R0, R3, R0, 0x1f ;  /* 0x00001f0003007589 */ /* 0x008e2400000e0000 */
[----:B0-----:R-:W-:Y:S01]  /*1bbc0*/  IADD3 R16, R0, UR36, R7 ;  /* 0x0000002400107c10 */ /* 0x001fe2000fffe007 */
[----:B------:R-:W-:Y:S06]  /*1bbd0*/  BRA `(.L_x_1826) ;  /* 0x0000003800447947 */ /* 0x000fec0003800000 */
.L_x_1825:
        /* <DEDUP_REMOVED lines=9> */
[----:B------:R-:W3:Y:S01]  /*1bc70*/  LDC.64 R2, c[0x4][R2] ;  /* 0x0100000002027b82 */ /* 0x000ee20000000a00 */
[----:B------:R-:W-:Y:S02]  /*1bc80*/  IMAD.U32 R5, RZ, RZ, UR7 ;  /* 0x00000007ff057e24 */ /* 0x000fe4000f8e00ff */
[----:B--2---:R-:W-:Y:S02]  /*1bc90*/  IMAD.U32 R6, RZ, RZ, UR8 ;  /* 0x00000008ff067e24 */ /* 0x004fe4000f8e00ff */
[----:B0-----:R-:W-:-:S02]  /*1bca0*/  IMAD.U32 R7, RZ, RZ, UR9 ;  /* 0x00000009ff077e24 */ /* 0x001fc4000f8e00ff */
[----:B------:R-:W-:Y:S02]  /*1bcb0*/  IMAD.U32 R10, RZ, RZ, UR4 ;  /* 0x00000004ff0a7e24 */ /* 0x000fe4000f8e00ff */
[----:B------:R-:W-:Y:S02]  /*1bcc0*/  IMAD.U32 R11, RZ, RZ, UR5 ;  /* 0x00000005ff0b7e24 */ /* 0x000fe4000f8e00ff */
[----:B------:R-:W-:Y:S02]  /*1bcd0*/  IMAD.MOV.U32 R8, RZ, RZ, 0x70 ;  /* 0x00000070ff087424 */ /* 0x000fe400078e00ff */
[----:B-1----:R-:W-:Y:S02]  /*1bce0*/  IMAD.MOV.U32 R12, RZ, RZ, 0x1 ;  /* 0x00000001ff0c7424 */ /* 0x002fe400078e00ff */
[----:B------:R-:W-:-:S07]  /*1bcf0*/  IMAD.MOV.U32 R13, RZ, RZ, RZ ;  /* 0x000000ffff0d7224 */ /* 0x000fce00078e00ff */
[----:B------:R-:W-:-:S07]  /*1bd00*/  LEPC R20, `(.L_x_1828) ;  /* 0x000000001014794e */ /* 0x000fce0000000000 */
[----:B---3--:R-:W-:Y:S05]  /*1bd10*/  CALL.ABS.NOINC R2 ;  /* 0x0000000002007343 */ /* 0x008fea0003c00000 */
.L_x_1828:
[----:B------:R-:W-:Y:S05]  /*1bd20*/  BSYNC B6 ;  /* 0x0000000000067941 */ /* 0x000fea0003800000 */
.L_x_1827:
        /* <DEDUP_REMOVED lines=8> */
[----:B------:R3:W4:Y:S01]  /*1bdb0*/  LDC.64 R2, c[0x4][R17] ;  /* 0x0100000011027b82 */ /* 0x0007220000000a00 */
[----:B------:R-:W-:Y:S01]  /*1bdc0*/  IMAD.U32 R4, RZ, RZ, UR6 ;  /* 0x00000006ff047e24 */ /* 0x000fe2000f8e00ff */
[----:B------:R-:W-:Y:S01]  /*1bdd0*/  MOV R8, 0x70 ;  /* 0x0000007000087802 */ /* 0x000fe20000000f00 */
[----:B------:R-:W-:Y:S02]  /*1bde0*/  IMAD.U32 R5, RZ, RZ, UR7 ;  /* 0x00000007ff057e24 */ /* 0x000fe4000f8e00ff */
[----:B--2---:R-:W-:Y:S02]  /*1bdf0*/  IMAD.U32 R6, RZ, RZ, UR8 ;  /* 0x00000008ff067e24 */ /* 0x004fe4000f8e00ff */
[----:B0-----:R-:W-:-:S02]  /*1be00*/  IMAD.U32 R7, RZ, RZ, UR9 ;  /* 0x00000009ff077e24 */ /* 0x001fc4000f8e00ff */
[----:B------:R-:W-:Y:S02]  /*1be10*/  IMAD.U32 R10, RZ, RZ, UR4 ;  /* 0x00000004ff0a7e24 */ /* 0x000fe4000f8e00ff */
[----:B------:R-:W-:Y:S02]  /*1be20*/  IMAD.U32 R11, RZ, RZ, UR5 ;  /* 0x00000005ff0b7e24 */ /* 0x000fe4000f8e00ff */
[----:B-1----:R-:W-:Y:S02]  /*1be30*/  IMAD.MOV.U32 R12, RZ, RZ, 0x1 ;  /* 0x00000001ff0c7424 */ /* 0x002fe400078e00ff */
[----:B---3--:R-:W-:-:S07]  /*1be40*/  IMAD.MOV.U32 R13, RZ, RZ, RZ ;  /* 0x000000ffff0d7224 */ /* 0x008fce00078e00ff */
[----:B------:R-:W-:-:S07]  /*1be50*/  LEPC R20, `(.L_x_1831) ;  /* 0x000000001014794e */ /* 0x000fce0000000000 */
[----:B----4-:R-:W-:Y:S05]  /*1be60*/  CALL.ABS.NOINC R2 ;  /* 0x0000000002007343 */ /* 0x010fea0003c00000 */
.L_x_1831:
        /* <DEDUP_REMOVED lines=15> */
.L_x_1830:
[----:B------:R-:W-:Y:S05]  /*1bf60*/  BSYNC B6 ;  /* 0x0000000000067941 */ /* 0x000fea0003800000 */
.L_x_1829:
[----:B------:R-:W-:Y:S01]  /*1bf70*/  ULDC.64 UR4, c[0x0][0x9f8] ;  /* 0x00027e0000047ab9 */ /* 0x000fe20000000a00 */
[----:B------:R-:W3:Y:S01]  /*1bf80*/  LDL R20, [R1+0x18] ;  /* 0x0000180001147983 */ /* 0x000ee20000100800 */
[----:B------:R-:W-:-:S03]  /*1bf90*/  ISETP.NE.U32.AND P0, PT, RZ, UR4, PT ;  /* 0x00000004ff007c0c */ /* 0x000fc6000bf05070 */
[----:B------:R-:W4:Y:S01]  /*1bfa0*/  LDL R17, [R1+0x20] ;  /* 0x0000200001117983 */ /* 0x000f220000100800 */
[----:B------:R-:W-:Y:S01]  /*1bfb0*/  ISETP.NE.AND.EX P0, PT, RZ, UR5, PT, P0 ;  /* 0x00000005ff007c0c */ /* 0x000fe2000bf05300 */
[----:B------:R-:W-:Y:S01]  /*1bfc0*/  IMAD.MOV.U32 R9, RZ, RZ, R19 ;  /* 0x000000ffff097224 */ /* 0x000fe200078e0013 */
[----:B0-----:R-:W0:Y:S01]  /*1bfd0*/  LDC R7, c[0x0][0x430] ;  /* 0x00010c00ff077b82 */ /* 0x001e220000000800 */
[----:B------:R-:W1:Y:S10]  /*1bfe0*/  S2R R21, SR_TID.X ;  /* 0x0000000000157919 */ /* 0x000e740000002100 */
[----:B------:R-:W2:Y:S02]  /*1bff0*/  @P0 LDC.64 R2, c[0x0][0x9f8] ;  /* 0x00027e00ff020b82 */ /* 0x000ea40000000a00 */
[----:B--2---:R-:W-:-:S05]  /*1c000*/  @P0 IMAD.WIDE R2, R19, 0x4, R2 ;  /* 0x0000000413020825 */ /* 0x004fca00078e0202 */
[----:B------:R2:W2:Y:S01]  /*1c010*/  @P0 LDG.E R9, desc[UR42][R2.64] ;  /* 0x0000002a02090981 */ /* 0x0004a2000c1e1900 */
[----:B0-----:R-:W-:Y:S01]  /*1c020*/  ISETP.NE.AND P1, PT, R7, 0x1, PT ;  /* 0x000000010700780c */ /* 0x001fe20003f25270 */
[----:B------:R-:W-:Y:S01]  /*1c030*/  VIADD R26, R26, 0xffffffff ;  /* 0xffffffff1a1a7836 */ /* 0x000fe20000000000 */
[----:B-1----:R-:W-:Y:S01]  /*1c040*/  LOP3.LUT R21, R21, 0x7f, RZ, 0xc0, !PT ;  /* 0x0000007f15157812 */ /* 0x002fe200078ec0ff */
[----:B------:R-:W0:Y:S02]  /*1c050*/  S2R R24, SR_TID.X ;  /* 0x0000000000187919 */ /* 0x000e240000002100 */
[----:B------:R-:W-:Y:S01]  /*1c060*/  IMAD.SHL.U32 R8, R26, 0x80, RZ ;  /* 0x000000801a087824 */ /* 0x000fe200078e00ff */
[----:B------:R-:W-:-:S07]  /*1c070*/  SHF.R.U32.HI R21, RZ, 0x3, R21 ;  /* 0x00000003ff157819 */ /* 0x000fce0000011615 */
[----:B------:R-:W1:Y:S08]  /*1c080*/  @P1 LDC R6, c[0x0][0x434] ;  /* 0x00010d00ff061b82 */ /* 0x000e700000000800 */
[----:B------:R-:W2:Y:S01]  /*1c090*/  @P1 LDC R0, c[0x0][0x438] ;  /* 0x00010e00ff001b82 */ /* 0x000ea20000000800 */
[----:B0-----:R-:W-:-:S05]  /*1c0a0*/  IMAD.SHL.U32 R24, R24, 0x10, RZ ;  /* 0x0000001018187824 */ /* 0x001fca00078e00ff */
[----:B------:R-:W-:-:S04]  /*1c0b0*/  LOP3.LUT R24, R24, 0x70, RZ, 0xc0, !PT ;  /* 0x0000007018187812 */ /* 0x000fc800078ec0ff */
[----:B------:R-:W-:-:S04]  /*1c0c0*/  LOP3.LUT R5, R8, R21, R24, 0xfe, !PT ;  /* 0x0000001508057212 */ /* 0x000fc800078efe18 */
[C---:B---3--:R-:W-:Y:S01]  /*1c0d0*/  ISETP.GE.AND P0, PT, R5.reuse, R20, PT ;  /* 0x000000140500720c */ /* 0x048fe20003f06270 */
[----:B----4-:R-:W-:-:S04]  /*1c0e0*/  IMAD.IADD R5, R5, 0x1, R17 ;  /* 0x0000000105057824 */ /* 0x010fc800078e0211 */
[----:B-1----:R-:W-:-:S04]  /*1c0f0*/  @P1 IMAD.HI.U32 R6, R5, R6, RZ ;  /* 0x0000000605061227 */ /* 0x002fc800078e00ff */
[----:B------:R-:W-:-:S04]  /*1c100*/  IMAD.MOV.U32 R4, RZ, RZ, R5 ;  /* 0x000000ffff047224 */ /* 0x000fc800078e0005 */
[----:B--2---:R-:W0:Y:S01]  /*1c110*/  @!P0 LDC.64 R2, c[0x0][0x428] ;  /* 0x00010a00ff028b82 */ /* 0x004e220000000a00 */
[----:B------:R-:W-:-:S05]  /*1c120*/  @P1 SHF.R.U32.HI R4, RZ, R0, R6 ;  /* 0x00000000ff041219 */ /* 0x000fca0000011606 */
[----:B------:R-:W-:-:S04]  /*1c130*/  IMAD.MOV R0, RZ, RZ, -R4 ;  /* 0x000000ffff007224 */ /* 0x000fc800078e0a04 */
[----:B------:R-:W-:Y:S01]  /*1c140*/  IMAD R0, R7, R0, R5 ;  /* 0x0000000007007224 */ /* 0x000fe200078e0205 */
[--C-:B------:R-:W-:Y:S02]  /*1c150*/  @!P0 SHF.R.S32.HI R5, RZ, 0x1f, R4.reuse ;  /* 0x0000001fff058819 */ /* 0x100fe40000011404 */
[----:B------:R-:W-:Y:S01]  /*1c160*/  SHF.R.S32.HI R10, RZ, 0x1f, R9 ;  /* 0x0000001fff0a7819 */ /* 0x000fe20000011409 */
[CC--:B0-----:R-:W-:Y:S01]  /*1c170*/  @!P0 IMAD.WIDE.U32 R4, R9.reuse, R2.reuse, R4 ;  /* 0x0000000209048225 */ /* 0x0c1fe200078e0004 */
[----:B------:R0:W-:Y:S03]  /*1c180*/  STL [R1+0x10], R9 ;  /* 0x0000100901007387 */ /* 0x0001e60000100800 */
[----:B------:R-:W-:Y:S01]  /*1c190*/  @!P0 IMAD R6, R10, R2, RZ ;  /* 0x000000020a068224 */ /* 0x000fe200078e02ff */
[----:B------:R1:W-:Y:S03]  /*1c1a0*/  STL [R1+0x24], R10 ;  /* 0x0000240a01007387 */ /* 0x0003e60000100800 */
[----:B------:R-:W-:-:S02]  /*1c1b0*/  @!P0 IMAD R6, R9, R3, R6 ;  /* 0x0000000309068224 */ /* 0x000fc400078e0206 */
[----:B------:R-:W2:Y:S02]  /*1c1c0*/  @!P0 LDC.64 R2, c[0x0][0x418] ;  /* 0x00010600ff028b82 */ /* 0x000ea40000000a00 */
[----:B------:R-:W-:Y:S01]  /*1c1d0*/  @!P0 IMAD.IADD R5, R5, 0x1, R6 ;  /* 0x0000000105058824 */ /* 0x000fe200078e0206 */
[----:B--2---:R-:W-:Y:S01]  /*1c1e0*/  @!P0 LEA R6, P1, R4, R2, 0x2 ;  /* 0x0000000204068211 */ /* 0x004fe200078210ff */
[----:B------:R-:W-:-:S03]  /*1c1f0*/  IMAD.MOV.U32 R2, RZ, RZ, RZ ;  /* 0x000000ffff027224 */ /* 0x000fc600078e00ff */
[----:B------:R-:W-:-:S05]  /*1c200*/  @!P0 LEA.HI.X R7, R4, R3, R5, 0x2, P1 ;  /* 0x0000000304078211 */ /* 0x000fca00008f1405 */
[----:B------:R1:W5:Y:S01]  /*1c210*/  @!P0 LDG.E R2, desc[UR42][R6.64] ;  /* 0x0000002a06028981 */ /* 0x000362000c1e1900 */
[----:B0-----:R-:W-:Y:S01]  /*1c220*/  IMAD.U32 R9, RZ, RZ, UR38 ;  /* 0x00000026ff097e24 */ /* 0x001fe2000f8e00ff */
[----:B------:R-:W-:Y:S01]  /*1c230*/  UMOV UR4, 0xffffffff ;  /* 0xffffffff00047882 */ /* 0x000fe20000000000 */
[----:B------:R-:W-:-:S03]  /*1c240*/  LOP3.LUT R23, R23, 0xfffffffd, RZ, 0xc0, !PT ;  /* 0xfffffffd17177812 */ /* 0x000fc600078ec0ff */
[----:B------:R-:W-:-:S13]  /*1c250*/  ISETP.NE.AND P2, PT, R9, 0x3, PT ;  /* 0x000000030900780c */ /* 0x000fda0003f45270 */
[----:B------:R-:W-:Y:S01]  /*1c260*/  @P2 LOP3.LUT R23, R23, 0x2, RZ, 0xfc, !PT ;  /* 0x0000000217172812 */ /* 0x000fe200078efcff */
[----:B-1----:R-:W-:Y:S06]  /*1c270*/  BRA.DIV UR4, `(.L_x_1832) ;  /* 0x0000005e04ac7947 */ /* 0x002fec000b800000 */
.L_x_1969:
[----:B------:R-:W-:-:S05]  /*1c280*/  SHF.R.S32.HI R9, RZ, 0x1f, R18 ;  /* 0x0000001fff097819 */ /* 0x000fca0000011412 */
[----:B------:R0:W-:Y:S01]  /*1c290*/  STL [R1+0xc], R9 ;  /* 0x00000c0901007387 */ /* 0x0001e20000100800 */
[----:B------:R-:W-:Y:S05]  /*1c2a0*/  @!P2 BRA `(.L_x_1833) ;  /* 0x000000000004a947 */ /* 0x000fea0003800000 */
[----:B------:R-:W-:Y:S01]  /*1c2b0*/  BPT.TRAP 0x1 ;  /* 0x000000040000795c */ /* 0x000fe20000300000 */
.L_x_1833:
        /* <DEDUP_REMOVED lines=25> */
.L_x_1970:
[----:B------:R-:W-:Y:S05]  /*1c450*/  BSYNC B0 ;  /* 0x0000000000007941 */ /* 0x000fea0003800000 */
.L_x_1834:
[----:B0-----:R-:W2:Y:S01]  /*1c460*/  LDL R9, [R1+0xc] ;  /* 0x00000c0001097983 */ /* 0x001ea20000100800 */
[----:B------:R-:W-:-:S03]  /*1c470*/  ULDC.64 UR4, c[0x0][0x300] ;  /* 0x0000c00000047ab9 */ /* 0x000fc60000000a00 */
[----:B------:R-:W3:Y:S01]  /*1c480*/  LDL R13, [R1+0x18] ;  /* 0x00001800010d7983 */ /* 0x000ee20000100800 */
[----:B------:R-:W-:Y:S01]  /*1c490*/  IMAD R6, R6, UR4, RZ ;  /* 0x0000000406067c24 */ /* 0x000fe2000f8e02ff */
[----:B------:R-:W-:Y:S01]  /*1c4a0*/  LOP3.LUT R23, R23, 0xfffffffe, RZ, 0xc0, !PT ;  /* 0xfffffffe17177812 */ /* 0x000fe200078ec0ff */
[C---:B-1----:R-:W-:Y:S01]  /*1c4b0*/  IMAD.WIDE.U32 R4, R0.reuse, UR4, RZ ;  /* 0x0000000400047c25 */ /* 0x042fe2000f8e00ff */
[----:B------:R-:W0:Y:S03]  /*1c4c0*/  S2R R12, SR_TID.X ;  /* 0x00000000000c7919 */ /* 0x000e260000002100 */
[----:B------:R-:W-:Y:S01]  /*1c4d0*/  IMAD R6, R0, UR5, R6 ;  /* 0x0000000500067c24 */ /* 0x000fe2000f8e0206 */
[----:B------:R-:W-:Y:S02]  /*1c4e0*/  ULDC.64 UR4, c[0x0][0x310] ;  /* 0x0000c40000047ab9 */ /* 0x000fe40000000a00 */
[----:B------:R-:W-:-:S02]  /*1c4f0*/  IMAD R7, R7, UR4, RZ ;  /* 0x0000000407077c24 */ /* 0x000fc4000f8e02ff */
        /* <DEDUP_REMOVED lines=11> */
[----:B------:R-:W-:Y:S01]  /*1c5b0*/  IMAD.IADD R2, R5, 0x1, R2 ;  /* 0x0000000105027824 */ /* 0x000fe200078e0202 */
[----:B------:R-:W-:-:S04]  /*1c5c0*/  ULDC UR4, c[0x0][0x2f4] ;  /* 0x0000bd0000047ab9 */ /* 0x000fc80000000800 */
[----:B------:R-:W-:Y:S02]  /*1c5d0*/  LEA.HI.X R2, R4, UR5, R2, 0x1, P0 ;  /* 0x0000000504027c11 */ /* 0x000fe400080f0c02 */
[----:B-1----:R-:W-:Y:S01]  /*1c5e0*/  LOP3.LUT R10, R9, 0x7f, RZ, 0xc0, !PT ;  /* 0x0000007f090a7812 */ /* 0x002fe200078ec0ff */
[----:B0-----:R-:W-:-:S03]  /*1c5f0*/  IMAD.SHL.U32 R9, R12, 0x8, RZ ;  /* 0x000000080c097824 */ /* 0x001fc600078e00ff */
        /* <DEDUP_REMOVED lines=11> */
[----:B------:R-:W-:-:S05]  /*1c6b0*/  LOP3.LUT R10, R10, 0x200, R11, 0xf8, !PT ;  /* 0x000002000a0a7812 */ /* 0x000fca00078ef80b */
[----:B------:R-:W-:Y:S01]  /*1c6c0*/  IMAD R5, R25, 0x2000, R10 ;  /* 0x0000200019057824 */ /* 0x000fe200078e020a */
[----:B------:R-:W-:Y:S06]  /*1c6d0*/  BRA.DIV UR4, `(.L_x_1836) ;  /* 0x0000005a04dc7947 */ /* 0x000fec000b800000 */
[----:B------:R-:W0:Y:S01]  /*1c6e0*/  SHFL.IDX PT, R7, R0, RZ, 0x181f ;  /* 0x00181fff00077589 */ /* 0x000e2200000e0000 */
[----:B------:R-:W-:-:S03]  /*1c6f0*/  @P0 IMAD R8, R5, 0x2, R22 ;  /* 0x0000000205080824 */ /* 0x000fc600078e0216 */
[----:B------:R-:W1:Y:S01]  /*1c700*/  SHFL.IDX PT, R6, R2, RZ, 0x181f ;  /* 0x00181fff02067589 */ /* 0x000e6200000e0000 */
[----:B0-----:R-:W-:-:S05]  /*1c710*/  @P0 LEA R7, P1, R9, R7, 0x1 ;  /* 0x0000000709070211 */ /* 0x001fca00078208ff */
[----:B-1----:R-:W-:-:S05]  /*1c720*/  @P0 IMAD.X R6, RZ, RZ, R6, P1 ;  /* 0x000000ffff060224 */ /* 0x002fca00008e0606 */
[----:B------:R-:W-:-:S04]  /*1c730*/  @P0 LOP3.LUT R7, R7, R6, RZ, 0x3c, !PT ;  /* 0x0000000607070212 */ /* 0x000fc800078e3cff */
[----:B------:R-:W-:-:S04]  /*1c740*/  @P0 LOP3.LUT R6, R7, R6, RZ, 0x3c, !PT ;  /* 0x0000000607060212 */ /* 0x000fc800078e3cff */
[----:B------:R-:W-:-:S05]  /*1c750*/  @P0 LOP3.LUT R7, R7, R6, RZ, 0x3c, !PT ;  /* 0x0000000607070212 */ /* 0x000fca00078e3cff */
[----:B------:R-:W-:Y:S01]  /*1c760*/  @!PT LDS RZ, [RZ] ;  /* 0x00000000fffff984 */ /* 0x000fe20000000800 */
        /* <DEDUP_REMOVED lines=63> */
.L_x_1988:
[----:B------:R-:W-:-:S13]  /*1cb60*/  ISETP.GE.AND P0, PT, R4, 0x71, PT ;  /* 0x000000710400780c */ /* 0x000fda0003f06270 */
[----:B0-----:R-:W-:Y:S01]  /*1cb70*/  @P0 LEA R6, P1, R9, R0, 0x1 ;  /* 0x0000000009060211 */ /* 0x001fe200078208ff */
        /* <DEDUP_REMOVED lines=8> */
.L_x_1837:
        /* <DEDUP_REMOVED lines=11> */
.L_x_1838:
[----:B------:R1:W5:Y:S01]  /*1ccb0*/  LDL.LU R4, [R1+0x2c] ;  /* 0x00002c0001047983 */ /* 0x0003620000300800 */
[----:B------:R1:W-:Y:S02]  /*1ccc0*/  SYNCS.ARRIVE.TRANS64.A1T0 RZ, [R3+URZ+0x16830], RZ ;  /* 0x016830ff03ff79a7 */ /* 0x0003e4000810003f */
[----:B------:R-:W-:Y:S05]  /*1ccd0*/  WARPSYNC.ALL ;  /* 0x0000000000007948 */ /* 0x000fea0003800000 */
[----:B------:R-:W-:Y:S01]  /*1cce0*/  ULDC.64 UR4, c[0x0][0x298] ;  /* 0x0000a60000047ab9 */ /* 0x000fe20000000a00 */
[----:B------:R-:W-:Y:S01]  /*1ccf0*/  VIADD R0, R22, 0x8400 ;  /* 0x0000840016007836 */ /* 0x000fe20000000000 */
[----:B------:R-:W-:Y:S01]  /*1cd00*/  ULDC.64 UR6, c[0x0][0xa00] ;  /* 0x0002800000067ab9 */ /* 0x000fe20000000a00 */
[----:B------:R-:W-:Y:S01]  /*1cd10*/  BSSY B6, `(.L_x_1839) ;  /* 0x0000022000067945 */ /* 0x000fe20003800000 */
[----:B------:R-:W-:Y:S01]  /*1cd20*/  BAR.SYNC.DEFER_BLOCKING 0x8, 0x200 ;  /* 0x0208000000007b1d */ /* 0x000fe20000010000 */
[----:B------:R-:W-:-:S02]  /*1cd30*/  ISETP.NE.U32.AND P0, PT, RZ, UR6, PT ;  /* 0x00000006ff007c0c */ /* 0x000fc4000bf05070 */
[----:B------:R-:W-:Y:S02]  /*1cd40*/  LOP3.LUT P1, RZ, R0, 0x3ff, RZ, 0xc0, !PT ;  /* 0x000003ff00ff7812 */ /* 0x000fe4000782c0ff */
[----:B------:R-:W-:Y:S02]  /*1cd50*/  ISETP.NE.AND.EX P0, PT, RZ, UR7, PT, P0 ;  /* 0x00000007ff007c0c */ /* 0x000fe4000bf05300 */
[----:B-----5:R-:W-:-:S05]  /*1cd60*/  SHF.R.S32.HI R2, RZ, 0x1f, R4 ;  /* 0x0000001fff027819 */ /* 0x020fca0000011404 */
[----:B------:R-:W-:-:S04]  /*1cd70*/  IMAD R2, R2, UR4, RZ ;  /* 0x0000000402027c24 */ /* 0x000fc8000f8e02ff */
[C---:B------:R-:W-:Y:S01]  /*1cd80*/  IMAD R0, R4.reuse, UR5, R2 ;  /* 0x0000000504007c24 */ /* 0x040fe2000f8e0202 */
[----:B------:R-:W-:Y:S01]  /*1cd90*/  SHF.R.S32.HI R2, RZ, 0x1f, R19 ;  /* 0x0000001fff027819 */ /* 0x000fe20000011413 */
[----:B0-----:R-:W-:-:S03]  /*1cda0*/  IMAD.WIDE.U32 R4, R4, UR4, RZ ;  /* 0x0000000404047c25 */ /* 0x001fc6000f8e00ff */
[----:B------:R-:W-:Y:S01]  /*1cdb0*/  SEL R2, R2, RZ, !P0 ;  /* 0x000000ff02027207 */ /* 0x000fe20004000000 */
[----:B-1----:R-:W-:Y:S01]  /*1cdc0*/  IMAD.IADD R3, R5, 0x1, R0 ;  /* 0x0000000105037824 */ /* 0x002fe200078e0200 */
[----:B------:R-:W-:Y:S01]  /*1cdd0*/  SEL R0, R19, RZ, !P0 ;  /* 0x000000ff13007207 */ /* 0x000fe20004000000 */
[----:B------:R0:W-:Y:S04]  /*1cde0*/  STL.64 [R1+0x30], R4 ;  /* 0x0000300401007387 */ /* 0x0001e80000100a00 */
[----:B------:R0:W-:Y:S04]  /*1cdf0*/  STL [R1+0x38], R3 ;  /* 0x0000380301007387 */ /* 0x0001e80000100800 */
[----:B------:R0:W-:Y:S04]  /*1ce00*/  STL [R1+0x2c], R0 ;  /* 0x00002c0001007387 */ /* 0x0001e80000100800 */
[----:B------:R0:W-:Y:S01]  /*1ce10*/  STL [R1+0x3c], R2 ;  /* 0x00003c0201007387 */ /* 0x0001e20000100800 */
[----:B------:R-:W-:Y:S05]  /*1ce20*/  @!P1 BRA `(.L_x_1840) ;  /* 0x0000000000409947 */ /* 0x000fea0003800000 */
[----:B0-----:R-:W-:Y:S01]  /*1ce30*/  MOV R2, 0x0 ;  /* 0x0000000000027802 */ /* 0x001fe20000000f00 */
        /* <DEDUP_REMOVED lines=15> */
.L_x_1840:
[----:B------:R-:W-:Y:S05]  /*1cf30*/  BSYNC B6 ;  /* 0x0000000000067941 */ /* 0x000fea0003800000 */
.L_x_1839:
[----:B------:R-:W2:Y:S01]  /*1cf40*/  LDL.LU R21, [R1+0x38] ;  /* 0x0000380001157983 */ /* 0x000ea20000300800 */
[----:B------:R-:W-:Y:S01]  /*1cf50*/  ULDC.64 UR4, c[0x0][0x2d8] ;  /* 0x0000b60000047ab9 */ /* 0x000fe20000000a00 */
[----:B------:R-:W1:Y:S01]  /*1cf60*/  LDC R10, c[0x0][0x448] ;  /* 0x00011200ff0a7b82 */ /* 0x000e620000000800 */
[----:B------:R-:W-:Y:S01]  /*1cf70*/  ULDC.64 UR6, c[0x0][0x2c8] ;  /* 0x0000b20000067ab9 */ /* 0x000fe20000000a00 */
[----:B0-----:R-:W2:Y:S01]  /*1cf80*/  LDL.LU.64 R2, [R1+0x30] ;  /* 0x0000300001027983 */ /* 0x001ea20000300a00 */
[----:B------:R-:W-:-:S03]  /*1cf90*/  ULDC.64 UR8, c[0x0][0x280] ;  /* 0x0000a00000087ab9 */ /* 0x000fc60000000a00 */
[----:B------:R-:W3:Y:S04]  /*1cfa0*/  LDL R20, [R1+0xc] ;  /* 0x00000c0001147983 */ /* 0x000ee80000100800 */
[----:B------:R-:W4:Y:S04]  /*1cfb0*/  LDL.LU R6, [R1+0x3c] ;  /* 0x00003c0001067983 */ /* 0x000f280000300800 */
[----:B------:R-:W4:Y:S01]  /*1cfc0*/  LDL.LU R5, [R1+0x2c] ;  /* 0x00002c0001057983 */ /* 0x000f220000300800 */
[----:B-1----:R-:W-:-:S13]  /*1cfd0*/  ISETP.NE.AND P1, PT, R10, 0x1, PT ;  /* 0x000000010a00780c */ /* 0x002fda0003f25270 */
        /* <DEDUP_REMOVED lines=21> */
[----:B------:R-:W-:Y:S02]  /*1d130*/  IMAD.IADD R6, R20, 0x1, R28 ;  /* 0x0000000114067824 */ /* 0x000fe400078e021c */
[----:B------:R2:W5:Y:S02]  /*1d140*/  LDL R20, [R1+0x28] ;  /* 0x0000280001147983 */ /* 0x0005640000100800 */
[----:B0-----:R-:W-:Y:S01]  /*1d150*/  @P1 IMAD.HI.U32 R0, R6, R7, RZ ;  /* 0x0000000706001227 */ /* 0x001fe200078e00ff */
[----:B------:R-:W0:Y:S03]  /*1d160*/  S2R R11, SR_TID.X ;  /* 0x00000000000b7919 */ /* 0x000e260000002100 */
[----:B------:R-:W-:Y:S01]  /*1d170*/  IMAD.MOV.U32 R2, RZ, RZ, R6 ;  /* 0x000000ffff027224 */ /* 0x000fe200078e0006 */
[----:B-1----:R-:W-:-:S04]  /*1d180*/  @P1 SHF.R.U32.HI R2, RZ, R8, R0 ;  /* 0x00000008ff021219 */ /* 0x002fc80000011600 */
[--C-:B------:R-:W-:Y:S01]  /*1d190*/  SHF.R.S32.HI R0, RZ, 0x1f, R2.reuse ;  /* 0x0000001fff007819 */ /* 0x100fe20000011402 */
[----:B------:R-:W-:-:S04]  /*1d1a0*/  IMAD.MOV R7, RZ, RZ, -R2 ;  /* 0x000000ffff077224 */ /* 0x000fc800078e0a02 */
[----:B------:R-:W-:-:S04]  /*1d1b0*/  IMAD R0, R0, UR4, RZ ;  /* 0x0000000400007c24 */ /* 0x000fc8000f8e02ff */
[C---:B------:R-:W-:Y:S02]  /*1d1c0*/  IMAD R0, R2.reuse, UR5, R0 ;  /* 0x0000000502007c24 */ /* 0x040fe4000f8e0200 */
[----:B------:R-:W-:-:S04]  /*1d1d0*/  IMAD.WIDE.U32 R2, R2, UR4, R4 ;  /* 0x0000000402027c25 */ /* 0x000fc8000f8e0004 */
[----:B------:R-:W-:Y:S02]  /*1d1e0*/  IMAD.IADD R3, R3, 0x1, R0 ;  /* 0x0000000103037824 */ /* 0x000fe400078e0200 */
[----:B------:R-:W-:-:S04]  /*1d1f0*/  IMAD R0, R10, R7, R6 ;  /* 0x000000070a007224 */ /* 0x000fc800078e0206 */
[----:B------:R-:W-:Y:S01]  /*1d200*/  IMAD.WIDE.U32 R8, R0, UR6, R2 ;  /* 0x0000000600087c25 */ /* 0x000fe2000f8e0002 */
[----:B------:R-:W-:-:S03]  /*1d210*/  SHF.R.S32.HI R7, RZ, 0x1f, R0 ;  /* 0x0000001fff077819 */ /* 0x000fc60000011400 */
[----:B------:R-:W-:Y:S01]  /*1d220*/  VIADD R3, R6, 0x80 ;  /* 0x0000008006037836 */ /* 0x000fe20000000000 */
[----:B------:R-:W-:Y:S01]  /*1d230*/  LEA R2, P0, R8, UR8, 0x1 ;  /* 0x0000000808027c11 */ /* 0x000fe2000f8008ff */
[----:B------:R-:W-:Y:S02]  /*1d240*/  IMAD R7, R7, UR6, RZ ;  /* 0x0000000607077c24 */ /* 0x000fe4000f8e02ff */
[----:B------:R-:W-:Y:S02]  /*1d250*/  IMAD.MOV.U32 R6, RZ, RZ, R3 ;  /* 0x000000ffff067224 */ /* 0x000fe400078e0003 */
[----:B------:R-:W-:Y:S02]  /*1d260*/  IMAD R0, R0, UR7, R7 ;  /* 0x0000000700007c24 */ /* 0x000fe4000f8e0207 */
[----:B------:R-:W1:Y:S01]  /*1d270*/  @P1 LDC R7, c[0x0][0x44c] ;  /* 0x00011300ff071b82 */ /* 0x000e620000000800 */
[C---:B0-----:R-:W-:Y:S01]  /*1d280*/  IMAD.SHL.U32 R21, R11.reuse, 0x8, RZ ;  /* 0x000000080b157824 */ /* 0x041fe200078e00ff */
[----:B------:R-:W-:Y:S01]  /*1d290*/  LOP3.LUT R11, R11, 0x7f, RZ, 0xc0, !PT ;  /* 0x0000007f0b0b7812 */ /* 0x000fe200078ec0ff */
[----:B------:R-:W-:-:S03]  /*1d2a0*/  IMAD.IADD R0, R9, 0x1, R0 ;  /* 0x0000000109007824 */ /* 0x000fc600078e0200 */
[----:B------:R-:W-:Y:S02]  /*1d2b0*/  LOP3.LUT R21, R21, 0x38, RZ, 0xc0, !PT ;  /* 0x0000003815157812 */ /* 0x000fe400078ec0ff */
[----:B------:R-:W-:Y:S02]  /*1d2c0*/  LEA.HI.X R0, R8, UR9, R0, 0x1, P0 ;  /* 0x0000000908007c11 */ /* 0x000fe400080f0c00 */
[----:B------:R-:W0:Y:S01]  /*1d2d0*/  @P1 LDC R8, c[0x0][0x450] ;  /* 0x00011400ff081b82 */ /* 0x000e220000000800 */
        /* <DEDUP_REMOVED lines=22> */
[----:B------:R-:W-:-:S03]  /*1d440*/  IMAD.IADD R28, R9, 0x1, R28 ;  /* 0x00000001091c7824 */ /* 0x000fc600078e021c */
[----:B------:R-:W-:Y:S04]  /*1d450*/  SHFL.IDX PT, R7, R0, RZ, 0x181f ;  /* 0x00181fff00077589 */ /* 0x000fe800000e0000 */
[----:B------:R-:W-:Y:S01]  /*1d460*/  SHFL.IDX PT, R8, R4, RZ, 0x181f ;  /* 0x00181fff04087589 */ /* 0x000fe200000e0000 */
[----:B--2---:R-:W-:-:S03]  /*1d470*/  IMAD R3, R6, R10, RZ ;  /* 0x0000000a06037224 */ /* 0x004fc600078e02ff */
[----:B------:R-:W0:Y:S02]  /*1d480*/  SHFL.IDX PT, R6, R2, RZ, 0x181f ;  /* 0x00181fff02067589 */ /* 0x000e2400000e0000 */
[----:B------:R-:W-:-:S13]  /*1d490*/  ISETP.GE.AND P1, PT, R28, R3, PT ;  /* 0x000000031c00720c */ /* 0x000fda0003f26270 */
[----:B0-----:R-:W-:-:S05]  /*1d4a0*/  @!P1 LEA R6, P2, R21, R6, 0x1 ;  /* 0x0000000615069211 */ /* 0x001fca00078408ff */
[----:B------:R-:W-:-:S05]  /*1d4b0*/  @!P1 IMAD.X R7, RZ, RZ, R7, P2 ;  /* 0x000000ffff079224 */ /* 0x000fca00010e0607 */
        /* <DEDUP_REMOVED lines=69> */
[----:B------:R-:W-:-:S04]  /*1d910*/  @!P3 IMAD.X R0, RZ, RZ, R0, P2 ;  /* 0x000000ffff00b224 */ /* 0x000fc800010e0600 */
[----:B------:R-:W-:Y:S02]  /*1d920*/  @!P3 IMAD.MOV.U32 R7, RZ, RZ, R0 ;  /* 0x000000ffff07b224 */ /* 0x000fe400078e0000 */
[----:B------:R-:W-:Y:S01]  /*1d930*/  VIADD R0, R28, 0x90 ;  /* 0x000000901c007836 */ /* 0x000fe20000000000 */
[----:B0-----:R-:W-:Y:S02]  /*1d940*/  @!P1 LEA R2, P2, R21, R2, 0x1 ;  /* 0x0000000215029211 */ /* 0x001fe400078408ff */
[----:B------:R0:W-:Y:S03]  /*1d950*/  @!P3 LDGSTS.E.BYPASS.LTC128B.128 [R20+0xbc00], desc[UR42][R6.64], !P0 ;  /* 0x0bc000000614bfae */ /* 0x0001e6000c101d6a */
[----:B0-----:R-:W-:-:S04]  /*1d960*/  @!P1 IMAD.X R6, RZ, RZ, R8, P2 ;  /* 0x000000ffff069224 */ /* 0x001fc800010e0608 */
[----:B------:R-:W-:Y:S02]  /*1d970*/  @!P1 IMAD.MOV.U32 R7, RZ, RZ, R6 ;  /* 0x000000ffff079224 */ /* 0x000fe400078e0006 */
        /* <DEDUP_REMOVED lines=19> */
.L_x_2013:
[----:B------:R-:W-:-:S05]  /*1dab0*/  VIADD R28, R28, 0xb0 ;  /* 0x000000b01c1c7836 */ /* 0x000fca0000000000 */
        /* <DEDUP_REMOVED lines=9> */
.L_x_1842:
        /* <DEDUP_REMOVED lines=18> */
.L_x_2014:
[----:B------:R-:W-:Y:S05]  /*1dc70*/  BSYNC B0 ;  /* 0x0000000000007941 */ /* 0x000fea0003800000 */
.L_x_1843:
[----:B------:R-:W0:Y:S04]  /*1dc80*/  LDL.LU R3, [R1+0x40] ;  /* 0x0000400001037983 */ /* 0x000e280000300800 */
[----:B------:R-:W2:Y:S01]  /*1dc90*/  LDL R2, [R1+0x1c] ;  /* 0x00001c0001027983 */ /* 0x000ea20000100800 */
[----:B------:R-:W-:Y:S01]  /*1dca0*/  BSSY B0, `(.L_x_1845) ;  /* 0x000010e000007945 */ /* 0x000fe20003800000 */
[----:B0-----:R-:W-:-:S05]  /*1dcb0*/  VIADD R7, R3, 0xfffffffe ;  /* 0xfffffffe03077836 */ /* 0x001fca0000000000 */
[----:B--2---:R-:W-:-:S13]  /*1dcc0*/  ISETP.GE.AND P0, PT, R7, R2, PT ;  /* 0x000000020700720c */ /* 0x004fda0003f06270 */
[----:B------:R-:W-:Y:S05]  /*1dcd0*/  @!P0 BRA `(.L_x_1846) ;  /* 0x0000001000288947 */ /* 0x000fea0003800000 */
[----:B------:R-:W0:Y:S01]  /*1dce0*/  S2R R2, SR_TID.X ;  /* 0x0000000000027919 */ /* 0x000e220000002100 */
[----:B------:R-:W-:Y:S01]  /*1dcf0*/  ULDC UR4, c[0x0][0x2f4] ;  /* 0x0000bd0000047ab9 */ /* 0x000fe20000000800 */
[----:B------:R-:W-:Y:S01]  /*1dd00*/  IMAD.MOV.U32 R6, RZ, RZ, R25 ;  /* 0x000000ffff067224 */ /* 0x000fe200078e0019 */
[----:B------:R2:W-:Y:S01]  /*1dd10*/  STL [R1+0x8], R26 ;  /* 0x0000081a01007387 */ /* 0x0005e20000100800 */
[----:B------:R-:W-:Y:S02]  /*1dd20*/  IMAD.MOV.U32 R20, RZ, RZ, R29 ;  /* 0x000000ffff147224 */ /* 0x000fe400078e001d */
[----:B0-----:R-:W-:-:S05]  /*1dd30*/  IMAD.SHL.U32 R2, R2, 0x8, RZ ;  /* 0x0000000802027824 */ /* 0x001fca00078e00ff */
[----:B------:R-:W-:-:S04]  /*1dd40*/  LOP3.LUT R2, R2, 0x38, RZ, 0xc0, !PT ;  /* 0x0000003802027812 */ /* 0x000fc800078ec0ff */
[----:B--2---:R-:W-:-:S13]  /*1dd50*/  ISETP.GE.AND P1, PT, R2, UR4, PT ;  /* 0x0000000402007c0c */ /* 0x004fda000bf26270 */
.L_x_1859:
        /* <DEDUP_REMOVED lines=41> */
.L_x_1847:
[----:B------:R-:W-:Y:S01]  /*1dff0*/  IMAD R5, R25, 0x8, R22 ;  /* 0x0000000819057824 */ /* 0x000fe200078e0216 */
[----:B------:R-:W-:Y:S01]  /*1e000*/  SHF.L.U32 R2, R29, 0x1f, RZ ;  /* 0x0000001f1d027819 */ /* 0x000fe200000006ff */
[----:B------:R-:W-:Y:S03]  /*1e010*/  BSSY B1, `(.L_x_1848) ;  /* 0x0000003000017945 */ /* 0x000fe60003800000 */
[----:B------:R-:W0:Y:S02]  /*1e020*/  SYNCS.PHASECHK.TRANS64.TRYWAIT P0, [R5+URZ+0x16840], R2 ;  /* 0x01684002050075a7 */ /* 0x000e24000800017f */
[----:B0-----:R-:W-:Y:S05]  /*1e030*/  @!P0 BRA `(.L_x_1849) ;  /* 0x0000005c00288947 */ /* 0x001fea0003800000 */
.L_x_2015:
[----:B------:R-:W-:Y:S05]  /*1e040*/  BSYNC B1 ;  /* 0x0000000000017941 */ /* 0x000fea0003800000 */
.L_x_1848:
[----:B------:R-:W2:Y:S01]  /*1e050*/  LDL R9, [R1+0xc] ;  /* 0x00000c0001097983 */ /* 0x000ea20000100800 */
[----:B------:R-:W-:Y:S01]  /*1e060*/  SHF.R.S32.HI R21, RZ, 0x1f, R0 ;  /* 0x0000001fff157819 */ /* 0x000fe20000011400 */
[----:B------:R-:W-:Y:S01]  /*1e070*/  ULDC.64 UR4, c[0x0][0x300] ;  /* 0x0000c00000047ab9 */ /* 0x000fe20000000a00 */
[----:B------:R-:W-:Y:S01]  /*1e080*/  LOP3.LUT P2, RZ, R23, 0x1, RZ, 0xc0, !PT ;  /* 0x0000000117ff7812 */ /* 0x000fe2000784c0ff */
[----:B------:R-:W1:Y:S01]  /*1e090*/  S2R R8, SR_TID.X ;  /* 0x0000000000087919 */ /* 0x000e620000002100 */
        /* <DEDUP_REMOVED lines=10> */
[----:B------:R-:W-:-:S04]  /*1e140*/  IMAD.WIDE.U32 R2, R18, UR4, R2 ;  /* 0x0000000412027c25 */ /* 0x000fc8000f8e0002 */
[----:B--2---:R-:W-:Y:S01]  /*1e150*/  IMAD R7, R9, UR4, RZ ;  /* 0x0000000409077c24 */ /* 0x004fe2000f8e02ff */
[----:B-1----:R-:W-:-:S03]  /*1e160*/  LOP3.LUT R9, R8, 0x7f, RZ, 0xc0, !PT ;  /* 0x0000007f08097812 */ /* 0x002fc600078ec0ff */
[----:B------:R-:W-:Y:S01]  /*1e170*/  IMAD R7, R18, UR5, R7 ;  /* 0x0000000512077c24 */ /* 0x000fe2000f8e0207 */
[----:B------:R-:W-:Y:S01]  /*1e180*/  ULDC.64 UR4, c[0x0][0x2e8] ;  /* 0x0000ba0000047ab9 */ /* 0x000fe20000000a00 */
[----:B------:R-:W-:Y:S02]  /*1e190*/  IMAD.SHL.U32 R11, R9, 0x8, RZ ;  /* 0x00000008090b7824 */ /* 0x000fe400078e00ff */
[----:B------:R-:W-:Y:S02]  /*1e1a0*/  IMAD.SHL.U32 R9, R8, 0x8, RZ ;  /* 0x0000000808097824 */ /* 0x000fe400078e00ff */
[----:B------:R-:W-:-:S03]  /*1e1b0*/  IMAD.IADD R7, R7, 0x1, R3 ;  /* 0x0000000107077824 */ /* 0x000fc600078e0203 */
[----:B------:R-:W-:-:S04]  /*1e1c0*/  LOP3.LUT R9, R9, 0x1f8, RZ, 0xc0, !PT ;  /* 0x000001f809097812 */ /* 0x000fc800078ec0ff */
[----:B------:R-:W-:Y:S02]  /*1e1d0*/  LOP3.LUT R9, R9, 0x38, R8, 0x78, !PT ;  /* 0x0000003809097812 */ /* 0x000fe400078e7808 */
[C---:B------:R-:W-:Y:S01]  /*1e1e0*/  LEA R8, P0, R2.reuse, UR4, 0x1 ;  /* 0x0000000402087c11 */ /* 0x040fe2000f8008ff */
[----:B------:R-:W-:Y:S01]  /*1e1f0*/  UMOV UR4, 0xffffffff ;  /* 0xffffffff00047882 */ /* 0x000fe20000000000 */
[----:B------:R-:W-:Y:S02]  /*1e200*/  LOP3.LUT R9, R9, 0x200, R11, 0xf8, !PT ;  /* 0x0000020009097812 */ /* 0x000fe400078ef80b */
[----:B------:R-:W-:-:S03]  /*1e210*/  LEA.HI.X R10, R2, UR5, R7, 0x1, P0 ;  /* 0x00000005020a7c11 */ /* 0x000fc600080f0c07 */
[----:B------:R-:W-:Y:S01]  /*1e220*/  IMAD R9, R25, 0x2000, R9 ;  /* 0x0000200019097824 */ /* 0x000fe200078e0209 */
[----:B------:R-:W-:Y:S06]  /*1e230*/  BRA.DIV UR4, `(.L_x_1850) ;  /* 0x0000005a04bc7947 */ /* 0x000fec000b800000 */
[----:B------:R-:W0:Y:S01]  /*1e240*/  S2R R3, SR_TID.X ;  /* 0x0000000000037919 */ /* 0x000e220000002100 */
[----:B------:R-:W-:Y:S01]  /*1e250*/  LEA R9, R9, R22, 0x1 ;  /* 0x0000001609097211 */ /* 0x000fe200078e08ff */
        /* <DEDUP_REMOVED lines=41> */
.L_x_2033:
        /* <DEDUP_REMOVED lines=8> */
.L_x_1851:
        /* <DEDUP_REMOVED lines=11> */
.L_x_1852:
[----:B------:R1:W-:Y:S01]  /*1e620*/  SYNCS.ARRIVE.TRANS64.A1T0 RZ, [R5+URZ+0x16830], RZ ;  /* 0x016830ff05ff79a7 */ /* 0x0003e2000810003f */
[----:B------:R-:W-:Y:S05]  /*1e630*/  @!P3 BRA `(.L_x_1853) ;  /* 0x000000000004b947 */ /* 0x000fea0003800000 */
[----:B------:R-:W-:Y:S01]  /*1e640*/  BPT.TRAP 0x1 ;  /* 0x000000040000795c */ /* 0x000fe20000300000 */
.L_x_1853:
[----:B------:R-:W-:Y:S01]  /*1e650*/  SHF.L.U32 R2, R20, 0x1f, RZ ;  /* 0x0000001f14027819 */ /* 0x000fe200000006ff */
[----:B-1----:R-:W-:Y:S01]  /*1e660*/  IMAD R5, R6, 0x8, R22 ;  /* 0x0000000806057824 */ /* 0x002fe200078e0216 */
[----:B------:R-:W-:Y:S03]  /*1e670*/  BSSY B1, `(.L_x_1854) ;  /* 0x0000003000017945 */ /* 0x000fe60003800000 */
[----:B------:R-:W1:Y:S02]  /*1e680*/  SYNCS.PHASECHK.TRANS64.TRYWAIT P0, [R5+URZ+0x16860], R2 ;  /* 0x01686002050075a7 */ /* 0x000e64000800017f */
[----:B-1----:R-:W-:Y:S05]  /*1e690*/  @!P0 BRA `(.L_x_1855) ;  /* 0x0000005c00e08947 */ /* 0x002fea0003800000 */
.L_x_2034:
[----:B------:R-:W-:Y:S05]  /*1e6a0*/  BSYNC B1 ;  /* 0x0000000000017941 */ /* 0x000fea0003800000 */
.L_x_1854:
[----:B------:R-:W2:Y:S04]  /*1e6b0*/  LDL R11, [R1+0x18] ;  /* 0x00001800010b7983 */ /* 0x000ea80000100800 */
[----:B0-----:R-:W2:Y:S01]  /*1e6c0*/  LDL.LU R8, [R1+0x8] ;  /* 0x0000080001087983 */ /* 0x001ea20000300800 */
[----:B------:R-:W0:Y:S01]  /*1e6d0*/  S2R R12, SR_TID.X ;  /* 0x00000000000c7919 */ /* 0x000e220000002100 */
[----:B------:R-:W-:Y:S01]  /*1e6e0*/  UMOV UR4, 0xffffffff ;  /* 0xffffffff00047882 */ /* 0x000fe20000000000 */
[C---:B0-----:R-:W-:Y:S01]  /*1e6f0*/  IMAD.SHL.U32 R9, R12.reuse, 0x8, RZ ;  /* 0x000000080c097824 */ /* 0x041fe200078e00ff */
[----:B------:R-:W-:-:S04]  /*1e700*/  LOP3.LUT R3, R12, 0x7f, RZ, 0xc0, !PT ;  /* 0x0000007f0c037812 */ /* 0x000fc800078ec0ff */
[----:B------:R-:W-:Y:S01]  /*1e710*/  LOP3.LUT R9, R9, 0x1f8, RZ, 0xc0, !PT ;  /* 0x000001f809097812 */ /* 0x000fe200078ec0ff */
[----:B------:R-:W-:-:S03]  /*1e720*/  IMAD.SHL.U32 R10, R3, 0x8, RZ ;  /* 0x00000008030a7824 */ /* 0x000fc600078e00ff */
        /* <DEDUP_REMOVED lines=53> */
.L_x_2052:
        /* <DEDUP_REMOVED lines=28> */
.L_x_1857:
        /* <DEDUP_REMOVED lines=12> */
.L_x_1858:
[----:B------:R-:W2:Y:S01]  /*1ed00*/  LDL R0, [R1+0x1c] ;  /* 0x00001c0001007983 */ /* 0x000ea20000100800 */
[----:B------:R0:W-:Y:S01]  /*1ed10*/  SYNCS.ARRIVE.TRANS64.A1T0 RZ, [R5+URZ+0x16850], RZ ;  /* 0x016850ff05ff79a7 */ /* 0x0001e2000810003f */
[C---:B------:R-:W-:Y:S02]  /*1ed20*/  VIADD R7, R26.reuse, 0xffffffff ;  /* 0xffffffff1a077836 */ /* 0x040fe40000000000 */
[----:B------:R0:W-:Y:S01]  /*1ed30*/  STL [R1+0x8], R26 ;  /* 0x0000081a01007387 */ /* 0x0001e20000100800 */
[----:B------:R-:W-:Y:S02]  /*1ed40*/  IMAD.MOV.U32 R6, RZ, RZ, R25 ;  /* 0x000000ffff067224 */ /* 0x000fe400078e0019 */
[----:B------:R-:W-:Y:S01]  /*1ed50*/  IMAD.MOV.U32 R20, RZ, RZ, R29 ;  /* 0x000000ffff147224 */ /* 0x000fe200078e001d */
[----:B--2---:R-:W-:-:S13]  /*1ed60*/  ISETP.GT.AND P0, PT, R26, R0, PT ;  /* 0x000000001a00720c */ /* 0x004fda0003f04270 */
[----:B0-----:R-:W-:Y:S05]  /*1ed70*/  @P0 BRA `(.L_x_1859) ;  /* 0xffffffec00f80947 */ /* 0x001fea000383ffff */
.L_x_1846:
[----:B------:R-:W-:Y:S05]  /*1ed80*/  BSYNC B0 ;  /* 0x0000000000007941 */ /* 0x000fea0003800000 */
.L_x_1845:
[----:B-1----:R-:W0:Y:S01]  /*1ed90*/  S2R R0, SR_TID.X ;  /* 0x0000000000007919 */ /* 0x002e220000002100 */
        /* <DEDUP_REMOVED lines=16> */
.L_x_1861:
[----:B------:R-:W-:Y:S05]  /*1eea0*/  BSYNC B0 ;  /* 0x0000000000007941 */ /* 0x000fea0003800000 */
.L_x_1860:
[----:B------:R-:W-:-:S05]  /*1eeb0*/  IMAD.U32 R0, RZ, RZ, UR38 ;  /* 0x00000026ff007e24 */ /* 0x000fca000f8e00ff */
[----:B------:R-:W-:-:S13]  /*1eec0*/  ISETP.NE.AND P0, PT, R0, 0x3, PT ;  /* 0x000000030000780c */ /* 0x000fda0003f05270 */
[----:B------:R-:W-:Y:S05]  /*1eed0*/  @!P0 BRA `(.L_x_1862) ;  /* 0x0000000000048947 */ /* 0x000fea0003800000 */
[----:B------:R-:W-:Y:S01]  /*1eee0*/  BPT.TRAP 0x1 ;  /* 0x000000040000795c */ /* 0x000fe20000300000 */
.L_x_1862:
[----:B------:R-:W2:Y:S01]  /*1eef0*/  LDL.LU R2, [R1+0x18] ;  /* 0x0000180001027983 */ /* 0x000ea20000300800 */
[----:B------:R-:W-:Y:S01]  /*1ef00*/  IMAD R0, R25, 0x8, R22 ;  /* 0x0000000819007824 */ /* 0x000fe200078e0216 */
[----:B------:R-:W-:Y:S01]  /*1ef10*/  SHF.L.U32 R3, R29, 0x1f, RZ ;  /* 0x0000001f1d037819 */ /* 0x000fe200000006ff */
[----:B------:R-:W-:Y:S03]  /*1ef20*/  BSSY B0, `(.L_x_1863) ;  /* 0x0000004000007945 */ /* 0x000fe60003800000 */
[----:B------:R-:W0:Y:S01]  /*1ef30*/  SYNCS.PHASECHK.TRANS64.TRYWAIT P0, [R0+URZ+0x16860], R3 ;  /* 0x01686003000075a7 */ /* 0x000e22000800017f */
[----:B--2---:R-:W-:Y:S01]  /*1ef40*/  IMAD R6, R26, -0x80, R2 ;  /* 0xffffff801a067824 */ /* 0x004fe200078e0202 */
[----:B0-----:R-:W-:Y:S06]  /*1ef50*/  @!P0 BRA `(.L_x_1864) ;  /* 0x00000060000c8947 */ /* 0x001fec0003800000 */
.L_x_2053:
[----:B------:R-:W-:Y:S05]  /*1ef60*/  BSYNC B0 ;  /* 0x0000000000007941 */ /* 0x000fea0003800000 */
.L_x_1863:
[----:B------:R-:W1:Y:S01]  /*1ef70*/  S2R R8, SR_TID.X ;  /* 0x0000000000087919 */ /* 0x000e620000002100 */
[----:B------:R-:W-:Y:S01]  /*1ef80*/  ULDC UR4, c[0x0][0x2f4] ;  /* 0x0000bd0000047ab9 */ /* 0x000fe20000000800 */
[C---:B-1----:R-:W-:Y:S01]  /*1ef90*/  IMAD.SHL.U32 R2, R8.reuse, 0x8, RZ ;  /* 0x0000000808027824 */ /* 0x042fe200078e00ff */
[C---:B------:R-:W-:Y:S01]  /*1efa0*/  LOP3.LUT R5, R8.reuse, 0x7f, RZ, 0xc0, !PT ;  /* 0x0000007f08057812 */ /* 0x040fe200078ec0ff */
[----:B------:R-:W-:-:S03]  /*1efb0*/  IMAD.SHL.U32 R7, R8, 0x8, RZ ;  /* 0x0000000808077824 */ /* 0x000fc600078e00ff */
[----:B------:R-:W-:Y:S01]  /*1efc0*/  LOP3.LUT R2, R2, 0x1f8, RZ, 0xc0, !PT ;  /* 0x000001f802027812 */ /* 0x000fe200078ec0ff */
[----:B------:R-:W-:Y:S01]  /*1efd0*/  IMAD.SHL.U32 R4, R5, 0x8, RZ ;  /* 0x0000000805047824 */ /* 0x000fe200078e00ff */
[----:B------:R-:W-:Y:S02]  /*1efe0*/  LOP3.LUT R7, R7, 0x38, RZ, 0xc0, !PT ;  /* 0x0000003807077812 */ /* 0x000fe400078ec0ff */
[----:B------:R-:W-:Y:S02]  /*1eff0*/  LOP3.LUT R2, R2, 0x38, R8, 0x78, !PT ;  /* 0x0000003802027812 */ /* 0x000fe400078e7808 */
        /* <DEDUP_REMOVED lines=53> */
.L_x_2071:
[----:B------:R-:W-:Y:S02]  /*1f350*/  ISETP.LT.OR P0, PT, R6, 0x71, P0 ;  /* 0x000000710600780c */ /* 0x000fe40000701670 */
[----:B--23--:R-:W-:-:S05]  /*1f360*/  IADD3 R2, P1, R14, R5, RZ ;  /* 0x000000050e027210 */ /* 0x00cfca0007f3e0ff */
[----:B------:R-:W-:-:S06]  /*1f370*/  IMAD.X R3, RZ, RZ, R24, P1 ;  /* 0x000000ffff037224 */ /* 0x000fcc00008e0618 */
[----:B------:R-:W-:Y:S01]  /*1f380*/  @!PT LDS RZ, [RZ] ;  /* 0x00000000fffff984 */ /* 0x000fe20000000800 */
[----:B------:R-:W-:Y:S01]  /*1f390*/  @!PT LDS RZ, [RZ] ;  /* 0x00000000fffff984 */ /* 0x000fe20000000800 */
[----:B------:R-:W-:Y:S01]  /*1f3a0*/  @!PT LDS RZ, [RZ] ;  /* 0x00000000fffff984 */ /* 0x000fe20000000800 */
[----:B------:R0:W-:Y:S01]  /*1f3b0*/  LDGSTS.E.BYPASS.LTC128B.128 [R4+0x3c00], desc[UR42][R2.64], !P0 ;  /* 0x03c0000002047fae */ /* 0x0001e2000c101d6a */
[----:B------:R-:W-:Y:S01]  /*1f3c0*/  PLOP3.LUT P0, PT, PT, PT, PT, 0x80, 0x0 ;  /* 0x000000000000781c */ /* 0x000fe20003f0f070 */
[----:B------:R-:W-:-:S12]  /*1f3d0*/  NOP ;  /* 0x0000000000007918 */ /* 0x000fd80000000000 */
.L_x_1866:
        /* <DEDUP_REMOVED lines=11> */
.L_x_1867:
[----:B------:R-:W-:Y:S01]  /*1f490*/  VIADD R25, R25, 0x1 ;  /* 0x0000000119197836 */ /* 0x000fe20000000000 */
[----:B------:R0:W-:Y:S04]  /*1f4a0*/  SYNCS.ARRIVE.TRANS64.A1T0 RZ, [R0+URZ+0x16850], RZ ;  /* 0x016850ff00ff79a7 */ /* 0x0001e8000810003f */
[----:B------:R-:W-:-:S04]  /*1f4b0*/  ISETP.NE.AND P0, PT, R25, 0x2, PT ;  /* 0x000000021900780c */ /* 0x000fc80003f05270 */
[----:B0-----:R-:W-:Y:S02]  /*1f4c0*/  SEL R0, RZ, 0x1, P0 ;  /* 0x00000001ff007807 */ /* 0x001fe40000000000 */
[----:B------:R-:W-:Y:S02]  /*1f4d0*/  SEL R25, R25, RZ, P0 ;  /* 0x000000ff19197207 */ /* 0x000fe40000000000 */
[----:B------:R-:W-:-:S07]  /*1f4e0*/  LOP3.LUT R29, R29, R0, RZ, 0x3c, !PT ;  /* 0x000000001d1d7212 */ /* 0x000fce00078e3cff */
.L_x_1826:
[----:B------:R-:W-:Y:S05]  /*1f4f0*/  BSYNC B7 ;  /* 0x0000000000077941 */ /* 0x000fea0003800000 */
.L_x_1824:
[----:B------:R-:W-:-:S13]  /*1f500*/  LOP3.LUT P0, RZ, R23, 0x4, RZ, 0xc0, !PT ;  /* 0x0000000417ff7812 */ /* 0x000fda000780c0ff */
[----:B------:R-:W-:Y:S05]  /*1f510*/  @!P0 BRA `(.L_x_1868) ;  /* 0x0000000000248947 */ /* 0x000fea0003800000 */
[----:B------:R-:W-:Y:S05]  /*1f520*/  WARPSYNC.ALL ;  /* 0x0000000000007948 */ /* 0x000fea0003800000 */
[----:B------:R-:W3:Y:S08]  /*1f530*/  S2UR UR5, SR_CgaCtaId ;  /* 0x00000000000579c3 */ /* 0x000ef00000008800 */
[----:B------:R-:W-:Y:S06]  /*1f540*/  BAR.SYNC.DEFER_BLOCKING 0x5, 0x200 ;  /* 0x0148000000007b1d */ /* 0x000fec0000010000 */
[----:B------:R-:W-:-:S02]  /*1f550*/  UMOV UR4, 0x400 ;  /* 0x0000040000047882 */ /* 0x000fc40000000000 */
[----:B---3--:R-:W-:-:S06]  /*1f560*/  ULEA UR4, UR5, UR4, 0x18 ;  /* 0x0000000405047291 */ /* 0x008fcc000f8ec03f */
[----:B------:R-:W-:-:S05]  /*1f570*/  IMAD.U32 R22, RZ, RZ, UR4 ;  /* 0x00000004ff167e24 */ /* 0x000fca000f8e00ff */
[----:B------:R3:W4:Y:S01]  /*1f580*/  LDS.128 R16, [R22+0x168d0] ;  /* 0x0168d00016107984 */ /* 0x0007220000000c00 */
[----:B------:R-:W-:Y:S06]  /*1f590*/  BAR.ARV 0x4, 0x200 ;  /* 0x0108000000007b1d */ /* 0x000fec0000002000 */
[----:B------:R-:W-:Y:S05]  /*1f5a0*/  BRA `(.L_x_1869) ;  /* 0x0000000800cc7947 */ /* 0x000fea0003800000 */
.L_x_1868:
        /* <DEDUP_REMOVED lines=10> */
[----:B------:R0:W3:Y:S01]  /*1f650*/  @!P1 LDG.E R3, desc[UR42][R2.64] ;  /* 0x0000002a02039981 */ /* 0x0000e2000c1e1900 */
[C---:B------:R-:W-:Y:S02]  /*1f660*/  ISETP.GE.U32.AND P2, PT, R7.reuse, 0x2, PT ;  /* 0x000000020700780c */ /* 0x040fe40003f46070 */
[C---:B------:R-:W-:Y:S01]  /*1f670*/  ISETP.GE.U32.AND P3, PT, R7.reuse, 0x4, PT ;  /* 0x000000040700780c */ /* 0x040fe20003f66070 */
[----:B------:R-:W-:Y:S01]  /*1f680*/  SHFL.IDX PT, R0, R16, RZ, 0x1f ;  /* 0x00001fff10007589 */ /* 0x000fe200000e0000 */
[C---:B------:R-:W-:Y:S02]  /*1f690*/  ISETP.GE.U32.AND P4, PT, R7.reuse, 0x8, PT ;  /* 0x000000080700780c */ /* 0x040fe40003f86070 */
[C---:B------:R-:W-:Y:S01]  /*1f6a0*/  ISETP.GE.U32.AND P5, PT, R7.reuse, 0x10, PT ;  /* 0x000000100700780c */ /* 0x040fe20003fa6070 */
[----:B------:R-:W-:Y:S01]  /*1f6b0*/  SHFL.IDX PT, R16, R16, 0x1, 0x1f ;  /* 0x00201f0010107f89 */ /* 0x000fe200000e0000 */
[----:B0-----:R-:W-:Y:S02]  /*1f6c0*/  IMAD.MOV.U32 R2, RZ, RZ, RZ ;  /* 0x000000ffff027224 */ /* 0x001fe400078e00ff */
[----:B---3--:R-:W-:Y:S01]  /*1f6d0*/  @!P1 IMAD.MOV.U32 R2, RZ, RZ, R3 ;  /* 0x000000ffff029224 */ /* 0x008fe200078e0003 */
[----:B------:R-:W-:-:S04]  /*1f6e0*/  ISETP.NE.AND P1, PT, R7, RZ, PT ;  /* 0x000000ff0700720c */ /* 0x000fc80003f25270 */
[----:B------:R-:W0:Y:S02]  /*1f6f0*/  SHFL.UP PT, R14, R2, 0x1, RZ ;  /* 0x04200000020e7989 */ /* 0x000e2400000e00ff */
[----:B0-----:R-:W-:-:S05]  /*1f700*/  SEL R5, R14, RZ, P1 ;  /* 0x000000ff0e057207 */ /* 0x001fca0000800000 */
[----:B------:R-:W-:-:S05]  /*1f710*/  IMAD.IADD R4, R2, 0x1, R5 ;  /* 0x0000000102047824 */ /* 0x000fca00078e0205 */
[----:B------:R-:W0:Y:S02]  /*1f720*/  SHFL.UP PT, R14, R4, 0x2, RZ ;  /* 0x04400000040e7989 */ /* 0x000e2400000e00ff */
[----:B0-----:R-:W-:-:S05]  /*1f730*/  SEL R5, R14, RZ, P2 ;  /* 0x000000ff0e057207 */ /* 0x001fca0001000000 */
[----:B------:R-:W-:-:S05]  /*1f740*/  IMAD.IADD R5, R4, 0x1, R5 ;  /* 0x0000000104057824 */ /* 0x000fca00078e0205 */
[----:B------:R-:W2:Y:S02]  /*1f750*/  SHFL.UP PT, R14, R5, 0x4, RZ ;  /* 0x04800000050e7989 */ /* 0x000ea400000e00ff */
[----:B--2---:R-:W-:-:S05]  /*1f760*/  SEL R6, R14, RZ, P3 ;  /* 0x000000ff0e067207 */ /* 0x004fca0001800000 */
[----:B------:R-:W-:-:S05]  /*1f770*/  IMAD.IADD R6, R5, 0x1, R6 ;  /* 0x0000000105067824 */ /* 0x000fca00078e0206 */
[----:B------:R-:W0:Y:S02]  /*1f780*/  SHFL.UP PT, R14, R6, 0x8, RZ ;  /* 0x05000000060e7989 */ /* 0x000e2400000e00ff */
[----:B0-----:R-:W-:-:S05]  /*1f790*/  SEL R3, R14, RZ, P4 ;  /* 0x000000ff0e037207 */ /* 0x001fca0002000000 */
[----:B------:R-:W-:-:S05]  /*1f7a0*/  IMAD.IADD R4, R6, 0x1, R3 ;  /* 0x0000000106047824 */ /* 0x000fca00078e0203 */
[----:B------:R-:W0:Y:S02]  /*1f7b0*/  SHFL.UP PT, R14, R4, 0x10, RZ ;  /* 0x06000000040e7989 */ /* 0x000e2400000e00ff */
[----:B0-----:R-:W-:-:S05]  /*1f7c0*/  SEL R3, R14, RZ, P5 ;  /* 0x000000ff0e037207 */ /* 0x001fca0002800000 */
[----:B------:R-:W-:-:S05]  /*1f7d0*/  IMAD.IADD R3, R4, 0x1, R3 ;  /* 0x0000000104037824 */ /* 0x000fca00078e0203 */
[----:B------:R0:W2:Y:S02]  /*1f7e0*/  SHFL.IDX PT, R14, R3, 0x1f, 0x1f ;  /* 0x03e01f00030e7f89 */ /* 0x0000a400000e0000 */
.L_x_2081:
[----:B------:R-:W-:Y:S02]  /*1f7f0*/  ULDC UR4, c[0x0][0xc38] ;  /* 0x00030e0000047ab9 */ /* 0x000fe40000000800 */
[----:B------:R-:W-:-:S04]  /*1f800*/  IMAD.U32 R4, RZ, RZ, UR4 ;  /* 0x00000004ff047e24 */ /* 0x000fc8000f8e00ff */
[----:B--2---:R-:W-:-:S04]  /*1f810*/  IMAD R5, R14, R4, RZ ;  /* 0x000000040e057224 */ /* 0x004fc800078e02ff */
[----:B------:R-:W-:-:S05]  /*1f820*/  IMAD.IADD R16, R16, 0x1, R5 ;  /* 0x0000000110107824 */ /* 0x000fca00078e0205 */
[----:B------:R-:W-:-:S13]  /*1f830*/  ISETP.GT.AND P6, PT, R16, R0, PT ;  /* 0x000000001000720c */ /* 0x000fda0003fc4270 */
[----:B------:R-:W-:Y:S05]  /*1f840*/  @P6 BRA `(.L_x_1871) ;  /* 0x00000000009c6947 */ /* 0x000fea0003800000 */
.L_x_1876:
[----:B------:R-:W2:Y:S01]  /*1f850*/  LDC R4, c[0x0][0xc3c] ;  /* 0x00030f00ff047b82 */ /* 0x000ea20000000800 */
[----:B------:R-:W-:-:S05]  /*1f860*/  VIADD R19, R19, 0x1f ;  /* 0x0000001f13137836 */ /* 0x000fca0000000000 */
[----:B--2---:R-:W-:-:S13]  /*1f870*/  ISETP.GE.AND P6, PT, R19, R4, PT ;  /* 0x000000041300720c */ /* 0x004fda0003fc6270 */
[----:B------:R-:W-:Y:S05]  /*1f880*/  @P6 BRA `(.L_x_1872) ;  /* 0x0000000400d06947 */ /* 0x000fea0003800000 */
[----:B------:R-:W2:Y:S01]  /*1f890*/  S2R R2, SR_TID.X ;  /* 0x0000000000027919 */ /* 0x000ea20000002100 */
[----:B------:R-:W-:Y:S01]  /*1f8a0*/  BSSY B0, `(.L_x_1873) ;  /* 0x0000009000007945 */ /* 0x000fe20003800000 */
[----:B--2---:R-:W-:-:S05]  /*1f8b0*/  LOP3.LUT R2, R2, 0x1f, RZ, 0xc0, !PT ;  /* 0x0000001f02027812 */ /* 0x004fca00078ec0ff */
[----:B------:R-:W-:Y:S02]  /*1f8c0*/  IMAD.IADD R5, R19, 0x1, R2 ;  /* 0x0000000113057824 */ /* 0x000fe400078e0202 */
[----:B------:R-:W-:-:S03]  /*1f8d0*/  IMAD.MOV.U32 R2, RZ, RZ, RZ ;  /* 0x000000ffff027224 */ /* 0x000fc600078e00ff */
[----:B------:R-:W-:-:S13]  /*1f8e0*/  ISETP.GE.OR P6, PT, R5, R4, !P0 ;  /* 0x000000040500720c */ /* 0x000fda00047c6670 */
[----:B------:R-:W-:Y:S05]  /*1f8f0*/  @P6 BRA `(.L_x_1874) ;  /* 0x00000000000c6947 */ /* 0x000fea0003800000 */
[----:B0-----:R-:W0:Y:S02]  /*1f900*/  LDC.64 R2, c[0x0][0xc80] ;  /* 0x00032000ff027b82 */ /* 0x001e240000000a00 */
[----:B0-----:R-:W-:-:S06]  /*1f910*/  IMAD.WIDE R2, R5, 0x4, R2 ;  /* 0x0000000405027825 */ /* 0x001fcc00078e0202 */
[----:B------:R2:W5:Y:S02]  /*1f920*/  LDG.E R2, desc[UR42][R2.64] ;  /* 0x0000002a02027981 */ /* 0x000564000c1e1900 */
.L_x_1874:
[----:B------:R-:W-:Y:S05]  /*1f930*/  BSYNC B0 ;  /* 0x0000000000007941 */ /* 0x000fea0003800000 */
.L_x_1873:
[----:B------:R-:W-:-:S03]  /*1f940*/  UMOV UR4, 0xffffffff ;  /* 0xffffffff00047882 */ /* 0x000fc60000000000 */
[----:B------:R-:W-:Y:S05]  /*1f950*/  BRA.DIV UR4, `(.L_x_1875) ;  /* 0x0000006204f07947 */ /* 0x000fea000b800000 */
[----:B-----5:R-:W3:Y:S02]  /*1f960*/  SHFL.UP PT, R14, R2, 0x1, RZ ;  /* 0x04200000020e7989 */ /* 0x020ee400000e00ff */
[----:B---3--:R-:W-:-:S05]  /*1f970*/  SEL R13, R14, RZ, P1 ;  /* 0x000000ff0e0d7207 */ /* 0x008fca0000800000 */
[----:B------:R-:W-:-:S05]  /*1f980*/  IMAD.IADD R13, R2, 0x1, R13 ;  /* 0x00000001020d7824 */ /* 0x000fca00078e020d */
[----:B------:R-:W3:Y:S02]  /*1f990*/  SHFL.UP PT, R14, R13, 0x2, RZ ;  /* 0x044000000d0e7989 */ /* 0x000ee400000e00ff */
[----:B---3--:R-:W-:-:S04]  /*1f9a0*/  SEL R14, R14, RZ, P2 ;  /* 0x000000ff0e0e7207 */ /* 0x008fc80001000000 */
[----:B0-2---:R-:W-:-:S05]  /*1f9b0*/  IADD3 R3, R13, R14, RZ ;  /* 0x0000000e0d037210 */ /* 0x005fca0007ffe0ff */
        /* <DEDUP_REMOVED lines=10> */
.L_x_2089:
[----:B------:R-:W-:Y:S02]  /*1fa60*/  ULDC UR4, c[0x0][0xc38] ;  /* 0x00030e0000047ab9 */ /* 0x000fe40000000800 */
[----:B------:R-:W-:-:S04]  /*1fa70*/  IMAD.U32 R4, RZ, RZ, UR4 ;  /* 0x00000004ff047e24 */ /* 0x000fc8000f8e00ff */
[----:B--2---:R-:W-:-:S04]  /*1fa80*/  IMAD R5, R14, R4, RZ ;  /* 0x000000040e057224 */ /* 0x004fc800078e02ff */
[----:B------:R-:W-:-:S05]  /*1fa90*/  IMAD.IADD R16, R5, 0x1, R16 ;  /* 0x0000000105107824 */ /* 0x000fca00078e0210 */
[----:B------:R-:W-:-:S13]  /*1faa0*/  ISETP.GT.AND P6, PT, R16, R0, PT ;  /* 0x000000001000720c */ /* 0x000fda0003fc4270 */
[----:B------:R-:W-:Y:S05]  /*1fab0*/  @!P6 BRA `(.L_x_1876) ;  /* 0xfffffffc0064e947 */ /* 0x000fea000383ffff */
.L_x_1871:
        /* <DEDUP_REMOVED lines=8> */
.L_x_2093:
[----:B------:R-:W-:Y:S01]  /*1fb40*/  ISETP.NE.AND P0, PT, R6, RZ, PT ;  /* 0x000000ff0600720c */ /* 0x000fe20003f05270 */
[----:B------:R-:W-:-:S12]  /*1fb50*/  IMAD.MOV.U32 R6, RZ, RZ, RZ ;  /* 0x000000ffff067224 */ /* 0x000fd800078e00ff */
[----:B------:R-:W-:Y:S05]  /*1fb60*/  @!P0 BRA `(.L_x_1878) ;  /* 0x0000000000108947 */ /* 0x000fea0003800000 */
[----:B------:R-:W-:Y:S01]  /*1fb70*/  UMOV UR4, 0xffffffff ;  /* 0xffffffff00047882 */ /* 0x000fe20000000000 */
[----:B-1----:R-:W-:Y:S02]  /*1fb80*/  VIADD R12, R5, 0xffffffff ;  /* 0xffffffff050c7836 */ /* 0x002fe40000000000 */
[----:B------:R-:W-:Y:S05]  /*1fb90*/  BRA.DIV UR4, `(.L_x_1879) ;  /* 0x0000006604647947 */ /* 0x000fea000b800000 */
[----:B------:R4:W1:Y:S02]  /*1fba0*/  SHFL.IDX PT, R6, R3, R12, 0x1f ;  /* 0x00001f0c03067589 */ /* 0x00086400000e0000 */
.L_x_1878:
[----:B0-2-4-:R-:W0:Y:S01]  /*1fbb0*/  LDC.64 R2, c[0x0][0xc90] ;  /* 0x00032400ff027b82 */ /* 0x015e220000000a00 */
[----:B------:R-:W-:-:S04]  /*1fbc0*/  IMAD.IADD R19, R5, 0x1, R19 ;  /* 0x0000000105137824 */ /* 0x000fc800078e0213 */
[----:B0-----:R-:W-:-:S05]  /*1fbd0*/  IMAD.WIDE R2, R19, 0x4, R2 ;  /* 0x0000000413027825 */ /* 0x001fca00078e0202 */
[----:B------:R0:W3:Y:S01]  /*1fbe0*/  LDG.E R7, desc[UR42][R2.64] ;  /* 0x0000002a02077981 */ /* 0x0000e2000c1e1900 */
[----:B-1----:R-:W-:-:S04]  /*1fbf0*/  IMAD R16, R6, R4, R16 ;  /* 0x0000000406107224 */ /* 0x002fc800078e0210 */
[----:B------:R-:W-:Y:S02]  /*1fc00*/  IMAD.IADD R0, R0, 0x1, -R16 ;  /* 0x0000000100007824 */ /* 0x000fe400078e0a10 */
[----:B0-----:R-:W-:Y:S02]  /*1fc10*/  IMAD.MOV.U32 R2, RZ, RZ, RZ ;  /* 0x000000ffff027224 */ /* 0x001fe400078e00ff */
[----:B---3--:R-:W-:-:S05]  /*1fc20*/  IMAD R5, R17, R7, RZ ;  /* 0x0000000711057224 */ /* 0x008fca00078e02ff */
[-C--:B------:R-:W-:Y:S02]  /*1fc30*/  IABS R8, R5.reuse ;  /* 0x0000000500087213 */ /* 0x080fe40000000000 */
[----:B------:R-:W-:Y:S02]  /*1fc40*/  IABS R6, R5 ;  /* 0x0000000500067213 */ /* 0x000fe40000000000 */
[----:B------:R-:W0:Y:S03]  /*1fc50*/  I2F.RP R9, R8 ;  /* 0x0000000800097306 */ /* 0x000e260000209400 */
[----:B------:R-:W-:-:S05]  /*1fc60*/  IMAD.MOV R6, RZ, RZ, -R6 ;  /* 0x000000ffff067224 */ /* 0x000fca00078e0a06 */
[----:B0-----:R-:W0:Y:S02]  /*1fc70*/  MUFU.RCP R9, R9 ;  /* 0x0000000900097308 */ /* 0x001e240000001000 */
[----:B0-----:R-:W-:-:S06]  /*1fc80*/  VIADD R10, R9, 0xffffffe ;  /* 0x0ffffffe090a7836 */ /* 0x001fcc0000000000 */
[----:B------:R-:W0:Y:S02]  /*1fc90*/  F2I.FTZ.U32.TRUNC.NTZ R3, R10 ;  /* 0x0000000a00037305 */ /* 0x000e24000021f000 */
        /* <DEDUP_REMOVED lines=21> */
[----:B------:R-:W-:-:S04]  /*1fdf0*/  VIADDMNMX R4, R3, R4, R7, PT ;  /* 0x0000000403047246 */ /* 0x000fc80003800107 */
[----:B------:R-:W-:-:S04]  /*1fe00*/  IABS R7, R4 ;  /* 0x0000000400077213 */ /* 0x000fc80000000000 */
[----:B------:R-:W0:Y:S08]  /*1fe10*/  I2F.RP R8, R7 ;  /* 0x0000000700087306 */ /* 0x000e300000209400 */
[----:B0-----:R-:W0:Y:S02]  /*1fe20*/  MUFU.RCP R8, R8 ;  /* 0x0000000800087308 */ /* 0x001e240000001000 */
[----:B0-----:R-:W-:-:S06]  /*1fe30*/  VIADD R3, R8, 0xffffffe ;  /* 0x0ffffffe08037836 */ /* 0x001fcc0000000000 */
[----:B------:R-:W0:Y:S02]  /*1fe40*/  F2I.FTZ.U32.TRUNC.NTZ R3, R3 ;  /* 0x0000000300037305 */ /* 0x000e24000021f000 */
[----:B0-----:R-:W-:-:S04]  /*1fe50*/  IMAD.MOV R0, RZ, RZ, -R3 ;  /* 0x000000ffff007224 */ /* 0x001fc800078e0a03 */
[----:B------:R-:W-:Y:S01]  /*1fe60*/  IMAD R9, R0, R7, RZ ;  /* 0x0000000700097224 */ /* 0x000fe200078e02ff */
[----:B------:R-:W-:-:S03]  /*1fe70*/  IABS R0, R4 ;  /* 0x0000000400007213 */ /* 0x000fc60000000000 */
[----:B------:R-:W-:Y:S01]  /*1fe80*/  IMAD.HI.U32 R2, R3, R9, R2 ;  /* 0x0000000903027227 */ /* 0x000fe200078e0002 */
[----:B------:R-:W-:-:S03]  /*1fe90*/  IABS R9, R5 ;  /* 0x0000000500097213 */ /* 0x000fc60000000000 */
        /* <DEDUP_REMOVED lines=8> */
[C---:B------:R-:W-:Y:S01]  /*1ff20*/  LOP3.LUT R0, R5.reuse, R4, RZ, 0x3c, !PT ;  /* 0x0000000405007212 */ /* 0x040fe200078e3cff */
[----:B------:R-:W-:-:S03]  /*1ff30*/  IMAD.IADD R5, R5, 0x1, R6 ;  /* 0x0000000105057824 */ /* 0x000fc600078e0206 */
[----:B------:R-:W-:-:S07]  /*1ff40*/  ISETP.GE.AND P2, PT, R0, RZ, PT ;  /* 0x000000ff0000720c */ /* 0x000fce0003f46270 */
[----:B------:R-:W-:-:S06]  /*1ff50*/  @P0 VIADD R2, R2, 0x1 ;  /* 0x0000000102020836 */ /* 0x000fcc0000000000 */
[----:B------:R-:W-:Y:S01]  /*1ff60*/  @!P2 IMAD.MOV R2, RZ, RZ, -R2 ;  /* 0x000000ffff02a224 */ /* 0x000fe200078e0a02 */
[----:B------:R-:W-:Y:S01]  /*1ff70*/  @!P1 LOP3.LUT R2, RZ, R4, RZ, 0x33, !PT ;  /* 0x00000004ff029212 */ /* 0x000fe200078e33ff */
[----:B------:R-:W-:-:S04]  /*1ff80*/  IMAD.MOV R4, RZ, RZ, -R4 ;  /* 0x000000ffff047224 */ /* 0x000fc800078e0a04 */
[----:B------:R-:W-:Y:S01]  /*1ff90*/  IMAD R18, R2, R4, R5 ;  /* 0x0000000402127224 */ /* 0x000fe200078e0205 */
[----:B------:R-:W-:-:S05]  /*1ffa0*/  LOP3.LUT R2, RZ, R2, RZ, 0x33, !PT ;  /* 0x00000002ff027212 */ /* 0x000fca00078e33ff */
[----:B------:R-:W-:Y:S01]  /*1ffb0*/  IMAD.IADD R17, R17, 0x1, R2 ;  /* 0x0000000111117824 */ /* 0x000fe200078e0202 */
[----:B------:R-:W-:Y:S06]  /*1ffc0*/  BRA `(.L_x_1880) ;  /* 0x00000000001c7947 */ /* 0x000fec0003800000 */
.L_x_1872:
[----:B------:R-:W-:Y:S01]  /*1ffd0*/  UMOV UR4, URZ ;  /* 0x0000003f00047c82 */ /* 0x000fe20008000000 */
[----:B------:R-:W-:Y:S01]  /*1ffe0*/  UMOV UR5, URZ ;  /* 0x0000003f00057c82 */ /* 0x000fe20008000000 */
[----:B------:R-:W-:Y:S01]  /*1fff0*/  ULDC UR6, c[0x0][0xc3c] ;  /* 0x00030f0000067ab9 */ /* 0x000fe20000000800 */
[----:B------:R-:W-:Y:S02]  /*20000*/  IMAD.MOV.U32 R16, RZ, RZ, R0 ;  /* 0x000000ffff107224 */ /* 0x000fe400078e0000 */
[----:B------:R-:W-:Y:S02]  /*20010*/  IMAD.U32 R17, RZ, RZ, UR4 ;  /* 0x00000004ff117e24 */ /* 0x000fe4000f8e00ff */
[----:B------:R-:W-:Y:S02]  /*20020*/  IMAD.U32 R18, RZ, RZ, UR5 ;  /* 0x00000005ff127e24 */ /* 0x000fe4000f8e00ff */
[----:B------:R-:W-:-:S07]  /*20030*/  IMAD.U32 R19, RZ, RZ, UR6 ;  /* 0x00000006ff137e24 */ /* 0x000fce000f8e00ff */
.L_x_1880:
[----:B------:R-:W2:Y:S01]  /*20040*/  S2R R0, SR_TID.X ;  /* 0x0000000000007919 */ /* 0x000ea20000002100 */
[----:B------:R-:W-:Y:S05]  /*20050*/  WARPSYNC.ALL ;  /* 0x0000000000007948 */ /* 0x000fea0003800000 */
[----:B------:R-:W-:Y:S01]  /*20060*/  BAR.SYNC.DEFER_BLOCKING 0x4, 0x200 ;  /* 0x0108000000007b1d */ /* 0x000fe20000010000 */
[----:B--2---:R-:W-:-:S04]  /*20070*/  LOP3.LUT R0, R0, 0x1f, RZ, 0xc0, !PT ;  /* 0x0000001f00007812 */ /* 0x004fc800078ec0ff */
[----:B------:R-:W-:-:S13]  /*20080*/  ISETP.NE.AND P0, PT, R0, RZ, PT ;  /* 0x000000ff0000720c */ /* 0x000fda0003f05270 */
[----:B0-----:R-:W0:Y:S01]  /*20090*/  @!P0 S2R R3, SR_CgaCtaId ;  /* 0x0000000000038919 */ /* 0x001e220000008800 */
[----:B------:R-:W-:-:S04]  /*200a0*/  @!P0 MOV R0, 0x400 ;  /* 0x0000040000008802 */ /* 0x000fc80000000f00 */
[----:B0-----:R-:W-:-:S05]  /*200b0*/  @!P0 LEA R22, R3, R0, 0x18 ;  /* 0x0000000003168211 */ /* 0x001fca00078ec0ff */
[----:B------:R0:W-:Y:S01]  /*200c0*/  @!P0 STS.128 [R22+0x168d0], R16 ;  /* 0x0168d01016008388 */ /* 0x0001e20000000c00 */
[----:B------:R-:W-:Y:S06]  /*200d0*/  BAR.ARV 0x5, 0x200 ;  /* 0x0148000000007b1d */ /* 0x000fec0000002000 */
.L_x_1869:
[----:B------:R-:W-:Y:S02]  /*200e0*/  ULDC UR4, c[0x0][0xc3c] ;  /* 0x00030f0000047ab9 */ /* 0x000fe40000000800 */
[----:B----4-:R-:W-:-:S13]  /*200f0*/  ISETP.GE.AND P0, PT, R19, UR4, PT ;  /* 0x0000000413007c0c */ /* 0x010fda000bf06270 */
[----:B------:R-:W-:Y:S05]  /*20100*/  @!P0 BRA `(.L_x_1881) ;  /* 0xffffff9c009c8947 */ /* 0x000fea000383ffff */
[----:B------:R-:W-:Y:S05]  /*20110*/  BSYNC B8 ;  /* 0x0000000000087941 */ /* 0x000fea0003800000 */
.L_x_1772:
[----:B0-----:R-:W4:Y:S01]  /*20120*/  LDL.LU R0, [R1+0x44] ;  /* 0x0000440001007983 */ /* 0x001f220000300800 */
[----:B------:R-:W-:Y:S01]  /*20130*/  BSSY B0, `(.L_x_1882) ;  /* 0x000000b000007945 */ /* 0x000fe20003800000 */
[----:B------:R-:W0:Y:S01]  /*20140*/  S2R R5, SR_CgaCtaId ;  /* 0x0000000000057919 */ /* 0x000e220000008800 */
[----:B----4-:R-:W-:-:S05]  /*20150*/  VIADD R0, R0, 0x1 ;  /* 0x0000000100007836 */ /* 0x010fca0000000000 */
        /* <DEDUP_REMOVED lines=8> */
.L_x_2096:
[----:B------:R-:W-:Y:S05]  /*201e0*/  BSYNC B0 ;  /* 0x0000000000007941 */ /* 0x000fea0003800000 */
.L_x_1882:
[----:B------:R-:W-:-:S03]  /*201f0*/  UMOV UR4, 0xffffffff ;  /* 0xffffffff00047882 */ /* 0x000fc60000000000 */
[----:B------:R-:W-:Y:S05]  /*20200*/  BRA.DIV UR4, `(.L_x_1884) ;  /* 0x0000006204047947 */ /* 0x000fea000b800000 */
[----:B0-----:R-:W0:Y:S02]  /*20210*/  S2R R0, SR_TID.X ;  /* 0x0000000000007919 */ /* 0x001e240000002100 */
[----:B0-----:R-:W-:-:S04]  /*20220*/  SHF.R.U32.HI R0, RZ, 0x5, R0 ;  /* 0x00000005ff007819 */ /* 0x001fc80000011600 */
[----:B------:R-:W-:-:S05]  /*20230*/  LOP3.LUT R0, R0, 0x3, RZ, 0xc0, !PT ;  /* 0x0000000300007812 */ /* 0x000fca00078ec0ff */
[----:B------:R0:W4:Y:S02]  /*20240*/  SHFL.IDX PT, R14, R0, RZ, 0x1f ;  /* 0x00001fff000e7589 */ /* 0x00012400000e0000 */
.L_x_2099:
[----:B----4-:R-:W-:-:S13]  /*20250*/  ISETP.NE.AND P0, PT, R14, RZ, PT ;  /* 0x000000ff0e00720c */ /* 0x010fda0003f05270 */
[----:B------:R-:W-:Y:S05]  /*20260*/  @P0 BRA `(.L_x_1556) ;  /* 0x0000000000880947 */ /* 0x000fea0003800000 */
[----:B------:R-:W-:-:S03]  /*20270*/  UMOV UR4, 0xffffffff ;  /* 0xffffffff00047882 */ /* 0x000fc60000000000 */
[----:B------:R-:W-:Y:S05]  /*20280*/  BRA.DIV UR4, `(.L_x_1885) ;  /* 0x0000006204187947 */ /* 0x000fea000b800000 */
[----:B------:R-:W-:-:S13]  /*20290*/  ELECT P6, URZ, PT ;  /* 0x00000000003f782f */ /* 0x000fda00038c0000 */
.L_x_2102:
[----:B------:R-:W-:Y:S05]  /*202a0*/  @!P6 BRA `(.L_x_1556) ;  /* 0x000000000078e947 */ /* 0x000fea0003800000 */
[----:B------:R-:W-:-:S06]  /*202b0*/  ULOP3.LUT UR4, UR37, 0x2, URZ, 0xfc, !UPT ;  /* 0x0000000225047892 */ /* 0x000fcc000f8efc3f */
[----:B0-----:R-:W-:-:S05]  /*202c0*/  IMAD.U32 R0, RZ, RZ, UR4 ;  /* 0x00000004ff007e24 */ /* 0x001fca000f8e00ff */
[----:B------:R-:W-:-:S13]  /*202d0*/  ISETP.NE.AND P0, PT, R0, 0x3, PT ;  /* 0x000000030000780c */ /* 0x000fda0003f05270 */
[----:B------:R-:W-:Y:S05]  /*202e0*/  @!P0 BRA `(.L_x_1886) ;  /* 0x0000000000048947 */ /* 0x000fea0003800000 */
[----:B------:R-:W-:Y:S01]  /*202f0*/  BPT.TRAP 0x1 ;  /* 0x000000040000795c */ /* 0x000fe20000300000 */
.L_x_1886:
[----:B------:R-:W-:Y:S01]  /*20300*/  IMAD R3, R25, 0x8, R5 ;  /* 0x0000000819037824 */ /* 0x000fe200078e0205 */
[----:B------:R-:W-:Y:S01]  /*20310*/  SHF.L.U32 R2, R29, 0x1f, RZ ;  /* 0x0000001f1d027819 */ /* 0x000fe200000006ff */
[----:B------:R-:W-:-:S03]  /*20320*/  VIADD R25, R25, 0x1 ;  /* 0x0000000119197836 */ /* 0x000fc60000000000 */
[----:B------:R-:W0:Y:S02]  /*20330*/  SYNCS.PHASECHK.TRANS64.TRYWAIT P1, [R3+URZ+0x16840], R2 ;  /* 0x01684002030075a7 */ /* 0x000e24000802017f */
[----:B------:R-:W-:-:S04]  /*20340*/  ISETP.NE.AND P2, PT, R25, 0x2, PT ;  /* 0x000000021900780c */ /* 0x000fc80003f45270 */
[----:B------:R-:W-:Y:S01]  /*20350*/  SEL R0, RZ, 0x1, P2 ;  /* 0x00000001ff007807 */ /* 0x000fe20001000000 */
[----:B0-----:R-:W-:Y:S08]  /*20360*/  @!P1 BRA `(.L_x_1887) ;  /* 0x0000006000009947 */ /* 0x001ff00003800000 */
.L_x_2103:
[----:B------:R-:W-:Y:S02]  /*20370*/  SEL R25, R25, RZ, P2 ;  /* 0x000000ff19197207 */ /* 0x000fe40001000000 */
[----:B------:R-:W-:Y:S01]  /*20380*/  LOP3.LUT R0, R29, R0, RZ, 0x3c, !PT ;  /* 0x000000001d007212 */ /* 0x000fe200078e3cff */
[----:B------:R-:W-:Y:S06]  /*20390*/  @!P0 BRA `(.L_x_1888) ;  /* 0x0000000000048947 */ /* 0x000fec0003800000 */
[----:B------:R-:W-:Y:S01]  /*203a0*/  BPT.TRAP 0x1 ;  /* 0x000000040000795c */ /* 0x000fe20000300000 */
.L_x_1888:
[----:B------:R-:W-:Y:S01]  /*203b0*/  IMAD R25, R25, 0x8, R5 ;  /* 0x0000000819197824 */ /* 0x000fe200078e0205 */
[----:B------:R-:W-:-:S04]  /*203c0*/  SHF.L.U32 R0, R0, 0x1f, RZ ;  /* 0x0000001f00007819 */ /* 0x000fc800000006ff */
[----:B------:R-:W4:Y:S02]  /*203d0*/  SYNCS.PHASECHK.TRANS64.TRYWAIT P1, [R25+URZ+0x16840], R0 ;  /* 0x01684000190075a7 */ /* 0x000f24000802017f */
[----:B----4-:R-:W-:Y:S05]  /*203e0*/  @!P1 BRA `(.L_x_1889) ;  /* 0x0000005c00f49947 */ /* 0x010fea0003800000 */
.L_x_2104:
[----:B------:R-:W-:Y:S05]  /*203f0*/  @!P0 BRA `(.L_x_1890) ;  /* 0x0000000000048947 */ /* 0x000fea0003800000 */
[----:B------:R-:W-:Y:S01]  /*20400*/  BPT.TRAP 0x1 ;  /* 0x000000040000795c */ /* 0x000fe20000300000 */
.L_x_1890:
[----:B------:R-:W5:Y:S02]  /*20410*/  SYNCS.PHASECHK.TRANS64.TRYWAIT P1, [R3+URZ+0x16860], R2 ;  /* 0x01686002030075a7 */ /* 0x000f64000802017f */
[----:B-----5:R-:W-:Y:S05]  /*20420*/  @!P1 BRA `(.L_x_1891) ;  /* 0x0000005c00f89947 */ /* 0x020fea0003800000 */
.L_x_2105:
[----:B------:R-:W-:Y:S05]  /*20430*/  @!P0 BRA `(.L_x_1892) ;  /* 0x0000000000048947 */ /* 0x000fea0003800000 */
[----:B------:R-:W-:Y:S01]  /*20440*/  BPT.TRAP 0x1 ;  /* 0x000000040000795c */ /* 0x000fe20000300000 */
.L_x_1892:
[----:B------:R0:W0:Y:S02]  /*20450*/  SYNCS.PHASECHK.TRANS64.TRYWAIT P0, [R25+URZ+0x16860], R0 ;  /* 0x01686000190075a7 */ /* 0x000024000800017f */
[----:B0-----:R-:W-:Y:S05]  /*20460*/  @!P0 NANOSLEEP.SYNCS 0x989680 ;  /* 0x009896800000895d */ /* 0x001fea0003900000 */
[----:B------:R-:W0:Y:S02]  /*20470*/  @!P0 SYNCS.PHASECHK.TRANS64 P0, [R25+URZ+0x16860], R0 ;  /* 0x01686000190085a7 */ /* 0x000e24000800007f */
[----:B0-----:R-:W-:Y:S05]  /*20480*/  @!P0 BRA `(.L_x_1892) ;  /* 0xfffffffc00f08947 */ /* 0x001fea000383ffff */
.L_x_1556:
[----:B------:R-:W-:Y:S05]  /*20490*/  BSYNC B9 ;  /* 0x0000000000097941 */ /* 0x000fea0003800000 */
.L_x_1553:
[----:B------:R-:W-:Y:S05]  /*204a0*/  EXIT ;  /* 0x000000000000794d */ /* 0x000fea0003800000 */
.L_x_1582:
[----:B0-----:R0:W1:Y:S02]  /*204b0*/  SYNCS.PHASECHK.TRANS64.TRYWAIT P6, [R70+URZ+0x16890], R79 ;  /* 0x0168904f460075a7 */ /* 0x00106400080c017f */
[----:B-1----:R-:W-:Y:S05]  /*204c0*/  @!P6 NANOSLEEP.SYNCS 0x989680 ;  /* 0x009896800000e95d */ /* 0x002fea0003900000 */
[----:B------:R-:W1:Y:S02]  /*204d0*/  @!P6 SYNCS.PHASECHK.TRANS64 P6, [R70+URZ+0x16890], R79 ;  /* 0x0168904f4600e5a7 */ /* 0x000e6400080c007f */
[----:B-1----:R-:W-:Y:S05]  /*204e0*/  @!P6 BRA `(.L_x_1582) ;  /* 0xfffffffc00f0e947 */ /* 0x002fea000383ffff */
[----:B------:R-:W-:Y:S05]  /*204f0*/  BRA `(.L_x_1893) ;  /* 0xfffffe2800587947 */ /* 0x000fea000383ffff */
.L_x_1583:
        /* <DEDUP_REMOVED lines=8> */
.L_x_1895:
[----:B------:R-:W-:Y:S05]  /*20580*/  BSYNC B1 ;  /* 0x0000000000017941 */ /* 0x000fea0003800000 */
.L_x_1894:
        /* <DEDUP_REMOVED lines=8> */
.L_x_1896:
[----:B------:R-:W-:Y:S05]  /*20610*/  BRA `(.L_x_1897) ;  /* 0xfffffe2800247947 */ /* 0x000fea000383ffff */
.L_x_1592:
[----:B------:R-:W-:Y:S01]  /*20620*/  BSSY B1, `(.L_x_1898) ;  /* 0x0000008000017945 */ /* 0x000fe20003800000 */
[----:B--2-4-:R-:W-:Y:S02]  /*20630*/  IMAD.MOV.U32 R13, RZ, RZ, R85 ;  /* 0x000000ffff0d7224 */ /* 0x014fe400078e0055 */
[----:B------:R-:W-:Y:S02]  /*20640*/  IMAD.MOV.U32 R12, RZ, RZ, 0x1 ;  /* 0x00000001ff0c7424 */ /* 0x000fe400078e00ff */
[----:B------:R-:W-:Y:S02]  /*20650*/  IMAD.MOV.U32 R11, RZ, RZ, 0x1c1f ;  /* 0x00001c1fff0b7424 */ /* 0x000fe400078e00ff */
[----:B------:R-:W-:-:S07]  /*20660*/  IMAD.MOV.U32 R15, RZ, RZ, -0x1 ;  /* 0xffffffffff0f7424 */ /* 0x000fce00078e00ff */
[----:B01-3--:R-:W-:Y:S05]  /*20670*/  WARPSYNC.COLLECTIVE R15, `(.L_x_1899) ;  /* 0x000000000f087348 */ /* 0x00bfea0003c00000 */
[----:B---3--:R2:W3:Y:S02]  /*20680*/  SHFL.IDX P6, R14, R13, R12, R11 ;  /* 0x0000000c0d0e7389 */ /* 0x0084e400000c000b */
[----:B0123--:R-:W-:Y:S01]  /*20690*/  ENDCOLLECTIVE ;  /* 0x000000000000791b */ /* 0x00ffe20003800000 */
.L_x_1899:
[----:B------:R-:W-:Y:S05]  /*206a0*/  BSYNC B1 ;  /* 0x0000000000017941 */ /* 0x000fea0003800000 */
.L_x_1898:
[----:B------:R-:W-:Y:S02]  /*206b0*/  IMAD.MOV.U32 R13, RZ, RZ, R84 ;  /* 0x000000ffff0d7224 */ /* 0x000fe400078e0054 */
[----:B------:R-:W-:Y:S02]  /*206c0*/  IMAD.MOV.U32 R12, RZ, RZ, 0x1 ;  /* 0x00000001ff0c7424 */ /* 0x000fe400078e00ff */
[----:B------:R-:W-:Y:S02]  /*206d0*/  IMAD.MOV.U32 R11, RZ, RZ, 0x1c1f ;  /* 0x00001c1fff0b7424 */ /* 0x000fe400078e00ff */
[----:B------:R-:W-:Y:S02]  /*206e0*/  IMAD.MOV.U32 R15, RZ, RZ, -0x1 ;  /* 0xffffffffff0f7424 */ /* 0x000fe400078e00ff */
[----:B------:R-:W-:-:S07]  /*206f0*/  IMAD.MOV.U32 R85, RZ, RZ, R14 ;  /* 0x000000ffff557224 */ /* 0x000fce00078e000e */
[----:B------:R-:W-:Y:S05]  /*20700*/  WARPSYNC.COLLECTIVE R15, `(.L_x_1900) ;  /* 0x000000000f087348 */ /* 0x000fea0003c00000 */
[----:B------:R0:W1:Y:S02]  /*20710*/  SHFL.IDX P6, R14, R13, R12, R11 ;  /* 0x0000000c0d0e7389 */ /* 0x00006400000c000b */
[----:B01----:R-:W-:Y:S01]  /*20720*/  ENDCOLLECTIVE ;  /* 0x000000000000791b */ /* 0x003fe20003800000 */
.L_x_1900:
[----:B------:R-:W-:Y:S05]  /*20730*/  BRA `(.L_x_1901) ;  /* 0xfffffe2c00bc7947 */ /* 0x000fea000383ffff */
.L_x_1604:
[----:B-1----:R1:W2:Y:S02]  /*20740*/  SYNCS.PHASECHK.TRANS64.TRYWAIT P4, [R70+URZ+0x16890], R79 ;  /* 0x0168904f460075a7 */ /* 0x0022a4000808017f */
[----:B--2---:R-:W-:Y:S05]  /*20750*/  @!P4 NANOSLEEP.SYNCS 0x989680 ;  /* 0x009896800000c95d */ /* 0x004fea0003900000 */
[----:B------:R-:W2:Y:S02]  /*20760*/  @!P4 SYNCS.PHASECHK.TRANS64 P4, [R70+URZ+0x16890], R79 ;  /* 0x0168904f4600c5a7 */ /* 0x000ea4000808007f */
[----:B--2---:R-:W-:Y:S05]  /*20770*/  @!P4 BRA `(.L_x_1604) ;  /* 0xfffffffc00f0c947 */ /* 0x004fea000383ffff */
[----:B------:R-:W-:Y:S05]  /*20780*/  BRA `(.L_x_1902) ;  /* 0xfffffe3800e87947 */ /* 0x000fea000383ffff */
.L_x_1605:
[----:B------:R-:W-:Y:S01]  /*20790*/  BSSY B1, `(.L_x_1903) ;  /* 0x0000008000017945 */ /* 0x000fe20003800000 */
[----:B0-----:R-:W-:Y:S02]  /*207a0*/  IMAD.MOV.U32 R13, RZ, RZ, R85 ;  /* 0x000000ffff0d7224 */ /* 0x001fe400078e0055 */
[----:B------:R-:W-:Y:S02]  /*207b0*/  IMAD.MOV.U32 R12, RZ, RZ, RZ ;  /* 0x000000ffff0c7224 */ /* 0x000fe400078e00ff */
[----:B------:R-:W-:Y:S02]  /*207c0*/  IMAD.MOV.U32 R11, RZ, RZ, 0x1c1f ;  /* 0x00001c1fff0b7424 */ /* 0x000fe400078e00ff */
[----:B------:R-:W-:-:S07]  /*207d0*/  IMAD.MOV.U32 R15, RZ, RZ, -0x1 ;  /* 0xffffffffff0f7424 */ /* 0x000fce00078e00ff */
[----:B-1----:R-:W-:Y:S05]  /*207e0*/  WARPSYNC.COLLECTIVE R15, `(.L_x_1904) ;  /* 0x000000000f087348 */ /* 0x002fea0003c00000 */
[----:B------:R0:W2:Y:S02]  /*207f0*/  SHFL.IDX P6, R14, R13, R12, R11 ;  /* 0x0000000c0d0e7389 */ /* 0x0000a400000c000b */
[----:B012---:R-:W-:Y:S01]  /*20800*/  ENDCOLLECTIVE ;  /* 0x000000000000791b */ /* 0x007fe20003800000 */
.L_x_1904:
[----:B------:R-:W-:Y:S05]  /*20810*/  BSYNC B1 ;  /* 0x0000000000017941 */ /* 0x000fea0003800000 */
.L_x_1903:
        /* <DEDUP_REMOVED lines=8> */
.L_x_1905:
[----:B------:R-:W-:Y:S01]  /*208a0*/  IMAD.MOV.U32 R82, RZ, RZ, R14 ;  /* 0x000000ffff527224 */ /* 0x000fe200078e000e */
[----:B------:R-:W-:Y:S06]  /*208b0*/  BRA `(.L_x_1906) ;  /* 0xfffffe3800b47947 */ /* 0x000fec000383ffff */
.L_x_1610:
[----:B------:R-:W-:Y:S01]  /*208c0*/  BSSY B1, `(.L_x_1907) ;  /* 0x0000008000017945 */ /* 0x000fe20003800000 */
[----:B0-----:R-:W-:Y:S02]  /*208d0*/  IMAD.MOV.U32 R13, RZ, RZ, R85 ;  /* 0x000000ffff0d7224 */ /* 0x001fe400078e0055 */
[----:B------:R-:W-:Y:S02]  /*208e0*/  IMAD.MOV.U32 R12, RZ, RZ, 0x1 ;  /* 0x00000001ff0c7424 */ /* 0x000fe400078e00ff */
[----:B------:R-:W-:Y:S02]  /*208f0*/  IMAD.MOV.U32 R11, RZ, RZ, 0x1c1f ;  /* 0x00001c1fff0b7424 */ /* 0x000fe400078e00ff */
[----:B------:R-:W-:-:S07]  /*20900*/  IMAD.MOV.U32 R15, RZ, RZ, -0x1 ;  /* 0xffffffffff0f7424 */ /* 0x000fce00078e00ff */
[----:B-1234-:R-:W-:Y:S05]  /*20910*/  WARPSYNC.COLLECTIVE R15, `(.L_x_1908) ;  /* 0x000000000f087348 */ /* 0x01efea0003c00000 */
[----:B------:R0:W0:Y:S02]  /*20920*/  SHFL.IDX P6, R14, R13, R12, R11 ;  /* 0x0000000c0d0e7389 */ /* 0x00002400000c000b */
[----:B01234-:R-:W-:Y:S01]  /*20930*/  ENDCOLLECTIVE ;  /* 0x000000000000791b */ /* 0x01ffe20003800000 */
.L_x_1908:
[----:B------:R-:W-:Y:S05]  /*20940*/  BSYNC B1 ;  /* 0x0000000000017941 */ /* 0x000fea0003800000 */
.L_x_1907:
        /* <DEDUP_REMOVED lines=8> */
.L_x_1909:
[----:B------:R-:W-:Y:S01]  /*209d0*/  IMAD.MOV.U32 R84, RZ, RZ, R14 ;  /* 0x000000ffff547224 */ /* 0x000fe200078e000e */
[----:B------:R-:W-:Y:S06]  /*209e0*/  BRA `(.L_x_1910) ;  /* 0xfffffe4000607947 */ /* 0x000fec000383ffff */
.L_x_1615:
[----:B0-----:R0:W1:Y:S02]  /*209f0*/  SYNCS.PHASECHK.TRANS64.TRYWAIT P3, [R70+URZ+0x16890], R79 ;  /* 0x0168904f460075a7 */ /* 0x001064000806017f */
[----:B-1----:R-:W-:Y:S05]  /*20a00*/  @!P3 NANOSLEEP.SYNCS 0x989680 ;  /* 0x009896800000b95d */ /* 0x002fea0003900000 */
[----:B------:R-:W1:Y:S02]  /*20a10*/  @!P3 SYNCS.PHASECHK.TRANS64 P3, [R70+URZ+0x16890], R79 ;  /* 0x0168904f4600b5a7 */ /* 0x000e64000806007f */
[----:B-1----:R-:W-:Y:S05]  /*20a20*/  @!P3 BRA `(.L_x_1615) ;  /* 0xfffffffc00f0b947 */ /* 0x002fea000383ffff */
[----:B------:R-:W-:Y:S05]  /*20a30*/  BRA `(.L_x_1911) ;  /* 0xfffffe48007c7947 */ /* 0x000fea000383ffff */
.L_x_1616:
        /* <DEDUP_REMOVED lines=8> */
.L_x_1913:
[----:B------:R-:W-:Y:S05]  /*20ac0*/  BSYNC B1 ;  /* 0x0000000000017941 */ /* 0x000fea0003800000 */
.L_x_1912:
        /* <DEDUP_REMOVED lines=8> */
.L_x_1914:
[----:B------:R-:W-:Y:S01]  /*20b50*/  IMAD.MOV.U32 R33, RZ, RZ, R14 ;  /* 0x000000ffff217224 */ /* 0x000fe200078e000e */
[----:B------:R-:W-:Y:S06]  /*20b60*/  BRA `(.L_x_1915) ;  /* 0xfffffe4800a07947 */ /* 0x000fec000383ffff */
.L_x_1619:
        /* <DEDUP_REMOVED lines=8> */
.L_x_1917:
[----:B------:R-:W-:Y:S05]  /*20bf0*/  BSYNC B1 ;  /* 0x0000000000017941 */ /* 0x000fea0003800000 */
.L_x_1916:
        /* <DEDUP_REMOVED lines=8> */
.L_x_1918:
[----:B------:R-:W-:Y:S01]  /*20c80*/  IMAD.MOV.U32 R33, RZ, RZ, R14 ;  /* 0x000000ffff217224 */ /* 0x000fe200078e000e */
[----:B------:R-:W-:Y:S06]  /*20c90*/  BRA `(.L_x_1919) ;  /* 0xfffffe4800a07947 */ /* 0x000fec000383ffff */
.L_x_1623:
[----:B0-----:R0:W3:Y:S02]  /*20ca0*/  SYNCS.PHASECHK.TRANS64.TRYWAIT P4, [R70+URZ+0x168b0], R79 ;  /* 0x0168b04f460075a7 */ /* 0x0010e4000808017f */
[----:B---3--:R-:W-:Y:S05]  /*20cb0*/  @!P4 NANOSLEEP.SYNCS 0x989680 ;  /* 0x009896800000c95d */ /* 0x008fea0003900000 */
[----:B------:R-:W3:Y:S02]  /*20cc0*/  @!P4 SYNCS.PHASECHK.TRANS64 P4, [R70+URZ+0x168b0], R79 ;  /* 0x0168b04f4600c5a7 */ /* 0x000ee4000808007f */
[----:B---3--:R-:W-:Y:S05]  /*20cd0*/  @!P4 BRA `(.L_x_1623) ;  /* 0xfffffffc00f0c947 */ /* 0x008fea000383ffff */
[----:B------:R-:W-:Y:S05]  /*20ce0*/  BRA `(.L_x_1920) ;  /* 0xfffffe4c001c7947 */ /* 0x000fea000383ffff */
.L_x_1639:
        /* <DEDUP_REMOVED lines=8> */
[----:B------:R-:W-:-:S05]  /*20d70*/  SHF.R.S32.HI R5, RZ, 0x7, R5 ;  /* 0x00000007ff057819 */ /* 0x000fca0000011405 */
[----:B--2---:R-:W-:-:S07]  /*20d80*/  IMAD.MOV.U32 R13, RZ, RZ, R5 ;  /* 0x000000ffff0d7224 */ /* 0x004fce00078e0005 */
[----:B----45:R-:W-:Y:S05]  /*20d90*/  WARPSYNC.COLLECTIVE R15, `(.L_x_1922) ;  /* 0x000000000f087348 */ /* 0x030fea0003c00000 */
[----:B------:R0:W1:Y:S02]  /*20da0*/  SHFL.IDX P6, R14, R13, R12, R11 ;  /* 0x0000000c0d0e7389 */ /* 0x00006400000c000b */
[----:B01--45:R-:W-:Y:S01]  /*20db0*/  ENDCOLLECTIVE ;  /* 0x000000000000791b */ /* 0x033fe20003800000 */
.L_x_1922:
[----:B------:R-:W-:Y:S05]  /*20dc0*/  BSYNC B0 ;  /* 0x0000000000007941 */ /* 0x000fea0003800000 */
.L_x_1921:
[----:B------:R1:W-:Y:S01]  /*20dd0*/  STL [R1+0x28], R14 ;  /* 0x0000280e01007387 */ /* 0x0003e20000100800 */
[----:B------:R-:W-:Y:S05]  /*20de0*/  BRA `(.L_x_1923) ;  /* 0xfffffe5400b07947 */ /* 0x000fea000383ffff */
.L_x_1651:
[----:B------:R-:W-:Y:S01]  /*20df0*/  BSSY B1, `(.L_x_1924) ;  /* 0x0000008000017945 */ /* 0x000fe20003800000 */
[----:B--2---:R-:W-:Y:S02]  /*20e00*/  IMAD.MOV.U32 R13, RZ, RZ, R6 ;  /* 0x000000ffff0d7224 */ /* 0x004fe400078e0006 */
[----:B------:R-:W-:Y:S02]  /*20e10*/  IMAD.MOV.U32 R12, RZ, RZ, RZ ;  /* 0x000000ffff0c7224 */ /* 0x000fe400078e00ff */
[----:B------:R-:W-:Y:S02]  /*20e20*/  IMAD.MOV.U32 R11, RZ, RZ, 0x1c1f ;  /* 0x00001c1fff0b7424 */ /* 0x000fe400078e00ff */
[----:B------:R-:W-:-:S07]  /*20e30*/  IMAD.MOV.U32 R15, RZ, RZ, -0x1 ;  /* 0xffffffffff0f7424 */ /* 0x000fce00078e00ff */
[----:B-1----:R-:W-:Y:S05]  /*20e40*/  WARPSYNC.COLLECTIVE R15, `(.L_x_1925) ;  /* 0x000000000f087348 */ /* 0x002fea0003c00000 */
[----:B-1----:R0:W1:Y:S02]  /*20e50*/  SHFL.IDX P6, R14, R13, R12, R11 ;  /* 0x0000000c0d0e7389 */ /* 0x00206400000c000b */
[----:B01----:R-:W-:Y:S01]  /*20e60*/  ENDCOLLECTIVE ;  /* 0x000000000000791b */ /* 0x003fe20003800000 */
.L_x_1925:
[----:B------:R-:W-:Y:S05]  /*20e70*/  BSYNC B1 ;  /* 0x0000000000017941 */ /* 0x000fea0003800000 */
.L_x_1924:
        /* <DEDUP_REMOVED lines=8> */
.L_x_1926:
[----:B------:R-:W-:Y:S02]  /*20f00*/  IMAD.MOV.U32 R13, RZ, RZ, R8 ;  /* 0x000000ffff0d7224 */ /* 0x000fe400078e0008 */
[----:B------:R-:W-:-:S07]  /*20f10*/  IMAD.MOV.U32 R0, RZ, RZ, R14 ;  /* 0x000000ffff007224 */ /* 0x000fce00078e000e */
[----:B------:R-:W-:Y:S05]  /*20f20*/  WARPSYNC.COLLECTIVE R15, `(.L_x_1927) ;  /* 0x000000000f087348 */ /* 0x000fea0003c00000 */
[----:B------:R0:W1:Y:S02]  /*20f30*/  SHFL.IDX P6, R14, R13, R12, R11 ;  /* 0x0000000c0d0e7389 */ /* 0x00006400000c000b */
[----:B01----:R-:W-:Y:S01]  /*20f40*/  ENDCOLLECTIVE ;  /* 0x000000000000791b */ /* 0x003fe20003800000 */
.L_x_1927:
[----:B------:R-:W-:Y:S02]  /*20f50*/  IMAD.MOV.U32 R13, RZ, RZ, R7 ;  /* 0x000000ffff0d7224 */ /* 0x000fe400078e0007 */
[----:B------:R-:W-:-:S07]  /*20f60*/  IMAD.MOV.U32 R5, RZ, RZ, R14 ;  /* 0x000000ffff057224 */ /* 0x000fce00078e000e */
[----:B------:R-:W-:Y:S05]  /*20f70*/  WARPSYNC.COLLECTIVE R15, `(.L_x_1928) ;  /* 0x000000000f087348 */ /* 0x000fea0003c00000 */
[----:B------:R0:W1:Y:S02]  /*20f80*/  SHFL.IDX P6, R14, R13, R12, R11 ;  /* 0x0000000c0d0e7389 */ /* 0x00006400000c000b */
[----:B01----:R-:W-:Y:S01]  /*20f90*/  ENDCOLLECTIVE ;  /* 0x000000000000791b */ /* 0x003fe20003800000 */
.L_x_1928:
[----:B------:R-:W-:Y:S05]  /*20fa0*/  BRA `(.L_x_1929) ;  /* 0xfffffe5c00347947 */ /* 0x000fea000383ffff */
.L_x_1654:
[----:B------:R-:W-:Y:S01]  /*20fb0*/  BSSY B1, `(.L_x_1930) ;  /* 0x0000008000017945 */ /* 0x000fe20003800000 */
[----:B--2---:R-:W-:Y:S02]  /*20fc0*/  IMAD.MOV.U32 R13, RZ, RZ, R6 ;  /* 0x000000ffff0d7224 */ /* 0x004fe400078e0006 */
[----:B------:R-:W-:Y:S02]  /*20fd0*/  IMAD.MOV.U32 R12, RZ, RZ, 0x1 ;  /* 0x00000001ff0c7424 */ /* 0x000fe400078e00ff */
[----:B------:R-:W-:Y:S02]  /*20fe0*/  IMAD.MOV.U32 R11, RZ, RZ, 0x1c1f ;  /* 0x00001c1fff0b7424 */ /* 0x000fe400078e00ff */
[----:B------:R-:W-:-:S07]  /*20ff0*/  IMAD.MOV.U32 R15, RZ, RZ, -0x1 ;  /* 0xffffffffff0f7424 */ /* 0x000fce00078e00ff */
[----:B-1----:R-:W-:Y:S05]  /*21000*/  WARPSYNC.COLLECTIVE R15, `(.L_x_1931) ;  /* 0x000000000f087348 */ /* 0x002fea0003c00000 */
[----:B------:R0:W2:Y:S02]  /*21010*/  SHFL.IDX P6, R14, R13, R12, R11 ;  /* 0x0000000c0d0e7389 */ /* 0x0000a400000c000b */
[----:B012---:R-:W-:Y:S01]  /*21020*/  ENDCOLLECTIVE ;  /* 0x000000000000791b */ /* 0x007fe20003800000 */
.L_x_1931:
[----:B------:R-:W-:Y:S05]  /*21030*/  BSYNC B1 ;  /* 0x0000000000017941 */ /* 0x000fea0003800000 */
.L_x_1930:
        /* <DEDUP_REMOVED lines=8> */
.L_x_1932:
[----:B------:R-:W-:Y:S02]  /*210c0*/  IMAD.MOV.U32 R13, RZ, RZ, R8 ;  /* 0x000000ffff0d7224 */ /* 0x000fe400078e0008 */
[----:B------:R-:W-:-:S07]  /*210d0*/  IMAD.MOV.U32 R0, RZ, RZ, R14 ;  /* 0x000000ffff007224 */ /* 0x000fce00078e000e */
[----:B------:R-:W-:Y:S05]  /*210e0*/  WARPSYNC.COLLECTIVE R15, `(.L_x_1933) ;  /* 0x000000000f087348 */ /* 0x000fea0003c00000 */
[----:B------:R0:W1:Y:S02]  /*210f0*/  SHFL.IDX P6, R14, R13, R12, R11 ;  /* 0x0000000c0d0e7389 */ /* 0x00006400000c000b */
[----:B01----:R-:W-:Y:S01]  /*21100*/  ENDCOLLECTIVE ;  /* 0x000000000000791b */ /* 0x003fe20003800000 */
.L_x_1933:
[----:B------:R-:W-:Y:S01]  /*21110*/  MOV R13, R7 ;  /* 0x00000007000d7202 */ /* 0x000fe20000000f00 */
[----:B------:R-:W-:-:S07]  /*21120*/  IMAD.MOV.U32 R5, RZ, RZ, R14 ;  /* 0x000000ffff057224 */ /* 0x000fce00078e000e */
[----:B------:R-:W-:Y:S05]  /*21130*/  WARPSYNC.COLLECTIVE R15, `(.L_x_1934) ;  /* 0x000000000f087348 */ /* 0x000fea0003c00000 */
[----:B------:R0:W1:Y:S02]  /*21140*/  SHFL.IDX P6, R14, R13, R12, R11 ;  /* 0x0000000c0d0e7389 */ /* 0x00006400000c000b */
[----:B01----:R-:W-:Y:S01]  /*21150*/  ENDCOLLECTIVE ;  /* 0x000000000000791b */ /* 0x003fe20003800000 */
.L_x_1934:
[----:B------:R-:W-:Y:S05]  /*21160*/  BRA `(.L_x_1935) ;  /* 0xfffffe5c00a47947 */ /* 0x000fea000383ffff */
.L_x_1658:
[----:B0-----:R0:W1:Y:S02]  /*21170*/  SYNCS.PHASECHK.TRANS64.TRYWAIT P0, [R2+URZ+0x16800], R5 ;  /* 0x01680005020075a7 */ /* 0x001064000800017f */
[----:B-1----:R-:W-:Y:S05]  /*21180*/  @!P0 NANOSLEEP.SYNCS 0x989680 ;  /* 0x009896800000895d */ /* 0x002fea0003900000 */
[----:B------:R-:W1:Y:S02]  /*21190*/  @!P0 SYNCS.PHASECHK.TRANS64 P0, [R2+URZ+0x16800], R5 ;  /* 0x01680005020085a7 */ /* 0x000e64000800007f */
[----:B-1----:R-:W-:Y:S05]  /*211a0*/  @!P0 BRA `(.L_x_1658) ;  /* 0xfffffffc00f08947 */ /* 0x002fea000383ffff */
[----:B------:R-:W-:Y:S05]  /*211b0*/  BRA `(.L_x_1936) ;  /* 0xfffffe6000b87947 */ /* 0x000fea000383ffff */
.L_x_1666:
[----:B------:R-:W0:Y:S01]  /*211c0*/  LDC R41, c[0x0][0x3f4] ;  /* 0x0000fd00ff297b82 */ /* 0x000e220000000800 */
[----:B------:R-:W-:Y:S01]  /*211d0*/  BSSY B1, `(.L_x_1937) ;  /* 0x0000008000017945 */ /* 0x000fe20003800000 */
[----:B--2---:R-:W-:Y:S02]  /*211e0*/  IMAD.MOV.U32 R13, RZ, RZ, R26 ;  /* 0x000000ffff0d7224 */ /* 0x004fe400078e001a */
[----:B------:R-:W-:Y:S02]  /*211f0*/  IMAD.MOV.U32 R12, RZ, RZ, RZ ;  /* 0x000000ffff0c7224 */ /* 0x000fe400078e00ff */
[----:B------:R-:W-:Y:S02]  /*21200*/  IMAD.MOV.U32 R11, RZ, RZ, 0x1c1f ;  /* 0x00001c1fff0b7424 */ /* 0x000fe400078e00ff */
[----:B------:R-:W-:-:S07]  /*21210*/  IMAD.MOV.U32 R15, RZ, RZ, -0x1 ;  /* 0xffffffffff0f7424 */ /* 0x000fce00078e00ff */
[----:B01----:R-:W-:Y:S05]  /*21220*/  WARPSYNC.COLLECTIVE R15, `(.L_x_1938) ;  /* 0x000000000f087348 */ /* 0x003fea0003c00000 */
[----:B-1----:R1:W2:Y:S02]  /*21230*/  SHFL.IDX P6, R14, R13, R12, R11 ;  /* 0x0000000c0d0e7389 */ /* 0x0022a400000c000b */
[----:B012---:R-:W-:Y:S01]  /*21240*/  ENDCOLLECTIVE ;  /* 0x000000000000791b */ /* 0x007fe20003800000 */
.L_x_1938:
[----:B------:R-:W-:Y:S05]  /*21250*/  BSYNC B1 ;  /* 0x0000000000017941 */ /* 0x000fea0003800000 */
.L_x_1937:
[----:B------:R-:W-:Y:S01]  /*21260*/  IMAD.MOV.U32 R13, RZ, RZ, R25 ;  /* 0x000000ffff0d7224 */ /* 0x000fe200078e0019 */
[----:B------:R-:W-:Y:S01]  /*21270*/  ISETP.GE.AND P0, PT, R16, R41, PT ;  /* 0x000000291000720c */ /* 0x000fe20003f06270 */
[----:B------:R-:W-:Y:S02]  /*21280*/  IMAD.MOV.U32 R12, RZ, RZ, RZ ;  /* 0x000000ffff0c7224 */ /* 0x000fe400078e00ff */
[----:B------:R-:W-:Y:S02]  /*21290*/  IMAD.MOV.U32 R11, RZ, RZ, 0x1c1f ;  /* 0x00001c1fff0b7424 */ /* 0x000fe400078e00ff */
[----:B------:R-:W-:Y:S02]  /*212a0*/  IMAD.MOV.U32 R15, RZ, RZ, -0x1 ;  /* 0xffffffffff0f7424 */ /* 0x000fe400078e00ff */
[----:B------:R-:W-:Y:S02]  /*212b0*/  IMAD.MOV.U32 R0, RZ, RZ, R14 ;  /* 0x000000ffff007224 */ /* 0x000fe400078e000e */
[----:B------:R-:W-:-:S07]  /*212c0*/  IMAD R32, R155, R32, RZ ;  /* 0x000000209b207224 */ /* 0x000fce00078e02ff */
[----:B------:R-:W-:Y:S05]  /*212d0*/  WARPSYNC.COLLECTIVE R15, `(.L_x_1939) ;  /* 0x000000000f087348 */ /* 0x000fea0003c00000 */
[----:B------:R0:W1:Y:S02]  /*212e0*/  SHFL.IDX P6, R14, R13, R12, R11 ;  /* 0x0000000c0d0e7389 */ /* 0x00006400000c000b */
[----:B01----:R-:W-:Y:S01]  /*212f0*/  ENDCOLLECTIVE ;  /* 0x000000000000791b */ /* 0x003fe20003800000 */
.L_x_1939:
[----:B------:R-:W-:Y:S01]  /*21300*/  ISETP.GE.OR P1, PT, R35, R32, P0 ;  /* 0x000000202300720c */ /* 0x000fe20000726670 */
[----:B------:R-:W-:-:S12]  /*21310*/  IMAD.MOV.U32 R13, RZ, RZ, R24 ;  /* 0x000000ffff0d7224 */ /* 0x000fd800078e0018 */
[C---:B------:R-:W-:Y:S01]  /*21320*/  @!P1 IMAD.SHL.U32 R5, R16.reuse, 0x2, RZ ;  /* 0x0000000210059824 */ /* 0x040fe200078e00ff */
[----:B------:R-:W-:Y:S01]  /*21330*/  @!P1 SHF.L.U64.HI R21, R16, 0x1, R17 ;  /* 0x0000000110159819 */ /* 0x000fe20000010211 */
[----:B------:R-:W-:-:S07]  /*21340*/  IMAD.MOV.U32 R3, RZ, RZ, R14 ;  /* 0x000000ffff037224 */ /* 0x000fce00078e000e */
[----:B------:R-:W-:Y:S05]  /*21350*/  WARPSYNC.COLLECTIVE R15, `(.L_x_1940) ;  /* 0x000000000f087348 */ /* 0x000fea0003c00000 */
[----:B------:R0:W1:Y:S02]  /*21360*/  SHFL.IDX P6, R14, R13, R12, R11 ;  /* 0x0000000c0d0e7389 */ /* 0x00006400000c000b */
[----:B01----:R-:W-:Y:S01]  /*21370*/  ENDCOLLECTIVE ;  /* 0x000000000000791b */ /* 0x003fe20003800000 */
.L_x_1940:
[----:B------:R-:W-:-:S05]  /*21380*/  @!P1 IADD3 R6, P2, R3, R5, RZ ;  /* 0x0000000503069210 */ /* 0x000fca0007f5e0ff */
[----:B------:R-:W-:Y:S02]  /*21390*/  @!P1 IMAD.X R7, R0, 0x1, R21, P2 ;  /* 0x0000000100079824 */ /* 0x000fe400010e0615 */
[----:B------:R-:W-:Y:S02]  /*213a0*/  IMAD.MOV.U32 R13, RZ, RZ, R27 ;  /* 0x000000ffff0d7224 */ /* 0x000fe400078e001b */
[----:B------:R-:W-:-:S07]  /*213b0*/  IMAD.MOV.U32 R4, RZ, RZ, R14 ;  /* 0x000000ffff047224 */ /* 0x000fce00078e000e */
[----:B------:R-:W-:Y:S05]  /*213c0*/  WARPSYNC.COLLECTIVE R15, `(.L_x_1941) ;  /* 0x000000000f087348 */ /* 0x000fea0003c00000 */
[----:B------:R0:W1:Y:S02]  /*213d0*/  SHFL.IDX P6, R14, R13, R12, R11 ;  /* 0x0000000c0d0e7389 */ /* 0x00006400000c000b */
[----:B01----:R-:W-:Y:S01]  /*213e0*/  ENDCOLLECTIVE ;  /* 0x000000000000791b */ /* 0x003fe20003800000 */
.L_x_1941:
[----:B------:R-:W2:Y:S01]  /*213f0*/  @!P1 LD.E.128 R8, desc[UR42][R6.64] ;  /* 0x0000002a06089980 */ /* 0x000ea2000c101d00 */
[----:B------:R-:W-:-:S05]  /*21400*/  @!P1 IADD3 R14, P2, R14, R5, RZ ;  /* 0x000000050e0e9210 */ /* 0x000fca0007f5e0ff */
[----:B------:R-:W-:-:S04]  /*21410*/  @!P1 IMAD.X R3, R4, 0x1, R21, P2 ;  /* 0x0000000104039824 */ /* 0x000fc800010e0615 */
[----:B------:R-:W-:-:S05]  /*21420*/  @!P1 IMAD.MOV.U32 R15, RZ, RZ, R3 ;  /* 0x000000ffff0f9224 */ /* 0x000fca00078e0003 */
[----:B------:R0:W5:Y:S01]  /*21430*/  @!P1 LD.E.128 R4, desc[UR42][R14.64] ;  /* 0x0000002a0e049980 */ /* 0x000162000c101d00 */
[----:B------:R-:W-:Y:S01]  /*21440*/  CS2R R38, SRZ ;  /* 0x0000000000267805 */ /* 0x000fe2000001ff00 */
[----:B------:R-:W-:Y:S01]  /*21450*/  IMAD.MOV.U32 R13, RZ, RZ, R26 ;  /* 0x000000ffff0d7224 */ /* 0x000fe200078e001a */
[----:B------:R-:W-:Y:S01]  /*21460*/  CS2R R36, SRZ ;  /* 0x0000000000247805 */ /* 0x000fe2000001ff00 */
[----:B------:R-:W-:Y:S01]  /*21470*/  IMAD.MOV.U32 R12, RZ, RZ, 0x1 ;  /* 0x00000001ff0c7424 */ /* 0x000fe200078e00ff */
[----:B------:R-:W-:Y:S02]  /*21480*/  CS2R R30, SRZ ;  /* 0x00000000001e7805 */ /* 0x000fe4000001ff00 */
[----:B------:R-:W-:Y:S01]  /*21490*/  CS2R R20, SRZ ;  /* 0x0000000000147805 */ /* 0x000fe2000001ff00 */
[----:B0-----:R-:W-:Y:S02]  /*214a0*/  IMAD.MOV.U32 R15, RZ, RZ, -0x1 ;  /* 0xffffffffff0f7424 */ /* 0x001fe400078e00ff */
[----:B--2---:R-:W-:-:S02]  /*214b0*/  @!P1 IMAD.MOV.U32 R39, RZ, RZ, R11 ;  /* 0x000000ffff279224 */ /* 0x004fc400078e000b */
[----:B------:R-:W-:Y:S02]  /*214c0*/  IMAD.MOV.U32 R11, RZ, RZ, 0x1c1f ;  /* 0x00001c1fff0b7424 */ /* 0x000fe400078e00ff */
[----:B------:R-:W-:Y:S02]  /*214d0*/  @!P1 IMAD.MOV.U32 R36, RZ, RZ, R8 ;  /* 0x000000ffff249224 */ /* 0x000fe400078e0008 */
[----:B------:R-:W-:-:S07]  /*214e0*/  @!P1 IMAD.MOV.U32 R37, RZ, RZ, R9 ;  /* 0x000000ffff259224 */ /* 0x000fce00078e0009 */
[----:B-----5:R-:W-:Y:S05]  /*214f0*/  WARPSYNC.COLLECTIVE R15, `(.L_x_1942) ;  /* 0x000000000f087348 */ /* 0x020fea0003c00000 */
[----:B------:R0:W1:Y:S02]  /*21500*/  SHFL.IDX P6, R14, R13, R12, R11 ;  /* 0x0000000c0d0e7389 */ /* 0x00006400000c000b */
[----:B01---5:R-:W-:Y:S01]  /*21510*/  ENDCOLLECTIVE ;  /* 0x000000000000791b */ /* 0x023fe20003800000 */
.L_x_1942:
[----:B------:R-:W-:Y:S02]  /*21520*/  IMAD.MOV.U32 R0, RZ, RZ, R36 ;  /* 0x000000ffff007224 */ /* 0x000fe400078e0024 */
[----:B------:R-:W-:Y:S02]  /*21530*/  IMAD.MOV.U32 R3, RZ, RZ, R37 ;  /* 0x000000ffff037224 */ /* 0x000fe400078e0025 */
[----:B------:R-:W-:Y:S01]  /*21540*/  @!P1 IMAD.MOV.U32 R38, RZ, RZ, R10 ;  /* 0x000000ffff269224 */ /* 0x000fe200078e000a */
[----:B------:R-:W-:Y:S01]  /*21550*/  PRMT R48, R0, 0x7610, R48 ;  /* 0x0000761000307816 */ /* 0x000fe20000000030 */
[----:B------:R-:W-:Y:S01]  /*21560*/  IMAD.MOV.U32 R9, RZ, RZ, R39 ;  /* 0x000000ffff097224 */ /* 0x000fe200078e0027 */
[----:B------:R-:W-:Y:S01]  /*21570*/  PRMT R34, R34, 0x5410, R3 ;  /* 0x0000541022227816 */ /* 0x000fe20000000003 */
[----:B------:R-:W-:-:S03]  /*21580*/  IMAD.MOV.U32 R8, RZ, RZ, R38 ;  /* 0x000000ffff087224 */ /* 0x000fc600078e0026 */
[----:B------:R-:W-:Y:S01]  /*21590*/  PRMT R34, R9, 0x7610, R34 ;  /* 0x0000761009227816 */ /* 0x000fe20000000022 */
[----:B------:R-:W-:Y:S01]  /*215a0*/  IMAD.MOV.U32 R13, RZ, RZ, R25 ;  /* 0x000000ffff0d7224 */ /* 0x000fe200078e0019 */
[----:B------:R-:W-:Y:S01]  /*215b0*/  PRMT R33, R8, 0x7610, R33 ;  /* 0x0000761008217816 */ /* 0x000fe20000000021 */
[----:B------:R-:W-:Y:S02]  /*215c0*/  @!P1 IMAD.MOV.U32 R30, RZ, RZ, R4 ;  /* 0x000000ffff1e9224 */ /* 0x000fe400078e0004 */
[----:B------:R-:W-:Y:S02]  /*215d0*/  @!P1 IMAD.MOV.U32 R31, RZ, RZ, R5 ;  /* 0x000000ffff1f9224 */ /* 0x000fe400078e0005 */
[----:B------:R-:W-:Y:S02]  /*215e0*/  @!P1 IMAD.MOV.U32 R20, RZ, RZ, R6 ;  /* 0x000000ffff149224 */ /* 0x000fe400078e0006 */
[----:B------:R-:W-:Y:S02]  /*215f0*/  @!P1 IMAD.MOV.U32 R21, RZ, RZ, R7 ;  /* 0x000000ffff159224 */ /* 0x000fe400078e0007 */
[----:B------:R-:W-:-:S07]  /*21600*/  IMAD.MOV.U32 R0, RZ, RZ, R14 ;  /* 0x000000ffff007224 */ /* 0x000fce00078e000e */
[----:B------:R-:W-:Y:S05]  /*21610*/  WARPSYNC.COLLECTIVE R15, `(.L_x_1943) ;  /* 0x000000000f087348 */ /* 0x000fea0003c00000 */
[----:B------:R0:W1:Y:S02]  /*21620*/  SHFL.IDX P6, R14, R13, R12, R11 ;  /* 0x0000000c0d0e7389 */ /* 0x00006400000c000b */
[----:B01----:R-:W-:Y:S01]  /*21630*/  ENDCOLLECTIVE ;  /* 0x000000000000791b */ /* 0x003fe20003800000 */
.L_x_1943:
[----:B------:R-:W-:Y:S02]  /*21640*/  IMAD.MOV.U32 R4, RZ, RZ, R30 ;  /* 0x000000ffff047224 */ /* 0x000fe400078e001e */
[----:B------:R-:W-:Y:S02]  /*21650*/  IMAD.MOV.U32 R5, RZ, RZ, R31 ;  /* 0x000000ffff057224 */ /* 0x000fe400078e001f */
[----:B------:R-:W-:Y:S01]  /*21660*/  IMAD.MOV.U32 R6, RZ, RZ, R20 ;  /* 0x000000ffff067224 */ /* 0x000fe200078e0014 */
[----:B------:R-:W-:Y:S01]  /*21670*/  PRMT R50, R4, 0x7610, R50 ;  /* 0x0000761004327816 */ /* 0x000fe20000000032 */
[----:B------:R-:W-:Y:S01]  /*21680*/  IMAD.MOV.U32 R7, RZ, RZ, R21 ;  /* 0x000000ffff077224 */ /* 0x000fe200078e0015 */
[----:B------:R-:W-:Y:S02]  /*21690*/  PRMT R54, R5, 0x7610, R54 ;  /* 0x0000761005367816 */ /* 0x000fe40000000036 */
[----:B------:R-:W-:Y:S02]  /*216a0*/  CS2R R4, SRZ ;  /* 0x0000000000047805 */ /* 0x000fe4000001ff00 */
[----:B------:R-:W-:-:S02]  /*216b0*/  PRMT R33, R33, 0x5410, R6 ;  /* 0x0000541021217816 */ /* 0x000fc40000000006 */
[----:B------:R-:W-:Y:S01]  /*216c0*/  PRMT R55, R7, 0x7610, R55 ;  /* 0x0000761007377816 */ /* 0x000fe20000000037 */
[----:B------:R-:W-:Y:S02]  /*216d0*/  IMAD.MOV.U32 R13, RZ, RZ, R24 ;  /* 0x000000ffff0d7224 */ /* 0x000fe400078e0018 */
[----:B------:R-:W-:-:S07]  /*216e0*/  IMAD.MOV.U32 R3, RZ, RZ, R14 ;  /* 0x000000ffff037224 */ /* 0x000fce00078e000e */
[----:B------:R-:W-:Y:S05]  /*216f0*/  WARPSYNC.COLLECTIVE R15, `(.L_x_1944) ;  /* 0x000000000f087348 */ /* 0x000fea0003c00000 */
[----:B------:R0:W1:Y:S02]  /*21700*/  SHFL.IDX P6, R14, R13, R12, R11 ;  /* 0x0000000c0d0e7389 */ /* 0x00006400000c000b */
[----:B01----:R-:W-:Y:S01]  /*21710*/  ENDCOLLECTIVE ;  /* 0x000000000000791b */ /* 0x003fe20003800000 */
.L_x_1944:
[----:B------:R-:W-:Y:S02]  /*21720*/  IMAD.MOV.U32 R13, RZ, RZ, R27 ;  /* 0x000000ffff0d7224 */ /* 0x000fe400078e001b */
[----:B------:R-:W-:-:S07]  /*21730*/  IMAD.MOV.U32 R24, RZ, RZ, R14 ;  /* 0x000000ffff187224 */ /* 0x000fce00078e000e */
[----:B------:R-:W-:Y:S05]  /*21740*/  WARPSYNC.COLLECTIVE R15, `(.L_x_1945) ;  /* 0x000000000f087348 */ /* 0x000fea0003c00000 */
[----:B------:R0:W1:Y:S02]  /*21750*/  SHFL.IDX P6, R14, R13, R12, R11 ;  /* 0x0000000c0d0e7389 */ /* 0x00006400000c000b */
[----:B01----:R-:W-:Y:S01]  /*21760*/  ENDCOLLECTIVE ;  /* 0x000000000000791b */ /* 0x003fe20003800000 */
.L_x_1945:
[----:B------:R-:W-:Y:S05]  /*21770*/  BRA `(.L_x_1946) ;  /* 0xfffffe6c00e87947 */ /* 0x000fea000383ffff */
.L_x_1670:
[----:B0-----:R0:W1:Y:S02]  /*21780*/  SYNCS.PHASECHK.TRANS64.TRYWAIT P1, [R2+URZ+0x16800], R13 ;  /* 0x0168000d020075a7 */ /* 0x001064000802017f */
[----:B-1----:R-:W-:Y:S05]  /*21790*/  @!P1 NANOSLEEP.SYNCS 0x989680 ;  /* 0x009896800000995d */ /* 0x002fea0003900000 */
[----:B------:R-:W1:Y:S02]  /*217a0*/  @!P1 SYNCS.PHASECHK.TRANS64 P1, [R2+URZ+0x16800], R13 ;  /* 0x0168000d020095a7 */ /* 0x000e64000802007f */
[----:B-1----:R-:W-:Y:S05]  /*217b0*/  @!P1 BRA `(.L_x_1670) ;  /* 0xfffffffc00f09947 */ /* 0x002fea000383ffff */
[----:B------:R-:W-:Y:S05]  /*217c0*/  BRA `(.L_x_1947) ;  /* 0xfffffe7000907947 */ /* 0x000fea000383ffff */
.L_x_1676:
[----:B-1----:R1:W3:Y:S02]  /*217d0*/  SYNCS.PHASECHK.TRANS64.TRYWAIT P1, [R0+URZ+0x16830], R5 ;  /* 0x01683005000075a7 */ /* 0x0022e4000802017f */
[----:B---3--:R-:W-:Y:S05]  /*217e0*/  @!P1 NANOSLEEP.SYNCS 0x989680 ;  /* 0x009896800000995d */ /* 0x008fea0003900000 */
[----:B------:R-:W3:Y:S02]  /*217f0*/  @!P1 SYNCS.PHASECHK.TRANS64 P1, [R0+URZ+0x16830], R5 ;  /* 0x01683005000095a7 */ /* 0x000ee4000802007f */
[----:B---3--:R-:W-:Y:S05]  /*21800*/  @!P1 BRA `(.L_x_1676) ;  /* 0xfffffffc00f09947 */ /* 0x008fea000383ffff */
[----:B------:R-:W-:Y:S05]  /*21810*/  BRA `(.L_x_1675) ;  /* 0xfffffe8000687947 */ /* 0x000fea000383ffff */
.L_x_1695:
[----:B-1----:R1:W2:Y:S02]  /*21820*/  SYNCS.PHASECHK.TRANS64.TRYWAIT P2, [R11+URZ+0x16830], R10 ;  /* 0x0168300a0b0075a7 */ /* 0x0022a4000804017f */
[----:B--2---:R-:W-:Y:S05]  /*21830*/  @!P2 NANOSLEEP.SYNCS 0x989680 ;  /* 0x009896800000a95d */ /* 0x004fea0003900000 */
[----:B------:R-:W2:Y:S02]  /*21840*/  @!P2 SYNCS.PHASECHK.TRANS64 P2, [R11+URZ+0x16830], R10 ;  /* 0x0168300a0b00a5a7 */ /* 0x000ea4000804007f */
[----:B--2---:R-:W-:Y:S05]  /*21850*/  @!P2 BRA `(.L_x_1695) ;  /* 0xfffffffc00f0a947 */ /* 0x004fea000383ffff */
[----:B------:R-:W-:Y:S05]  /*21860*/  BRA `(.L_x_1694) ;  /* 0xfffffebc001c7947 */ /* 0x000fea000383ffff */
.L_x_1699:
[----:B-1----:R1:W2:Y:S02]  /*21870*/  SYNCS.PHASECHK.TRANS64.TRYWAIT P1, [R11+URZ+0x16850], R10 ;  /* 0x0168500a0b0075a7 */ /* 0x0022a4000802017f */
[----:B--2---:R-:W-:Y:S05]  /*21880*/  @!P1 NANOSLEEP.SYNCS 0x989680 ;  /* 0x009896800000995d */ /* 0x004fea0003900000 */
[----:B------:R-:W2:Y:S02]  /*21890*/  @!P1 SYNCS.PHASECHK.TRANS64 P1, [R11+URZ+0x16850], R10 ;  /* 0x0168500a0b0095a7 */ /* 0x000ea4000802007f */
[----:B--2---:R-:W-:Y:S05]  /*218a0*/  @!P1 BRA `(.L_x_1699) ;  /* 0xfffffffc00f09947 */ /* 0x004fea000383ffff */
[----:B------:R-:W-:Y:S05]  /*218b0*/  BRA `(.L_x_1696) ;  /* 0xfffffebc00e47947 */ /* 0x000fea000383ffff */
.L_x_1720:
[----:B-1----:R1:W2:Y:S02]  /*218c0*/  SYNCS.PHASECHK.TRANS64.TRYWAIT P2, [R5+URZ+0x16830], R14 ;  /* 0x0168300e050075a7 */ /* 0x0022a4000804017f */
[----:B--2---:R-:W-:Y:S05]  /*218d0*/  @!P2 NANOSLEEP.SYNCS 0x989680 ;  /* 0x009896800000a95d */ /* 0x004fea0003900000 */
[----:B------:R-:W2:Y:S02]  /*218e0*/  @!P2 SYNCS.PHASECHK.TRANS64 P2, [R5+URZ+0x16830], R14 ;  /* 0x0168300e0500a5a7 */ /* 0x000ea4000804007f */
[----:B--2---:R-:W-:Y:S05]  /*218f0*/  @!P2 BRA `(.L_x_1720) ;  /* 0xfffffffc00f0a947 */ /* 0x004fea000383ffff */
[----:B------:R-:W-:Y:S05]  /*21900*/  BRA `(.L_x_1719) ;  /* 0xfffffef400d87947 */ /* 0x000fea000383ffff */
.L_x_1724:
[----:B-1----:R1:W2:Y:S02]  /*21910*/  SYNCS.PHASECHK.TRANS64.TRYWAIT P1, [R10+URZ+0x16850], R5 ;  /* 0x016850050a0075a7 */ /* 0x0022a4000802017f */
[----:B--2---:R-:W-:Y:S05]  /*21920*/  @!P1 NANOSLEEP.SYNCS 0x989680 ;  /* 0x009896800000995d */ /* 0x004fea0003900000 */
[----:B------:R-:W2:Y:S02]  /*21930*/  @!P1 SYNCS.PHASECHK.TRANS64 P1, [R10+URZ+0x16850], R5 ;  /* 0x016850050a0095a7 */ /* 0x000ea4000802007f */
[----:B--2---:R-:W-:Y:S05]  /*21940*/  @!P1 BRA `(.L_x_1724) ;  /* 0xfffffffc00f09947 */ /* 0x004fea000383ffff */
[----:B------:R-:W-:Y:S05]  /*21950*/  BRA `(.L_x_1721) ;  /* 0xfffffef800b47947 */ /* 0x000fea000383ffff */
.L_x_1733:
[----:B-1----:R1:W2:Y:S02]  /*21960*/  SYNCS.PHASECHK.TRANS64.TRYWAIT P2, [R5+URZ+0x16830], R12 ;  /* 0x0168300c050075a7 */ /* 0x0022a4000804017f */
[----:B--2---:R-:W-:Y:S05]  /*21970*/  @!P2 NANOSLEEP.SYNCS 0x989680 ;  /* 0x009896800000a95d */ /* 0x004fea0003900000 */
[----:B------:R-:W2:Y:S02]  /*21980*/  @!P2 SYNCS.PHASECHK.TRANS64 P2, [R5+URZ+0x16830], R12 ;  /* 0x0168300c0500a5a7 */ /* 0x000ea4000804007f */
[----:B--2---:R-:W-:Y:S05]  /*21990*/  @!P2 BRA `(.L_x_1733) ;  /* 0xfffffffc00f0a947 */ /* 0x004fea000383ffff */
[----:B------:R-:W-:Y:S05]  /*219a0*/  BRA `(.L_x_1732) ;  /* 0xffffff1c00b47947 */ /* 0x000fea000383ffff */
.L_x_1737:
[----:B-1----:R1:W2:Y:S02]  /*219b0*/  SYNCS.PHASECHK.TRANS64.TRYWAIT P1, [R10+URZ+0x16850], R5 ;  /* 0x016850050a0075a7 */ /* 0x0022a4000802017f */
[----:B--2---:R-:W-:Y:S05]  /*219c0*/  @!P1 NANOSLEEP.SYNCS 0x989680 ;  /* 0x009896800000995d */ /* 0x004fea0003900000 */
[----:B------:R-:W2:Y:S02]  /*219d0*/  @!P1 SYNCS.PHASECHK.TRANS64 P1, [R10+URZ+0x16850], R5 ;  /* 0x016850050a0095a7 */ /* 0x000ea4000802007f */
[----:B--2---:R-:W-:Y:S05]  /*219e0*/  @!P1 BRA `(.L_x_1737) ;  /* 0xfffffffc00f09947 */ /* 0x004fea000383ffff */
[----:B------:R-:W-:Y:S05]  /*219f0*/  BRA `(.L_x_1734) ;  /* 0xffffff2000907947 */ /* 0x000fea000383ffff */
.L_x_1752:
[----:B-1----:R1:W2:Y:S02]  /*21a00*/  SYNCS.PHASECHK.TRANS64.TRYWAIT P1, [R11+URZ+0x16850], R0 ;  /* 0x016850000b0075a7 */ /* 0x0022a4000802017f */
[----:B--2---:R-:W-:Y:S05]  /*21a10*/  @!P1 NANOSLEEP.SYNCS 0x989680 ;  /* 0x009896800000995d */ /* 0x004fea0003900000 */
[----:B------:R-:W2:Y:S02]  /*21a20*/  @!P1 SYNCS.PHASECHK.TRANS64 P1, [R11+URZ+0x16850], R0 ;  /* 0x016850000b0095a7 */ /* 0x000ea4000802007f */
[----:B--2---:R-:W-:Y:S05]  /*21a30*/  @!P1 BRA `(.L_x_1752) ;  /* 0xfffffffc00f09947 */ /* 0x004fea000383ffff */
[----:B------:R-:W-:Y:S05]  /*21a40*/  BRA `(.L_x_1751) ;  /* 0xffffff5400807947 */ /* 0x000fea000383ffff */
.L_x_1761:
[----:B------:R-:W-:Y:S02]  /*21a50*/  IMAD.MOV.U32 R13, RZ, RZ, R20 ;  /* 0x000000ffff0d7224 */ /* 0x000fe400078e0014 */
[----:B------:R-:W-:Y:S02]  /*21a60*/  IMAD.MOV.U32 R12, RZ, RZ, RZ ;  /* 0x000000ffff0c7224 */ /* 0x000fe400078e00ff */
[----:B------:R-:W-:Y:S02]  /*21a70*/  IMAD.MOV.U32 R11, RZ, RZ, 0x181f ;  /* 0x0000181fff0b7424 */ /* 0x000fe400078e00ff */
[----:B------:R-:W-:Y:S02]  /*21a80*/  IMAD.MOV.U32 R15, RZ, RZ, -0x1 ;  /* 0xffffffffff0f7424 */ /* 0x000fe400078e00ff */
[----:B------:R-:W-:Y:S02]  /*21a90*/  IMAD R21, R8, R25, RZ ;  /* 0x0000001908157224 */ /* 0x000fe400078e02ff */
[----:B------:R-:W-:-:S07]  /*21aa0*/  IMAD.IADD R24, R26, 0x1, R28 ;  /* 0x000000011a187824 */ /* 0x000fce00078e021c */
[----:B------:R-:W-:Y:S05]  /*21ab0*/  WARPSYNC.COLLECTIVE R15, `(.L_x_1948) ;  /* 0x000000000f087348 */ /* 0x000fea0003c00000 */
[----:B------:R0:W1:Y:S02]  /*21ac0*/  SHFL.IDX P6, R14, R13, R12, R11 ;  /* 0x0000000c0d0e7389 */ /* 0x00006400000c000b */
[----:B01----:R-:W-:Y:S01]  /*21ad0*/  ENDCOLLECTIVE ;  /* 0x000000000000791b */ /* 0x003fe20003800000 */
.L_x_1948:
[C---:B------:R-:W-:Y:S01]  /*21ae0*/  VIADD R8, R24.reuse, 0x30 ;  /* 0x0000003018087836 */ /* 0x040fe20000000000 */
[----:B------:R-:W-:-:S04]  /*21af0*/  ISETP.GE.OR P3, PT, R24, R21, P0 ;  /* 0x000000151800720c */ /* 0x000fc80000766670 */
[----:B------:R-:W-:Y:S01]  /*21b00*/  ISETP.GE.OR P4, PT, R8, R21, P0 ;  /* 0x000000150800720c */ /* 0x000fe20000786670 */
[----:B------:R-:W-:Y:S02]  /*21b10*/  VIADD R8, R24, 0x60 ;  /* 0x0000006018087836 */ /* 0x000fe40000000000 */
[----:B------:R-:W-:-:S03]  /*21b20*/  IMAD.MOV.U32 R13, RZ, RZ, R7 ;  /* 0x000000ffff0d7224 */ /* 0x000fc600078e0007 */
[----:B------:R-:W-:Y:S01]  /*21b30*/  ISETP.GE.OR P2, PT, R8, R21, P0 ;  /* 0x000000150800720c */ /* 0x000fe20000746670 */
[----:B------:R-:W-:-:S12]  /*21b40*/  IMAD.MOV.U32 R0, RZ, RZ, R14 ;  /* 0x000000ffff007224 */ /* 0x000fd800078e000e */
[----:B------:R-:W-:Y:S05]  /*21b50*/  WARPSYNC.COLLECTIVE R15, `(.L_x_1949) ;  /* 0x000000000f087348 */ /* 0x000fea0003c00000 */
[----:B------:R0:W1:Y:S02]  /*21b60*/  SHFL.IDX P6, R14, R13, R12, R11 ;  /* 0x0000000c0d0e7389 */ /* 0x00006400000c000b */
[----:B01----:R-:W-:Y:S01]  /*21b70*/  ENDCOLLECTIVE ;  /* 0x000000000000791b */ /* 0x003fe20003800000 */
.L_x_1949:
[----:B------:R-:W-:Y:S02]  /*21b80*/  IMAD.MOV.U32 R13, RZ, RZ, R20 ;  /* 0x000000ffff0d7224 */ /* 0x000fe400078e0014 */
[----:B------:R-:W-:Y:S02]  /*21b90*/  IMAD.MOV.U32 R12, RZ, RZ, 0x1 ;  /* 0x00000001ff0c7424 */ /* 0x000fe400078e00ff */
[----:B------:R-:W-:-:S07]  /*21ba0*/  IMAD.MOV.U32 R3, RZ, RZ, R14 ;  /* 0x000000ffff037224 */ /* 0x000fce00078e000e */
[----:B------:R-:W-:Y:S05]  /*21bb0*/  WARPSYNC.COLLECTIVE R15, `(.L_x_1950) ;  /* 0x000000000f087348 */ /* 0x000fea0003c00000 */
[----:B------:R0:W1:Y:S02]  /*21bc0*/  SHFL.IDX P6, R14, R13, R12, R11 ;  /* 0x0000000c0d0e7389 */ /* 0x00006400000c000b */
[----:B01----:R-:W-:Y:S01]  /*21bd0*/  ENDCOLLECTIVE ;  /* 0x000000000000791b */ /* 0x003fe20003800000 */
.L_x_1950:
[----:B------:R-:W-:-:S04]  /*21be0*/  @!P3 LEA R10, P5, R43, R3, 0x1 ;  /* 0x000000032b0ab211 */ /* 0x000fc800078a08ff */
[----:B------:R-:W-:Y:S01]  /*21bf0*/  @!P3 LEA.HI.X R3, R43, R0, R33, 0x1, P5 ;  /* 0x000000002b03b211 */ /* 0x000fe200028f0c21 */
[----:B------:R-:W-:Y:S02]  /*21c00*/  IMAD.MOV.U32 R13, RZ, RZ, R7 ;  /* 0x000000ffff0d7224 */ /* 0x000fe400078e0007 */
[----:B------:R-:W-:-:S07]  /*21c10*/  IMAD.MOV.U32 R4, RZ, RZ, R14 ;  /* 0x000000ffff047224 */ /* 0x000fce00078e000e */
[----:B------:R-:W-:Y:S05]  /*21c20*/  WARPSYNC.COLLECTIVE R15, `(.L_x_1951) ;  /* 0x000000000f087348 */ /* 0x000fea0003c00000 */
[----:B------:R0:W1:Y:S02]  /*21c30*/  SHFL.IDX P6, R14, R13, R12, R11 ;  /* 0x0000000c0d0e7389 */ /* 0x00006400000c000b */
[----:B01----:R-:W-:Y:S01]  /*21c40*/  ENDCOLLECTIVE ;  /* 0x000000000000791b */ /* 0x003fe20003800000 */
.L_x_1951:
[----:B------:R-:W-:Y:S02]  /*21c50*/  IMAD.MOV.U32 R13, RZ, RZ, R20 ;  /* 0x000000ffff0d7224 */ /* 0x000fe400078e0014 */
[----:B------:R-:W-:Y:S02]  /*21c60*/  IMAD.MOV.U32 R12, RZ, RZ, 0x2 ;  /* 0x00000002ff0c7424 */ /* 0x000fe400078e00ff */
[----:B------:R-:W-:-:S07]  /*21c70*/  IMAD.MOV.U32 R5, RZ, RZ, R14 ;  /* 0x000000ffff057224 */ /* 0x000fce00078e000e */
[----:B------:R-:W-:Y:S05]  /*21c80*/  WARPSYNC.COLLECTIVE R15, `(.L_x_1952) ;  /* 0x000000000f087348 */ /* 0x000fea0003c00000 */
[----:B------:R0:W1:Y:S02]  /*21c90*/  SHFL.IDX P6, R14, R13, R12, R11 ;  /* 0x0000000c0d0e7389 */ /* 0x00006400000c000b */
[----:B01----:R-:W-:Y:S01]  /*21ca0*/  ENDCOLLECTIVE ;  /* 0x000000000000791b */ /* 0x003fe20003800000 */
.L_x_1952:
[----:B------:R-:W-:-:S04]  /*21cb0*/  @!P4 LEA R8, P1, R43, R5, 0x1 ;  /* 0x000000052b08c211 */ /* 0x000fc800078208ff */
[----:B------:R-:W-:Y:S01]  /*21cc0*/  @!P4 LEA.HI.X R9, R43, R4, R33, 0x1, P1 ;  /* 0x000000042b09c211 */ /* 0x000fe200008f0c21 */
[----:B------:R-:W-:Y:S02]  /*21cd0*/  IMAD.MOV.U32 R13, RZ, RZ, R7 ;  /* 0x000000ffff0d7224 */ /* 0x000fe400078e0007 */
[----:B------:R-:W-:-:S07]  /*21ce0*/  IMAD.MOV.U32 R6, RZ, RZ, R14 ;  /* 0x000000ffff067224 */ /* 0x000fce00078e000e */
[----:B------:R-:W-:Y:S05]  /*21cf0*/  WARPSYNC.COLLECTIVE R15, `(.L_x_1953) ;  /* 0x000000000f087348 */ /* 0x000fea0003c00000 */
[----:B------:R0:W1:Y:S02]  /*21d00*/  SHFL.IDX P6, R14, R13, R12, R11 ;  /* 0x0000000c0d0e7389 */ /* 0x00006400000c000b */
[----:B01----:R-:W-:Y:S01]  /*21d10*/  ENDCOLLECTIVE ;  /* 0x000000000000791b */ /* 0x003fe20003800000 */
.L_x_1953:
[----:B------:R-:W-:Y:S01]  /*21d20*/  @!P3 IMAD.MOV.U32 R11, RZ, RZ, R3 ;  /* 0x000000ffff0bb224 */ /* 0x000fe200078e0003 */
[----:B------:R-:W-:Y:S01]  /*21d30*/  MOV R12, 0x3 ;  /* 0x00000003000c7802 */ /* 0x000fe20000000f00 */
[----:B------:R-:W-:-:S03]  /*21d40*/  IMAD.MOV.U32 R13, RZ, RZ, R20 ;  /* 0x000000ffff0d7224 */ /* 0x000fc600078e0014 */
[----:B------:R0:W-:Y:S04]  /*21d50*/  @!P3 ST.E.128 desc[UR42][R10.64], RZ ;  /* 0x000000ff0a00b985 */ /* 0x0001e8000c101d2a */
[----:B------:R1:W-:Y:S01]  /*21d60*/  @!P4 ST.E.128 desc[UR42][R8.64], RZ ;  /* 0x000000ff0800c985 */ /* 0x0003e2000c101d2a */
[----:B------:R-:W-:-:S04]  /*21d70*/  @!P2 LEA R25, P5, R43, R14, 0x1 ;  /* 0x0000000e2b19a211 */ /* 0x000fc800078a08ff */
[----:B------:R-:W-:Y:S01]  /*21d80*/  @!P2 LEA.HI.X R5, R43, R6, R33, 0x1, P5 ;  /* 0x000000062b05a211 */ /* 0x000fe200028f0c21 */
[----:B0-----:R-:W-:Y:S02]  /*21d90*/  IMAD.MOV.U32 R11, RZ, RZ, 0x181f ;  /* 0x0000181fff0b7424 */ /* 0x001fe400078e00ff */
[----:B------:R-:W-:-:S07]  /*21da0*/  @!P2 IMAD.MOV.U32 R4, RZ, RZ, R25 ;  /* 0x000000ffff04a224 */ /* 0x000fce00078e0019 */
[----:B-1----:R-:W-:Y:S05]  /*21db0*/  WARPSYNC.COLLECTIVE R15, `(.L_x_1954) ;  /* 0x000000000f087348 */ /* 0x002fea0003c00000 */
[----:B------:R0:W2:Y:S02]  /*21dc0*/  SHFL.IDX P6, R14, R13, R12, R11 ;  /* 0x0000000c0d0e7389 */ /* 0x0000a400000c000b */
[----:B012---:R-:W-:Y:S01]  /*21dd0*/  ENDCOLLECTIVE ;  /* 0x000000000000791b */ /* 0x007fe20003800000 */
.L_x_1954:
[----:B------:R0:W-:Y:S01]  /*21de0*/  @!P2 ST.E.128 desc[UR42][R4.64], RZ ;  /* 0x000000ff0400a985 */ /* 0x0001e2000c101d2a */
[----:B------:R-:W-:Y:S02]  /*21df0*/  IMAD.MOV.U32 R13, RZ, RZ, R7 ;  /* 0x000000ffff0d7224 */ /* 0x000fe400078e0007 */
[----:B------:R-:W-:-:S07]  /*21e00*/  IMAD.MOV.U32 R0, RZ, RZ, R14 ;  /* 0x000000ffff007224 */ /* 0x000fce00078e000e */
[----:B0-----:R-:W-:Y:S05]  /*21e10*/  WARPSYNC.COLLECTIVE R15, `(.L_x_1955) ;  /* 0x000000000f087348 */ /* 0x001fea0003c00000 */
[----:B------:R1:W2:Y:S02]  /*21e20*/  SHFL.IDX P6, R14, R13, R12, R11 ;  /* 0x0000000c0d0e7389 */ /* 0x0002a400000c000b */
[----:B012---:R-:W-:Y:S01]  /*21e30*/  ENDCOLLECTIVE ;  /* 0x000000000000791b */ /* 0x007fe20003800000 */
.L_x_1955:
[----:B------:R-:W-:Y:S05]  /*21e40*/  BRA `(.L_x_1956) ;  /* 0xffffff7000d07947 */ /* 0x000fea000383ffff */
.L_x_1786:
[----:B------:R-:W0:Y:S01]  /*21e50*/  S2R R5, SR_TID.X ;  /* 0x0000000000057919 */ /* 0x000e220000002100 */
[----:B------:R-:W-:Y:S01]  /*21e60*/  BSSY B1, `(.L_x_1957) ;  /* 0x000000a000017945 */ /* 0x000fe20003800000 */
[----:B-1----:R-:W-:Y:S02]  /*21e70*/  IMAD.MOV.U32 R12, RZ, RZ, RZ ;  /* 0x000000ffff0c7224 */ /* 0x002fe400078e00ff */
        /* <DEDUP_REMOVED lines=8> */
.L_x_1958:
[----:B------:R-:W-:Y:S05]  /*21f00*/  BSYNC B1 ;  /* 0x0000000000017941 */ /* 0x000fea0003800000 */
.L_x_1957:
[----:B------:R-:W-:Y:S05]  /*21f10*/  BRA `(.L_x_1959) ;  /* 0xffffff8800b47947 */ /* 0x000fea000383ffff */
.L_x_1788:
[----:B------:R-:W-:Y:S01]  /*21f20*/  BSSY B1, `(.L_x_1960) ;  /* 0x0000006000017945 */ /* 0x000fe20003800000 */
[----:B------:R-:W-:-:S07]  /*21f30*/  IMAD.MOV.U32 R15, RZ, RZ, -0x1 ;  /* 0xffffffffff0f7424 */ /* 0x000fce00078e00ff */
[----:B01----:R-:W-:Y:S05]  /*21f40*/  WARPSYNC.COLLECTIVE R15, `(.L_x_1961) ;  /* 0x000000000f0c7348 */ /* 0x003fea0003c00000 */
[----:B------:R-:W-:Y:S02]  /*21f50*/  ELECT P6, UR62, PT ;  /* 0x00000000003e782f */ /* 0x000fe400038c0000 */
[----:B------:R-:W-:Y:S01]  /*21f60*/  MOV R14, UR62 ;  /* 0x0000003e000e7c02 */ /* 0x000fe20008000f00 */
[----:B01----:R-:W-:Y:S10]  /*21f70*/  ENDCOLLECTIVE ;  /* 0x000000000000791b */ /* 0x003ff40003800000 */
.L_x_1961:
[----:B------:R-:W-:Y:S05]  /*21f80*/  BSYNC B1 ;  /* 0x0000000000017941 */ /* 0x000fea0003800000 */
.L_x_1960:
[----:B------:R-:W-:Y:S05]  /*21f90*/  BRA `(.L_x_1787) ;  /* 0xffffff8800ac7947 */ /* 0x000fea000383ffff */
.L_x_1790:
[----:B0-----:R0:W2:Y:S02]  /*21fa0*/  SYNCS.PHASECHK.TRANS64.TRYWAIT P0, [R22+URZ+0x16820], R5 ;  /* 0x01682005160075a7 */ /* 0x0010a4000800017f */
[----:B--2---:R-:W-:Y:S05]  /*21fb0*/  @!P0 NANOSLEEP.SYNCS 0x989680 ;  /* 0x009896800000895d */ /* 0x004fea0003900000 */
[----:B------:R-:W2:Y:S02]  /*21fc0*/  @!P0 SYNCS.PHASECHK.TRANS64 P0, [R22+URZ+0x16820], R5 ;  /* 0x01682005160085a7 */ /* 0x000ea4000800007f */
[----:B--2---:R-:W-:Y:S05]  /*21fd0*/  @!P0 BRA `(.L_x_1790) ;  /* 0xfffffffc00f08947 */ /* 0x004fea000383ffff */
[----:B------:R-:W-:Y:S05]  /*21fe0*/  BRA `(.L_x_1962) ;  /* 0xffffff8800bc7947 */ /* 0x000fea000383ffff */
.L_x_1794:
[----:B--2---:R2:W3:Y:S02]  /*21ff0*/  SYNCS.PHASECHK.TRANS64.TRYWAIT P0, [R10+URZ+0x168a0], R7 ;  /* 0x0168a0070a0075a7 */ /* 0x0044e4000800017f */
[----:B---3--:R-:W-:Y:S05]  /*22000*/  @!P0 NANOSLEEP.SYNCS 0x989680 ;  /* 0x009896800000895d */ /* 0x008fea0003900000 */
[----:B------:R-:W3:Y:S02]  /*22010*/  @!P0 SYNCS.PHASECHK.TRANS64 P0, [R10+URZ+0x168a0], R7 ;  /* 0x0168a0070a0085a7 */ /* 0x000ee4000800007f */
[----:B---3--:R-:W-:Y:S05]  /*22020*/  @!P0 BRA `(.L_x_1794) ;  /* 0xfffffffc00f08947 */ /* 0x008fea000383ffff */
[----:B------:R-:W-:Y:S05]  /*22030*/  BRA `(.L_x_1963) ;  /* 0xffffff8800d87947 */ /* 0x000fea000383ffff */
.L_x_1799:
[----:B0-----:R0:W1:Y:S02]  /*22040*/  SYNCS.PHASECHK.TRANS64.TRYWAIT P0, [R10+URZ+0x168c0], R7 ;  /* 0x0168c0070a0075a7 */ /* 0x001064000800017f */
[----:B-1----:R-:W-:Y:S05]  /*22050*/  @!P0 NANOSLEEP.SYNCS 0x989680 ;  /* 0x009896800000895d */ /* 0x002fea0003900000 */
[----:B------:R-:W1:Y:S02]  /*22060*/  @!P0 SYNCS.PHASECHK.TRANS64 P0, [R10+URZ+0x168c0], R7 ;  /* 0x0168c0070a0085a7 */ /* 0x000e64000800007f */
[----:B-1----:R-:W-:Y:S05]  /*22070*/  @!P0 BRA `(.L_x_1799) ;  /* 0xfffffffc00f08947 */ /* 0x002fea000383ffff */
[----:B------:R-:W-:Y:S05]  /*22080*/  BRA `(.L_x_1964) ;  /* 0xffffff8c00587947 */ /* 0x000fea000383ffff */
.L_x_1806:
[----:B0-----:R0:W2:Y:S02]  /*22090*/  SYNCS.PHASECHK.TRANS64.TRYWAIT P1, [R5+URZ+0x168a0], R6 ;  /* 0x0168a006050075a7 */ /* 0x0010a4000802017f */
[----:B--2---:R-:W-:Y:S05]  /*220a0*/  @!P1 NANOSLEEP.SYNCS 0x989680 ;  /* 0x009896800000995d */ /* 0x004fea0003900000 */
[----:B------:R-:W2:Y:S02]  /*220b0*/  @!P1 SYNCS.PHASECHK.TRANS64 P1, [R5+URZ+0x168a0], R6 ;  /* 0x0168a006050095a7 */ /* 0x000ea4000802007f */
[----:B--2---:R-:W-:Y:S05]  /*220c0*/  @!P1 BRA `(.L_x_1806) ;  /* 0xfffffffc00f09947 */ /* 0x004fea000383ffff */
[----:B------:R-:W-:Y:S05]  /*220d0*/  BRA `(.L_x_1965) ;  /* 0xffffff9000247947 */ /* 0x000fea000383ffff */
.L_x_1811:
[----:B-1----:R1:W2:Y:S02]  /*220e0*/  SYNCS.PHASECHK.TRANS64.TRYWAIT P1, [R5+URZ+0x168c0], R6 ;  /* 0x0168c006050075a7 */ /* 0x0022a4000802017f */
[----:B--2---:R-:W-:Y:S05]  /*220f0*/  @!P1 NANOSLEEP.SYNCS 0x989680 ;  /* 0x009896800000995d */ /* 0x004fea0003900000 */
[----:B------:R-:W2:Y:S02]  /*22100*/  @!P1 SYNCS.PHASECHK.TRANS64 P1, [R5+URZ+0x168c0], R6 ;  /* 0x0168c006050095a7 */ /* 0x000ea4000802007f */
[----:B--2---:R-:W-:Y:S05]  /*22110*/  @!P1 BRA `(.L_x_1811) ;  /* 0xfffffffc00f09947 */ /* 0x004fea000383ffff */
[----:B------:R-:W-:Y:S05]  /*22120*/  BRA `(.L_x_1966) ;  /* 0xffffff90009c7947 */ /* 0x000fea000383ffff */
.L_x_1832:
        /* <DEDUP_REMOVED lines=11> */
.L_x_1968:
[----:B------:R-:W-:Y:S05]  /*221e0*/  BSYNC B0 ;  /* 0x0000000000007941 */ /* 0x000fea0003800000 */
.L_x_1967:
[----:B------:R-:W-:Y:S05]  /*221f0*/  BRA `(.L_x_1969) ;  /* 0xffffffa000207947 */ /* 0x000fea000383ffff */
.L_x_1835:
[----:B-1----:R1:W2:Y:S02]  /*22200*/  SYNCS.PHASECHK.TRANS64.TRYWAIT P0, [R3+URZ+0x16840], R4 ;  /* 0x01684004030075a7 */ /* 0x0022a4000800017f */
[----:B--2---:R-:W-:Y:S05]  /*22210*/  @!P0 NANOSLEEP.SYNCS 0x989680 ;  /* 0x009896800000895d */ /* 0x004fea0003900000 */
[----:B------:R-:W2:Y:S02]  /*22220*/  @!P0 SYNCS.PHASECHK.TRANS64 P0, [R3+URZ+0x16840], R4 ;  /* 0x01684004030085a7 */ /* 0x000ea4000800007f */
[----:B--2---:R-:W-:Y:S05]  /*22230*/  @!P0 BRA `(.L_x_1835) ;  /* 0xfffffffc00f08947 */ /* 0x004fea000383ffff */
[----:B------:R-:W-:Y:S05]  /*22240*/  BRA `(.L_x_1970) ;  /* 0xffffffa000807947 */ /* 0x000fea000383ffff */
.L_x_1836:
        /* <DEDUP_REMOVED lines=8> */
.L_x_1972:
[----:B------:R-:W-:Y:S05]  /*222d0*/  BSYNC B0 ;  /* 0x0000000000007941 */ /* 0x000fea0003800000 */
.L_x_1971:
        /* <DEDUP_REMOVED lines=9> */
.L_x_1973:
[----:B------:R-:W-:Y:S02]  /*22370*/  IMAD.MOV.U32 R13, RZ, RZ, R2 ;  /* 0x000000ffff0d7224 */ /* 0x000fe400078e0002 */
[----:B------:R-:W-:Y:S02]  /*22380*/  IMAD.MOV.U32 R12, RZ, RZ, 0x1 ;  /* 0x00000001ff0c7424 */ /* 0x000fe400078e00ff */
[----:B------:R-:W-:-:S07]  /*22390*/  IMAD.MOV.U32 R7, RZ, RZ, R14 ;  /* 0x000000ffff077224 */ /* 0x000fce00078e000e */
[----:B------:R-:W-:Y:S05]  /*223a0*/  WARPSYNC.COLLECTIVE R15, `(.L_x_1974) ;  /* 0x000000000f087348 */ /* 0x000fea0003c00000 */
[----:B------:R0:W1:Y:S02]  /*223b0*/  SHFL.IDX P6, R14, R13, R12, R11 ;  /* 0x0000000c0d0e7389 */ /* 0x00006400000c000b */
[----:B01----:R-:W-:Y:S01]  /*223c0*/  ENDCOLLECTIVE ;  /* 0x000000000000791b */ /* 0x003fe20003800000 */
.L_x_1974:
        /* <DEDUP_REMOVED lines=15> */
.L_x_1975:
[----:B------:R-:W-:Y:S02]  /*224c0*/  @P0 IMAD R8, R5, 0x2, R22 ;  /* 0x0000000205080824 */ /* 0x000fe400078e0216 */
[----:B------:R-:W-:Y:S02]  /*224d0*/  IMAD.MOV.U32 R13, RZ, RZ, R2 ;  /* 0x000000ffff0d7224 */ /* 0x000fe400078e0002 */
[----:B------:R-:W-:Y:S02]  /*224e0*/  IMAD.MOV.U32 R12, RZ, RZ, 0x2 ;  /* 0x00000002ff0c7424 */ /* 0x000fe400078e00ff */
[----:B------:R-:W-:-:S07]  /*224f0*/  IMAD.MOV.U32 R7, RZ, RZ, R14 ;  /* 0x000000ffff077224 */ /* 0x000fce00078e000e */
[----:B------:R-:W-:Y:S05]  /*22500*/  WARPSYNC.COLLECTIVE R15, `(.L_x_1976) ;  /* 0x000000000f087348 */ /* 0x000fea0003c00000 */
[----:B------:R0:W1:Y:S02]  /*22510*/  SHFL.IDX P6, R14, R13, R12, R11 ;  /* 0x0000000c0d0e7389 */ /* 0x00006400000c000b */
[----:B01----:R-:W-:Y:S01]  /*22520*/  ENDCOLLECTIVE ;  /* 0x000000000000791b */ /* 0x003fe20003800000 */
.L_x_1976:
        /* <DEDUP_REMOVED lines=15> */
.L_x_1977:
[----:B------:R-:W-:Y:S02]  /*22620*/  @P0 IMAD R8, R5, 0x2, R22 ;  /* 0x0000000205080824 */ /* 0x000fe400078e0216 */
[----:B------:R-:W-:Y:S02]  /*22630*/  IMAD.MOV.U32 R13, RZ, RZ, R2 ;  /* 0x000000ffff0d7224 */ /* 0x000fe400078e0002 */
[----:B------:R-:W-:Y:S02]  /*22640*/  IMAD.MOV.U32 R12, RZ, RZ, 0x3 ;  /* 0x00000003ff0c7424 */ /* 0x000fe400078e00ff */
[----:B------:R-:W-:-:S07]  /*22650*/  IMAD.MOV.U32 R7, RZ, RZ, R14 ;  /* 0x000000ffff077224 */ /* 0x000fce00078e000e */
[----:B------:R-:W-:Y:S05]  /*22660*/  WARPSYNC.COLLECTIVE R15, `(.L_x_1978) ;  /* 0x000000000f087348 */ /* 0x000fea0003c00000 */
[----:B------:R0:W1:Y:S02]  /*22670*/  SHFL.IDX P6, R14, R13, R12, R11 ;  /* 0x0000000c0d0e7389 */ /* 0x00006400000c000b */
[----:B01----:R-:W-:Y:S01]  /*22680*/  ENDCOLLECTIVE ;  /* 0x000000000000791b */ /* 0x003fe20003800000 */
.L_x_1978:
        /* <DEDUP_REMOVED lines=15> */
.L_x_1979:
[----:B------:R-:W-:Y:S02]  /*22780*/  @P0 IMAD R8, R5, 0x2, R22 ;  /* 0x0000000205080824 */ /* 0x000fe400078e0216 */
[----:B------:R-:W-:Y:S02]  /*22790*/  IMAD.MOV.U32 R13, RZ, RZ, R2 ;  /* 0x000000ffff0d7224 */ /* 0x000fe400078e0002 */
[----:B------:R-:W-:Y:S02]  /*227a0*/  IMAD.MOV.U32 R12, RZ, RZ, 0x4 ;  /* 0x00000004ff0c7424 */ /* 0x000fe400078e00ff */
[----:B------:R-:W-:-:S07]  /*227b0*/  IMAD.MOV.U32 R7, RZ, RZ, R14 ;  /* 0x000000ffff077224 */ /* 0x000fce00078e000e */
[----:B------:R-:W-:Y:S05]  /*227c0*/  WARPSYNC.COLLECTIVE R15, `(.L_x_1980) ;  /* 0x000000000f087348 */ /* 0x000fea0003c00000 */
[----:B------:R0:W1:Y:S02]  /*227d0*/  SHFL.IDX P6, R14, R13, R12, R11 ;  /* 0x0000000c0d0e7389 */ /* 0x00006400000c000b */
[----:B01----:R-:W-:Y:S01]  /*227e0*/  ENDCOLLECTIVE ;  /* 0x000000000000791b */ /* 0x003fe20003800000 */
.L_x_1980:
        /* <DEDUP_REMOVED lines=15> */
.L_x_1981:
[----:B------:R-:W-:Y:S02]  /*228e0*/  @P0 IMAD R8, R5, 0x2, R22 ;  /* 0x0000000205080824 */ /* 0x000fe400078e0216 */
[----:B------:R-:W-:Y:S02]  /*228f0*/  IMAD.MOV.U32 R13, RZ, RZ, R2 ;  /* 0x000000ffff0d7224 */ /* 0x000fe400078e0002 */
[----:B------:R-:W-:Y:S02]  /*22900*/  IMAD.MOV.U32 R12, RZ, RZ, 0x5 ;  /* 0x00000005ff0c7424 */ /* 0x000fe400078e00ff */
[----:B------:R-:W-:-:S07]  /*22910*/  IMAD.MOV.U32 R7, RZ, RZ, R14 ;  /* 0x000000ffff077224 */ /* 0x000fce00078e000e */
[----:B------:R-:W-:Y:S05]  /*22920*/  WARPSYNC.COLLECTIVE R15, `(.L_x_1982) ;  /* 0x000000000f087348 */ /* 0x000fea0003c00000 */
[----:B------:R0:W1:Y:S02]  /*22930*/  SHFL.IDX P6, R14, R13, R12, R11 ;  /* 0x0000000c0d0e7389 */ /* 0x00006400000c000b */
[----:B01----:R-:W-:Y:S01]  /*22940*/  ENDCOLLECTIVE ;  /* 0x000000000000791b */ /* 0x003fe20003800000 */
.L_x_1982:
        /* <DEDUP_REMOVED lines=15> */
.L_x_1983:
[----:B------:R-:W-:Y:S02]  /*22a40*/  @P0 IMAD R8, R5, 0x2, R22 ;  /* 0x0000000205080824 */ /* 0x000fe400078e0216 */
[----:B------:R-:W-:Y:S02]  /*22a50*/  IMAD.MOV.U32 R13, RZ, RZ, R2 ;  /* 0x000000ffff0d7224 */ /* 0x000fe400078e0002 */
[----:B------:R-:W-:Y:S02]  /*22a60*/  IMAD.MOV.U32 R12, RZ, RZ, 0x6 ;  /* 0x00000006ff0c7424 */ /* 0x000fe400078e00ff */
[----:B------:R-:W-:-:S07]  /*22a70*/  IMAD.MOV.U32 R7, RZ, RZ, R14 ;  /* 0x000000ffff077224 */ /* 0x000fce00078e000e */
[----:B------:R-:W-:Y:S05]  /*22a80*/  WARPSYNC.COLLECTIVE R15, `(.L_x_1984) ;  /* 0x000000000f087348 */ /* 0x000fea0003c00000 */
[----:B------:R0:W1:Y:S02]  /*22a90*/  SHFL.IDX P6, R14, R13, R12, R11 ;  /* 0x0000000c0d0e7389 */ /* 0x00006400000c000b */
[----:B01----:R-:W-:Y:S01]  /*22aa0*/  ENDCOLLECTIVE ;  /* 0x000000000000791b */ /* 0x003fe20003800000 */
.L_x_1984:
        /* <DEDUP_REMOVED lines=15> */
.L_x_1985:
[----:B------:R-:W-:Y:S02]  /*22ba0*/  @P0 IMAD R8, R5, 0x2, R22 ;  /* 0x0000000205080824 */ /* 0x000fe400078e0216 */
[----:B------:R-:W-:Y:S02]  /*22bb0*/  IMAD.MOV.U32 R13, RZ, RZ, R2 ;  /* 0x000000ffff0d7224 */ /* 0x000fe400078e0002 */
[----:B------:R-:W-:Y:S01]  /*22bc0*/  IMAD.MOV.U32 R12, RZ, RZ, 0x7 ;  /* 0x00000007ff0c7424 */ /* 0x000fe200078e00ff */
[----:B------:R-:W-:-:S07]  /*22bd0*/  MOV R7, R14 ;  /* 0x0000000e00077202 */ /* 0x000fce0000000f00 */
[----:B------:R-:W-:Y:S05]  /*22be0*/  WARPSYNC.COLLECTIVE R15, `(.L_x_1986) ;  /* 0x000000000f087348 */ /* 0x000fea0003c00000 */
[----:B------:R0:W1:Y:S02]  /*22bf0*/  SHFL.IDX P6, R14, R13, R12, R11 ;  /* 0x0000000c0d0e7389 */ /* 0x00006400000c000b */
[----:B01----:R-:W-:Y:S01]  /*22c00*/  ENDCOLLECTIVE ;  /* 0x000000000000791b */ /* 0x003fe20003800000 */
.L_x_1986:
        /* <DEDUP_REMOVED lines=14> */
.L_x_1987:
[----:B------:R-:W-:Y:S01]  /*22cf0*/  IMAD.MOV.U32 R0, RZ, RZ, R14 ;  /* 0x000000ffff007224 */ /* 0x000fe200078e000e */
[----:B------:R-:W-:Y:S06]  /*22d00*/  BRA `(.L_x_1988) ;  /* 0xffffff9c00947947 */ /* 0x000fec000383ffff */
.L_x_1841:
[----:B------:R-:W2:Y:S01]  /*22d10*/  LDL.LU R11, [R1+0x8] ;  /* 0x00000800010b7983 */ /* 0x000ea20000300800 */
[----:B------:R-:W-:Y:S02]  /*22d20*/  IMAD.MOV.U32 R13, RZ, RZ, R0 ;  /* 0x000000ffff0d7224 */ /* 0x000fe400078e0000 */
[----:B------:R-:W-:Y:S02]  /*22d30*/  IMAD.MOV.U32 R12, RZ, RZ, RZ ;  /* 0x000000ffff0c7224 */ /* 0x000fe400078e00ff */
[----:B------:R-:W-:Y:S02]  /*22d40*/  IMAD.MOV.U32 R15, RZ, RZ, -0x1 ;  /* 0xffffffffff0f7424 */ /* 0x000fe400078e00ff */
[----:B------:R-:W-:-:S04]  /*22d50*/  IMAD.IADD R28, R9, 0x1, R28 ;  /* 0x00000001091c7824 */ /* 0x000fc800078e021c */
[----:B------:R-:W-:Y:S02]  /*22d60*/  VIADD R8, R28, 0x10 ;  /* 0x000000101c087836 */ /* 0x000fe40000000000 */
[----:B--2---:R-:W-:Y:S02]  /*22d70*/  IMAD R3, R11, R10, RZ ;  /* 0x0000000a0b037224 */ /* 0x004fe400078e02ff */
[----:B------:R-:W-:-:S03]  /*22d80*/  IMAD.MOV.U32 R11, RZ, RZ, 0x181f ;  /* 0x0000181fff0b7424 */ /* 0x000fc600078e00ff */
[----:B------:R-:W-:-:S13]  /*22d90*/  ISETP.GE.AND P1, PT, R28, R3, PT ;  /* 0x000000031c00720c */ /* 0x000fda0003f26270 */
[----:B-----5:R-:W-:Y:S05]  /*22da0*/  WARPSYNC.COLLECTIVE R15, `(.L_x_1989) ;  /* 0x000000000f087348 */ /* 0x020fea0003c00000 */
[----:B------:R0:W1:Y:S02]  /*22db0*/  SHFL.IDX P6, R14, R13, R12, R11 ;  /* 0x0000000c0d0e7389 */ /* 0x00006400000c000b */
[----:B01---5:R-:W-:Y:S01]  /*22dc0*/  ENDCOLLECTIVE ;  /* 0x000000000000791b */ /* 0x023fe20003800000 */
.L_x_1989:
[----:B------:R-:W-:Y:S02]  /*22dd0*/  IMAD.MOV.U32 R13, RZ, RZ, R2 ;  /* 0x000000ffff0d7224 */ /* 0x000fe400078e0002 */
[----:B------:R-:W-:-:S07]  /*22de0*/  IMAD.MOV.U32 R7, RZ, RZ, R14 ;  /* 0x000000ffff077224 */ /* 0x000fce00078e000e */
[----:B------:R-:W-:Y:S05]  /*22df0*/  WARPSYNC.COLLECTIVE R15, `(.L_x_1990) ;  /* 0x000000000f087348 */ /* 0x000fea0003c00000 */
[----:B------:R0:W1:Y:S02]  /*22e00*/  SHFL.IDX P6, R14, R13, R12, R11 ;  /* 0x0000000c0d0e7389 */ /* 0x00006400000c000b */
[----:B01----:R-:W-:Y:S01]  /*22e10*/  ENDCOLLECTIVE ;  /* 0x000000000000791b */ /* 0x003fe20003800000 */
.L_x_1990:
[----:B------:R-:W-:Y:S02]  /*22e20*/  IMAD.MOV.U32 R13, RZ, RZ, R0 ;  /* 0x000000ffff0d7224 */ /* 0x000fe400078e0000 */
[----:B------:R-:W-:Y:S02]  /*22e30*/  IMAD.MOV.U32 R12, RZ, RZ, 0x1 ;  /* 0x00000001ff0c7424 */ /* 0x000fe400078e00ff */
[----:B------:R-:W-:-:S07]  /*22e40*/  IMAD.MOV.U32 R6, RZ, RZ, R14 ;  /* 0x000000ffff067224 */ /* 0x000fce00078e000e */
[----:B------:R-:W-:Y:S05]  /*22e50*/  WARPSYNC.COLLECTIVE R15, `(.L_x_1991) ;  /* 0x000000000f087348 */ /* 0x000fea0003c00000 */
[----:B------:R0:W1:Y:S02]  /*22e60*/  SHFL.IDX P6, R14, R13, R12, R11 ;  /* 0x0000000c0d0e7389 */ /* 0x00006400000c000b */
[----:B01----:R-:W-:Y:S01]  /*22e70*/  ENDCOLLECTIVE ;  /* 0x000000000000791b */ /* 0x003fe20003800000 */
.L_x_1991:
[----:B------:R-:W-:-:S05]  /*22e80*/  @!P1 LEA R6, P2, R21, R6, 0x1 ;  /* 0x0000000615069211 */ /* 0x000fca00078408ff */
[----:B------:R-:W-:-:S05]  /*22e90*/  @!P1 IMAD.X R7, RZ, RZ, R7, P2 ;  /* 0x000000ffff079224 */ /* 0x000fca00010e0607 */
[----:B------:R-:W-:Y:S01]  /*22ea0*/  @!PT LDS RZ, [RZ] ;  /* 0x00000000fffff984 */ /* 0x000fe20000000800 */
[----:B------:R-:W-:Y:S01]  /*22eb0*/  @!PT LDS RZ, [RZ] ;  /* 0x00000000fffff984 */ /* 0x000fe20000000800 */
[----:B------:R-:W-:Y:S01]  /*22ec0*/  @!PT LDS RZ, [RZ] ;  /* 0x00000000fffff984 */ /* 0x000fe20000000800 */
[----:B------:R0:W-:Y:S01]  /*22ed0*/  @!P1 LDGSTS.E.BYPASS.LTC128B.128 [R20+0x8400], desc[UR42][R6.64], !P0 ;  /* 0x0840000006149fae */ /* 0x0001e2000c101d6a */
[----:B------:R-:W-:Y:S01]  /*22ee0*/  IMAD.MOV.U32 R13, RZ, RZ, R2 ;  /* 0x000000ffff0d7224 */ /* 0x000fe200078e0002 */
[----:B------:R-:W-:Y:S01]  /*22ef0*/  ISETP.GE.AND P1, PT, R8, R3, PT ;  /* 0x000000030800720c */ /* 0x000fe20003f26270 */
[----:B0-----:R-:W-:-:S12]  /*22f00*/  IMAD.MOV.U32 R6, RZ, RZ, R14 ;  /* 0x000000ffff067224 */ /* 0x001fd800078e000e */
[----:B------:R-:W-:Y:S05]  /*22f10*/  WARPSYNC.COLLECTIVE R15, `(.L_x_1992) ;  /* 0x000000000f087348 */ /* 0x000fea0003c00000 */
[----:B------:R0:W1:Y:S02]  /*22f20*/  SHFL.IDX P6, R14, R13, R12, R11 ;  /* 0x0000000c0d0e7389 */ /* 0x00006400000c000b */
[----:B01----:R-:W-:Y:S01]  /*22f30*/  ENDCOLLECTIVE ;  /* 0x000000000000791b */ /* 0x003fe20003800000 */
.L_x_1992:
[----:B------:R-:W-:Y:S02]  /*22f40*/  IMAD.MOV.U32 R13, RZ, RZ, R0 ;  /* 0x000000ffff0d7224 */ /* 0x000fe400078e0000 */
[----:B------:R-:W-:Y:S02]  /*22f50*/  IMAD.MOV.U32 R12, RZ, RZ, 0x2 ;  /* 0x00000002ff0c7424 */ /* 0x000fe400078e00ff */
[----:B------:R-:W-:-:S07]  /*22f60*/  IMAD.MOV.U32 R7, RZ, RZ, R14 ;  /* 0x000000ffff077224 */ /* 0x000fce00078e000e */
[----:B------:R-:W-:Y:S05]  /*22f70*/  WARPSYNC.COLLECTIVE R15, `(.L_x_1993) ;  /* 0x000000000f087348 */ /* 0x000fea0003c00000 */
[----:B------:R0:W1:Y:S02]  /*22f80*/  SHFL.IDX P6, R14, R13, R12, R11 ;  /* 0x0000000c0d0e7389 */ /* 0x00006400000c000b */
[----:B01----:R-:W-:Y:S01]  /*22f90*/  ENDCOLLECTIVE ;  /* 0x000000000000791b */ /* 0x003fe20003800000 */
.L_x_1993:
        /* <DEDUP_REMOVED lines=16> */
.L_x_1994:
[----:B------:R-:W-:Y:S02]  /*230a0*/  IMAD.MOV.U32 R13, RZ, RZ, R0 ;  /* 0x000000ffff0d7224 */ /* 0x000fe400078e0000 */
[----:B------:R-:W-:Y:S02]  /*230b0*/  IMAD.MOV.U32 R12, RZ, RZ, 0x3 ;  /* 0x00000003ff0c7424 */ /* 0x000fe400078e00ff */
[----:B------:R-:W-:-:S07]  /*230c0*/  IMAD.MOV.U32 R7, RZ, RZ, R14 ;  /* 0x000000ffff077224 */ /* 0x000fce00078e000e */
[----:B------:R-:W-:Y:S05]  /*230d0*/  WARPSYNC.COLLECTIVE R15, `(.L_x_1995) ;  /* 0x000000000f087348 */ /* 0x000fea0003c00000 */
[----:B------:R0:W1:Y:S02]  /*230e0*/  SHFL.IDX P6, R14, R13, R12, R11 ;  /* 0x0000000c0d0e7389 */ /* 0x00006400000c000b */
[----:B01----:R-:W-:Y:S01]  /*230f0*/  ENDCOLLECTIVE ;  /* 0x000000000000791b */ /* 0x003fe20003800000 */
.L_x_1995:
        /* <DEDUP_REMOVED lines=16> */
.L_x_1996:
[----:B------:R-:W-:Y:S02]  /*23200*/  IMAD.MOV.U32 R13, RZ, RZ, R0 ;  /* 0x000000ffff0d7224 */ /* 0x000fe400078e0000 */
[----:B------:R-:W-:Y:S02]  /*23210*/  IMAD.MOV.U32 R12, RZ, RZ, 0x4 ;  /* 0x00000004ff0c7424 */ /* 0x000fe400078e00ff */
[----:B------:R-:W-:-:S07]  /*23220*/  IMAD.MOV.U32 R7, RZ, RZ, R14 ;  /* 0x000000ffff077224 */ /* 0x000fce00078e000e */
[----:B------:R-:W-:Y:S05]  /*23230*/  WARPSYNC.COLLECTIVE R15, `(.L_x_1997) ;  /* 0x000000000f087348 */ /* 0x000fea0003c00000 */
[----:B------:R0:W1:Y:S02]  /*23240*/  SHFL.IDX P6, R14, R13, R12, R11 ;  /* 0x0000000c0d0e7389 */ /* 0x00006400000c000b */
[----:B01----:R-:W-:Y:S01]  /*23250*/  ENDCOLLECTIVE ;  /* 0x000000000000791b */ /* 0x003fe20003800000 */
.L_x_1997:
        /* <DEDUP_REMOVED lines=16> */
.L_x_1998:
[----:B------:R-:W-:Y:S02]  /*23360*/  IMAD.MOV.U32 R13, RZ, RZ, R0 ;  /* 0x000000ffff0d7224 */ /* 0x000fe400078e0000 */
[----:B------:R-:W-:Y:S02]  /*23370*/  IMAD.MOV.U32 R12, RZ, RZ, 0x5 ;  /* 0x00000005ff0c7424 */ /* 0x000fe400078e00ff */
[----:B------:R-:W-:-:S07]  /*23380*/  IMAD.MOV.U32 R7, RZ, RZ, R14 ;  /* 0x000000ffff077224 */ /* 0x000fce00078e000e */
[----:B------:R-:W-:Y:S05]  /*23390*/  WARPSYNC.COLLECTIVE R15, `(.L_x_1999) ;  /* 0x000000000f087348 */ /* 0x000fea0003c00000 */
[----:B------:R0:W1:Y:S02]  /*233a0*/  SHFL.IDX P6, R14, R13, R12, R11 ;  /* 0x0000000c0d0e7389 */ /* 0x00006400000c000b */
[----:B01----:R-:W-:Y:S01]  /*233b0*/  ENDCOLLECTIVE ;  /* 0x000000000000791b */ /* 0x003fe20003800000 */
.L_x_1999:
        /* <DEDUP_REMOVED lines=16> */
.L_x_2000:
[----:B------:R-:W-:Y:S02]  /*234c0*/  IMAD.MOV.U32 R13, RZ, RZ, R0 ;  /* 0x000000ffff0d7224 */ /* 0x000fe400078e0000 */
[----:B------:R-:W-:Y:S02]  /*234d0*/  IMAD.MOV.U32 R12, RZ, RZ, 0x6 ;  /* 0x00000006ff0c7424 */ /* 0x000fe400078e00ff */
[----:B------:R-:W-:-:S07]  /*234e0*/  IMAD.MOV.U32 R7, RZ, RZ, R14 ;  /* 0x000000ffff077224 */ /* 0x000fce00078e000e */
[----:B------:R-:W-:Y:S05]  /*234f0*/  WARPSYNC.COLLECTIVE R15, `(.L_x_2001) ;  /* 0x000000000f087348 */ /* 0x000fea0003c00000 */
[----:B------:R0:W1:Y:S02]  /*23500*/  SHFL.IDX P6, R14, R13, R12, R11 ;  /* 0x0000000c0d0e7389 */ /* 0x00006400000c000b */
[----:B01----:R-:W-:Y:S01]  /*23510*/  ENDCOLLECTIVE ;  /* 0x000000000000791b */ /* 0x003fe20003800000 */
.L_x_2001:
        /* <DEDUP_REMOVED lines=16> */
.L_x_2002:
[----:B------:R-:W-:Y:S02]  /*23620*/  IMAD.MOV.U32 R13, RZ, RZ, R0 ;  /* 0x000000ffff0d7224 */ /* 0x000fe400078e0000 */
[----:B------:R-:W-:Y:S02]  /*23630*/  IMAD.MOV.U32 R12, RZ, RZ, 0x7 ;  /* 0x00000007ff0c7424 */ /* 0x000fe400078e00ff */
[----:B------:R-:W-:-:S07]  /*23640*/  IMAD.MOV.U32 R7, RZ, RZ, R14 ;  /* 0x000000ffff077224 */ /* 0x000fce00078e000e */
[----:B------:R-:W-:Y:S05]  /*23650*/  WARPSYNC.COLLECTIVE R15, `(.L_x_2003) ;  /* 0x000000000f087348 */ /* 0x000fea0003c00000 */
[----:B------:R0:W1:Y:S02]  /*23660*/  SHFL.IDX P6, R14, R13, R12, R11 ;  /* 0x0000000c0d0e7389 */ /* 0x00006400000c000b */
[----:B01----:R-:W-:Y:S01]  /*23670*/  ENDCOLLECTIVE ;  /* 0x000000000000791b */ /* 0x003fe20003800000 */
.L_x_2003:
[----:B------:R-:W-:-:S05]  /*23680*/  @!P1 LEA R7, P2, R21, R7, 0x1 ;  /* 0x0000000715079211 */ /* 0x000fca00078408ff */
[----:B------:R-:W-:-:S05]  /*23690*/  @!P1 IMAD.X R6, RZ, RZ, R6, P2 ;  /* 0x000000ffff069224 */ /* 0x000fca00010e0606 */
[-C--:B------:R-:W-:Y:S01]  /*236a0*/  @!P1 LOP3.LUT R7, R7, R6.reuse, RZ, 0x3c, !PT ;  /* 0x0000000607079212 */ /* 0x080fe200078e3cff */
[----:B------:R-:W-:Y:S01]  /*236b0*/  IMAD.MOV.U32 R13, RZ, RZ, R2 ;  /* 0x000000ffff0d7224 */ /* 0x000fe200078e0002 */
[----:B------:R-:W-:Y:S02]  /*236c0*/  IADD3 R2, R28, 0x70, RZ ;  /* 0x000000701c027810 */ /* 0x000fe40007ffe0ff */
[----:B------:R-:W-:-:S04]  /*236d0*/  @!P1 LOP3.LUT R6, R7, R6, RZ, 0x3c, !PT ;  /* 0x0000000607069212 */ /* 0x000fc800078e3cff */
[----:B------:R-:W-:Y:S01]  /*236e0*/  @!P1 LOP3.LUT R7, R7, R6, RZ, 0x3c, !PT ;  /* 0x0000000607079212 */ /* 0x000fe200078e3cff */
[----:B------:R-:W-:-:S07]  /*236f0*/  IMAD.MOV.U32 R0, RZ, RZ, R14 ;  /* 0x000000ffff007224 */ /* 0x000fce00078e000e */
[----:B------:R-:W-:Y:S05]  /*23700*/  WARPSYNC.COLLECTIVE R15, `(.L_x_2004) ;  /* 0x000000000f087348 */ /* 0x000fea0003c00000 */
[----:B------:R0:W1:Y:S02]  /*23710*/  SHFL.IDX P6, R14, R13, R12, R11 ;  /* 0x0000000c0d0e7389 */ /* 0x00006400000c000b */
[----:B01----:R-:W-:Y:S01]  /*23720*/  ENDCOLLECTIVE ;  /* 0x000000000000791b */ /* 0x003fe20003800000 */
.L_x_2004:
        /* <DEDUP_REMOVED lines=11> */
.L_x_2005:
[----:B------:R-:W-:-:S05]  /*237e0*/  @!P1 LEA R6, P2, R21, R6, 0x1 ;  /* 0x0000000615069211 */ /* 0x000fca00078408ff */
[----:B------:R-:W-:-:S04]  /*237f0*/  @!P1 IMAD.X R0, RZ, RZ, R0, P2 ;  /* 0x000000ffff009224 */ /* 0x000fc800010e0600 */
[----:B------:R-:W-:Y:S02]  /*23800*/  @!P1 IMAD.MOV.U32 R7, RZ, RZ, R0 ;  /* 0x000000ffff079224 */ /* 0x000fe400078e0000 */
[----:B------:R-:W-:Y:S02]  /*23810*/  IMAD.MOV.U32 R13, RZ, RZ, R5 ;  /* 0x000000ffff0d7224 */ /* 0x000fe400078e0005 */
[----:B------:R-:W-:Y:S01]  /*23820*/  VIADD R0, R28, 0x80 ;  /* 0x000000801c007836 */ /* 0x000fe20000000000 */
[----:B------:R-:W-:Y:S01]  /*23830*/  @!PT LDS RZ, [RZ] ;  /* 0x00000000fffff984 */ /* 0x000fe20000000800 */
[----:B------:R-:W-:Y:S01]  /*23840*/  @!PT LDS RZ, [RZ] ;  /* 0x00000000fffff984 */ /* 0x000fe20000000800 */
[----:B------:R-:W-:Y:S01]  /*23850*/  @!PT LDS RZ, [RZ] ;  /* 0x00000000fffff984 */ /* 0x000fe20000000800 */
[----:B------:R0:W-:Y:S04]  /*23860*/  @!P1 LDGSTS.E.BYPASS.LTC128B.128 [R20+0xbc00], desc[UR42][R6.64], !P0 ;  /* 0x0bc0000006149fae */ /* 0x0001e8000c101d6a */
[----:B------:R-:W-:Y:S01]  /*23870*/  ISETP.GE.AND P1, PT, R0, R3, PT ;  /* 0x000000030000720c */ /* 0x000fe20003f26270 */
[----:B------:R-:W-:-:S02]  /*23880*/  VIADD R0, R28, 0x90 ;  /* 0x000000901c007836 */ /* 0x000fc40000000000 */
[----:B------:R-:W-:-:S10]  /*23890*/  IMAD.MOV.U32 R8, RZ, RZ, R14 ;  /* 0x000000ffff087224 */ /* 0x000fd400078e000e */
[----:B0-----:R-:W-:Y:S05]  /*238a0*/  WARPSYNC.COLLECTIVE R15, `(.L_x_2006) ;  /* 0x000000000f087348 */ /* 0x001fea0003c00000 */
[----:B------:R1:W2:Y:S02]  /*238b0*/  SHFL.IDX P6, R14, R13, R12, R11 ;  /* 0x0000000c0d0e7389 */ /* 0x0002a400000c000b */
[----:B012---:R-:W-:Y:S01]  /*238c0*/  ENDCOLLECTIVE ;  /* 0x000000000000791b */ /* 0x007fe20003800000 */
.L_x_2006:
[----:B------:R-:W-:Y:S02]  /*238d0*/  IMAD.MOV.U32 R13, RZ, RZ, R4 ;  /* 0x000000ffff0d7224 */ /* 0x000fe400078e0004 */
[----:B------:R-:W-:Y:S02]  /*238e0*/  IMAD.MOV.U32 R12, RZ, RZ, 0x1 ;  /* 0x00000001ff0c7424 */ /* 0x000fe400078e00ff */
[----:B------:R-:W-:-:S07]  /*238f0*/  IMAD.MOV.U32 R2, RZ, RZ, R14 ;  /* 0x000000ffff027224 */ /* 0x000fce00078e000e */
[----:B------:R-:W-:Y:S05]  /*23900*/  WARPSYNC.COLLECTIVE R15, `(.L_x_2007) ;  /* 0x000000000f087348 */ /* 0x000fea0003c00000 */
[----:B------:R0:W1:Y:S02]  /*23910*/  SHFL.IDX P6, R14, R13, R12, R11 ;  /* 0x0000000c0d0e7389 */ /* 0x00006400000c000b */
[----:B01----:R-:W-:Y:S01]  /*23920*/  ENDCOLLECTIVE ;  /* 0x000000000000791b */ /* 0x003fe20003800000 */
.L_x_2007:
[----:B------:R-:W-:-:S05]  /*23930*/  @!P1 LEA R2, P2, R21, R2, 0x1 ;  /* 0x0000000215029211 */ /* 0x000fca00078408ff */
[----:B------:R-:W-:-:S04]  /*23940*/  @!P1 IMAD.X R6, RZ, RZ, R8, P2 ;  /* 0x000000ffff069224 */ /* 0x000fc800010e0608 */
[----:B------:R-:W-:Y:S02]  /*23950*/  @!P1 IMAD.MOV.U32 R7, RZ, RZ, R6 ;  /* 0x000000ffff079224 */ /* 0x000fe400078e0006 */
[----:B------:R-:W-:Y:S02]  /*23960*/  @!P1 IMAD.MOV.U32 R6, RZ, RZ, R2 ;  /* 0x000000ffff069224 */ /* 0x000fe400078e0002 */
[----:B------:R-:W-:Y:S02]  /*23970*/  IMAD.MOV.U32 R13, RZ, RZ, R5 ;  /* 0x000000ffff0d7224 */ /* 0x000fe400078e0005 */
[----:B------:R-:W-:Y:S01]  /*23980*/  VIADD R2, R28, 0xa0 ;  /* 0x000000a01c027836 */ /* 0x000fe20000000000 */
        /* <DEDUP_REMOVED lines=9> */
.L_x_2008:
[----:B------:R-:W-:Y:S02]  /*23a20*/  IMAD.MOV.U32 R13, RZ, RZ, R4 ;  /* 0x000000ffff0d7224 */ /* 0x000fe400078e0004 */
[----:B------:R-:W-:Y:S02]  /*23a30*/  IMAD.MOV.U32 R12, RZ, RZ, 0x2 ;  /* 0x00000002ff0c7424 */ /* 0x000fe400078e00ff */
[----:B------:R-:W-:-:S07]  /*23a40*/  IMAD.MOV.U32 R6, RZ, RZ, R14 ;  /* 0x000000ffff067224 */ /* 0x000fce00078e000e */
[----:B------:R-:W-:Y:S05]  /*23a50*/  WARPSYNC.COLLECTIVE R15, `(.L_x_2009) ;  /* 0x000000000f087348 */ /* 0x000fea0003c00000 */
[----:B------:R0:W1:Y:S02]  /*23a60*/  SHFL.IDX P6, R14, R13, R12, R11 ;  /* 0x0000000c0d0e7389 */ /* 0x00006400000c000b */
[----:B01----:R-:W-:Y:S01]  /*23a70*/  ENDCOLLECTIVE ;  /* 0x000000000000791b */ /* 0x003fe20003800000 */
.L_x_2009:
        /* <DEDUP_REMOVED lines=13> */
.L_x_2010:
[----:B------:R-:W-:Y:S02]  /*23b50*/  IMAD.MOV.U32 R13, RZ, RZ, R4 ;  /* 0x000000ffff0d7224 */ /* 0x000fe400078e0004 */
[----:B------:R-:W-:Y:S02]  /*23b60*/  IMAD.MOV.U32 R12, RZ, RZ, 0x3 ;  /* 0x00000003ff0c7424 */ /* 0x000fe400078e00ff */
[----:B------:R-:W-:-:S07]  /*23b70*/  IMAD.MOV.U32 R6, RZ, RZ, R14 ;  /* 0x000000ffff067224 */ /* 0x000fce00078e000e */
[----:B------:R-:W-:Y:S05]  /*23b80*/  WARPSYNC.COLLECTIVE R15, `(.L_x_2011) ;  /* 0x000000000f087348 */ /* 0x000fea0003c00000 */
[----:B------:R0:W1:Y:S02]  /*23b90*/  SHFL.IDX P6, R14, R13, R12, R11 ;  /* 0x0000000c0d0e7389 */ /* 0x00006400000c000b */
[----:B01----:R-:W-:Y:S01]  /*23ba0*/  ENDCOLLECTIVE ;  /* 0x000000000000791b */ /* 0x003fe20003800000 */
.L_x_2011:
        /* <DEDUP_REMOVED lines=12> */
.L_x_2012:
[----:B------:R-:W-:Y:S01]  /*23c70*/  IMAD.MOV.U32 R2, RZ, RZ, R14 ;  /* 0x000000ffff027224 */ /* 0x000fe200078e000e */
[----:B------:R-:W-:Y:S06]  /*23c80*/  BRA `(.L_x_2013) ;  /* 0xffffff9c00887947 */ /* 0x000fec000383ffff */
.L_x_1844:
[----:B-1----:R1:W2:Y:S02]  /*23c90*/  SYNCS.PHASECHK.TRANS64.TRYWAIT P0, [R22+URZ+0x16820], R0 ;  /* 0x01682000160075a7 */ /* 0x0022a4000800017f */
[----:B--2---:R-:W-:Y:S05]  /*23ca0*/  @!P0 NANOSLEEP.SYNCS 0x989680 ;  /* 0x009896800000895d */ /* 0x004fea0003900000 */
[----:B------:R-:W2:Y:S02]  /*23cb0*/  @!P0 SYNCS.PHASECHK.TRANS64 P0, [R22+URZ+0x16820], R0 ;  /* 0x01682000160085a7 */ /* 0x000ea4000800007f */
[----:B--2---:R-:W-:Y:S05]  /*23cc0*/  @!P0 BRA `(.L_x_1844) ;  /* 0xfffffffc00f08947 */ /* 0x004fea000383ffff */
[----:B------:R-:W-:Y:S05]  /*23cd0*/  BRA `(.L_x_2014) ;  /* 0xffffff9c00e47947 */ /* 0x000fea000383ffff */
.L_x_1849:
[----:B0-----:R0:W1:Y:S02]  /*23ce0*/  SYNCS.PHASECHK.TRANS64.TRYWAIT P0, [R5+URZ+0x16840], R2 ;  /* 0x01684002050075a7 */ /* 0x001064000800017f */
[----:B-1----:R-:W-:Y:S05]  /*23cf0*/  @!P0 NANOSLEEP.SYNCS 0x989680 ;  /* 0x009896800000895d */ /* 0x002fea0003900000 */
[----:B------:R-:W1:Y:S02]  /*23d00*/  @!P0 SYNCS.PHASECHK.TRANS64 P0, [R5+URZ+0x16840], R2 ;  /* 0x01684002050085a7 */ /* 0x000e64000800007f */
[----:B-1----:R-:W-:Y:S05]  /*23d10*/  @!P0 BRA `(.L_x_1849) ;  /* 0xfffffffc00f08947 */ /* 0x002fea000383ffff */
[----:B------:R-:W-:Y:S05]  /*23d20*/  BRA `(.L_x_2015) ;  /* 0xffffffa000c47947 */ /* 0x000fea000383ffff */
.L_x_1850:
        /* <DEDUP_REMOVED lines=8> */
.L_x_2017:
[----:B------:R-:W-:Y:S05]  /*23db0*/  BSYNC B1 ;  /* 0x0000000000017941 */ /* 0x000fea0003800000 */
.L_x_2016:
        /* <DEDUP_REMOVED lines=10> */
.L_x_2018:
        /* <DEDUP_REMOVED lines=8> */
.L_x_2019:
        /* <DEDUP_REMOVED lines=12> */
.L_x_2020:
[----:B------:R-:W-:Y:S02]  /*23fa0*/  IMAD.MOV.U32 R13, RZ, RZ, R10 ;  /* 0x000000ffff0d7224 */ /* 0x000fe400078e000a */
[----:B------:R-:W-:Y:S02]  /*23fb0*/  IMAD.MOV.U32 R12, RZ, RZ, 0x2 ;  /* 0x00000002ff0c7424 */ /* 0x000fe400078e00ff */
[----:B------:R-:W-:-:S07]  /*23fc0*/  IMAD.MOV.U32 R2, RZ, RZ, R14 ;  /* 0x000000ffff027224 */ /* 0x000fce00078e000e */
[----:B------:R-:W-:Y:S05]  /*23fd0*/  WARPSYNC.COLLECTIVE R15, `(.L_x_2021) ;  /* 0x000000000f087348 */ /* 0x000fea0003c00000 */
[----:B------:R0:W1:Y:S02]  /*23fe0*/  SHFL.IDX P6, R14, R13, R12, R11 ;  /* 0x0000000c0d0e7389 */ /* 0x00006400000c000b */
[----:B01----:R-:W-:Y:S01]  /*23ff0*/  ENDCOLLECTIVE ;  /* 0x000000000000791b */ /* 0x003fe20003800000 */
.L_x_2021:
        /* <DEDUP_REMOVED lines=11> */
.L_x_2022:
[----:B------:R-:W-:Y:S02]  /*240b0*/  IMAD.MOV.U32 R13, RZ, RZ, R10 ;  /* 0x000000ffff0d7224 */ /* 0x000fe400078e000a */
[----:B------:R-:W-:Y:S02]  /*240c0*/  IMAD.MOV.U32 R12, RZ, RZ, 0x3 ;  /* 0x00000003ff0c7424 */ /* 0x000fe400078e00ff */
[----:B------:R-:W-:-:S07]  /*240d0*/  IMAD.MOV.U32 R2, RZ, RZ, R14 ;  /* 0x000000ffff027224 */ /* 0x000fce00078e000e */
[----:B------:R-:W-:Y:S05]  /*240e0*/  WARPSYNC.COLLECTIVE R15, `(.L_x_2023) ;  /* 0x000000000f087348 */ /* 0x000fea0003c00000 */
[----:B------:R0:W1:Y:S02]  /*240f0*/  SHFL.IDX P6, R14, R13, R12, R11 ;  /* 0x0000000c0d0e7389 */ /* 0x00006400000c000b */
[----:B01----:R-:W-:Y:S01]  /*24100*/  ENDCOLLECTIVE ;  /* 0x000000000000791b */ /* 0x003fe20003800000 */
.L_x_2023:
        /* <DEDUP_REMOVED lines=11> */
.L_x_2024:
[----:B------:R-:W-:Y:S02]  /*241c0*/  IMAD.MOV.U32 R13, RZ, RZ, R10 ;  /* 0x000000ffff0d7224 */ /* 0x000fe400078e000a */
[----:B------:R-:W-:Y:S02]  /*241d0*/  IMAD.MOV.U32 R12, RZ, RZ, 0x4 ;  /* 0x00000004ff0c7424 */ /* 0x000fe400078e00ff */
[----:B------:R-:W-:-:S07]  /*241e0*/  IMAD.MOV.U32 R2, RZ, RZ, R14 ;  /* 0x000000ffff027224 */ /* 0x000fce00078e000e */
[----:B------:R-:W-:Y:S05]  /*241f0*/  WARPSYNC.COLLECTIVE R15, `(.L_x_2025) ;  /* 0x000000000f087348 */ /* 0x000fea0003c00000 */
[----:B------:R0:W1:Y:S02]  /*24200*/  SHFL.IDX P6, R14, R13, R12, R11 ;  /* 0x0000000c0d0e7389 */ /* 0x00006400000c000b */
[----:B01----:R-:W-:Y:S01]  /*24210*/  ENDCOLLECTIVE ;  /* 0x000000000000791b */ /* 0x003fe20003800000 */
.L_x_2025:
[----:B------:R-:W-:-:S04]  /*24220*/  IADD3 R2, P0, R2, R7, RZ ;  /* 0x0000000702027210 */ /* 0x000fc80007f1e0ff */
[----:B------:R-:W-:-:S05]  /*24230*/  IADD3.X R3, RZ, R3, RZ, P0, !PT ;  /* 0x00000003ff037210 */ /* 0x000fca00007fe4ff */
        /* <DEDUP_REMOVED lines=9> */
.L_x_2026:
[----:B------:R-:W-:Y:S02]  /*242d0*/  IMAD.MOV.U32 R13, RZ, RZ, R10 ;  /* 0x000000ffff0d7224 */ /* 0x000fe400078e000a */
[----:B------:R-:W-:Y:S02]  /*242e0*/  IMAD.MOV.U32 R12, RZ, RZ, 0x5 ;  /* 0x00000005ff0c7424 */ /* 0x000fe400078e00ff */
[----:B------:R-:W-:-:S07]  /*242f0*/  IMAD.MOV.U32 R2, RZ, RZ, R14 ;  /* 0x000000ffff027224 */ /* 0x000fce00078e000e */
[----:B------:R-:W-:Y:S05]  /*24300*/  WARPSYNC.COLLECTIVE R15, `(.L_x_2027) ;  /* 0x000000000f087348 */ /* 0x000fea0003c00000 */
[----:B------:R0:W1:Y:S02]  /*24310*/  SHFL.IDX P6, R14, R13, R12, R11 ;  /* 0x0000000c0d0e7389 */ /* 0x00006400000c000b */
[----:B01----:R-:W-:Y:S01]  /*24320*/  ENDCOLLECTIVE ;  /* 0x000000000000791b */ /* 0x003fe20003800000 */
.L_x_2027:
        /* <DEDUP_REMOVED lines=11> */
.L_x_2028:
[----:B------:R-:W-:Y:S02]  /*243e0*/  IMAD.MOV.U32 R13, RZ, RZ, R10 ;  /* 0x000000ffff0d7224 */ /* 0x000fe400078e000a */
[----:B------:R-:W-:Y:S02]  /*243f0*/  IMAD.MOV.U32 R12, RZ, RZ, 0x6 ;  /* 0x00000006ff0c7424 */ /* 0x000fe400078e00ff */
[----:B------:R-:W-:-:S07]  /*24400*/  IMAD.MOV.U32 R2, RZ, RZ, R14 ;  /* 0x000000ffff027224 */ /* 0x000fce00078e000e */
[----:B------:R-:W-:Y:S05]  /*24410*/  WARPSYNC.COLLECTIVE R15, `(.L_x_2029) ;  /* 0x000000000f087348 */ /* 0x000fea0003c00000 */
[----:B------:R0:W1:Y:S02]  /*24420*/  SHFL.IDX P6, R14, R13, R12, R11 ;  /* 0x0000000c0d0e7389 */ /* 0x00006400000c000b */
[----:B01----:R-:W-:Y:S01]  /*24430*/  ENDCOLLECTIVE ;  /* 0x000000000000791b */ /* 0x003fe20003800000 */
.L_x_2029:
        /* <DEDUP_REMOVED lines=11> */
.L_x_2030:
[----:B------:R-:W-:Y:S02]  /*244f0*/  IMAD.MOV.U32 R13, RZ, RZ, R10 ;  /* 0x000000ffff0d7224 */ /* 0x000fe400078e000a */
[----:B------:R-:W-:Y:S02]  /*24500*/  IMAD.MOV.U32 R12, RZ, RZ, 0x7 ;  /* 0x00000007ff0c7424 */ /* 0x000fe400078e00ff */
[----:B------:R-:W-:-:S07]  /*24510*/  IMAD.MOV.U32 R2, RZ, RZ, R14 ;  /* 0x000000ffff027224 */ /* 0x000fce00078e000e */
[----:B------:R-:W-:Y:S05]  /*24520*/  WARPSYNC.COLLECTIVE R15, `(.L_x_2031) ;  /* 0x000000000f087348 */ /* 0x000fea0003c00000 */
[----:B------:R0:W1:Y:S02]  /*24530*/  SHFL.IDX P6, R14, R13, R12, R11 ;  /* 0x0000000c0d0e7389 */ /* 0x00006400000c000b */
[----:B01----:R-:W-:Y:S01]  /*24540*/  ENDCOLLECTIVE ;  /* 0x000000000000791b */ /* 0x003fe20003800000 */
.L_x_2031:
        /* <DEDUP_REMOVED lines=11> */
.L_x_2032:
[----:B------:R-:W-:Y:S01]  /*24600*/  IMAD.MOV.U32 R2, RZ, RZ, R14 ;  /* 0x000000ffff027224 */ /* 0x000fe200078e000e */
[----:B------:R-:W-:Y:S06]  /*24610*/  BRA `(.L_x_2033) ;  /* 0xffffff9c00b47947 */ /* 0x000fec000383ffff */
.L_x_1855:
[----:B-1----:R1:W2:Y:S02]  /*24620*/  SYNCS.PHASECHK.TRANS64.TRYWAIT P0, [R5+URZ+0x16860], R2 ;  /* 0x01686002050075a7 */ /* 0x0022a4000800017f */
[----:B--2---:R-:W-:Y:S05]  /*24630*/  @!P0 NANOSLEEP.SYNCS 0x989680 ;  /* 0x009896800000895d */ /* 0x004fea0003900000 */
[----:B------:R-:W2:Y:S02]  /*24640*/  @!P0 SYNCS.PHASECHK.TRANS64 P0, [R5+URZ+0x16860], R2 ;  /* 0x01686002050085a7 */ /* 0x000ea4000800007f */
[----:B--2---:R-:W-:Y:S05]  /*24650*/  @!P0 BRA `(.L_x_1855) ;  /* 0xfffffffc00f08947 */ /* 0x004fea000383ffff */
[----:B------:R-:W-:Y:S05]  /*24660*/  BRA `(.L_x_2034) ;  /* 0xffffffa0000c7947 */ /* 0x000fea000383ffff */
.L_x_1856:
        /* <DEDUP_REMOVED lines=8> */
.L_x_2036:
[----:B------:R-:W-:Y:S05]  /*246f0*/  BSYNC B1 ;  /* 0x0000000000017941 */ /* 0x000fea0003800000 */
.L_x_2035:
        /* <DEDUP_REMOVED lines=10> */
.L_x_2037:
[----:B------:R-:W-:Y:S02]  /*247a0*/  IMAD.MOV.U32 R13, RZ, RZ, R24 ;  /* 0x000000ffff0d7224 */ /* 0x000fe400078e0018 */
[----:B------:R-:W-:Y:S02]  /*247b0*/  IMAD.MOV.U32 R12, RZ, RZ, 0x1 ;  /* 0x00000001ff0c7424 */ /* 0x000fe400078e00ff */
[----:B------:R-:W-:-:S07]  /*247c0*/  IMAD.MOV.U32 R2, RZ, RZ, R14 ;  /* 0x000000ffff027224 */ /* 0x000fce00078e000e */
[----:B------:R-:W-:Y:S05]  /*247d0*/  WARPSYNC.COLLECTIVE R15, `(.L_x_2038) ;  /* 0x000000000f087348 */ /* 0x000fea0003c00000 */
[----:B------:R0:W1:Y:S02]  /*247e0*/  SHFL.IDX P6, R14, R13, R12, R11 ;  /* 0x0000000c0d0e7389 */ /* 0x00006400000c000b */
[----:B01----:R-:W-:Y:S01]  /*247f0*/  ENDCOLLECTIVE ;  /* 0x000000000000791b */ /* 0x003fe20003800000 */
.L_x_2038:
        /* <DEDUP_REMOVED lines=12> */
.L_x_2039:
[----:B------:R-:W-:Y:S02]  /*248c0*/  IMAD.MOV.U32 R13, RZ, RZ, R24 ;  /* 0x000000ffff0d7224 */ /* 0x000fe400078e0018 */
[----:B------:R-:W-:Y:S02]  /*248d0*/  IMAD.MOV.U32 R12, RZ, RZ, 0x2 ;  /* 0x00000002ff0c7424 */ /* 0x000fe400078e00ff */
[----:B------:R-:W-:-:S07]  /*248e0*/  IMAD.MOV.U32 R2, RZ, RZ, R14 ;  /* 0x000000ffff027224 */ /* 0x000fce00078e000e */
[----:B------:R-:W-:Y:S05]  /*248f0*/  WARPSYNC.COLLECTIVE R15, `(.L_x_2040) ;  /* 0x000000000f087348 */ /* 0x000fea0003c00000 */
[----:B------:R0:W1:Y:S02]  /*24900*/  SHFL.IDX P6, R14, R13, R12, R11 ;  /* 0x0000000c0d0e7389 */ /* 0x00006400000c000b */
[----:B01----:R-:W-:Y:S01]  /*24910*/  ENDCOLLECTIVE ;  /* 0x000000000000791b */ /* 0x003fe20003800000 */
.L_x_2040:
        /* <DEDUP_REMOVED lines=12> */
.L_x_2041:
[----:B------:R-:W-:Y:S02]  /*249e0*/  IMAD.MOV.U32 R13, RZ, RZ, R24 ;  /* 0x000000ffff0d7224 */ /* 0x000fe400078e0018 */
[----:B------:R-:W-:Y:S02]  /*249f0*/  IMAD.MOV.U32 R12, RZ, RZ, 0x3 ;  /* 0x00000003ff0c7424 */ /* 0x000fe400078e00ff */
[----:B------:R-:W-:-:S07]  /*24a00*/  IMAD.MOV.U32 R2, RZ, RZ, R14 ;  /* 0x000000ffff027224 */ /* 0x000fce00078e000e */
[----:B------:R-:W-:Y:S05]  /*24a10*/  WARPSYNC.COLLECTIVE R15, `(.L_x_2042) ;  /* 0x000000000f087348 */ /* 0x000fea0003c00000 */
[----:B------:R0:W1:Y:S02]  /*24a20*/  SHFL.IDX P6, R14, R13, R12, R11 ;  /* 0x0000000c0d0e7389 */ /* 0x00006400000c000b */
[----:B01----:R-:W-:Y:S01]  /*24a30*/  ENDCOLLECTIVE ;  /* 0x000000000000791b */ /* 0x003fe20003800000 */
.L_x_2042:
        /* <DEDUP_REMOVED lines=12> */
.L_x_2043:
[----:B------:R-:W-:Y:S02]  /*24b00*/  IMAD.MOV.U32 R13, RZ, RZ, R24 ;  /* 0x000000ffff0d7224 */ /* 0x000fe400078e0018 */
[----:B------:R-:W-:Y:S02]  /*24b10*/  IMAD.MOV.U32 R12, RZ, RZ, 0x4 ;  /* 0x00000004ff0c7424 */ /* 0x000fe400078e00ff */
[----:B------:R-:W-:-:S07]  /*24b20*/  IMAD.MOV.U32 R2, RZ, RZ, R14 ;  /* 0x000000ffff027224 */ /* 0x000fce00078e000e */
[----:B------:R-:W-:Y:S05]  /*24b30*/  WARPSYNC.COLLECTIVE R15, `(.L_x_2044) ;  /* 0x000000000f087348 */ /* 0x000fea0003c00000 */
[----:B------:R0:W1:Y:S02]  /*24b40*/  SHFL.IDX P6, R14, R13, R12, R11 ;  /* 0x0000000c0d0e7389 */ /* 0x00006400000c000b */
[----:B01----:R-:W-:Y:S01]  /*24b50*/  ENDCOLLECTIVE ;  /* 0x000000000000791b */ /* 0x003fe20003800000 */
.L_x_2044:
        /* <DEDUP_REMOVED lines=12> */
.L_x_2045:
[----:B------:R-:W-:Y:S02]  /*24c20*/  IMAD.MOV.U32 R13, RZ, RZ, R24 ;  /* 0x000000ffff0d7224 */ /* 0x000fe400078e0018 */
[----:B------:R-:W-:Y:S02]  /*24c30*/  IMAD.MOV.U32 R12, RZ, RZ, 0x5 ;  /* 0x00000005ff0c7424 */ /* 0x000fe400078e00ff */
[----:B------:R-:W-:-:S07]  /*24c40*/  IMAD.MOV.U32 R2, RZ, RZ, R14 ;  /* 0x000000ffff027224 */ /* 0x000fce00078e000e */
[----:B------:R-:W-:Y:S05]  /*24c50*/  WARPSYNC.COLLECTIVE R15, `(.L_x_2046) ;  /* 0x000000000f087348 */ /* 0x000fea0003c00000 */
[----:B------:R0:W1:Y:S02]  /*24c60*/  SHFL.IDX P6, R14, R13, R12, R11 ;  /* 0x0000000c0d0e7389 */ /* 0x00006400000c000b */
[----:B01----:R-:W-:Y:S01]  /*24c70*/  ENDCOLLECTIVE ;  /* 0x000000000000791b */ /* 0x003fe20003800000 */
.L_x_2046:
        /* <DEDUP_REMOVED lines=12> */
.L_x_2047:
[----:B------:R-:W-:Y:S02]  /*24d40*/  IMAD.MOV.U32 R13, RZ, RZ, R24 ;  /* 0x000000ffff0d7224 */ /* 0x000fe400078e0018 */
[----:B------:R-:W-:Y:S01]  /*24d50*/  IMAD.MOV.U32 R12, RZ, RZ, 0x6 ;  /* 0x00000006ff0c7424 */ /* 0x000fe200078e00ff */
[----:B------:R-:W-:-:S07]  /*24d60*/  MOV R2, R14 ;  /* 0x0000000e00027202 */ /* 0x000fce0000000f00 */
[----:B------:R-:W-:Y:S05]  /*24d70*/  WARPSYNC.COLLECTIVE R15, `(.L_x_2048) ;  /* 0x000000000f087348 */ /* 0x000fea0003c00000 */
[----:B------:R0:W1:Y:S02]  /*24d80*/  SHFL.IDX P6, R14, R13, R12, R11 ;  /* 0x0000000c0d0e7389 */ /* 0x00006400000c000b */
[----:B01----:R-:W-:Y:S01]  /*24d90*/  ENDCOLLECTIVE ;  /* 0x000000000000791b */ /* 0x003fe20003800000 */
.L_x_2048:
[----:B------:R-:W-:-:S05]  /*24da0*/  IADD3 R2, P0, R2, R7, RZ ;  /* 0x0000000702027210 */ /* 0x000fca0007f1e0ff */
        /* <DEDUP_REMOVED lines=11> */
.L_x_2049:
[----:B------:R-:W-:Y:S02]  /*24e60*/  IMAD.MOV.U32 R13, RZ, RZ, R24 ;  /* 0x000000ffff0d7224 */ /* 0x000fe400078e0018 */
[----:B------:R-:W-:Y:S02]  /*24e70*/  IMAD.MOV.U32 R12, RZ, RZ, 0x7 ;  /* 0x00000007ff0c7424 */ /* 0x000fe400078e00ff */
[----:B------:R-:W-:-:S07]  /*24e80*/  IMAD.MOV.U32 R2, RZ, RZ, R14 ;  /* 0x000000ffff027224 */ /* 0x000fce00078e000e */
[----:B------:R-:W-:Y:S05]  /*24e90*/  WARPSYNC.COLLECTIVE R15, `(.L_x_2050) ;  /* 0x000000000f087348 */ /* 0x000fea0003c00000 */
[----:B------:R0:W1:Y:S02]  /*24ea0*/  SHFL.IDX P6, R14, R13, R12, R11 ;  /* 0x0000000c0d0e7389 */ /* 0x00006400000c000b */
[----:B01----:R-:W-:Y:S01]  /*24eb0*/  ENDCOLLECTIVE ;  /* 0x000000000000791b */ /* 0x003fe20003800000 */
.L_x_2050:
        /* <DEDUP_REMOVED lines=11> */
.L_x_2051:
[----:B------:R-:W-:Y:S01]  /*24f70*/  IMAD.MOV.U32 R2, RZ, RZ, R14 ;  /* 0x000000ffff027224 */ /* 0x000fe200078e000e */
[----:B------:R-:W-:Y:S06]  /*24f80*/  BRA `(.L_x_2052) ;  /* 0xffffff9800bc7947 */ /* 0x000fec000383ffff */
.L_x_1864:
[----:B0-----:R0:W1:Y:S02]  /*24f90*/  SYNCS.PHASECHK.TRANS64.TRYWAIT P0, [R0+URZ+0x16860], R3 ;  /* 0x01686003000075a7 */ /* 0x001064000800017f */
[----:B-1----:R-:W-:Y:S05]  /*24fa0*/  @!P0 NANOSLEEP.SYNCS 0x989680 ;  /* 0x009896800000895d */ /* 0x002fea0003900000 */
[----:B------:R-:W1:Y:S02]  /*24fb0*/  @!P0 SYNCS.PHASECHK.TRANS64 P0, [R0+URZ+0x16860], R3 ;  /* 0x01686003000085a7 */ /* 0x000e64000800007f */
[----:B-1----:R-:W-:Y:S05]  /*24fc0*/  @!P0 BRA `(.L_x_1864) ;  /* 0xfffffffc00f08947 */ /* 0x002fea000383ffff */
[----:B------:R-:W-:Y:S05]  /*24fd0*/  BRA `(.L_x_2053) ;  /* 0xffffff9c00e07947 */ /* 0x000fea000383ffff */
.L_x_1865:
        /* <DEDUP_REMOVED lines=8> */
.L_x_2055:
[----:B------:R-:W-:Y:S05]  /*25060*/  BSYNC B0 ;  /* 0x0000000000007941 */ /* 0x000fea0003800000 */
.L_x_2054:
        /* <DEDUP_REMOVED lines=10> */
.L_x_2056:
[----:B------:R-:W-:Y:S02]  /*25110*/  IMAD R4, R4, 0x2, R22 ;  /* 0x0000000204047824 */ /* 0x000fe400078e0216 */
[----:B------:R-:W-:Y:S02]  /*25120*/  IMAD.MOV.U32 R13, RZ, RZ, R24 ;  /* 0x000000ffff0d7224 */ /* 0x000fe400078e0018 */
[----:B------:R-:W-:Y:S01]  /*25130*/  IMAD.MOV.U32 R12, RZ, RZ, 0x1 ;  /* 0x00000001ff0c7424 */ /* 0x000fe200078e00ff */
[----:B------:R-:W-:-:S13]  /*25140*/  IADD3 R2, P1, R14, R5, RZ ;  /* 0x000000050e027210 */ /* 0x000fda0007f3e0ff */
[----:B------:R-:W-:Y:S05]  /*25150*/  WARPSYNC.COLLECTIVE R15, `(.L_x_2057) ;  /* 0x000000000f087348 */ /* 0x000fea0003c00000 */
[----:B------:R0:W1:Y:S02]  /*25160*/  SHFL.IDX P6, R14, R13, R12, R11 ;  /* 0x0000000c0d0e7389 */ /* 0x00006400000c000b */
[----:B01----:R-:W-:Y:S01]  /*25170*/  ENDCOLLECTIVE ;  /* 0x000000000000791b */ /* 0x003fe20003800000 */
.L_x_2057:
        /* <DEDUP_REMOVED lines=11> */
.L_x_2058:
[----:B------:R-:W-:Y:S02]  /*25230*/  IMAD.MOV.U32 R13, RZ, RZ, R24 ;  /* 0x000000ffff0d7224 */ /* 0x000fe400078e0018 */
[----:B------:R-:W-:Y:S01]  /*25240*/  IMAD.MOV.U32 R12, RZ, RZ, 0x2 ;  /* 0x00000002ff0c7424 */ /* 0x000fe200078e00ff */
[----:B------:R-:W-:-:S13]  /*25250*/  IADD3 R2, P1, R14, R5, RZ ;  /* 0x000000050e027210 */ /* 0x000fda0007f3e0ff */
[----:B------:R-:W-:Y:S05]  /*25260*/  WARPSYNC.COLLECTIVE R15, `(.L_x_2059) ;  /* 0x000000000f087348 */ /* 0x000fea0003c00000 */
[----:B------:R0:W1:Y:S02]  /*25270*/  SHFL.IDX P6, R14, R13, R12, R11 ;  /* 0x0000000c0d0e7389 */ /* 0x00006400000c000b */
[----:B01----:R-:W-:Y:S01]  /*25280*/  ENDCOLLECTIVE ;  /* 0x000000000000791b */ /* 0x003fe20003800000 */
.L_x_2059:
        /* <DEDUP_REMOVED lines=11> */
.L_x_2060:
[----:B------:R-:W-:Y:S02]  /*25340*/  IMAD.MOV.U32 R13, RZ, RZ, R24 ;  /* 0x000000ffff0d7224 */ /* 0x000fe400078e0018 */
[----:B------:R-:W-:Y:S01]  /*25350*/  IMAD.MOV.U32 R12, RZ, RZ, 0x3 ;  /* 0x00000003ff0c7424 */ /* 0x000fe200078e00ff */
[----:B------:R-:W-:-:S13]  /*25360*/  IADD3 R2, P1, R14, R5, RZ ;  /* 0x000000050e027210 */ /* 0x000fda0007f3e0ff */
[----:B------:R-:W-:Y:S05]  /*25370*/  WARPSYNC.COLLECTIVE R15, `(.L_x_2061) ;  /* 0x000000000f087348 */ /* 0x000fea0003c00000 */
[----:B------:R0:W1:Y:S02]  /*25380*/  SHFL.IDX P6, R14, R13, R12, R11 ;  /* 0x0000000c0d0e7389 */ /* 0x00006400000c000b */
[----:B01----:R-:W-:Y:S01]  /*25390*/  ENDCOLLECTIVE ;  /* 0x000000000000791b */ /* 0x003fe20003800000 */
.L_x_2061:
        /* <DEDUP_REMOVED lines=11> */
.L_x_2062:
[----:B------:R-:W-:Y:S02]  /*25450*/  IMAD.MOV.U32 R13, RZ, RZ, R24 ;  /* 0x000000ffff0d7224 */ /* 0x000fe400078e0018 */
[----:B------:R-:W-:Y:S01]  /*25460*/  IMAD.MOV.U32 R12, RZ, RZ, 0x4 ;  /* 0x00000004ff0c7424 */ /* 0x000fe200078e00ff */
[----:B------:R-:W-:-:S13]  /*25470*/  IADD3 R2, P1, R14, R5, RZ ;  /* 0x000000050e027210 */ /* 0x000fda0007f3e0ff */
[----:B------:R-:W-:Y:S05]  /*25480*/  WARPSYNC.COLLECTIVE R15, `(.L_x_2063) ;  /* 0x000000000f087348 */ /* 0x000fea0003c00000 */
[----:B------:R0:W1:Y:S02]  /*25490*/  SHFL.IDX P6, R14, R13, R12, R11 ;  /* 0x0000000c0d0e7389 */ /* 0x00006400000c000b */
[----:B01----:R-:W-:Y:S01]  /*254a0*/  ENDCOLLECTIVE ;  /* 0x000000000000791b */ /* 0x003fe20003800000 */
.L_x_2063:
        /* <DEDUP_REMOVED lines=11> */
.L_x_2064:
[----:B------:R-:W-:Y:S02]  /*25560*/  IMAD.MOV.U32 R13, RZ, RZ, R24 ;  /* 0x000000ffff0d7224 */ /* 0x000fe400078e0018 */
[----:B------:R-:W-:Y:S01]  /*25570*/  IMAD.MOV.U32 R12, RZ, RZ, 0x5 ;  /* 0x00000005ff0c7424 */ /* 0x000fe200078e00ff */
[----:B------:R-:W-:-:S13]  /*25580*/  IADD3 R2, P1, R14, R5, RZ ;  /* 0x000000050e027210 */ /* 0x000fda0007f3e0ff */
[----:B------:R-:W-:Y:S05]  /*25590*/  WARPSYNC.COLLECTIVE R15, `(.L_x_2065) ;  /* 0x000000000f087348 */ /* 0x000fea0003c00000 */
[----:B------:R0:W1:Y:S02]  /*255a0*/  SHFL.IDX P6, R14, R13, R12, R11 ;  /* 0x0000000c0d0e7389 */ /* 0x00006400000c000b */
[----:B01----:R-:W-:Y:S01]  /*255b0*/  ENDCOLLECTIVE ;  /* 0x000000000000791b */ /* 0x003fe20003800000 */
.L_x_2065:
        /* <DEDUP_REMOVED lines=11> */
.L_x_2066:
[----:B------:R-:W-:Y:S02]  /*25670*/  IMAD.MOV.U32 R13, RZ, RZ, R24 ;  /* 0x000000ffff0d7224 */ /* 0x000fe400078e0018 */
[----:B------:R-:W-:Y:S01]  /*25680*/  IMAD.MOV.U32 R12, RZ, RZ, 0x6 ;  /* 0x00000006ff0c7424 */ /* 0x000fe200078e00ff */
[----:B------:R-:W-:-:S13]  /*25690*/  IADD3 R2, P1, R14, R5, RZ ;  /* 0x000000050e027210 */ /* 0x000fda0007f3e0ff */
[----:B------:R-:W-:Y:S05]  /*256a0*/  WARPSYNC.COLLECTIVE R15, `(.L_x_2067) ;  /* 0x000000000f087348 */ /* 0x000fea0003c00000 */
[----:B------:R0:W1:Y:S02]  /*256b0*/  SHFL.IDX P6, R14, R13, R12, R11 ;  /* 0x0000000c0d0e7389 */ /* 0x00006400000c000b */
[----:B01----:R-:W-:Y:S01]  /*256c0*/  ENDCOLLECTIVE ;  /* 0x000000000000791b */ /* 0x003fe20003800000 */
.L_x_2067:
        /* <DEDUP_REMOVED lines=11> */
.L_x_2068:
[----:B------:R-:W-:Y:S02]  /*25780*/  IMAD.MOV.U32 R13, RZ, RZ, R24 ;  /* 0x000000ffff0d7224 */ /* 0x000fe400078e0018 */
[----:B------:R-:W-:Y:S01]  /*25790*/  IMAD.MOV.U32 R12, RZ, RZ, 0x7 ;  /* 0x00000007ff0c7424 */ /* 0x000fe200078e00ff */
[----:B------:R-:W-:-:S13]  /*257a0*/  IADD3 R2, P1, R14, R5, RZ ;  /* 0x000000050e027210 */ /* 0x000fda0007f3e0ff */
[----:B------:R-:W-:Y:S05]  /*257b0*/  WARPSYNC.COLLECTIVE R15, `(.L_x_2069) ;  /* 0x000000000f087348 */ /* 0x000fea0003c00000 */
[----:B------:R0:W1:Y:S02]  /*257c0*/  SHFL.IDX P6, R14, R13, R12, R11 ;  /* 0x0000000c0d0e7389 */ /* 0x00006400000c000b */
[----:B01----:R-:W-:Y:S01]  /*257d0*/  ENDCOLLECTIVE ;  /* 0x000000000000791b */ /* 0x003fe20003800000 */
.L_x_2069:
        /* <DEDUP_REMOVED lines=10> */
.L_x_2070:
[----:B------:R-:W-:Y:S05]  /*25880*/  BRA `(.L_x_2071) ;  /* 0xffffff9800b07947 */ /* 0x000fea000383ffff */
.L_x_1870:
[----:B------:R-:W-:Y:S01]  /*25890*/  BSSY B0, `(.L_x_2072) ;  /* 0x0000008000007945 */ /* 0x000fe20003800000 */
[----:B------:R-:W-:Y:S02]  /*258a0*/  IMAD.MOV.U32 R13, RZ, RZ, R16 ;  /* 0x000000ffff0d7224 */ /* 0x000fe400078e0010 */
[----:B-1----:R-:W-:Y:S02]  /*258b0*/  IMAD.MOV.U32 R12, RZ, RZ, RZ ;  /* 0x000000ffff0c7224 */ /* 0x002fe400078e00ff */
[----:B------:R-:W-:Y:S02]  /*258c0*/  IMAD.MOV.U32 R11, RZ, RZ, 0x1f ;  /* 0x0000001fff0b7424 */ /* 0x000fe400078e00ff */
[----:B------:R-:W-:-:S07]  /*258d0*/  IMAD.MOV.U32 R15, RZ, RZ, -0x1 ;  /* 0xffffffffff0f7424 */ /* 0x000fce00078e00ff */
[----:B--2---:R-:W-:Y:S05]  /*258e0*/  WARPSYNC.COLLECTIVE R15, `(.L_x_2073) ;  /* 0x000000000f087348 */ /* 0x004fea0003c00000 */
[----:B------:R0:W1:Y:S02]  /*258f0*/  SHFL.IDX P6, R14, R13, R12, R11 ;  /* 0x0000000c0d0e7389 */ /* 0x00006400000c000b */
[----:B012---:R-:W-:Y:S01]  /*25900*/  ENDCOLLECTIVE ;  /* 0x000000000000791b */ /* 0x007fe20003800000 */
.L_x_2073:
[----:B------:R-:W-:Y:S05]  /*25910*/  BSYNC B0 ;  /* 0x0000000000007941 */ /* 0x000fea0003800000 */
.L_x_2072:
[----:B------:R-:W-:Y:S01]  /*25920*/  MOV R13, R16 ;  /* 0x00000010000d7202 */ /* 0x000fe20000000f00 */
        /* <DEDUP_REMOVED lines=8> */
.L_x_2074:
[----:B------:R-:W-:Y:S02]  /*259b0*/  ULDC UR4, c[0x0][0xc3c] ;  /* 0x00030f0000047ab9 */ /* 0x000fe40000000800 */
[----:B------:R-:W-:-:S13]  /*259c0*/  ISETP.GE.OR P1, PT, R5, UR4, !P0 ;  /* 0x0000000405007c0c */ /* 0x000fda000c726670 */
[----:B------:R-:W0:Y:S01]  /*259d0*/  @!P1 LDC.64 R2, c[0x0][0xc80] ;  /* 0x00032000ff029b82 */ /* 0x000e220000000a00 */
[----:B------:R-:W-:Y:S02]  /*259e0*/  IMAD.MOV.U32 R11, RZ, RZ, RZ ;  /* 0x000000ffff0b7224 */ /* 0x000fe400078e00ff */
        /* <DEDUP_REMOVED lines=14> */
.L_x_2075:
[----:B------:R-:W-:Y:S01]  /*25ad0*/  IMAD.MOV.U32 R12, RZ, RZ, 0x2 ;  /* 0x00000002ff0c7424 */ /* 0x000fe200078e00ff */
[----:B------:R-:W-:-:S05]  /*25ae0*/  SEL R5, R14, RZ, P1 ;  /* 0x000000ff0e057207 */ /* 0x000fca0000800000 */
[----:B------:R-:W-:-:S04]  /*25af0*/  IMAD.IADD R4, R2, 0x1, R5 ;  /* 0x0000000102047824 */ /* 0x000fc800078e0205 */
[----:B------:R-:W-:-:S07]  /*25b00*/  IMAD.MOV.U32 R13, RZ, RZ, R4 ;  /* 0x000000ffff0d7224 */ /* 0x000fce00078e0004 */
[----:B------:R-:W-:Y:S05]  /*25b10*/  WARPSYNC.COLLECTIVE R15, `(.L_x_2076) ;  /* 0x000000000f087348 */ /* 0x000fea0003c00000 */
[----:B------:R0:W1:Y:S02]  /*25b20*/  SHFL.UP P6, R14, R13, R12, R11 ;  /* 0x0400000c0d0e7389 */ /* 0x00006400000c000b */
[----:B01----:R-:W-:Y:S01]  /*25b30*/  ENDCOLLECTIVE ;  /* 0x000000000000791b */ /* 0x003fe20003800000 */
.L_x_2076:
[----:B------:R-:W-:Y:S01]  /*25b40*/  IMAD.MOV.U32 R12, RZ, RZ, 0x4 ;  /* 0x00000004ff0c7424 */ /* 0x000fe200078e00ff */
[----:B------:R-:W-:-:S05]  /*25b50*/  SEL R5, R14, RZ, P2 ;  /* 0x000000ff0e057207 */ /* 0x000fca0001000000 */
[----:B------:R-:W-:-:S04]  /*25b60*/  IMAD.IADD R5, R4, 0x1, R5 ;  /* 0x0000000104057824 */ /* 0x000fc800078e0205 */
[----:B------:R-:W-:-:S07]  /*25b70*/  IMAD.MOV.U32 R13, RZ, RZ, R5 ;  /* 0x000000ffff0d7224 */ /* 0x000fce00078e0005 */
[----:B------:R-:W-:Y:S05]  /*25b80*/  WARPSYNC.COLLECTIVE R15, `(.L_x_2077) ;  /* 0x000000000f087348 */ /* 0x000fea0003c00000 */
[----:B------:R0:W1:Y:S02]  /*25b90*/  SHFL.UP P6, R14, R13, R12, R11 ;  /* 0x0400000c0d0e7389 */ /* 0x00006400000c000b */
[----:B01----:R-:W-:Y:S01]  /*25ba0*/  ENDCOLLECTIVE ;  /* 0x000000000000791b */ /* 0x003fe20003800000 */
.L_x_2077:
[----:B------:R-:W-:Y:S01]  /*25bb0*/  IMAD.MOV.U32 R12, RZ, RZ, 0x8 ;  /* 0x00000008ff0c7424 */ /* 0x000fe200078e00ff */
[----:B------:R-:W-:-:S05]  /*25bc0*/  SEL R6, R14, RZ, P3 ;  /* 0x000000ff0e067207 */ /* 0x000fca0001800000 */
[----:B------:R-:W-:-:S04]  /*25bd0*/  IMAD.IADD R6, R5, 0x1, R6 ;  /* 0x0000000105067824 */ /* 0x000fc800078e0206 */
[----:B------:R-:W-:-:S07]  /*25be0*/  IMAD.MOV.U32 R13, RZ, RZ, R6 ;  /* 0x000000ffff0d7224 */ /* 0x000fce00078e0006 */
[----:B------:R-:W-:Y:S05]  /*25bf0*/  WARPSYNC.COLLECTIVE R15, `(.L_x_2078) ;  /* 0x000000000f087348 */ /* 0x000fea0003c00000 */
[----:B------:R0:W1:Y:S02]  /*25c00*/  SHFL.UP P6, R14, R13, R12, R11 ;  /* 0x0400000c0d0e7389 */ /* 0x00006400000c000b */
[----:B01----:R-:W-:Y:S01]  /*25c10*/  ENDCOLLECTIVE ;  /* 0x000000000000791b */ /* 0x003fe20003800000 */
.L_x_2078:
[----:B------:R-:W-:Y:S01]  /*25c20*/  IMAD.MOV.U32 R12, RZ, RZ, 0x10 ;  /* 0x00000010ff0c7424 */ /* 0x000fe200078e00ff */
[----:B------:R-:W-:-:S05]  /*25c30*/  SEL R3, R14, RZ, P4 ;  /* 0x000000ff0e037207 */ /* 0x000fca0002000000 */
[----:B------:R-:W-:-:S04]  /*25c40*/  IMAD.IADD R4, R6, 0x1, R3 ;  /* 0x0000000106047824 */ /* 0x000fc800078e0203 */
[----:B------:R-:W-:-:S07]  /*25c50*/  IMAD.MOV.U32 R13, RZ, RZ, R4 ;  /* 0x000000ffff0d7224 */ /* 0x000fce00078e0004 */
[----:B------:R-:W-:Y:S05]  /*25c60*/  WARPSYNC.COLLECTIVE R15, `(.L_x_2079) ;  /* 0x000000000f087348 */ /* 0x000fea0003c00000 */
[----:B------:R0:W1:Y:S02]  /*25c70*/  SHFL.UP P6, R14, R13, R12, R11 ;  /* 0x0400000c0d0e7389 */ /* 0x00006400000c000b */
[----:B01----:R-:W-:Y:S01]  /*25c80*/  ENDCOLLECTIVE ;  /* 0x000000000000791b */ /* 0x003fe20003800000 */
.L_x_2079:
        /* <DEDUP_REMOVED lines=8> */
.L_x_2080:
[----:B------:R-:W-:Y:S05]  /*25d10*/  BRA `(.L_x_2081) ;  /* 0xffffff9800b47947 */ /* 0x000fea000383ffff */
.L_x_1875:
[----:B------:R-:W-:Y:S01]  /*25d20*/  BSSY B0, `(.L_x_2082) ;  /* 0x0000008000007945 */ /* 0x000fe20003800000 */
[----:B-----5:R-:W-:Y:S02]  /*25d30*/  IMAD.MOV.U32 R13, RZ, RZ, R2 ;  /* 0x000000ffff0d7224 */ /* 0x020fe400078e0002 */
[----:B-1----:R-:W-:Y:S02]  /*25d40*/  IMAD.MOV.U32 R12, RZ, RZ, 0x1 ;  /* 0x00000001ff0c7424 */ /* 0x002fe400078e00ff */
[----:B------:R-:W-:Y:S02]  /*25d50*/  IMAD.MOV.U32 R11, RZ, RZ, RZ ;  /* 0x000000ffff0b7224 */ /* 0x000fe400078e00ff */
[----:B------:R-:W-:-:S07]  /*25d60*/  IMAD.MOV.U32 R15, RZ, RZ, -0x1 ;  /* 0xffffffffff0f7424 */ /* 0x000fce00078e00ff */
[----:B0-2---:R-:W-:Y:S05]  /*25d70*/  WARPSYNC.COLLECTIVE R15, `(.L_x_2083) ;  /* 0x000000000f087348 */ /* 0x005fea0003c00000 */
[----:B------:R1:W3:Y:S02]  /*25d80*/  SHFL.UP P6, R14, R13, R12, R11 ;  /* 0x0400000c0d0e7389 */ /* 0x0002e400000c000b */
[----:B0123--:R-:W-:Y:S01]  /*25d90*/  ENDCOLLECTIVE ;  /* 0x000000000000791b */ /* 0x00ffe20003800000 */
.L_x_2083:
[----:B------:R-:W-:Y:S05]  /*25da0*/  BSYNC B0 ;  /* 0x0000000000007941 */ /* 0x000fea0003800000 */
.L_x_2082:
        /* <DEDUP_REMOVED lines=8> */
.L_x_2084:
[----:B------:R-:W-:Y:S01]  /*25e30*/  IMAD.MOV.U32 R12, RZ, RZ, 0x4 ;  /* 0x00000004ff0c7424 */ /* 0x000fe200078e00ff */
[----:B------:R-:W-:-:S05]  /*25e40*/  SEL R14, R14, RZ, P2 ;  /* 0x000000ff0e0e7207 */ /* 0x000fca0001000000 */
[----:B------:R-:W-:-:S04]  /*25e50*/  IMAD.IADD R3, R13, 0x1, R14 ;  /* 0x000000010d037824 */ /* 0x000fc800078e020e */
[----:B------:R-:W-:-:S07]  /*25e60*/  IMAD.MOV.U32 R13, RZ, RZ, R3 ;  /* 0x000000ffff0d7224 */ /* 0x000fce00078e0003 */
[----:B------:R-:W-:Y:S05]  /*25e70*/  WARPSYNC.COLLECTIVE R15, `(.L_x_2085) ;  /* 0x000000000f087348 */ /* 0x000fea0003c00000 */
[----:B------:R0:W1:Y:S02]  /*25e80*/  SHFL.UP P6, R14, R13, R12, R11 ;  /* 0x0400000c0d0e7389 */ /* 0x00006400000c000b */
[----:B01----:R-:W-:Y:S01]  /*25e90*/  ENDCOLLECTIVE ;  /* 0x000000000000791b */ /* 0x003fe20003800000 */
.L_x_2085:
[----:B------:R-:W-:Y:S01]  /*25ea0*/  IMAD.MOV.U32 R12, RZ, RZ, 0x8 ;  /* 0x00000008ff0c7424 */ /* 0x000fe200078e00ff */
[----:B------:R-:W-:-:S05]  /*25eb0*/  SEL R4, R14, RZ, P3 ;  /* 0x000000ff0e047207 */ /* 0x000fca0001800000 */
[----:B------:R-:W-:-:S04]  /*25ec0*/  IMAD.IADD R4, R3, 0x1, R4 ;  /* 0x0000000103047824 */ /* 0x000fc800078e0204 */
[----:B------:R-:W-:-:S07]  /*25ed0*/  IMAD.MOV.U32 R13, RZ, RZ, R4 ;  /* 0x000000ffff0d7224 */ /* 0x000fce00078e0004 */
[----:B------:R-:W-:Y:S05]  /*25ee0*/  WARPSYNC.COLLECTIVE R15, `(.L_x_2086) ;  /* 0x000000000f087348 */ /* 0x000fea0003c00000 */
[----:B------:R0:W1:Y:S02]  /*25ef0*/  SHFL.UP P6, R14, R13, R12, R11 ;  /* 0x0400000c0d0e7389 */ /* 0x00006400000c000b */
[----:B01----:R-:W-:Y:S01]  /*25f00*/  ENDCOLLECTIVE ;  /* 0x000000000000791b */ /* 0x003fe20003800000 */
.L_x_2086:
[----:B------:R-:W-:Y:S01]  /*25f10*/  IMAD.MOV.U32 R12, RZ, RZ, 0x10 ;  /* 0x00000010ff0c7424 */ /* 0x000fe200078e00ff */
[----:B------:R-:W-:-:S05]  /*25f20*/  SEL R5, R14, RZ, P4 ;  /* 0x000000ff0e057207 */ /* 0x000fca0002000000 */
[----:B------:R-:W-:-:S04]  /*25f30*/  IMAD.IADD R5, R4, 0x1, R5 ;  /* 0x0000000104057824 */ /* 0x000fc800078e0205 */
[----:B------:R-:W-:-:S07]  /*25f40*/  IMAD.MOV.U32 R13, RZ, RZ, R5 ;  /* 0x000000ffff0d7224 */ /* 0x000fce00078e0005 */
[----:B------:R-:W-:Y:S05]  /*25f50*/  WARPSYNC.COLLECTIVE R15, `(.L_x_2087) ;  /* 0x000000000f087348 */ /* 0x000fea0003c00000 */
[----:B------:R0:W1:Y:S02]  /*25f60*/  SHFL.UP P6, R14, R13, R12, R11 ;  /* 0x0400000c0d0e7389 */ /* 0x00006400000c000b */
[----:B01----:R-:W-:Y:S01]  /*25f70*/  ENDCOLLECTIVE ;  /* 0x000000000000791b */ /* 0x003fe20003800000 */
.L_x_2087:
        /* <DEDUP_REMOVED lines=8> */
.L_x_2088:
[----:B------:R-:W-:Y:S05]  /*26000*/  BRA `(.L_x_2089) ;  /* 0xffffff9800947947 */ /* 0x000fea000383ffff */
.L_x_1877:
[----:B------:R-:W-:Y:S01]  /*26010*/  BSSY B0, `(.L_x_2090) ;  /* 0x0000006000007945 */ /* 0x000fe20003800000 */
[----:B------:R-:W-:Y:S01]  /*26020*/  PLOP3.LUT P6, PT, P6, PT, PT, 0x8, 0x0 ;  /* 0x000000000000781c */ /* 0x000fe200037ce170 */
[----:B------:R-:W-:-:S12]  /*26030*/  IMAD.MOV.U32 R15, RZ, RZ, -0x1 ;  /* 0xffffffffff0f7424 */ /* 0x000fd800078e00ff */
[----:B01----:R-:W-:Y:S05]  /*26040*/  WARPSYNC.COLLECTIVE R15, `(.L_x_2091) ;  /* 0x000000000f087348 */ /* 0x003fea0003c00000 */
[----:B------:R-:W-:Y:S01]  /*26050*/  VOTE.ANY R14, PT, P6 ;  /* 0x00000000000e7806 */ /* 0x000fe200030e0100 */
[----:B01----:R-:W-:Y:S06]  /*26060*/  ENDCOLLECTIVE ;  /* 0x000000000000791b */ /* 0x003fec0003800000 */
.L_x_2091:
[----:B------:R-:W-:Y:S05]  /*26070*/  BSYNC B0 ;  /* 0x0000000000007941 */ /* 0x000fea0003800000 */
.L_x_2090:
        /* <DEDUP_REMOVED lines=9> */
.L_x_2092:
[----:B------:R-:W-:Y:S01]  /*26110*/  IMAD.MOV.U32 R17, RZ, RZ, R14 ;  /* 0x000000ffff117224 */ /* 0x000fe200078e000e */
[----:B------:R-:W-:Y:S06]  /*26120*/  BRA `(.L_x_2093) ;  /* 0xffffff9800847947 */ /* 0x000fec000383ffff */
.L_x_1879:
[----:B------:R-:W-:Y:S01]  /*26130*/  BSSY B0, `(.L_x_2094) ;  /* 0x0000007000007945 */ /* 0x000fe20003800000 */
[----:B------:R-:W-:Y:S02]  /*26140*/  IMAD.MOV.U32 R13, RZ, RZ, R3 ;  /* 0x000000ffff0d7224 */ /* 0x000fe400078e0003 */
[----:B------:R-:W-:Y:S02]  /*26150*/  IMAD.MOV.U32 R11, RZ, RZ, 0x1f ;  /* 0x0000001fff0b7424 */ /* 0x000fe400078e00ff */
[----:B------:R-:W-:-:S07]  /*26160*/  IMAD.MOV.U32 R15, RZ, RZ, -0x1 ;  /* 0xffffffffff0f7424 */ /* 0x000fce00078e00ff */
[----:B0-23--:R-:W-:Y:S05]  /*26170*/  WARPSYNC.COLLECTIVE R15, `(.L_x_2095) ;  /* 0x000000000f087348 */ /* 0x00dfea0003c00000 */
[----:B------:R1:W4:Y:S02]  /*26180*/  SHFL.IDX P6, R14, R13, R12, R11 ;  /* 0x0000000c0d0e7389 */ /* 0x00032400000c000b */
[----:B01234-:R-:W-:Y:S01]  /*26190*/  ENDCOLLECTIVE ;  /* 0x000000000000791b */ /* 0x01ffe20003800000 */
.L_x_2095:
[----:B------:R-:W-:Y:S05]  /*261a0*/  BSYNC B0 ;  /* 0x0000000000007941 */ /* 0x000fea0003800000 */
.L_x_2094:
[----:B------:R-:W-:Y:S01]  /*261b0*/  IMAD.MOV.U32 R6, RZ, RZ, R14 ;  /* 0x000000ffff067224 */ /* 0x000fe200078e000e */
[----:B------:R-:W-:Y:S06]  /*261c0*/  BRA `(.L_x_1878) ;  /* 0xffffff9800787947 */ /* 0x000fec000383ffff */
.L_x_1883:
[----:B0-----:R0:W4:Y:S02]  /*261d0*/  SYNCS.PHASECHK.TRANS64.TRYWAIT P0, [R5+URZ+0x16820], R0 ;  /* 0x01682000050075a7 */ /* 0x001124000800017f */
[----:B----4-:R-:W-:Y:S05]  /*261e0*/  @!P0 NANOSLEEP.SYNCS 0x989680 ;  /* 0x009896800000895d */ /* 0x010fea0003900000 */
[----:B------:R-:W4:Y:S02]  /*261f0*/  @!P0 SYNCS.PHASECHK.TRANS64 P0, [R5+URZ+0x16820], R0 ;  /* 0x01682000050085a7 */ /* 0x000f24000800007f */
[----:B----4-:R-:W-:Y:S05]  /*26200*/  @!P0 BRA `(.L_x_1883) ;  /* 0xfffffffc00f08947 */ /* 0x010fea000383ffff */
[----:B------:R-:W-:Y:S05]  /*26210*/  BRA `(.L_x_2096) ;  /* 0xffffff9c00f07947 */ /* 0x000fea000383ffff */
.L_x_1884:
[----:B------:R-:W4:Y:S01]  /*26220*/  S2R R2, SR_TID.X ;  /* 0x0000000000027919 */ /* 0x000f220000002100 */
[----:B------:R-:W-:Y:S01]  /*26230*/  BSSY B0, `(.L_x_2097) ;  /* 0x000000a000007945 */ /* 0x000fe20003800000 */
[----:B-1----:R-:W-:Y:S02]  /*26240*/  IMAD.MOV.U32 R12, RZ, RZ, RZ ;  /* 0x000000ffff0c7224 */ /* 0x002fe400078e00ff */
[----:B------:R-:W-:Y:S02]  /*26250*/  IMAD.MOV.U32 R11, RZ, RZ, 0x1f ;  /* 0x0000001fff0b7424 */ /* 0x000fe400078e00ff */
[----:B------:R-:W-:Y:S01]  /*26260*/  IMAD.MOV.U32 R15, RZ, RZ, -0x1 ;  /* 0xffffffffff0f7424 */ /* 0x000fe200078e00ff */
[----:B----4-:R-:W-:-:S04]  /*26270*/  SHF.R.U32.HI R2, RZ, 0x5, R2 ;  /* 0x00000005ff027819 */ /* 0x010fc80000011602 */
[----:B------:R-:W-:-:S05]  /*26280*/  LOP3.LUT R2, R2, 0x3, RZ, 0xc0, !PT ;  /* 0x0000000302027812 */ /* 0x000fca00078ec0ff */
[----:B------:R-:W-:-:S07]  /*26290*/  IMAD.MOV.U32 R13, RZ, RZ, R2 ;  /* 0x000000ffff0d7224 */ /* 0x000fce00078e0002 */
[----:B0-23--:R-:W-:Y:S05]  /*262a0*/  WARPSYNC.COLLECTIVE R15, `(.L_x_2098) ;  /* 0x000000000f087348 */ /* 0x00dfea0003c00000 */
[----:B------:R1:W4:Y:S02]  /*262b0*/  SHFL.IDX P6, R14, R13, R12, R11 ;  /* 0x0000000c0d0e7389 */ /* 0x00032400000c000b */
[----:B01234-:R-:W-:Y:S01]  /*262c0*/  ENDCOLLECTIVE ;  /* 0x000000000000791b */ /* 0x01ffe20003800000 */
.L_x_2098:
[----:B------:R-:W-:Y:S05]  /*262d0*/  BSYNC B0 ;  /* 0x0000000000007941 */ /* 0x000fea0003800000 */
.L_x_2097:
[----:B------:R-:W-:Y:S05]  /*262e0*/  BRA `(.L_x_2099) ;  /* 0xffffff9c00d87947 */ /* 0x000fea000383ffff */
.L_x_1885:
[----:B------:R-:W-:Y:S01]  /*262f0*/  BSSY B0, `(.L_x_2100) ;  /* 0x0000006000007945 */ /* 0x000fe20003800000 */
[----:B------:R-:W-:-:S07]  /*26300*/  IMAD.MOV.U32 R15, RZ, RZ, -0x1 ;  /* 0xffffffffff0f7424 */ /* 0x000fce00078e00ff */
[----:B0123--:R-:W-:Y:S05]  /*26310*/  WARPSYNC.COLLECTIVE R15, `(.L_x_2101) ;  /* 0x000000000f0c7348 */ /* 0x00ffea0003c00000 */
[----:B------:R-:W-:Y:S02]  /*26320*/  ELECT P6, UR62, PT ;  /* 0x00000000003e782f */ /* 0x000fe400038c0000 */
[----:B------:R-:W-:Y:S01]  /*26330*/  MOV R14, UR62 ;  /* 0x0000003e000e7c02 */ /* 0x000fe20008000f00 */
[----:B0123--:R-:W-:Y:S10]  /*26340*/  ENDCOLLECTIVE ;  /* 0x000000000000791b */ /* 0x00fff40003800000 */
.L_x_2101:
[----:B------:R-:W-:Y:S05]  /*26350*/  BSYNC B0 ;  /* 0x0000000000007941 */ /* 0x000fea0003800000 */
.L_x_2100:
[----:B------:R-:W-:Y:S05]  /*26360*/  BRA `(.L_x_2102) ;  /* 0xffffff9c00cc7947 */ /* 0x000fea000383ffff */
.L_x_1887:
[----:B0-----:R0:W4:Y:S02]  /*26370*/  SYNCS.PHASECHK.TRANS64.TRYWAIT P1, [R3+URZ+0x16840], R2 ;  /* 0x01684002030075a7 */ /* 0x001124000802017f */
[----:B----4-:R-:W-:Y:S05]  /*26380*/  @!P1 NANOSLEEP.SYNCS 0x989680 ;  /* 0x009896800000995d */ /* 0x010fea0003900000 */
[----:B------:R-:W4:Y:S02]  /*26390*/  @!P1 SYNCS.PHASECHK.TRANS64 P1, [R3+URZ+0x16840], R2 ;  /* 0x01684002030095a7 */ /* 0x000f24000802007f */
[----:B----4-:R-:W-:Y:S05]  /*263a0*/  @!P1 BRA `(.L_x_1887) ;  /* 0xfffffffc00f09947 */ /* 0x010fea000383ffff */
[----:B------:R-:W-:Y:S05]  /*263b0*/  BRA `(.L_x_2103) ;  /* 0xffffff9c00ec7947 */ /* 0x000fea000383ffff */
.L_x_1889:
[----:B----4-:R4:W0:Y:S02]  /*263c0*/  SYNCS.PHASECHK.TRANS64.TRYWAIT P1, [R25+URZ+0x16840], R0 ;  /* 0x01684000190075a7 */ /* 0x010824000802017f */
[----:B0-----:R-:W-:Y:S05]  /*263d0*/  @!P1 NANOSLEEP.SYNCS 0x989680 ;  /* 0x009896800000995d */ /* 0x001fea0003900000 */
[----:B------:R-:W0:Y:S02]  /*263e0*/  @!P1 SYNCS.PHASECHK.TRANS64 P1, [R25+URZ+0x16840], R0 ;  /* 0x01684000190095a7 */ /* 0x000e24000802007f */
[----:B0-----:R-:W-:Y:S05]  /*263f0*/  @!P1 BRA `(.L_x_1889) ;  /* 0xfffffffc00f09947 */ /* 0x001fea000383ffff */
[----:B------:R-:W-:Y:S05]  /*26400*/  BRA `(.L_x_2104) ;  /* 0xffffff9c00f87947 */ /* 0x000fea000383ffff */
.L_x_1891:
[----:B------:R0:W0:Y:S02]  /*26410*/  SYNCS.PHASECHK.TRANS64.TRYWAIT P1, [R3+URZ+0x16860], R2 ;  /* 0x01686002030075a7 */ /* 0x000024000802017f */
[----:B0-----:R-:W-:Y:S05]  /*26420*/  @!P1 NANOSLEEP.SYNCS 0x989680 ;  /* 0x009896800000995d */ /* 0x001fea0003900000 */
[----:B------:R-:W0:Y:S02]  /*26430*/  @!P1 SYNCS.PHASECHK.TRANS64 P1, [R3+URZ+0x16860], R2 ;  /* 0x01686002030095a7 */ /* 0x000e24000802007f */
[----:B0-----:R-:W-:Y:S05]  /*26440*/  @!P1 BRA `(.L_x_1891) ;  /* 0xfffffffc00f09947 */ /* 0x001fea000383ffff */
[----:B------:R-:W-:Y:S05]  /*26450*/  BRA `(.L_x_2105) ;  /* 0xffffff9c00f47947 */ /* 0x000fea000383ffff */
.L_x_2106:
        /* <DEDUP_REMOVED lines=10> */
.L_x_3110:


//--------------------- .text._ZN7cutlass13device_kernelIN5flash11enable_sm90INS1_16FlashAttnFwdSm90INS1_25CollectiveMainloopFwdSm90ILi2EN4cute5tupleIJNS5_1CILi1EEES8_S8_EEENS6_IJNS7_ILi192EEENS7_ILi128EEENS7_ILi64EEEEEELi64ENS_10bfloat16_tEfNS_4arch4Sm90ELb1ELb0ELb1ELb0ELb1ELb0ELb0ELb1ELb1ELb1ELb0ELb0EEENS1_21CollectiveEpilogueFwdINS6_IJSA_SC_SB_EEES9_SE_SG_Li384ELb0ELb1ELb0ELb0EEENS1_30DynamicPersistentTileSchedulerILi384ELi128ELb0ELb1ELb1EEEEEEEEEvNT_6ParamsE --------------------------
	.section	.text._ZN7cutlass13device_kernelIN5flash11enable_sm90INS1_16FlashAttnFwdSm90INS1_25CollectiveMainloopFwdSm90ILi2EN4cute5tupleIJNS5_1CILi1EEES8_S8_EEENS6_IJNS7_ILi192EEENS7_ILi128EEENS7_ILi64EEEEEELi64ENS_10bfloat16_tEfNS_4arch4Sm90ELb1ELb0ELb1ELb0ELb1ELb0ELb0ELb1ELb1ELb1ELb0ELb0EEENS1_21CollectiveEpilogueFwdINS6_IJSA_SC_SB_EEES9_SE_SG_Li384ELb0ELb1ELb0ELb0EEENS1_30DynamicPersistentTileSchedulerILi384ELi128ELb0ELb1ELb1EEEEEEEEEvNT_6ParamsE,"ax",@progbits
	.align	128
.text._ZN7cutlass13device_kernelIN5flash11enable_sm90INS1_16FlashAttnFwdSm90INS1_25CollectiveMainloopFwdSm90ILi2EN4cute5tupleIJNS5_1CILi1EEES8_S8_EEENS6_IJNS7_ILi192EEENS7_ILi128EEENS7_ILi64EEEEEELi64ENS_10bfloat16_tEfNS_4arch4Sm90ELb1ELb0ELb1ELb0ELb1ELb0ELb0ELb1ELb1ELb1ELb0ELb0EEENS1_21CollectiveEpilogueFwdINS6_IJSA_SC_SB_EEES9_SE_SG_Li384ELb0ELb1ELb0ELb0EEENS1_30DynamicPersistentTileSchedulerILi384ELi128ELb0ELb1ELb1EEEEEEEEEvNT_6ParamsE:
        .type           _ZN7cutlass13device_kernelIN5flash11enable_sm90INS1_16FlashAttnFwdSm90INS1_25CollectiveMainloopFwdSm90ILi2EN4cute5tupleIJNS5_1CILi1EEES8_S8_EEENS6_IJNS7_ILi192EEENS7_ILi128EEENS7_ILi64EEEEEELi64ENS_10bfloat16_tEfNS_4arch4Sm90ELb1ELb0ELb1ELb0ELb1ELb0ELb0ELb1ELb1ELb1ELb0ELb0EEENS1_21CollectiveEpilogueFwdINS6_IJSA_SC_SB_EEES9_SE_SG_Li384ELb0ELb1ELb0ELb0EEENS1_30DynamicPersistentTileSchedulerILi384ELi128ELb0ELb1ELb1EEEEEEEEEvNT_6ParamsE,@function
        .size           _ZN7cutlass13device_kernelIN5flash11enable_sm90INS1_16FlashAttnFwdSm90INS1_25CollectiveMainloopFwdSm90ILi2EN4cute5tupleIJNS5_1CILi1EEES8_S8_EEENS6_IJNS7_ILi192EEENS7_ILi128EEENS7_ILi64EEEEEELi64ENS_10bfloat16_tEfNS_4arch4Sm90ELb1ELb0ELb1ELb0ELb1ELb0ELb0ELb1ELb1ELb1ELb0ELb0EEENS1_21CollectiveEpilogueFwdINS6_IJSA_SC_SB_EEES9_SE_SG_Li384ELb0ELb1ELb0ELb0EEENS1_30DynamicPersistentTileSchedulerILi384ELi128ELb0ELb1ELb1EEEEEEEEEvNT_6ParamsE,(.L_x_3111 - _ZN7cutlass13device_kernelIN5flash11enable_sm90INS1_16FlashAttnFwdSm90INS1_25CollectiveMainloopFwdSm90ILi2EN4cute5tupleIJNS5_1CILi1EEES8_S8_EEENS6_IJNS7_ILi192EEENS7_ILi128EEENS7_ILi64EEEEEELi64ENS_10bfloat16_tEfNS_4arch4Sm90ELb1ELb0ELb1ELb0ELb1ELb0ELb0ELb1ELb1ELb1ELb0ELb0EEENS1_21CollectiveEpilogueFwdINS6_IJSA_SC_SB_EEES9_SE_SG_Li384ELb0ELb1ELb0ELb0EEENS1_30DynamicPersistentTileSchedulerILi384ELi128ELb0ELb1ELb1EEEEEEEEEvNT_6ParamsE)
        .other          _ZN7cutlass13device_kernelIN5flash11enable_sm90INS1_16FlashAttnFwdSm90INS1_25CollectiveMainloopFwdSm90ILi2EN4cute5tupleIJNS5_1CILi1EEES8_S8_EEENS6_IJNS7_ILi192EEENS7_ILi128EEENS7_ILi64EEEEEELi64ENS_10bfloat16_tEfNS_4arch4Sm90ELb1ELb0ELb1ELb0ELb1ELb0ELb0ELb1ELb1ELb1ELb0ELb0EEENS1_21CollectiveEpilogueFwdINS6_IJSA_SC_SB_EEES9_SE_SG_Li384ELb0ELb1ELb0ELb0EEENS1_30DynamicPersistentTileSchedulerILi384ELi128ELb0ELb1ELb1EEEEEEEEEvNT_6ParamsE,@"STO_CUDA_ENTRY STV_DEFAULT"
_ZN7cutlass13device_kernelIN5flash11enable_sm90INS1_16FlashAttnFwdSm90INS1_25CollectiveMainloopFwdSm90ILi2EN4cute5tupleIJNS5_1CILi1EEES8_S8_EEENS6_IJNS7_ILi192EEENS7_ILi128EEENS7_ILi64EEEEEELi64ENS_10bfloat16_tEfNS_4arch4Sm90ELb1ELb0ELb1ELb0ELb1ELb0ELb0ELb1ELb1ELb1ELb0ELb0EEENS1_21CollectiveEpilogueFwdINS6_IJSA_SC_SB_EEES9_SE_SG_Li384ELb0ELb1ELb0ELb0EEENS1_30DynamicPersistentTileSchedulerILi384ELi128ELb0ELb1ELb1EEEEEEEEEvNT_6ParamsE:
        /* <DEDUP_REMOVED lines=45> */
.L_x_2107:
        /* <DEDUP_REMOVED lines=22> */
.L_x_2108:
        /* <DEDUP_REMOVED lines=18> */
.L_x_2109:
        /* <DEDUP_REMOVED lines=22> */
.L_x_2110:
        /* <DEDUP_REMOVED lines=23> */
.L_x_2111:
        /* <DEDUP_REMOVED lines=8> */
.L_x_2113:
        /* <DEDUP_REMOVED lines=22> */
[-C--:B------:R-:W-:Y:S02]  /*0a00*/  LEA.HI R3, R0, R157.reuse, RZ, 0x5 ;  /* 0x0000009d00037211 */ /* 0x080fe400078f28ff */
[----:B------:R-:W-:Y:S02]  /*0a10*/  LOP3.LUT R152, R153, 0xffffff80, RZ, 0xc0, !PT ;  /* 0xffffff8099987812 */ /* 0x000fe400078ec0ff */
[----:B------:R-:W-:Y:S01]  /*0a20*/  LOP3.LUT R4, R2, 0x3fffff0, RZ, 0xc0, !PT ;  /* 0x03fffff002047812 */ /* 0x000fe200078ec0ff */
[----:B------:R-:W-:Y:S01]  /*0a30*/  IMAD.SHL.U32 R3, R3, 0x20, RZ ;  /* 0x0000002003037824 */ /* 0x000fe200078e00ff */
[----:B------:R-:W-:Y:S01]  /*0a40*/  SHF.R.S32.HI R5, RZ, 0x4, R2 ;  /* 0x00000004ff057819 */ /* 0x000fe20000011402 */
[C---:B------:R-:W-:Y:S01]  /*0a50*/  IMAD.IADD R152, R157.reuse, 0x1, -R152 ;  /* 0x000000019d987824 */ /* 0x040fe200078e0a98 */
[----:B------:R-:W-:Y:S01]  /*0a60*/  LEA.HI R8, R0, R157, RZ, 0x2 ;  /* 0x0000009d00087211 */ /* 0x000fe200078f10ff */
[----:B------:R-:W-:Y:S01]  /*0a70*/  IMAD.IADD R4, R157, 0x1, -R4 ;  /* 0x000000019d047824 */ /* 0x000fe200078e0a04 */
[----:B------:R-:W-:-:S02]  /*0a80*/  LEA.HI R2, R2, R5, RZ, 0x1 ;  /* 0x0000000502027211 */ /* 0x000fc400078f08ff */
[----:B------:R-:W-:Y:S02]  /*0a90*/  LOP3.LUT R3, R3, 0xfffffc00, RZ, 0xc0, !PT ;  /* 0xfffffc0003037812 */ /* 0x000fe400078ec0ff */
[----:B------:R-:W-:Y:S02]  /*0aa0*/  SHF.R.S32.HI R7, RZ, 0x1f, R152 ;  /* 0x0000001fff077819 */ /* 0x000fe40000011498 */
[----:B------:R-:W-:Y:S02]  /*0ab0*/  LOP3.LUT R2, R2, 0x1ffffffe, RZ, 0xc0, !PT ;  /* 0x1ffffffe02027812 */ /* 0x000fe400078ec0ff */
[----:B------:R-:W-:Y:S02]  /*0ac0*/  LEA R3, R4, R3, 0x6 ;  /* 0x0000000304037211 */ /* 0x000fe400078e30ff */
[----:B------:R-:W-:Y:S01]  /*0ad0*/  LEA.HI R4, R7, R152, RZ, 0x2 ;  /* 0x0000009807047211 */ /* 0x000fe200078f10ff */
[----:B------:R-:W-:Y:S01]  /*0ae0*/  IMAD.IADD R2, R5, 0x1, -R2 ;  /* 0x0000000105027824 */ /* 0x000fe200078e0a02 */
[----:B------:R-:W-:-:S02]  /*0af0*/  SHF.R.S32.HI R153, RZ, 0x7, R153 ;  /* 0x00000007ff997819 */ /* 0x000fc40000011499 */
[--C-:B------:R-:W-:Y:S01]  /*0b00*/  SHF.R.S32.HI R5, RZ, 0x2, R4.reuse ;  /* 0x00000002ff057819 */ /* 0x100fe20000011404 */
[----:B------:R-:W-:Y:S01]  /*0b10*/  IMAD R155, R2, 0x8, R3 ;  /* 0x00000008029b7824 */ /* 0x000fe200078e0203 */
[----:B------:R-:W-:Y:S01]  /*0b20*/  SHF.R.S32.HI R6, RZ, 0x1f, R4 ;  /* 0x0000001fff067819 */ /* 0x000fe20000011404 */
[----:B------:R-:W-:Y:S01]  /*0b30*/  IMAD.HI R2, R153, 0x55555556, RZ ;  /* 0x5555555699027827 */ /* 0x000fe200078e02ff */
[----:B------:R-:W-:Y:S02]  /*0b40*/  LOP3.LUT R8, R8, 0xfffffffc, RZ, 0xc0, !PT ;  /* 0xfffffffc08087812 */ /* 0x000fe400078ec0ff */
[----:B------:R-:W-:Y:S02]  /*0b50*/  LEA.HI R6, R6, R5, RZ, 0x3 ;  /* 0x0000000506067211 */ /* 0x000fe400078f18ff */
[----:B------:R-:W-:Y:S01]  /*0b60*/  LEA.HI R0, R0, R157, RZ, 0x3 ;  /* 0x0000009d00007211 */ /* 0x000fe200078f18ff */
[----:B------:R-:W-:Y:S01]  /*0b70*/  IMAD.IADD R8, R157, 0x1, -R8 ;  /* 0x000000019d087824 */ /* 0x000fe200078e0a08 */
[----:B------:R-:W-:-:S02]  /*0b80*/  LOP3.LUT R6, R6, 0xfffffff8, RZ, 0xc0, !PT ;  /* 0xfffffff806067812 */ /* 0x000fc400078ec0ff */
[----:B------:R-:W-:Y:S02]  /*0b90*/  LEA.HI R7, R7, R152, RZ, 0x5 ;  /* 0x0000009807077211 */ /* 0x000fe400078f28ff */
        /* <DEDUP_REMOVED lines=10> */
[----:B------:R-:W-:Y:S01]  /*0c40*/  IADD3 R3, R8, -R3, RZ ;  /* 0x8000000308037210 */ /* 0x000fe20007ffe0ff */
[----:B------:R-:W-:Y:S01]  /*0c50*/  IMAD.SHL.U32 R19, R18, 0x8, RZ ;  /* 0x0000000812137824 */ /* 0x000fe200078e00ff */
[----:B------:R-:W-:Y:S01]  /*0c60*/  SHF.R.S32.HI R22, RZ, 0x3, R0 ;  /* 0x00000003ff167819 */ /* 0x000fe20000011400 */
[----:B------:R-:W-:-:S02]  /*0c70*/  IMAD R154, R2, 0x40, R7 ;  /* 0x00000040029a7824 */ /* 0x000fc400078e0207 */
[----:B------:R-:W-:Y:S01]  /*0c80*/  IMAD.IADD R16, R152, 0x1, -R5 ;  /* 0x0000000198107824 */ /* 0x000fe200078e0a05 */
[----:B------:R-:W-:Y:S01]  /*0c90*/  SHF.R.S32.HI R156, RZ, 0x1f, R19 ;  /* 0x0000001fff9c7819 */ /* 0x000fe20000011413 */
[----:B------:R-:W-:-:S07]  /*0ca0*/  IMAD R17, R3, 0x8, R154 ;  /* 0x0000000803117824 */ /* 0x000fce00078e029a */
.L_x_2158:
        /* <DEDUP_REMOVED lines=21> */
.L_x_2114:
[----:B------:R-:W-:Y:S01]  /*0e00*/  ULDC UR7, c[0x0][0xc54] ;  /* 0x0003150000077ab9 */ /* 0x000fe20000000800 */
[----:B------:R-:W-:Y:S01]  /*0e10*/  UMOV UR6, UR9 ;  /* 0x0000000900067c82 */ /* 0x000fe20008000000 */
[----:B------:R-:W-:-:S11]  /*0e20*/  UISETP.NE.AND UP0, UPT, UR7, 0x1, UPT ;  /* 0x000000010700788c */ /* 0x000fd6000bf05270 */
[----:B------:R-:W-:Y:S02]  /*0e30*/  @UP0 ULDC.64 UR10, c[0x0][0xc58] ;  /* 0x00031600000a0ab9 */ /* 0x000fe40000000a00 */
[----:B------:R-:W-:-:S04]  /*0e40*/  UIMAD.WIDE.U32 UR4, UR9, UR10, URZ ;  /* 0x0000000a090472a5 */ /* 0x000fc8000f8e003f */
[----:B------:R-:W-:-:S04]  /*0e50*/  @UP0 USHF.R.U32.HI UR6, URZ, UR11, UR5 ;  /* 0x0000000b3f060299 */ /* 0x000fc80008011605 */
[----:B------:R-:W-:-:S12]  /*0e60*/  UIMAD UR4, UR6, UR7, URZ ;  /* 0x00000007060472a4 */ /* 0x000fd8000f8e023f */
.L_x_2115:
[----:B------:R-:W-:Y:S01]  /*0e70*/  ULDC.64 UR10, c[0x0][0x418] ;  /* 0x00010600000a7ab9 */ /* 0x000fe20000000a00 */
[----:B------:R-:W-:Y:S01]  /*0e80*/  ULOP3.LUT UR6, URZ, UR6, URZ, 0x33, !UPT ;  /* 0x000000063f067292 */ /* 0x000fe2000f8e333f */
[----:B------:R-:W-:Y:S01]  /*0e90*/  PLOP3.LUT P0, PT, PT, PT, PT, 0x80, 0x0 ;  /* 0x000000000000781c */ /* 0x000fe20003f0f070 */
[----:B------:R-:W-:Y:S01]  /*0ea0*/  UISETP.NE.U32.AND UP0, UPT, UR10, URZ, UPT ;  /* 0x0000003f0a00728c */ /* 0x000fe2000bf05070 */
[----:B------:R-:W-:Y:S01]  /*0eb0*/  MOV R0, RZ ;  /* 0x000000ff00007202 */ /* 0x000fe20000000f00 */
[----:B------:R-:W-:Y:S01]  /*0ec0*/  ULDC UR5, c[0x0][0xc3c] ;  /* 0x00030f0000057ab9 */ /* 0x000fe20000000800 */
[----:B------:R-:W-:Y:S01]  /*0ed0*/  UIADD3 UR4, UR9, -UR4, URZ ;  /* 0x8000000409047290 */ /* 0x000fe2000fffe03f */
[----:B------:R-:W-:Y:S01]  /*0ee0*/  IMAD.MOV.U32 R27, RZ, RZ, RZ ;  /* 0x000000ffff1b7224 */ /* 0x000fe200078e00ff */
[----:B------:R-:W-:Y:S01]  /*0ef0*/  UISETP.NE.AND.EX UP0, UPT, UR11, URZ, UPT, UP0 ;  /* 0x0000003f0b00728c */ /* 0x000fe2000bf05300 */
[----:B------:R-:W-:Y:S01]  /*0f00*/  CS2R R118, SRZ ;  /* 0x0000000000767805 */ /* 0x000fe2000001ff00 */
[----:B------:R-:W-:Y:S01]  /*0f10*/  UIADD3 UR6, UR6, UR5, URZ ;  /* 0x0000000506067290 */ /* 0x000fe2000fffe03f */
[----:B------:R-:W-:Y:S01]  /*0f20*/  CS2R R116, SRZ ;  /* 0x0000000000747805 */ /* 0x000fe2000001ff00 */
[----:B------:R-:W-:Y:S01]  /*0f30*/  ULDC UR11, c[0x0][0x448] ;  /* 0x00011200000b7ab9 */ /* 0x000fe20000000800 */
[----:B------:R-:W-:Y:S01]  /*0f40*/  ULDC UR10, c[0x0][0xc54] ;  /* 0x00031500000a7ab9 */ /* 0x000fe20000000800 */
[----:B------:R-:W-:Y:S01]  /*0f50*/  UISETP.NE.AND UP2, UPT, UR11, 0x1, UPT ;  /* 0x000000010b00788c */ /* 0x000fe2000bf45270 */
[----:B------:R-:W-:Y:S01]  /*0f60*/  CS2R R114, SRZ ;  /* 0x0000000000727805 */ /* 0x000fe2000001ff00 */
[----:B------:R-:W-:Y:S01]  /*0f70*/  UIMAD UR40, UR6, 0xc0, URZ ;  /* 0x000000c0062878a4 */ /* 0x000fe2000f8e023f */
[----:B------:R-:W-:Y:S01]  /*0f80*/  CS2R R112, SRZ ;  /* 0x0000000000707805 */ /* 0x000fe2000001ff00 */
[----:B------:R-:W-:Y:S01]  /*0f90*/  UIMAD UR10, UR8, UR10, UR4 ;  /* 0x0000000a080a72a4 */ /* 0x000fe2000f8e0204 */
[----:B------:R-:W-:Y:S01]  /*0fa0*/  CS2R R14, SRZ ;  /* 0x00000000000e7805 */ /* 0x000fe2000001ff00 */
[----:B------:R-:W-:Y:S01]  /*0fb0*/  UIADD3 UR6, UR40, 0xbf, URZ ;  /* 0x000000bf28067890 */ /* 0x000fe2000fffe03f */
[----:B------:R-:W-:Y:S01]  /*0fc0*/  IMAD.MOV.U32 R110, RZ, RZ, RZ ;  /* 0x000000ffff6e7224 */ /* 0x000fe200078e00ff */
[----:B------:R-:W-:Y:S01]  /*0fd0*/  ULDC UR47, c[0x0][0x424] ;  /* 0x00010900002f7ab9 */ /* 0x000fe20000000800 */
[----:B------:R-:W-:Y:S01]  /*0fe0*/  ULDC UR7, c[0x0][0x288] ;  /* 0x0000a20000077ab9 */ /* 0x000fe20000000800 */
[----:B------:R-:W-:Y:S01]  /*0ff0*/  USEL UR47, UR47, 0x1, UP0 ;  /* 0x000000012f2f7887 */ /* 0x000fe20008000000 */
[----:B------:R-:W-:Y:S01]  /*1000*/  IMAD.MOV.U32 R21, RZ, RZ, RZ ;  /* 0x000000ffff157224 */ /* 0x000fe200078e00ff */
[----:B------:R-:W-:Y:S01]  /*1010*/  @UP2 ULDC UR4, c[0x0][0x44c] ;  /* 0x0001130000042ab9 */ /* 0x000fe20000000800 */
[----:B------:R-:W-:Y:S01]  /*1020*/  UIADD3 UR7, -UR7, 0x80, URZ ;  /* 0x0000008007077890 */ /* 0x000fe2000fffe13f */
[----:B------:R-:W-:Y:S01]  /*1030*/  CS2R R12, SRZ ;  /* 0x00000000000c7805 */ /* 0x000fe2000001ff00 */
[----:B------:R-:W-:Y:S01]  /*1040*/  UIMAD.WIDE.U32 UR4, UR6, UR4, URZ ;  /* 0x00000004060472a5 */ /* 0x000fe2000f8e003f */
[----:B------:R-:W-:Y:S01]  /*1050*/  IMAD.MOV.U32 R106, RZ, RZ, RZ ;  /* 0x000000ffff6a7224 */ /* 0x000fe200078e00ff */
[----:B------:R-:W-:Y:S01]  /*1060*/  ULDC UR9, c[0x0][0x2f0] ;  /* 0x0000bc0000097ab9 */ /* 0x000fe20000000800 */
[----:B------:R-:W-:Y:S01]  /*1070*/  @UP2 ULDC UR11, c[0x0][0x450] ;  /* 0x00011400000b2ab9 */ /* 0x000fe20000000800 */
[----:B------:R-:W-:Y:S01]  /*1080*/  UIMAD UR7, UR47, UR9, UR7 ;  /* 0x000000092f0772a4 */ /* 0x000fe2000f8e0207 */
[----:B------:R-:W-:Y:S01]  /*1090*/  IMAD.MOV.U32 R25, RZ, RZ, RZ ;  /* 0x000000ffff197224 */ /* 0x000fe200078e00ff */
[----:B------:R-:W-:Y:S01]  /*10a0*/  @UP2 USHF.R.U32.HI UR6, URZ, UR11, UR5 ;  /* 0x0000000b3f062299 */ /* 0x000fe20008011605 */
[----:B------:R-:W-:Y:S01]  /*10b0*/  CS2R R102, SRZ ;  /* 0x0000000000667805 */ /* 0x000fe2000001ff00 */
[----:B------:R-:W-:Y:S01]  /*10c0*/  UIMAD UR4, UR47, UR9, 0x7f ;  /* 0x0000007f2f0474a4 */ /* 0x000fe2000f8e0209 */
[----:B------:R-:W-:Y:S01]  /*10d0*/  CS2R R100, SRZ ;  /* 0x0000000000647805 */ /* 0x000fe2000001ff00 */
[----:B------:R-:W-:Y:S01]  /*10e0*/  UIADD3 UR6, UR7, UR6, URZ ;  /* 0x0000000607067290 */ /* 0x000fe2000fffe03f */
[----:B------:R-:W-:Y:S01]  /*10f0*/  CS2R R98, SRZ ;  /* 0x0000000000627805 */ /* 0x000fe2000001ff00 */
[----:B------:R-:W-:Y:S01]  /*1100*/  USHF.R.S32.HI UR5, URZ, 0x1f, UR4 ;  /* 0x0000001f3f057899 */ /* 0x000fe20008011404 */
[----:B------:R-:W-:Y:S01]  /*1110*/  CS2R R96, SRZ ;  /* 0x0000000000607805 */ /* 0x000fe2000001ff00 */
[----:B------:R-:W-:Y:S01]  /*1120*/  USHF.R.S32.HI UR7, URZ, 0x1f, UR6 ;  /* 0x0000001f3f077899 */ /* 0x000fe20008011406 */
[----:B------:R-:W-:Y:S01]  /*1130*/  CS2R R94, SRZ ;  /* 0x00000000005e7805 */ /* 0x000fe2000001ff00 */
[----:B------:R-:W-:Y:S01]  /*1140*/  ULEA.HI UR5, UR5, UR4, URZ, 0x7 ;  /* 0x0000000405057291 */ /* 0x000fe2000f8f383f */
[----:B------:R-:W-:Y:S01]  /*1150*/  CS2R R92, SRZ ;  /* 0x00000000005c7805 */ /* 0x000fe2000001ff00 */
[----:B------:R-:W-:Y:S01]  /*1160*/  ULEA.HI UR7, UR7, UR6, URZ, 0x7 ;  /* 0x0000000607077291 */ /* 0x000fe2000f8f383f */
[----:B------:R-:W-:Y:S01]  /*1170*/  CS2R R90, SRZ ;  /* 0x00000000005a7805 */ /* 0x000fe2000001ff00 */
[----:B------:R-:W-:Y:S01]  /*1180*/  USHF.R.S32.HI UR49, URZ, 0x7, UR5 ;  /* 0x000000073f317899 */ /* 0x000fe20008011405 */
[----:B------:R-:W-:Y:S01]  /*1190*/  CS2R R88, SRZ ;  /* 0x0000000000587805 */ /* 0x000fe2000001ff00 */
[----:B------:R-:W-:Y:S01]  /*11a0*/  USHF.R.S32.HI UR7, URZ, 0x7, UR7 ;  /* 0x000000073f077899 */ /* 0x000fe20008011407 */
[----:B------:R-:W-:Y:S01]  /*11b0*/  ULDC UR42, c[0x0][0xc48] ;  /* 0x00031200002a7ab9 */ /* 0x000fe20000000800 */
[----:B------:R-:W-:-:S02]  /*11c0*/  UMOV UR41, UR10 ;  /* 0x0000000a00297c82 */ /* 0x000fc40008000000 */
[----:B------:R-:W-:Y:S02]  /*11d0*/  UISETP.LT.AND UP0, UPT, UR49, UR7, UPT ;  /* 0x000000073100728c */ /* 0x000fe4000bf01270 */
[----:B------:R-:W-:Y:S02]  /*11e0*/  UISETP.NE.AND UP1, UPT, UR42, 0x1, UPT ;  /* 0x000000012a00788c */ /* 0x000fe4000bf25270 */
[----:B------:R-:W-:Y:S02]  /*11f0*/  USEL UR49, UR49, UR7, UP0 ;  /* 0x0000000731317287 */ /* 0x000fe40008000000 */
[----:B------:R-:W-:Y:S02]  /*1200*/  UP2UR UR48, UPR, URZ, 0x4 ;  /* 0x000000043f307883 */ /* 0x000fe40008000000 */
[----:B------:R-:W-:-:S05]  /*1210*/  UISETP.GE.AND UP0, UPT, UR49, 0x1, UPT ;  /* 0x000000013100788c */ /* 0x000fca000bf06270 */
[----:B------:R-:W-:Y:S01]  /*1220*/  @UP1 ULDC UR8, c[0x0][0xc4c] ;  /* 0x0003130000081ab9 */ /* 0x000fe20000000800 */
[----:B------:R-:W-:Y:S01]  /*1230*/  PLOP3.LUT P1, PT, PT, PT, UP0, 0x80, 0x0 ;  /* 0x000000000000781c */ /* 0x000fe20003f2f008 */
[----:B------:R-:W-:Y:S01]  /*1240*/  UIMAD.WIDE.U32 UR4, UR10, UR8, URZ ;  /* 0x000000080a0472a5 */ /* 0x000fe2000f8e003f */
[----:B------:R-:W-:-:S03]  /*1250*/  @UP1 ULDC UR6, c[0x0][0xc50] ;  /* 0x0003140000061ab9 */ /* 0x000fc60000000800 */
[----:B------:R-:W-:-:S04]  /*1260*/  @UP1 USHF.R.U32.HI UR41, URZ, UR6, UR5 ;  /* 0x000000063f291299 */ /* 0x000fc80008011605 */
[----:B------:R-:W-:-:S04]  /*1270*/  UIADD3 UR4, -UR41, URZ, URZ ;  /* 0x0000003f29047290 */ /* 0x000fc8000fffe13f */
[----:B------:R-:W-:Y:S01]  /*1280*/  UIMAD UR42, UR42, UR4, UR10 ;  /* 0x000000042a2a72a4 */ /* 0x000fe2000f8e020a */
[----:B------:R-:W-:Y:S11]  /*1290*/  @!P1 BRA `(.L_x_2116) ;  /* 0x00000088000c9947 */ /* 0x000ff60003800000 */
        /* <DEDUP_REMOVED lines=18> */
[----:B------:R-:W-:Y:S01]  /*13c0*/  MOV R4, UR4 ;  /* 0x0000000400047c02 */ /* 0x000fe20008000f00 */
        /* <DEDUP_REMOVED lines=12> */
.L_x_2117:
        /* <DEDUP_REMOVED lines=9> */
.L_x_2222:
[----:B------:R-:W-:Y:S05]  /*1520*/  @!P0 BRA `(.L_x_2119) ;  /* 0x0000000000048947 */ /* 0x000fea0003800000 */
[----:B------:R-:W-:Y:S01]  /*1530*/  BPT.TRAP 0x1 ;  /* 0x000000040000795c */ /* 0x000fe20000300000 */
.L_x_2119:
[----:B0-----:R-:W-:Y:S01]  /*1540*/  IMAD.U32 R0, RZ, RZ, UR38 ;  /* 0x00000026ff007e24 */ /* 0x001fe2000f8e00ff */
[----:B------:R-:W-:-:S04]  /*1550*/  MOV R3, UR37 ;  /* 0x0000002500037c02 */ /* 0x000fc80008000f00 */
[----:B------:R-:W-:Y:S02]  /*1560*/  LEA R0, R0, UR45, 0x3 ;  /* 0x0000002d00007c11 */ /* 0x000fe4000f8e18ff */
[----:B------:R-:W-:-:S04]  /*1570*/  SHF.L.U32 R3, R3, 0x1f, RZ ;  /* 0x0000001f03037819 */ /* 0x000fc800000006ff */
[----:B------:R0:W1:Y:S01]  /*1580*/  SYNCS.PHASECHK.TRANS64.TRYWAIT P1, [R0+URZ+0x16830], R3 ;  /* 0x01683003000075a7 */ /* 0x000062000802017f */
[----:B------:R-:W-:Y:S05]  /*1590*/  @!P0 BRA `(.L_x_2120) ;  /* 0x0000000000048947 */ /* 0x000fea0003800000 */
[----:B------:R-:W-:Y:S01]  /*15a0*/  BPT.TRAP 0x1 ;  /* 0x000000040000795c */ /* 0x000fe20000300000 */
.L_x_2120:
[----:B-1----:R-:W-:Y:S05]  /*15b0*/  @P1 BRA `(.L_x_2121) ;  /* 0x0000000000081947 */ /* 0x002fea0003800000 */
[----:B------:R-:W1:Y:S02]  /*15c0*/  SYNCS.PHASECHK.TRANS64.TRYWAIT P1, [R0+URZ+0x16830], R3 ;  /* 0x01683003000075a7 */ /* 0x000e64000802017f */
[----:B-1----:R-:W-:Y:S05]  /*15d0*/  @!P1 BRA `(.L_x_2122) ;  /* 0x000000e000209947 */ /* 0x002fea0003800000 */
.L_x_2121:
        /* <DEDUP_REMOVED lines=35> */
.L_x_2123:
[----:B------:R-:W-:Y:S01]  /*1810*/  UISETP.NE.AND UP0, UPT, UR48, URZ, UPT ;  /* 0x0000003f3000728c */ /* 0x000fe2000bf05270 */
[----:B------:R-:W-:Y:S01]  /*1820*/  VIADD R14, R17, UR40 ;  /* 0x00000028110e7c36 */ /* 0x000fe20008000000 */
[----:B------:R-:W-:Y:S01]  /*1830*/  ULDC UR10, c[0x0][0x9d8] ;  /* 0x00027600000a7ab9 */ /* 0x000fe20000000800 */
[----:B------:R-:W-:Y:S01]  /*1840*/  ULDC UR11, c[0x0][0x2f0] ;  /* 0x0000bc00000b7ab9 */ /* 0x000fe20000000800 */
[----:B------:R-:W-:Y:S01]  /*1850*/  FMUL.FTZ R26, R26, UR10 ;  /* 0x0000000a1a1a7c20 */ /* 0x000fe20008410000 */
[----:B------:R-:W-:Y:S01]  /*1860*/  FMUL.FTZ R21, R33, UR10 ;  /* 0x0000000a21157c20 */ /* 0x000fe20008410000 */
[----:B------:R-:W-:Y:S01]  /*1870*/  PLOP3.LUT P1, PT, PT, PT, UP0, 0x80, 0x0 ;  /* 0x000000000000781c */ /* 0x000fe20003f2f008 */
[----:B------:R-:W-:Y:S01]  /*1880*/  FMUL.FTZ R27, R27, UR10 ;  /* 0x0000000a1b1b7c20 */ /* 0x000fe20008410000 */
[----:B------:R-:W-:Y:S01]  /*1890*/  PLOP3.LUT P2, PT, PT, PT, UP0, 0x80, 0x0 ;  /* 0x000000000000781c */ /* 0x000fe20003f4f008 */
[----:B------:R2:W3:Y:S01]  /*18a0*/  MUFU.TANH R105, R26 ;  /* 0x0000001a00697308 */ /* 0x0004e20000002400 */
[----:B------:R-:W-:Y:S01]  /*18b0*/  IMAD.U32 R33, RZ, RZ, UR11 ;  /* 0x0000000bff217e24 */ /* 0x000fe2000f8e00ff */
[----:B------:R-:W-:Y:S01]  /*18c0*/  @UP0 ULDC UR6, c[0x0][0x44c] ;  /* 0x0001130000060ab9 */ /* 0x000fe20000000800 */
[----:B------:R-:W-:Y:S01]  /*18d0*/  FMUL.FTZ R30, R30, UR10 ;  /* 0x0000000a1e1e7c20 */ /* 0x000fe20008410000 */
[----:B------:R-:W-:Y:S01]  /*18e0*/  ULDC UR14, c[0x0][0x288] ;  /* 0x0000a200000e7ab9 */ /* 0x000fe20000000800 */
[----:B------:R-:W-:Y:S01]  /*18f0*/  FMUL.FTZ R31, R31, UR10 ;  /* 0x0000000a1f1f7c20 */ /* 0x000fe20008410000 */
[----:B------:R-:W-:Y:S01]  /*1900*/  FMUL.FTZ R34, R34, UR10 ;  /* 0x0000000a22227c20 */ /* 0x000fe20008410000 */
[----:B------:R-:W-:Y:S01]  /*1910*/  FMUL.FTZ R35, R35, UR10 ;  /* 0x0000000a23237c20 */ /* 0x000fe20008410000 */
[----:B------:R-:W4:Y:S01]  /*1920*/  MUFU.TANH R103, R27 ;  /* 0x0000001b00677308 */ /* 0x000f220000002400 */
[----:B------:R-:W-:Y:S01]  /*1930*/  FMUL.FTZ R38, R38, UR10 ;  /* 0x0000000a26267c20 */ /* 0x000fe20008410000 */
[----:B------:R-:W-:Y:S01]  /*1940*/  @P1 IMAD.HI.U32 R2, R14, UR6, RZ ;  /* 0x000000060e021c27 */ /* 0x000fe2000f8e00ff */
[----:B------:R-:W-:-:S03]  /*1950*/  @UP0 ULDC UR6, c[0x0][0x450] ;  /* 0x0001140000060ab9 */ /* 0x000fc60000000800 */
[----:B------:R-:W-:Y:S01]  /*1960*/  FMUL.FTZ R39, R39, UR10 ;  /* 0x0000000a27277c20 */ /* 0x000fe20008410000 */
[----:B------:R-:W-:Y:S01]  /*1970*/  FMUL.FTZ R42, R42, UR10 ;  /* 0x0000000a2a2a7c20 */ /* 0x000fe20008410000 */
[----:B------:R-:W-:Y:S01]  /*1980*/  FMUL.FTZ R43, R43, UR10 ;  /* 0x0000000a2b2b7c20 */ /* 0x000fe20008410000 */
[----:B------:R-:W-:Y:S01]  /*1990*/  @P2 SHF.R.U32.HI R14, RZ, UR6, R2 ;  /* 0x00000006ff0e2c19 */ /* 0x000fe20008011602 */
[----:B------:R-:W-:Y:S01]  /*19a0*/  UMOV UR6, 0xffffff80 ;  /* 0xffffff8000067882 */ /* 0x000fe20000000000 */
[----:B------:R-:W5:Y:S01]  /*19b0*/  MUFU.TANH R101, R30 ;  /* 0x0000001e00657308 */ /* 0x000f620000002400 */
[----:B------:R-:W-:Y:S01]  /*19c0*/  UIMAD UR6, UR49, UR6, 0x80 ;  /* 0x00000080310674a4 */ /* 0x000fe2000f8e0206 */
[----:B------:R-:W-:Y:S01]  /*19d0*/  FMUL.FTZ R46, R46, UR10 ;  /* 0x0000000a2e2e7c20 */ /* 0x000fe20008410000 */
[----:B01----:R-:W0:Y:S01]  /*19e0*/  SHFL.IDX PT, R3, R14, 0x1, 0x1c1f ;  /* 0x003c1f000e037f89 */ /* 0x003e2200000e0000 */
[----:B------:R-:W-:Y:S01]  /*19f0*/  FMUL.FTZ R47, R47, UR10 ;  /* 0x0000000a2f2f7c20 */ /* 0x000fe20008410000 */
[----:B------:R-:W-:Y:S01]  /*1a00*/  UIADD3 UR7, UR6, 0x1, URZ ;  /* 0x0000000106077890 */ /* 0x000fe2000fffe03f */
[----:B------:R-:W-:Y:S01]  /*1a10*/  FMUL.FTZ R50, R50, UR10 ;  /* 0x0000000a32327c20 */ /* 0x000fe20008410000 */
[----:B------:R-:W-:Y:S01]  /*1a20*/  UIMAD UR6, UR47, UR11, UR6 ;  /* 0x0000000b2f0672a4 */ /* 0x000fe2000f8e0206 */
[----:B------:R1:W5:Y:S01]  /*1a30*/  MUFU.TANH R99, R31 ;  /* 0x0000001f00637308 */ /* 0x0003620000002400 */
[----:B------:R-:W-:Y:S01]  /*1a40*/  FMUL.FTZ R51, R51, UR10 ;  /* 0x0000000a33337c20 */ /* 0x000fe20008410000 */
[----:B------:R-:W-:Y:S01]  /*1a50*/  FMUL.FTZ R54, R54, UR10 ;  /* 0x0000000a36367c20 */ /* 0x000fe20008410000 */
[----:B------:R-:W-:-:S02]  /*1a60*/  IMAD.U32 R15, RZ, RZ, UR7 ;  /* 0x00000007ff0f7e24 */ /* 0x000fc4000f8e00ff */
[----:B------:R-:W-:Y:S01]  /*1a70*/  FMUL.FTZ R63, R63, UR10 ;  /* 0x0000000a3f3f7c20 */ /* 0x000fe20008410000 */
[----:B------:R-:W-:Y:S01]  /*1a80*/  FMUL.FTZ R9, R25, UR10 ;  /* 0x0000000a19097c20 */ /* 0x000fe20008410000 */
[----:B------:R-:W-:Y:S01]  /*1a90*/  FMUL.FTZ R25, R36, UR10 ;  /* 0x0000000a24197c20 */ /* 0x000fe20008410000 */
[C---:B--2---:R-:W-:Y:S01]  /*1aa0*/  IMAD R26, R16.reuse, -0x2, R15 ;  /* 0xfffffffe101a7824 */ /* 0x044fe200078e020f */
[----:B------:R-:W2:Y:S01]  /*1ab0*/  MUFU.TANH R97, R34 ;  /* 0x0000002200617308 */ /* 0x000ea20000002400 */
[----:B------:R-:W-:Y:S02]  /*1ac0*/  IMAD.U32 R15, RZ, RZ, UR6 ;  /* 0x00000006ff0f7e24 */ /* 0x000fe4000f8e00ff */
[----:B------:R-:W-:Y:S01]  /*1ad0*/  FMUL.FTZ R36, R53, UR10 ;  /* 0x0000000a35247c20 */ /* 0x000fe20008410000 */
[----:B------:R-:W-:Y:S02]  /*1ae0*/  IMAD R26, R33, UR47, R26 ;  /* 0x0000002f211a7c24 */ /* 0x000fe4000f8e021a */
[----:B------:R-:W-:Y:S01]  /*1af0*/  FMUL.FTZ R55, R55, UR10 ;  /* 0x0000000a37377c20 */ /* 0x000fe20008410000 */
[----:B------:R-:W-:-:S02]  /*1b00*/  IMAD R20, R16, -0x2, R15 ;  /* 0xfffffffe10147824 */ /* 0x000fc400078e020f */
[----:B------:R-:W-:Y:S01]  /*1b10*/  FMUL.FTZ R59, R59, UR10 ;  /* 0x0000000a3b3b7c20 */ /* 0x000fe20008410000 */
[----:B-1----:R-:W-:Y:S01]  /*1b20*/  FMUL.FTZ R31, R45, UR10 ;  /* 0x0000000a2d1f7c20 */ /* 0x002fe20008410000 */
[----:B------:R-:W1:Y:S01]  /*1b30*/  MUFU.TANH R35, R35 ;  /* 0x0000002300237308 */ /* 0x000e620000002400 */
[----:B------:R-:W-:Y:S01]  /*1b40*/  FMUL.FTZ R58, R58, UR10 ;  /* 0x0000000a3a3a7c20 */ /* 0x000fe20008410000 */
[----:B------:R-:W-:Y:S01]  /*1b50*/  FMUL.FTZ R7, R24, UR10 ;  /* 0x0000000a18077c20 */ /* 0x000fe20008410000 */
[----:B0-----:R-:W-:Y:S01]  /*1b60*/  IADD3 R3, R3, -UR14, R26 ;  /* 0x8000000e03037c10 */ /* 0x001fe2000fffe01a */
[----:B------:R-:W-:Y:S01]  /*1b70*/  FMUL.FTZ R11, R29, UR10 ;  /* 0x0000000a1d0b7c20 */ /* 0x000fe20008410000 */
[----:B------:R-:W-:Y:S01]  /*1b80*/  FMUL.FTZ R24, R32, UR10 ;  /* 0x0000000a20187c20 */ /* 0x000fe20008410000 */
[----:B------:R-:W-:Y:S01]  /*1b90*/  FMUL.FTZ R29, R40, UR10 ;  /* 0x0000000a281d7c20 */ /* 0x000fe20008410000 */
[----:B------:R-:W-:Y:S01]  /*1ba0*/  VIMNMX R2, R20, R3, PT ;  /* 0x0000000314027248 */ /* 0x000fe20003fe0100 */
[----:B------:R-:W0:Y:S01]  /*1bb0*/  MUFU.TANH R93, R38 ;  /* 0x00000026005d7308 */ /* 0x000e220000002400 */
[----:B------:R-:W-:Y:S01]  /*1bc0*/  FMUL.FTZ R3, R67, UR10 ;  /* 0x0000000a43037c20 */ /* 0x000fe20008410000 */
[----:B------:R-:W-:Y:S01]  /*1bd0*/  FMUL.FTZ R32, R49, UR10 ;  /* 0x0000000a31207c20 */ /* 0x000fe20008410000 */
[C---:B------:R-:W-:Y:S01]  /*1be0*/  ISETP.GT.AND P1, PT, R2.reuse, RZ, PT ;  /* 0x000000ff0200720c */ /* 0x040fe20003f24270 */
[----:B------:R-:W-:Y:S01]  /*1bf0*/  FMUL.FTZ R40, R57, UR10 ;  /* 0x0000000a39287c20 */ /* 0x000fe20008410000 */
[----:B------:R-:W-:Y:S01]  /*1c00*/  ISETP.GT.AND P2, PT, R2, 0x1, PT ;  /* 0x000000010200780c */ /* 0x000fe20003f44270 */
[----:B------:R-:W-:Y:S01]  /*1c10*/  FMUL.FTZ R62, R62, UR10 ;  /* 0x0000000a3e3e7c20 */ /* 0x000fe20008410000 */
[----:B------:R-:W-:Y:S01]  /*1c20*/  ISETP.GT.AND P3, PT, R2, 0x8, PT ;  /* 0x000000080200780c */ /* 0x000fe20003f64270 */
[----:B------:R-:W0:Y:S01]  /*1c30*/  MUFU.TANH R39, R39 ;  /* 0x0000002700277308 */ /* 0x000e220000002400 */
[----:B---3--:R-:W-:Y:S01]  /*1c40*/  FSEL R105, R105, -INF , P1 ;  /* 0xff80000069697808 */ /* 0x008fe20000800000 */
[----:B------:R-:W-:Y:S01]  /*1c50*/  FMUL.FTZ R66, R66, UR10 ;  /* 0x0000000a42427c20 */ /* 0x000fe20008410000 */
[----:B----4-:R-:W-:Y:S01]  /*1c60*/  FSEL R103, R103, -INF , P2 ;  /* 0xff80000067677808 */ /* 0x010fe20001000000 */
[----:B------:R-:W-:Y:S01]  /*1c70*/  FMUL.FTZ R13, R28, UR10 ;  /* 0x0000000a1c0d7c20 */ /* 0x000fe20008410000 */
[----:B------:R-:W-:Y:S01]  /*1c80*/  ISETP.GT.AND P1, PT, R2, 0x9, PT ;  /* 0x000000090200780c */ /* 0x000fe20003f24270 */
[----:B------:R-:W-:Y:S01]  /*1c90*/  FMUL.FTZ R28, R41, UR10 ;  /* 0x0000000a291c7c20 */ /* 0x000fe20008410000 */
[----:B-----5:R-:W-:Y:S01]  /*1ca0*/  FSEL R101, R101, -INF , P3 ;  /* 0xff80000065657808 */ /* 0x020fe20001800000 */
[----:B------:R-:W3:Y:S01]  /*1cb0*/  MUFU.TANH R89, R42 ;  /* 0x0000002a00597308 */ /* 0x000ee20000002400 */
[----:B------:R-:W-:Y:S01]  /*1cc0*/  FMNMX.FTZ R4, R105, R103, !PT ;  /* 0x0000006769047209 */ /* 0x000fe20007810000 */
[----:B------:R-:W-:Y:S01]  /*1cd0*/  FMUL.FTZ R70, R70, UR10 ;  /* 0x0000000a46467c20 */ /* 0x000fe20008410000 */
[C---:B------:R-:W-:Y:S01]  /*1ce0*/  ISETP.GT.AND P2, PT, R2.reuse, 0x10, PT ;  /* 0x000000100200780c */ /* 0x040fe20003f44270 */
[----:B------:R-:W-:Y:S01]  /*1cf0*/  FMUL.FTZ R27, R37, UR10 ;  /* 0x0000000a251b7c20 */ /* 0x000fe20008410000 */
[----:B------:R-:W-:Y:S01]  /*1d00*/  FSEL R99, R99, -INF , P1 ;  /* 0xff80000063637808 */ /* 0x000fe20000800000 */
[----:B------:R-:W-:Y:S01]  /*1d10*/  FMUL.FTZ R71, R71, UR10 ;  /* 0x0000000a47477c20 */ /* 0x000fe20008410000 */
[----:B------:R-:W-:Y:S01]  /*1d20*/  FMNMX.FTZ R4, R101, R4, !PT ;  /* 0x0000000465047209 */ /* 0x000fe20007810000 */
[----:B------:R-:W4:Y:S01]  /*1d30*/  MUFU.TANH R43, R43 ;  /* 0x0000002b002b7308 */ /* 0x000f220000002400 */
[----:B------:R-:W-:Y:S01]  /*1d40*/  ISETP.GT.AND P1, PT, R2, 0x11, PT ;  /* 0x000000110200780c */ /* 0x000fe20003f24270 */
[----:B------:R-:W-:Y:S01]  /*1d50*/  FMUL.FTZ R74, R74, UR10 ;  /* 0x0000000a4a4a7c20 */ /* 0x000fe20008410000 */
[----:B--2---:R-:W-:Y:S01]  /*1d60*/  FSEL R97, R97, -INF , P2 ;  /* 0xff80000061617808 */ /* 0x004fe20001000000 */
[----:B------:R-:W-:Y:S01]  /*1d70*/  FMUL.FTZ R75, R75, UR10 ;  /* 0x0000000a4b4b7c20 */ /* 0x000fe20008410000 */
[----:B------:R-:W-:Y:S01]  /*1d80*/  FMNMX.FTZ R4, R99, R4, !PT ;  /* 0x0000000463047209 */ /* 0x000fe20007810000 */
[----:B------:R-:W-:Y:S01]  /*1d90*/  FMUL.FTZ R78, R78, UR10 ;  /* 0x0000000a4e4e7c20 */ /* 0x000fe20008410000 */
[----:B------:R-:W-:Y:S01]  /*1da0*/  ISETP.GT.AND P2, PT, R2, 0x18, PT ;  /* 0x000000180200780c */ /* 0x000fe20003f44270 */
[----:B------:R-:W2:Y:S01]  /*1db0*/  MUFU.TANH R46, R46 ;  /* 0x0000002e002e7308 */ /* 0x000ea20000002400 */
[----:B-1----:R-:W-:Y:S01]  /*1dc0*/  FSEL R95, R35, -INF , P1 ;  /* 0xff800000235f7808 */ /* 0x002fe20000800000 */
[----:B------:R-:W-:Y:S01]  /*1dd0*/  FMUL.FTZ R79, R79, UR10 ;  /* 0x0000000a4f4f7c20 */ /* 0x000fe20008410000 */
[----:B------:R-:W-:Y:S01]  /*1de0*/  FMNMX.FTZ R4, R97, R4, !PT ;  /* 0x0000000461047209 */ /* 0x000fe20007810000 */
[----:B------:R-:W-:Y:S01]  /*1df0*/  FMUL.FTZ R82, R82, UR10 ;  /* 0x0000000a52527c20 */ /* 0x000fe20008410000 */
[----:B------:R-:W-:Y:S01]  /*1e00*/  ISETP.GT.AND P1, PT, R2, 0x19, PT ;  /* 0x000000190200780c */ /* 0x000fe20003f24270 */
[----:B------:R-:W-:Y:S01]  /*1e10*/  FMUL.FTZ R83, R83, UR10 ;  /* 0x0000000a53537c20 */ /* 0x000fe20008410000 */
[----:B0-----:R-:W-:Y:S01]  /*1e20*/  FSEL R93, R93, -INF , P2 ;  /* 0xff8000005d5d7808 */ /* 0x001fe20001000000 */
[----:B------:R-:W-:Y:S01]  /*1e30*/  MUFU.TANH R47, R47 ;  /* 0x0000002f002f7308 */ /* 0x000fe20000002400 */
[----:B------:R-:W-:Y:S01]  /*1e40*/  FMNMX.FTZ R4, R95, R4, !PT ;  /* 0x000000045f047209 */ /* 0x000fe20007810000 */
[----:B------:R-:W-:Y:S01]  /*1e50*/  FMUL.FTZ R86, R86, UR10 ;  /* 0x0000000a56567c20 */ /* 0x000fe20008410000 */
[----:B------:R-:W-:Y:S01]  /*1e60*/  ISETP.GT.AND P2, PT, R2, 0x20, PT ;  /* 0x000000200200780c */ /* 0x000fe20003f44270 */
[----:B------:R-:W-:Y:S01]  /*1e70*/  FMUL.FTZ R87, R87, UR10 ;  /* 0x0000000a57577c20 */ /* 0x000fe20008410000 */
[----:B------:R-:W-:Y:S01]  /*1e80*/  FSEL R91, R39, -INF , P1 ;  /* 0xff800000275b7808 */ /* 0x000fe20000800000 */
[----:B------:R-:W-:Y:S01]  /*1e90*/  FMUL.FTZ R30, R44, UR10 ;  /* 0x0000000a2c1e7c20 */ /* 0x000fe20008410000 */
[----:B------:R-:W-:Y:S01]  /*1ea0*/  FMNMX.FTZ R4, R93, R4, !PT ;  /* 0x000000045d047209 */ /* 0x000fe20007810000 */
[----:B------:R-:W0:Y:S01]  /*1eb0*/  MUFU.TANH R50, R50 ;  /* 0x0000003200327308 */ /* 0x000e220000002400 */
[----:B------:R-:W-:Y:S01]  /*1ec0*/  ISETP.GT.AND P1, PT, R2, 0x21, PT ;  /* 0x000000210200780c */ /* 0x000fe20003f24270 */
[----:B------:R-:W1:Y:S01]  /*1ed0*/  SHFL.IDX PT, R44, R14, RZ, 0x1c1f ;  /* 0x001c1fff0e2c7589 */ /* 0x000e6200000e0000 */
[----:B---3--:R-:W-:Y:S01]  /*1ee0*/  FSEL R89, R89, -INF , P2 ;  /* 0xff80000059597808 */ /* 0x008fe20001000000 */
[----:B------:R-:W-:Y:S01]  /*1ef0*/  ULDC UR6, c[0x0][0x988] ;  /* 0x0002620000067ab9 */ /* 0x000fe20000000800 */
[----:B------:R-:W-:Y:S01]  /*1f00*/  FMNMX.FTZ R4, R91, R4, !PT ;  /* 0x000000045b047209 */ /* 0x000fe20007810000 */
[----:B------:R-:W-:Y:S01]  /*1f10*/  FMUL.FTZ R42, R56, UR10 ;  /* 0x0000000a382a7c20 */ /* 0x000fe20008410000 */
[C---:B------:R-:W-:Y:S01]  /*1f20*/  ISETP.GT.AND P2, PT, R2.reuse, 0x28, PT ;  /* 0x000000280200780c */ /* 0x040fe20003f44270 */
[----:B------:R-:W-:Y:S01]  /*1f30*/  MUFU.TANH R51, R51 ;  /* 0x0000003300337308 */ /* 0x000fe20000002400 */
[----:B----4-:R-:W-:Y:S01]  /*1f40*/  FSEL R67, R43, -INF , P1 ;  /* 0xff8000002b437808 */ /* 0x010fe20000800000 */
[----:B------:R-:W-:Y:S01]  /*1f50*/  FMUL.FTZ R56, R65, UR10 ;  /* 0x0000000a41387c20 */ /* 0x000fe20008410000 */
[----:B------:R-:W-:Y:S01]  /*1f60*/  FMNMX.FTZ R4, R89, R4, !PT ;  /* 0x0000000459047209 */ /* 0x000fe20007810000 */
[----:B------:R-:W-:Y:S01]  /*1f70*/  FMUL.FTZ R65, R77, UR10 ;  /* 0x0000000a4d417c20 */ /* 0x000fe20008410000 */
[----:B------:R-:W-:Y:S01]  /*1f80*/  ISETP.GT.AND P1, PT, R2, 0x29, PT ;  /* 0x000000290200780c */ /* 0x000fe20003f24270 */
[----:B------:R-:W-:Y:S01]  /*1f90*/  FMUL.FTZ R34, R48, UR10 ;  /* 0x0000000a30227c20 */ /* 0x000fe20008410000 */
[----:B------:R-:W-:Y:S01]  /*1fa0*/  FMNMX.FTZ R4, R67, R4, !PT ;  /* 0x0000000443047209 */ /* 0x000fe20007810000 */
[----:B------:R-:W3:Y:S01]  /*1fb0*/  MUFU.TANH R53, R54 ;  /* 0x0000003600357308 */ /* 0x000ee20000002400 */
[----:B------:R-:W-:Y:S01]  /*1fc0*/  IADD3 R77, R26, -UR14, RZ ;  /* 0x8000000e1a4d7c10 */ /* 0x000fe2000fffe0ff */
[----:B------:R-:W-:Y:S01]  /*1fd0*/  FMUL.FTZ R38, R52, UR10 ;  /* 0x0000000a34267c20 */ /* 0x000fe20008410000 */
[----:B------:R-:W-:Y:S01]  /*1fe0*/  R2UR UR15, R0 ;  /* 0x00000000000f72ca */ /* 0x000fe200000e0000 */
[----:B------:R-:W-:Y:S01]  /*1ff0*/  @UP0 ULDC UR18, c[0x0][0x450] ;  /* 0x0001140000120ab9 */ /* 0x000fe20000000800 */
[----:B------:R-:W-:Y:S01]  /*2000*/  UIMAD UR11, UR47, UR11, -UR14 ;  /* 0x0000000b2f0b72a4 */ /* 0x000fe2000f8e0a0e */
[----:B------:R-:W-:Y:S01]  /*2010*/  CS2R R118, SRZ ;  /* 0x0000000000767805 */ /* 0x000fe2000001ff00 */
[----:B------:R-:W-:Y:S01]  /*2020*/  UIADD3 UR25, UR49, -0x2, URZ ;  /* 0xfffffffe31197890 */ /* 0x000fe2000fffe03f */
[----:B------:R2:W-:Y:S01]  /*2030*/  MUFU.TANH R6, R63 ;  /* 0x0000003f00067308 */ /* 0x0005e20000002400 */
[----:B------:R-:W-:-:S02]  /*2040*/  CS2R R116, SRZ ;  /* 0x0000000000747805 */ /* 0x000fc4000001ff00 */
[----:B-1----:R-:W-:Y:S02]  /*2050*/  VIADDMNMX R77, R44, R77, R20, PT ;  /* 0x0000004d2c4d7246 */ /* 0x002fe40003800114 */
[----:B------:R-:W-:Y:S02]  /*2060*/  CS2R R114, SRZ ;  /* 0x0000000000727805 */ /* 0x000fe4000001ff00 */
[----:B------:R-:W-:Y:S02]  /*2070*/  CS2R R112, SRZ ;  /* 0x0000000000707805 */ /* 0x000fe4000001ff00 */
[----:B------:R-:W-:Y:S01]  /*2080*/  ISETP.GT.AND P3, PT, R77, 0x8, PT ;  /* 0x000000084d00780c */ /* 0x000fe20003f64270 */
[----:B------:R-:W1:Y:S01]  /*2090*/  MUFU.TANH R5, R55 ;  /* 0x0000003700057308 */ /* 0x000e620000002400 */
[----:B--2---:R-:W-:Y:S02]  /*20a0*/  FSEL R63, R46, -INF , P2 ;  /* 0xff8000002e3f7808 */ /* 0x004fe40001000000 */
[----:B------:R-:W-:-:S02]  /*20b0*/  ISETP.GT.AND P2, PT, R2, 0x30, PT ;  /* 0x000000300200780c */ /* 0x000fc40003f44270 */
[----:B------:R-:W-:Y:S02]  /*20c0*/  FMNMX.FTZ R4, R63, R4, !PT ;  /* 0x000000043f047209 */ /* 0x000fe40007810000 */
[----:B0-----:R-:W-:Y:S01]  /*20d0*/  FSEL R57, R50, -INF , P2 ;  /* 0xff80000032397808 */ /* 0x001fe20001000000 */
[----:B------:R0:W-:Y:S01]  /*20e0*/  MUFU.TANH R45, R59 ;  /* 0x0000003b002d7308 */ /* 0x0001e20000002400 */
[----:B------:R-:W-:-:S04]  /*20f0*/  ISETP.GT.AND P2, PT, R2, 0x38, PT ;  /* 0x000000380200780c */ /* 0x000fc80003f44270 */
[----:B---3--:R-:W-:Y:S02]  /*2100*/  FSEL R53, R53, -INF , P2 ;  /* 0xff80000035357808 */ /* 0x008fe40001000000 */
[C---:B------:R-:W-:Y:S01]  /*2110*/  ISETP.GT.AND P2, PT, R2.reuse, 0x40, PT ;  /* 0x000000400200780c */ /* 0x040fe20003f44270 */
[----:B------:R2:W3:Y:S01]  /*2120*/  MUFU.TANH R49, R58 ;  /* 0x0000003a00317308 */ /* 0x0004e20000002400 */
[----:B0-----:R-:W-:Y:S02]  /*2130*/  FSEL R59, R47, -INF , P1 ;  /* 0xff8000002f3b7808 */ /* 0x001fe40000800000 */
[C---:B------:R-:W-:Y:S02]  /*2140*/  ISETP.GT.AND P1, PT, R2.reuse, 0x31, PT ;  /* 0x000000310200780c */ /* 0x040fe40003f24270 */
[----:B------:R-:W-:Y:S02]  /*2150*/  FMNMX.FTZ R4, R59, R4, !PT ;  /* 0x000000043b047209 */ /* 0x000fe40007810000 */
[----:B------:R-:W-:Y:S01]  /*2160*/  FSEL R55, R51, -INF , P1 ;  /* 0xff80000033377808 */ /* 0x000fe20000800000 */
[----:B------:R-:W0:Y:S01]  /*2170*/  MUFU.TANH R62, R62 ;  /* 0x0000003e003e7308 */ /* 0x000e220000002400 */
[----:B------:R-:W-:Y:S01]  /*2180*/  FMNMX.FTZ R4, R57, R4, !PT ;  /* 0x0000000439047209 */ /* 0x000fe20007810000 */
[----:B--2---:R-:W-:Y:S01]  /*2190*/  FMUL.FTZ R58, R69, UR10 ;  /* 0x0000000a453a7c20 */ /* 0x004fe20008410000 */
[----:B------:R-:W-:Y:S01]  /*21a0*/  ISETP.GT.AND P1, PT, R2, 0x39, PT ;  /* 0x000000390200780c */ /* 0x000fe20003f24270 */
[----:B------:R-:W-:Y:S01]  /*21b0*/  FMUL.FTZ R69, R80, UR10 ;  /* 0x0000000a50457c20 */ /* 0x000fe20008410000 */
[----:B------:R-:W-:-:S02]  /*21c0*/  FMNMX.FTZ R4, R55, R4, !PT ;  /* 0x0000000437047209 */ /* 0x000fc40007810000 */
[----:B-1----:R-:W-:Y:S01]  /*21d0*/  FSEL R51, R5, -INF , P1 ;  /* 0xff80000005337808 */ /* 0x002fe20000800000 */
[----:B------:R-:W1:Y:S01]  /*21e0*/  MUFU.TANH R41, R66 ;  /* 0x0000004200297308 */ /* 0x000e620000002400 */
[----:B------:R-:W-:Y:S02]  /*21f0*/  FMNMX.FTZ R4, R53, R4, !PT ;  /* 0x0000000435047209 */ /* 0x000fe40007810000 */
[C---:B------:R-:W-:Y:S02]  /*2200*/  ISETP.GT.AND P1, PT, R2.reuse, 0x41, PT ;  /* 0x000000410200780c */ /* 0x040fe40003f24270 */
[----:B---3--:R-:W-:Y:S02]  /*2210*/  FSEL R49, R49, -INF , P2 ;  /* 0xff80000031317808 */ /* 0x008fe40001000000 */
[----:B------:R-:W-:Y:S01]  /*2220*/  FMNMX.FTZ R4, R51, R4, !PT ;  /* 0x0000000433047209 */ /* 0x000fe20007810000 */
[----:B------:R-:W2:Y:S01]  /*2230*/  MUFU.TANH R3, R3 ;  /* 0x0000000300037308 */ /* 0x000ea20000002400 */
[----:B------:R-:W-:-:S02]  /*2240*/  ISETP.GT.AND P2, PT, R2, 0x48, PT ;  /* 0x000000480200780c */ /* 0x000fc40003f44270 */
[----:B------:R-:W-:Y:S02]  /*2250*/  FSEL R45, R45, -INF , P1 ;  /* 0xff8000002d2d7808 */ /* 0x000fe40000800000 */
[----:B------:R-:W-:Y:S02]  /*2260*/  FMNMX.FTZ R4, R49, R4, !PT ;  /* 0x0000000431047209 */ /* 0x000fe40007810000 */
[----:B------:R-:W-:Y:S01]  /*2270*/  ISETP.GT.AND P1, PT, R2, 0x49, PT ;  /* 0x000000490200780c */ /* 0x000fe20003f24270 */
[----:B------:R-:W3:Y:S01]  /*2280*/  MUFU.TANH R37, R70 ;  /* 0x0000004600257308 */ /* 0x000ee20000002400 */
[----:B0-----:R-:W-:Y:S01]  /*2290*/  FSEL R47, R62, -INF , P2 ;  /* 0xff8000003e2f7808 */ /* 0x001fe20001000000 */
[----:B------:R-:W-:Y:S01]  /*22a0*/  FMUL.FTZ R62, R73, UR10 ;  /* 0x0000000a493e7c20 */ /* 0x000fe20008410000 */
[----:B------:R-:W-:Y:S01]  /*22b0*/  FMNMX.FTZ R4, R45, R4, !PT ;  /* 0x000000042d047209 */ /* 0x000fe20007810000 */
[----:B------:R-:W-:Y:S01]  /*22c0*/  FMUL.FTZ R73, R84, UR10 ;  /* 0x0000000a54497c20 */ /* 0x000fe20008410000 */
[----:B------:R-:W-:-:S02]  /*22d0*/  ISETP.GT.AND P2, PT, R2, 0x50, PT ;  /* 0x000000500200780c */ /* 0x000fc40003f44270 */
[----:B------:R-:W-:Y:S01]  /*22e0*/  FSEL R43, R6, -INF , P1 ;  /* 0xff800000062b7808 */ /* 0x000fe20000800000 */
[----:B------:R0:W4:Y:S01]  /*22f0*/  MUFU.TANH R35, R71 ;  /* 0x0000004700237308 */ /* 0x0001220000002400 */
[----:B------:R-:W-:Y:S02]  /*2300*/  FMNMX.FTZ R4, R47, R4, !PT ;  /* 0x000000042f047209 */ /* 0x000fe40007810000 */
[C---:B------:R-:W-:Y:S02]  /*2310*/  ISETP.GT.AND P1, PT, R2.reuse, 0x51, PT ;  /* 0x000000510200780c */ /* 0x040fe40003f24270 */
[----:B-1----:R-:W-:Y:S02]  /*2320*/  FSEL R41, R41, -INF , P2 ;  /* 0xff80000029297808 */ /* 0x002fe40001000000 */
[----:B------:R-:W-:Y:S01]  /*2330*/  FMNMX.FTZ R4, R43, R4, !PT ;  /* 0x000000042b047209 */ /* 0x000fe20007810000 */
[----:B------:R1:W5:Y:S01]  /*2340*/  MUFU.TANH R33, R74 ;  /* 0x0000004a00217308 */ /* 0x0003620000002400 */
[----:B------:R-:W-:Y:S01]  /*2350*/  ISETP.GT.AND P2, PT, R2, 0x58, PT ;  /* 0x000000580200780c */ /* 0x000fe20003f44270 */
[----:B0-----:R-:W-:Y:S01]  /*2360*/  FMUL.FTZ R71, R81, UR10 ;  /* 0x0000000a51477c20 */ /* 0x001fe20008410000 */
[----:B--2---:R-:W-:-:S02]  /*2370*/  FSEL R39, R3, -INF , P1 ;  /* 0xff80000003277808 */ /* 0x004fc40000800000 */
[----:B------:R-:W-:Y:S02]  /*2380*/  FMNMX.FTZ R4, R41, R4, !PT ;  /* 0x0000000429047209 */ /* 0x000fe40007810000 */
[C---:B------:R-:W-:Y:S01]  /*2390*/  ISETP.GT.AND P1, PT, R2.reuse, 0x59, PT ;  /* 0x000000590200780c */ /* 0x040fe20003f24270 */
[----:B------:R-:W0:Y:S01]  /*23a0*/  MUFU.TANH R75, R75 ;  /* 0x0000004b004b7308 */ /* 0x000e220000002400 */
[----:B---3--:R-:W-:Y:S01]  /*23b0*/  FSEL R37, R37, -INF , P2 ;  /* 0xff80000025257808 */ /* 0x008fe20001000000 */
[----:B-1----:R-:W-:Y:S01]  /*23c0*/  FMUL.FTZ R74, R85, UR10 ;  /* 0x0000000a554a7c20 */ /* 0x002fe20008410000 */
[----:B------:R-:W-:Y:S02]  /*23d0*/  FMNMX.FTZ R4, R39, R4, !PT ;  /* 0x0000000427047209 */ /* 0x000fe40007810000 */
[----:B------:R-:W-:Y:S02]  /*23e0*/  ISETP.GT.AND P2, PT, R2, 0x60, PT ;  /* 0x000000600200780c */ /* 0x000fe40003f44270 */
[----:B----4-:R-:W-:Y:S01]  /*23f0*/  FSEL R35, R35, -INF , P1 ;  /* 0xff80000023237808 */ /* 0x010fe20000800000 */
[----:B------:R-:W1:Y:S01]  /*2400*/  MUFU.TANH R5, R78 ;  /* 0x0000004e00057308 */ /* 0x000e620000002400 */
[----:B------:R-:W-:-:S02]  /*2410*/  FMNMX.FTZ R4, R37, R4, !PT ;  /* 0x0000000425047209 */ /* 0x000fc40007810000 */
[C---:B------:R-:W-:Y:S02]  /*2420*/  ISETP.GT.AND P1, PT, R2.reuse, 0x61, PT ;  /* 0x000000610200780c */ /* 0x040fe40003f24270 */
[----:B-----5:R-:W-:Y:S02]  /*2430*/  FSEL R33, R33, -INF , P2 ;  /* 0xff80000021217808 */ /* 0x020fe40001000000 */
[----:B------:R-:W-:Y:S01]  /*2440*/  FMNMX.FTZ R4, R35, R4, !PT ;  /* 0x0000000423047209 */ /* 0x000fe20007810000 */
[----:B------:R2:W3:Y:S01]  /*2450*/  MUFU.TANH R12, R79 ;  /* 0x0000004f000c7308 */ /* 0x0004e20000002400 */
[----:B------:R-:W-:Y:S02]  /*2460*/  ISETP.GT.AND P2, PT, R2, 0x68, PT ;  /* 0x000000680200780c */ /* 0x000fe40003f44270 */
[----:B0-----:R-:W-:Y:S01]  /*2470*/  FSEL R3, R75, -INF , P1 ;  /* 0xff8000004b037808 */ /* 0x001fe20000800000 */
[----:B------:R-:W-:Y:S01]  /*2480*/  FMUL.FTZ R75, R60, UR10 ;  /* 0x0000000a3c4b7c20 */ /* 0x000fe20008410000 */
[----:B------:R-:W-:-:S02]  /*2490*/  FMNMX.FTZ R4, R33, R4, !PT ;  /* 0x0000000421047209 */ /* 0x000fc40007810000 */
[----:B------:R-:W-:Y:S01]  /*24a0*/  ISETP.GT.AND P1, PT, R2, 0x69, PT ;  /* 0x000000690200780c */ /* 0x000fe20003f24270 */
[----:B------:R0:W4:Y:S01]  /*24b0*/  MUFU.TANH R10, R82 ;  /* 0x00000052000a7308 */ /* 0x0001220000002400 */
[----:B-1----:R-:W-:Y:S01]  /*24c0*/  FSEL R5, R5, -INF , P2 ;  /* 0xff80000005057808 */ /* 0x002fe20001000000 */
[----:B--2---:R-:W-:Y:S01]  /*24d0*/  FMUL.FTZ R79, R61, UR10 ;  /* 0x0000000a3d4f7c20 */ /* 0x004fe20008410000 */
[----:B------:R-:W-:Y:S01]  /*24e0*/  FMNMX.FTZ R4, R3, R4, !PT ;  /* 0x0000000403047209 */ /* 0x000fe20007810000 */
[----:B------:R-:W-:Y:S01]  /*24f0*/  FMUL.FTZ R61, R68, UR10 ;  /* 0x0000000a443d7c20 */ /* 0x000fe20008410000 */
[----:B------:R-:W-:Y:S01]  /*2500*/  ISETP.GT.AND P2, PT, R2, 0x70, PT ;  /* 0x000000700200780c */ /* 0x000fe20003f44270 */
[----:B------:R-:W-:Y:S01]  /*2510*/  FMUL.FTZ R68, R76, UR10 ;  /* 0x0000000a4c447c20 */ /* 0x000fe20008410000 */
[----:B------:R-:W-:Y:S01]  /*2520*/  FMNMX.FTZ R15, R5, R4, !PT ;  /* 0x00000004050f7209 */ /* 0x000fe20007810000 */
[----:B------:R-:W1:Y:S01]  /*2530*/  MUFU.TANH R8, R83 ;  /* 0x0000005300087308 */ /* 0x000e620000002400 */
[----:B---3--:R-:W-:Y:S01]  /*2540*/  FSEL R12, R12, -INF , P1 ;  /* 0xff8000000c0c7808 */ /* 0x008fe20000800000 */
[----:B0-----:R-:W-:Y:S01]  /*2550*/  FMUL.FTZ R82, R64, UR10 ;  /* 0x0000000a40527c20 */ /* 0x001fe20008410000 */
[----:B------:R-:W-:Y:S01]  /*2560*/  ISETP.GT.AND P1, PT, R2, 0x71, PT ;  /* 0x000000710200780c */ /* 0x000fe20003f24270 */
[----:B------:R-:W-:Y:S01]  /*2570*/  FMUL.FTZ R64, R72, UR10 ;  /* 0x0000000a48407c20 */ /* 0x000fe20008410000 */
[----:B------:R-:W-:Y:S01]  /*2580*/  FMNMX.FTZ R15, R12, R15, !PT ;  /* 0x0000000f0c0f7209 */ /* 0x000fe20007810000 */
[----:B------:R-:W-:-:S02]  /*2590*/  UMOV UR10, UR40 ;  /* 0x00000028000a7c82 */ /* 0x000fc40008000000 */
[----:B------:R-:W0:Y:S01]  /*25a0*/  MUFU.TANH R86, R86 ;  /* 0x0000005600567308 */ /* 0x000e220000002400 */
[----:B----4-:R-:W-:Y:S02]  /*25b0*/  FSEL R10, R10, -INF , P2 ;  /* 0xff8000000a0a7808 */ /* 0x010fe40001000000 */
[----:B------:R-:W-:Y:S02]  /*25c0*/  ISETP.GT.AND P2, PT, R2, 0x78, PT ;  /* 0x000000780200780c */ /* 0x000fe40003f44270 */
[----:B------:R-:W-:-:S03]  /*25d0*/  FMNMX.FTZ R15, R10, R15, !PT ;  /* 0x0000000f0a0f7209 */ /* 0x000fc60007810000 */
[----:B------:R-:W2:Y:S01]  /*25e0*/  MUFU.TANH R87, R87 ;  /* 0x0000005700577308 */ /* 0x000ea20000002400 */
[----:B-1----:R-:W-:Y:S02]  /*25f0*/  FSEL R8, R8, -INF , P1 ;  /* 0xff80000008087808 */ /* 0x002fe40000800000 */
[----:B------:R-:W-:Y:S02]  /*2600*/  ISETP.GT.AND P1, PT, R2, 0x79, PT ;  /* 0x000000790200780c */ /* 0x000fe40003f24270 */
[----:B------:R-:W-:-:S03]  /*2610*/  FMNMX.FTZ R15, R8, R15, !PT ;  /* 0x0000000f080f7209 */ /* 0x000fc60007810000 */
[----:B------:R-:W-:Y:S01]  /*2620*/  MUFU.TANH R7, R7 ;  /* 0x0000000700077308 */ /* 0x000fe20000002400 */
[----:B0-----:R-:W-:Y:S02]  /*2630*/  FSEL R4, R86, -INF , P2 ;  /* 0xff80000056047808 */ /* 0x001fe40001000000 */
[----:B------:R-:W-:Y:S02]  /*2640*/  ISETP.GT.AND P2, PT, R77, 0x1, PT ;  /* 0x000000014d00780c */ /* 0x000fe40003f44270 */
[----:B------:R-:W-:-:S03]  /*2650*/  FMNMX.FTZ R15, R4, R15, !PT ;  /* 0x0000000f040f7209 */ /* 0x000fc60007810000 */
[----:B------:R-:W0:Y:S01]  /*2660*/  MUFU.TANH R9, R9 ;  /* 0x0000000900097308 */ /* 0x000e220000002400 */
[----:B--2---:R-:W-:-:S04]  /*2670*/  FSEL R2, R87, -INF , P1 ;  /* 0xff80000057027808 */ /* 0x004fc80000800000 */
[----:B------:R-:W-:-:S03]  /*2680*/  FMNMX.FTZ R15, R2, R15, !PT ;  /* 0x0000000f020f7209 */ /* 0x000fc60007810000 */
[----:B------:R-:W-:Y:S02]  /*2690*/  MUFU.TANH R13, R13 ;  /* 0x0000000d000d7308 */ /* 0x000fe40000002400 */
[----:B------:R-:W1:Y:S06]  /*26a0*/  SHFL.BFLY PT, R6, R15, 0x2, 0x1f ;  /* 0x0c401f000f067f89 */ /* 0x000e6c00000e0000 */
[----:B------:R-:W-:Y:S01]  /*26b0*/  MUFU.TANH R11, R11 ;  /* 0x0000000b000b7308 */ /* 0x000fe20000002400 */
[----:B0-----:R-:W-:Y:S02]  /*26c0*/  FSEL R9, R9, -INF , P2 ;  /* 0xff80000009097808 */ /* 0x001fe40001000000 */
[----:B------:R-:W-:-:S05]  /*26d0*/  ISETP.GT.AND P2, PT, R77, 0x10, PT ;  /* 0x000000104d00780c */ /* 0x000fca0003f44270 */
[----:B------:R-:W0:Y:S08]  /*26e0*/  MUFU.TANH R24, R24 ;  /* 0x0000001800187308 */ /* 0x000e300000002400 */
[----:B------:R-:W-:Y:S01]  /*26f0*/  MUFU.TANH R21, R21 ;  /* 0x0000001500157308 */ /* 0x000fe20000002400 */
[----:B-1----:R-:W-:-:S05]  /*2700*/  FMNMX.FTZ R46, R15, R6, !PT ;  /* 0x000000060f2e7209 */ /* 0x002fca0007810000 */
[----:B------:R-:W1:Y:S02]  /*2710*/  SHFL.BFLY PT, R15, R46, 0x1, 0x1f ;  /* 0x0c201f002e0f7f89 */ /* 0x000e6400000e0000 */
[----:B------:R-:W2:Y:S01]  /*2720*/  MUFU.TANH R25, R25 ;  /* 0x0000001900197308 */ /* 0x000ea20000002400 */
[----:B0-----:R-:W-:Y:S02]  /*2730*/  FSEL R50, R24, -INF , P2 ;  /* 0xff80000018327808 */ /* 0x001fe40001000000 */
[----:B------:R-:W-:-:S05]  /*2740*/  ISETP.GT.AND P2, PT, R77, 0x18, PT ;  /* 0x000000184d00780c */ /* 0x000fca0003f44270 */
[----:B------:R-:W0:Y:S08]  /*2750*/  MUFU.TANH R27, R27 ;  /* 0x0000001b001b7308 */ /* 0x000e300000002400 */
[----:B------:R-:W3:Y:S01]  /*2760*/  MUFU.TANH R29, R29 ;  /* 0x0000001d001d7308 */ /* 0x000ee20000002400 */
[----:B--2---:R-:W-:Y:S02]  /*2770*/  FSEL R54, R25, -INF , P2 ;  /* 0xff80000019367808 */ /* 0x004fe40001000000 */
[----:B------:R-:W-:-:S02]  /*2780*/  ISETP.GT.AND P2, PT, R77, 0x20, PT ;  /* 0x000000204d00780c */ /* 0x000fc40003f44270 */
[----:B-1----:R-:W-:Y:S01]  /*2790*/  FMNMX.FTZ R6, R46, R15, !PT ;  /* 0x0000000f2e067209 */ /* 0x002fe20007810000 */
[----:B------:R-:W-:Y:S02]  /*27a0*/  IMAD.U32 R15, RZ, RZ, UR6 ;  /* 0x00000006ff0f7e24 */ /* 0x000fe4000f8e00ff */
[----:B------:R-:W1:Y:S01]  /*27b0*/  MUFU.TANH R28, R28 ;  /* 0x0000001c001c7308 */ /* 0x000e620000002400 */
[----:B------:R-:W-:Y:S01]  /*27c0*/  @UP0 ULDC UR6, c[0x0][0x44c] ;  /* 0x0001130000060ab9 */ /* 0x000fe20000000800 */
[C---:B------:R-:W-:Y:S01]  /*27d0*/  FSETP.NEU.FTZ.AND P1, PT, R6.reuse, -INF , PT ;  /* 0xff8000000600780b */ /* 0x040fe20003f3d000 */
[-C--:B------:R-:W-:Y:S01]  /*27e0*/  FMUL.FTZ R46, R6, R15.reuse ;  /* 0x0000000f062e7220 */ /* 0x080fe20000410000 */
[----:B------:R-:W-:Y:S02]  /*27f0*/  UIMAD.WIDE.U32 UR6, UR40, UR6, URZ ;  /* 0x00000006280672a5 */ /* 0x000fe4000f8e003f */
[----:B------:R-:W-:Y:S02]  /*2800*/  UIADD3 UR6, UR15, 0x16840, URZ ;  /* 0x000168400f067890 */ /* 0x000fe4000fffe03f */
[----:B------:R-:W-:Y:S01]  /*2810*/  FSEL R14, R46, RZ, P1 ;  /* 0x000000ff2e0e7208 */ /* 0x000fe20000800000 */
[----:B------:R-:W2:Y:S01]  /*2820*/  MUFU.TANH R30, R30 ;  /* 0x0000001e001e7308 */ /* 0x000ea20000002400 */
[----:B------:R-:W-:Y:S01]  /*2830*/  ISETP.GT.AND P1, PT, R77, RZ, PT ;  /* 0x000000ff4d00720c */ /* 0x000fe20003f24270 */
[----:B------:R-:W-:Y:S01]  /*2840*/  @UP0 USHF.R.U32.HI UR10, URZ, UR18, UR7 ;  /* 0x000000123f0a0299 */ /* 0x000fe20008011607 */
[----:B------:R-:W-:Y:S01]  /*2850*/  FSEL R46, R13, -INF , P3 ;  /* 0xff8000000d2e7808 */ /* 0x000fe20001800000 */
[-CC-:B------:R-:W-:Y:S01]  /*2860*/  FFMA.FTZ R102, R3, R15.reuse, -R14.reuse ;  /* 0x0000000f03667223 */ /* 0x180fe2000001080e */
[----:B------:R-:W-:Y:S01]  /*2870*/  FSEL R44, R7, -INF , P1 ;  /* 0xff800000072c7808 */ /* 0x000fe20000800000 */
[--C-:B------:R-:W-:Y:S01]  /*2880*/  FFMA.FTZ R149, R105, R15, -R14.reuse ;  /* 0x0000000f69957223 */ /* 0x100fe2000001080e */
[----:B------:R-:W-:Y:S01]  /*2890*/  ISETP.GT.AND P1, PT, R77, 0x9, PT ;  /* 0x000000094d00780c */ /* 0x000fe20003f24270 */
[----:B------:R-:W4:Y:S01]  /*28a0*/  MUFU.TANH R31, R31 ;  /* 0x0000001f001f7308 */ /* 0x000f220000002400 */
[----:B------:R-:W-:Y:S01]  /*28b0*/  FMNMX.FTZ R7, R44, R9, !PT ;  /* 0x000000092c077209 */ /* 0x000fe20007810000 */
[-CC-:B------:R-:W-:Y:S01]  /*28c0*/  FFMA.FTZ R20, R103, R15.reuse, -R14.reuse ;  /* 0x0000000f67147223 */ /* 0x180fe2000001080e */
[----:B------:R-:W-:Y:S01]  /*28d0*/  FSEL R48, R11, -INF , P1 ;  /* 0xff8000000b307808 */ /* 0x000fe20000800000 */
[--C-:B------:R-:W-:Y:S01]  /*28e0*/  FFMA.FTZ R151, R101, R15, -R14.reuse ;  /* 0x0000000f65977223 */ /* 0x100fe2000001080e */
[----:B------:R-:W-:Y:S01]  /*28f0*/  FMNMX.FTZ R7, R46, R7, !PT ;  /* 0x000000072e077209 */ /* 0x000fe20007810000 */
[--C-:B------:R-:W-:Y:S01]  /*2900*/  FFMA.FTZ R127, R5, R15, -R14.reuse ;  /* 0x0000000f057f7223 */ /* 0x100fe2000001080e */
[----:B------:R-:W-:Y:S01]  /*2910*/  ISETP.GT.AND P1, PT, R77, 0x11, PT ;  /* 0x000000114d00780c */ /* 0x000fe20003f24270 */
[----:B------:R-:W5:Y:S01]  /*2920*/  MUFU.TANH R34, R34 ;  /* 0x0000002200227308 */ /* 0x000f620000002400 */
        /* <DEDUP_REMOVED lines=10> */
[----:B0-----:R-:W-:Y:S01]  /*29d0*/  FSEL R60, R27, -INF , P1 ;  /* 0xff8000001b3c7808 */ /* 0x001fe20000800000 */
[--C-:B------:R-:W-:Y:S01]  /*29e0*/  FFMA.FTZ R123, R4, R15, -R14.reuse ;  /* 0x0000000f047b7223 */ /* 0x100fe2000001080e */
[----:B------:R-:W-:Y:S01]  /*29f0*/  FMNMX.FTZ R7, R54, R7, !PT ;  /* 0x0000000736077209 */ /* 0x000fe20007810000 */
[-CC-:B------:R-:W-:Y:S01]  /*2a00*/  FFMA.FTZ R121, R10, R15.reuse, -R14.reuse ;  /* 0x0000000f0a797223 */ /* 0x180fe2000001080e */
[----:B------:R-:W-:Y:S01]  /*2a10*/  ISETP.GT.AND P1, PT, R77, 0x21, PT ;  /* 0x000000214d00780c */ /* 0x000fe20003f24270 */
[----:B------:R-:W0:Y:S01]  /*2a20*/  MUFU.TANH R38, R38 ;  /* 0x0000002600267308 */ /* 0x000e220000002400 */
[----:B---3--:R-:W-:Y:S01]  /*2a30*/  FSEL R66, R29, -INF , P2 ;  /* 0xff8000001d427808 */ /* 0x008fe20001000000 */
[--C-:B------:R-:W-:Y:S01]  /*2a40*/  FFMA.FTZ R100, R35, R15, -R14.reuse ;  /* 0x0000000f23647223 */ /* 0x100fe2000001080e */
[----:B------:R-:W-:Y:S01]  /*2a50*/  FMNMX.FTZ R7, R60, R7, !PT ;  /* 0x000000073c077209 */ /* 0x000fe20007810000 */
[-CC-:B------:R-:W-:Y:S01]  /*2a60*/  FFMA.FTZ R141, R89, R15.reuse, -R14.reuse ;  /* 0x0000000f598d7223 */ /* 0x180fe2000001080e */
[----:B------:R-:W-:Y:S01]  /*2a70*/  ISETP.GT.AND P2, PT, R77, 0x28, PT ;  /* 0x000000284d00780c */ /* 0x000fe20003f44270 */
[--C-:B------:R-:W-:Y:S01]  /*2a80*/  FFMA.FTZ R131, R37, R15, -R14.reuse ;  /* 0x0000000f25837223 */ /* 0x100fe2000001080e */
[----:B-1----:R-:W-:Y:S01]  /*2a90*/  FSEL R70, R28, -INF , P1 ;  /* 0xff8000001c467808 */ /* 0x002fe20000800000 */
[----:B------:R-:W1:Y:S01]  /*2aa0*/  MUFU.TANH R36, R36 ;  /* 0x0000002400247308 */ /* 0x000e620000002400 */
[----:B------:R-:W-:Y:S01]  /*2ab0*/  FMNMX.FTZ R7, R66, R7, !PT ;  /* 0x0000000742077209 */ /* 0x000fe20007810000 */
[-CC-:B------:R-:W-:Y:S01]  /*2ac0*/  FFMA.FTZ R28, R95, R15.reuse, -R14.reuse ;  /* 0x0000000f5f1c7223 */ /* 0x180fe2000001080e */
[----:B------:R-:W-:Y:S01]  /*2ad0*/  ISETP.GT.AND P1, PT, R77, 0x29, PT ;  /* 0x000000294d00780c */ /* 0x000fe20003f24270 */
[-CC-:B------:R-:W-:Y:S01]  /*2ae0*/  FFMA.FTZ R143, R63, R15.reuse, -R14.reuse ;  /* 0x0000000f3f8f7223 */ /* 0x180fe2000001080e */
[----:B--2---:R-:W-:Y:S01]  /*2af0*/  FSEL R72, R30, -INF , P2 ;  /* 0xff8000001e487808 */ /* 0x004fe20001000000 */
[--C-:B------:R-:W-:Y:S01]  /*2b00*/  FFMA.FTZ R30, R91, R15, -R14.reuse ;  /* 0x0000000f5b1e7223 */ /* 0x100fe2000001080e */
[----:B------:R-:W-:Y:S01]  /*2b10*/  FMNMX.FTZ R7, R70, R7, !PT ;  /* 0x0000000746077209 */ /* 0x000fe20007810000 */
[----:B------:R-:W2:Y:S01]  /*2b20*/  MUFU.TANH R42, R42 ;  /* 0x0000002a002a7308 */ /* 0x000ea20000002400 */
[----:B------:R-:W-:Y:S01]  /*2b30*/  ISETP.GT.AND P2, PT, R77, 0x30, PT ;  /* 0x000000304d00780c */ /* 0x000fe20003f44270 */
[-CC-:B------:R-:W-:Y:S01]  /*2b40*/  FFMA.FTZ R137, R57, R15.reuse, -R14.reuse ;  /* 0x0000000f39897223 */ /* 0x180fe2000001080e */
[----:B----4-:R-:W-:Y:S01]  /*2b50*/  FSEL R76, R31, -INF , P1 ;  /* 0xff8000001f4c7808 */ /* 0x010fe20000800000 */
[--C-:B------:R-:W-:Y:S01]  /*2b60*/  FFMA.FTZ R139, R53, R15, -R14.reuse ;  /* 0x0000000f358b7223 */ /* 0x100fe2000001080e */
[----:B------:R-:W-:Y:S01]  /*2b70*/  FMNMX.FTZ R7, R72, R7, !PT ;  /* 0x0000000748077209 */ /* 0x000fe20007810000 */
[-CC-:B------:R-:W-:Y:S01]  /*2b80*/  FFMA.FTZ R133, R49, R15.reuse, -R14.reuse ;  /* 0x0000000f31857223 */ /* 0x180fe2000001080e */
[----:B------:R-:W-:Y:S01]  /*2b90*/  ISETP.GT.AND P1, PT, R77, 0x31, PT ;  /* 0x000000314d00780c */ /* 0x000fe20003f24270 */
[----:B------:R-:W3:Y:S01]  /*2ba0*/  MUFU.TANH R40, R40 ;  /* 0x0000002800287308 */ /* 0x000ee20000002400 */
[----:B-----5:R-:W-:Y:S01]  /*2bb0*/  FSEL R34, R34, -INF , P2 ;  /* 0xff80000022227808 */ /* 0x020fe20001000000 */
[--C-:B------:R-:W-:Y:S01]  /*2bc0*/  FFMA.FTZ R135, R47, R15, -R14.reuse ;  /* 0x0000000f2f877223 */ /* 0x100fe2000001080e */
[----:B------:R-:W-:Y:S01]  /*2bd0*/  FMNMX.FTZ R7, R76, R7, !PT ;  /* 0x000000074c077209 */ /* 0x000fe20007810000 */
[-CC-:B------:R-:W-:Y:S01]  /*2be0*/  FFMA.FTZ R92, R43, R15.reuse, -R14.reuse ;  /* 0x0000000f2b5c7223 */ /* 0x180fe2000001080e */
[----:B------:R-:W-:Y:S01]  /*2bf0*/  ISETP.GT.AND P2, PT, R77, 0x38, PT ;  /* 0x000000384d00780c */ /* 0x000fe20003f44270 */
[--C-:B------:R-:W-:Y:S01]  /*2c00*/  FFMA.FTZ R94, R39, R15, -R14.reuse ;  /* 0x0000000f275e7223 */ /* 0x100fe2000001080e */
[----:B------:R-:W-:Y:S01]  /*2c10*/  FSEL R78, R32, -INF , P1 ;  /* 0xff800000204e7808 */ /* 0x000fe20000800000 */
[----:B------:R-:W4:Y:S01]  /*2c20*/  MUFU.TANH R75, R75 ;  /* 0x0000004b004b7308 */ /* 0x000f220000002400 */
[----:B------:R-:W-:Y:S01]  /*2c30*/  FMNMX.FTZ R7, R34, R7, !PT ;  /* 0x0000000722077209 */ /* 0x000fe20007810000 */
[-CC-:B------:R-:W-:Y:S01]  /*2c40*/  FFMA.FTZ R32, R67, R15.reuse, -R14.reuse ;  /* 0x0000000f43207223 */ /* 0x180fe2000001080e */
[----:B------:R-:W-:Y:S01]  /*2c50*/  ISETP.GT.AND P1, PT, R77, 0x39, PT ;  /* 0x000000394d00780c */ /* 0x000fe20003f24270 */
[--C-:B------:R-:W-:Y:S01]  /*2c60*/  FFMA.FTZ R129, R41, R15, -R14.reuse ;  /* 0x0000000f29817223 */ /* 0x100fe2000001080e */
[----:B0-----:R-:W-:Y:S01]  /*2c70*/  FSEL R38, R38, -INF , P2 ;  /* 0xff80000026267808 */ /* 0x001fe20001000000 */
[----:B------:R-:W-:Y:S01]  /*2c80*/  UIADD3 UR11, UR11, UR10, URZ ;  /* 0x0000000a0b0b7290 */ /* 0x000fe2000fffe03f */
[----:B------:R-:W-:Y:S01]  /*2c90*/  FMNMX.FTZ R7, R78, R7, !PT ;  /* 0x000000074e077209 */ /* 0x000fe20007810000 */
[----:B------:R-:W0:Y:S01]  /*2ca0*/  MUFU.TANH R79, R79 ;  /* 0x0000004f004f7308 */ /* 0x000e220000002400 */
[C---:B------:R-:W-:Y:S01]  /*2cb0*/  ISETP.GT.AND P2, PT, R77.reuse, 0x40, PT ;  /* 0x000000404d00780c */ /* 0x040fe20003f44270 */
[----:B------:R-:W-:Y:S01]  /*2cc0*/  USHF.R.S32.HI UR7, URZ, 0x1f, UR11 ;  /* 0x0000001f3f077899 */ /* 0x000fe2000801140b */
[----:B-1----:R-:W-:Y:S01]  /*2cd0*/  FSEL R36, R36, -INF , P1 ;  /* 0xff80000024247808 */ /* 0x002fe20000800000 */
[--C-:B------:R-:W-:Y:S01]  /*2ce0*/  FFMA.FTZ R12, R12, R15, -R14.reuse ;  /* 0x0000000f0c0c7223 */ /* 0x100fe2000001080e */
[----:B------:R-:W-:Y:S01]  /*2cf0*/  FMNMX.FTZ R7, R38, R7, !PT ;  /* 0x0000000726077209 */ /* 0x000fe20007810000 */
[----:B------:R-:W-:Y:S01]  /*2d00*/  ULEA.HI UR7, UR7, UR11, URZ, 0x7 ;  /* 0x0000000b07077291 */ /* 0x000fe2000f8f383f */
[C---:B------:R-:W-:Y:S01]  /*2d10*/  ISETP.GT.AND P1, PT, R77.reuse, 0x41, PT ;  /* 0x000000414d00780c */ /* 0x040fe20003f24270 */
[----:B------:R-:W1:Y:S01]  /*2d20*/  MUFU.TANH R82, R82 ;  /* 0x0000005200527308 */ /* 0x000e620000002400 */
[----:B--2---:R-:W-:Y:S01]  /*2d30*/  FSEL R42, R42, -INF , P2 ;  /* 0xff8000002a2a7808 */ /* 0x004fe20001000000 */
[----:B------:R-:W-:Y:S01]  /*2d40*/  USHF.R.S32.HI UR7, URZ, 0x7, UR7 ;  /* 0x000000073f077899 */ /* 0x000fe20008011407 */
[----:B------:R-:W-:Y:S01]  /*2d50*/  FMNMX.FTZ R7, R36, R7, !PT ;  /* 0x0000000724077209 */ /* 0x000fe20007810000 */
[--C-:B------:R-:W-:Y:S01]  /*2d60*/  FFMA.FTZ R8, R8, R15, -R14.reuse ;  /* 0x0000000f08087223 */ /* 0x100fe2000001080e */
[C---:B------:R-:W-:Y:S01]  /*2d70*/  ISETP.GT.AND P2, PT, R77.reuse, 0x48, PT ;  /* 0x000000484d00780c */ /* 0x040fe20003f44270 */
[----:B------:R-:W-:Y:S01]  /*2d80*/  UISETP.LT.AND UP0, UPT, URZ, UR7, UPT ;  /* 0x000000073f00728c */ /* 0x000fe2000bf01270 */
[----:B---3--:R-:W-:Y:S01]  /*2d90*/  FSEL R40, R40, -INF , P1 ;  /* 0xff80000028287808 */ /* 0x008fe20000800000 */
[----:B------:R-:W2:Y:S01]  /*2da0*/  MUFU.TANH R56, R56 ;  /* 0x0000003800387308 */ /* 0x000ea20000002400 */
[----:B------:R-:W-:Y:S01]  /*2db0*/  FMNMX.FTZ R7, R42, R7, !PT ;  /* 0x000000072a077209 */ /* 0x000fe20007810000 */
[----:B------:R-:W-:Y:S01]  /*2dc0*/  USEL UR23, URZ, UR7, !UP0 ;  /* 0x000000073f177287 */ /* 0x000fe2000c000000 */
[----:B------:R-:W-:Y:S01]  /*2dd0*/  ISETP.GT.AND P1, PT, R77, 0x49, PT ;  /* 0x000000494d00780c */ /* 0x000fe20003f24270 */
[----:B------:R-:W-:Y:S01]  /*2de0*/  FFMA.FTZ R2, R2, R15, -R14 ;  /* 0x0000000f02027223 */ /* 0x000fe2000001080e */
[----:B----4-:R-:W-:Y:S01]  /*2df0*/  FSEL R80, R75, -INF , P2 ;  /* 0xff8000004b507808 */ /* 0x010fe20001000000 */
[----:B------:R-:W-:Y:S01]  /*2e00*/  UISETP.GE.AND UP0, UPT, UR25, UR23, UPT ;  /* 0x000000171900728c */ /* 0x000fe2000bf06270 */
[----:B------:R-:W-:Y:S01]  /*2e10*/  FMNMX.FTZ R7, R40, R7, !PT ;  /* 0x0000000728077209 */ /* 0x000fe20007810000 */
[----:B------:R-:W3:Y:S01]  /*2e20*/  MUFU.TANH R61, R61 ;  /* 0x0000003d003d7308 */ /* 0x000ee20000002400 */
[----:B------:R-:W-:Y:S01]  /*2e30*/  ISETP.GT.AND P2, PT, R77, 0x50, PT ;  /* 0x000000504d00780c */ /* 0x000fe20003f44270 */
[----:B------:R-:W-:Y:S01]  /*2e40*/  UPRMT UR6, UR43, 0x654, UR6 ;  /* 0x000006542b067896 */ /* 0x000fe20008000006 */
[----:B0-----:R-:W-:-:S02]  /*2e50*/  FSEL R84, R79, -INF , P1 ;  /* 0xff8000004f547808 */ /* 0x001fc40000800000 */
[----:B------:R-:W-:Y:S02]  /*2e60*/  FMNMX.FTZ R7, R80, R7, !PT ;  /* 0x0000000750077209 */ /* 0x000fe40007810000 */
[C---:B------:R-:W-:Y:S01]  /*2e70*/  ISETP.GT.AND P1, PT, R77.reuse, 0x51, PT ;  /* 0x000000514d00780c */ /* 0x040fe20003f24270 */
[----:B------:R-:W0:Y:S01]  /*2e80*/  MUFU.TANH R58, R58 ;  /* 0x0000003a003a7308 */ /* 0x000e220000002400 */
[----:B-1----:R-:W-:Y:S02]  /*2e90*/  FSEL R86, R82, -INF , P2 ;  /* 0xff80000052567808 */ /* 0x002fe40001000000 */
[----:B------:R-:W-:Y:S01]  /*2ea0*/  FMNMX.FTZ R7, R84, R7, !PT ;  /* 0x0000000754077209 */ /* 0x000fe20007810000 */
[----:B------:R-:W-:Y:S01]  /*2eb0*/  SYNCS.ARRIVE.TRANS64.RED.A1T0 RZ, [UR6], RZ ;  /* 0x000000ffffff79a7 */ /* 0x000fe20008100406 */
[----:B------:R-:W-:Y:S02]  /*2ec0*/  ISETP.GT.AND P2, PT, R77, 0x58, PT ;  /* 0x000000584d00780c */ /* 0x000fe40003f44270 */
[----:B--2---:R-:W-:Y:S01]  /*2ed0*/  FSEL R82, R56, -INF , P1 ;  /* 0xff80000038527808 */ /* 0x004fe20000800000 */
[----:B------:R-:W1:Y:S01]  /*2ee0*/  MUFU.TANH R64, R64 ;  /* 0x0000004000407308 */ /* 0x000e620000002400 */
[----:B------:R-:W-:Y:S01]  /*2ef0*/  FMNMX.FTZ R7, R86, R7, !PT ;  /* 0x0000000756077209 */ /* 0x000fe20007810000 */
[----:B------:R-:W-:Y:S01]  /*2f00*/  FFMA.FTZ R56, R59, R15, -R14 ;  /* 0x0000000f3b387223 */ /* 0x000fe2000001080e */
[----:B------:R-:W-:-:S02]  /*2f10*/  ISETP.GT.AND P1, PT, R77, 0x59, PT ;  /* 0x000000594d00780c */ /* 0x000fc40003f24270 */
[----:B---3--:R-:W-:Y:S02]  /*2f20*/  FSEL R88, R61, -INF , P2 ;  /* 0xff8000003d587808 */ /* 0x008fe40001000000 */
[----:B------:R-:W-:Y:S01]  /*2f30*/  FMNMX.FTZ R7, R82, R7, !PT ;  /* 0x0000000752077209 */ /* 0x000fe20007810000 */
[----:B------:R-:W2:Y:S01]  /*2f40*/  MUFU.TANH R62, R62 ;  /* 0x0000003e003e7308 */ /* 0x000ea20000002400 */
[C---:B------:R-:W-:Y:S02]  /*2f50*/  ISETP.GT.AND P2, PT, R77.reuse, 0x60, PT ;  /* 0x000000604d00780c */ /* 0x040fe40003f44270 */
[----:B0-----:R-:W-:Y:S02]  /*2f60*/  FSEL R58, R58, -INF , P1 ;  /* 0xff8000003a3a7808 */ /* 0x001fe40000800000 */
[----:B------:R-:W-:Y:S02]  /*2f70*/  FMNMX.FTZ R7, R88, R7, !PT ;  /* 0x0000000758077209 */ /* 0x000fe40007810000 */
[----:B------:R-:W-:Y:S01]  /*2f80*/  ISETP.GT.AND P1, PT, R77, 0x61, PT ;  /* 0x000000614d00780c */ /* 0x000fe20003f24270 */
[----:B------:R-:W0:Y:S01]  /*2f90*/  MUFU.TANH R68, R68 ;  /* 0x0000004400447308 */ /* 0x000e220000002400 */
[----:B-1----:R-:W-:-:S02]  /*2fa0*/  FSEL R64, R64, -INF , P2 ;  /* 0xff80000040407808 */ /* 0x002fc40001000000 */
[----:B------:R-:W-:Y:S02]  /*2fb0*/  FMNMX.FTZ R7, R58, R7, !PT ;  /* 0x000000073a077209 */ /* 0x000fe40007810000 */
[----:B------:R-:W-:Y:S02]  /*2fc0*/  ISETP.GT.AND P2, PT, R77, 0x68, PT ;  /* 0x000000684d00780c */ /* 0x000fe40003f44270 */
[----:B------:R-:W-:Y:S01]  /*2fd0*/  FMNMX.FTZ R7, R64, R7, !PT ;  /* 0x0000000740077209 */ /* 0x000fe20007810000 */
[----:B------:R-:W1:Y:S01]  /*2fe0*/  MUFU.TANH R65, R65 ;  /* 0x0000004100417308 */ /* 0x000e620000002400 */
[----:B--2---:R-:W-:Y:S01]  /*2ff0*/  FSEL R90, R62, -INF , P1 ;  /* 0xff8000003e5a7808 */ /* 0x004fe20000800000 */
[----:B------:R-:W-:Y:S01]  /*3000*/  FFMA.FTZ R62, R55, R15, -R14 ;  /* 0x0000000f373e7223 */ /* 0x000fe2000001080e */
[----:B------:R-:W-:Y:S02]  /*3010*/  ISETP.GT.AND P1, PT, R77, 0x69, PT ;  /* 0x000000694d00780c */ /* 0x000fe40003f24270 */
[----:B------:R-:W-:-:S03]  /*3020*/  FMNMX.FTZ R7, R90, R7, !PT ;  /* 0x000000075a077209 */ /* 0x000fc60007810000 */
[----:B------:R-:W2:Y:S01]  /*3030*/  MUFU.TANH R69, R69 ;  /* 0x0000004500457308 */ /* 0x000ea20000002400 */
[----:B0-----:R-:W-:Y:S01]  /*3040*/  FSEL R96, R68, -INF , P2 ;  /* 0xff80000044607808 */ /* 0x001fe20001000000 */
[----:B------:R-:W-:Y:S01]  /*3050*/  FFMA.FTZ R68, R51, R15, -R14 ;  /* 0x0000000f33447223 */ /* 0x000fe2000001080e */
[----:B------:R-:W-:Y:S02]  /*3060*/  ISETP.GT.AND P2, PT, R77, 0x70, PT ;  /* 0x000000704d00780c */ /* 0x000fe40003f44270 */
[----:B------:R-:W-:-:S03]  /*3070*/  FMNMX.FTZ R7, R96, R7, !PT ;  /* 0x0000000760077209 */ /* 0x000fc60007810000 */
[----:B------:R-:W0:Y:S01]  /*3080*/  MUFU.TANH R71, R71 ;  /* 0x0000004700477308 */ /* 0x000e220000002400 */
[----:B-1----:R-:W-:Y:S02]  /*3090*/  FSEL R98, R65, -INF , P1 ;  /* 0xff80000041627808 */ /* 0x002fe40000800000 */
[----:B------:R-:W-:Y:S02]  /*30a0*/  ISETP.GT.AND P1, PT, R77, 0x71, PT ;  /* 0x000000714d00780c */ /* 0x000fe40003f24270 */
[----:B------:R-:W-:-:S03]  /*30b0*/  FMNMX.FTZ R7, R98, R7, !PT ;  /* 0x0000000762077209 */ /* 0x000fc60007810000 */
[----:B------:R-:W1:Y:S01]  /*30c0*/  MUFU.TANH R73, R73 ;  /* 0x0000004900497308 */ /* 0x000e620000002400 */
[----:B--2---:R-:W-:Y:S02]  /*30d0*/  FSEL R104, R69, -INF , P2 ;  /* 0xff80000045687808 */ /* 0x004fe40001000000 */
[----:B------:R-:W-:Y:S02]  /*30e0*/  ISETP.GT.AND P2, PT, R77, 0x78, PT ;  /* 0x000000784d00780c */ /* 0x000fe40003f44270 */
[----:B------:R-:W-:-:S03]  /*30f0*/  FMNMX.FTZ R7, R104, R7, !PT ;  /* 0x0000000768077209 */ /* 0x000fc60007810000 */
[----:B------:R-:W2:Y:S01]  /*3100*/  MUFU.TANH R74, R74 ;  /* 0x0000004a004a7308 */ /* 0x000ea20000002400 */
[----:B0-----:R-:W-:Y:S02]  /*3110*/  FSEL R106, R71, -INF , P1 ;  /* 0xff800000476a7808 */ /* 0x001fe40000800000 */
[----:B------:R-:W-:Y:S02]  /*3120*/  ISETP.GT.AND P1, PT, R77, 0x79, PT ;  /* 0x000000794d00780c */ /* 0x000fe40003f24270 */
[----:B------:R-:W-:-:S03]  /*3130*/  FMNMX.FTZ R7, R106, R7, !PT ;  /* 0x000000076a077209 */ /* 0x000fc60007810000 */
[----:B------:R-:W-:Y:S01]  /*3140*/  MUFU.EX2 R149, R149 ;  /* 0x0000009500957308 */ /* 0x000fe20000000800 */
[----:B-1----:R-:W-:-:S04]  /*3150*/  FSEL R108, R73, -INF , P2 ;  /* 0xff800000496c7808 */ /* 0x002fc80001000000 */
[----:B------:R-:W-:-:S03]  /*3160*/  FMNMX.FTZ R7, R108, R7, !PT ;  /* 0x000000076c077209 */ /* 0x000fc60007810000 */
[----:B------:R-:W0:Y:S01]  /*3170*/  MUFU.EX2 R20, R20 ;  /* 0x0000001400147308 */ /* 0x000e220000000800 */
[----:B--2---:R-:W-:Y:S01]  /*3180*/  FSEL R110, R74, -INF , P1 ;  /* 0xff8000004a6e7808 */ /* 0x004fe20000800000 */
[----:B------:R-:W-:-:S03]  /*3190*/  FFMA.FTZ R74, R45, R15, -R14 ;  /* 0x0000000f2d4a7223 */ /* 0x000fc6000001080e */
[----:B------:R-:W-:-:S03]  /*31a0*/  FMNMX.FTZ R7, R110, R7, !PT ;  /* 0x000000076e077209 */ /* 0x000fc60007810000 */
[----:B------:R-:W-:Y:S02]  /*31b0*/  MUFU.EX2 R151, R151 ;  /* 0x0000009700977308 */ /* 0x000fe40000000800 */
[----:B------:R-:W1:Y:S06]  /*31c0*/  SHFL.BFLY PT, R24, R7, 0x2, 0x1f ;  /* 0x0c401f0007187f89 */ /* 0x000e6c00000e0000 */
[----:B------:R-:W-:Y:S01]  /*31d0*/  MUFU.EX2 R26, R26 ;  /* 0x0000001a001a7308 */ /* 0x000fe20000000800 */
[----:B0-----:R-:W-:Y:S01]  /*31e0*/  FADD.FTZ R4, R149, R20 ;  /* 0x0000001495047221 */ /* 0x001fe20000010000 */
[----:B------:R-:W-:-:S06]  /*31f0*/  F2FP.BF16.F32.PACK_AB R149, R20, R149 ;  /* 0x000000951495723e */ /* 0x000fcc00000010ff */
[----:B------:R-:W-:Y:S08]  /*3200*/  MUFU.EX2 R145, R145 ;  /* 0x0000009100917308 */ /* 0x000ff00000000800 */
[----:B------:R-:W-:Y:S01]  /*3210*/  MUFU.EX2 R28, R28 ;  /* 0x0000001c001c7308 */ /* 0x000fe20000000800 */
[----:B-1----:R-:W-:-:S05]  /*3220*/  FMNMX.FTZ R11, R7, R24, !PT ;  /* 0x00000018070b7209 */ /* 0x002fca0007810000 */
[----:B------:R-:W0:Y:S02]  /*3230*/  SHFL.BFLY PT, R24, R11, 0x1, 0x1f ;  /* 0x0c201f000b187f89 */ /* 0x000e2400000e0000 */
[----:B------:R-:W-:Y:S08]  /*3240*/  MUFU.EX2 R147, R147 ;  /* 0x0000009300937308 */ /* 0x000ff00000000800 */
[----:B------:R-:W-:Y:S08]  /*3250*/  MUFU.EX2 R30, R30 ;  /* 0x0000001e001e7308 */ /* 0x000ff00000000800 */
[----:B------:R-:W-:Y:S01]  /*3260*/  MUFU.EX2 R141, R141 ;  /* 0x0000008d008d7308 */ /* 0x000fe20000000800 */
        /* <DEDUP_REMOVED lines=10> */
[-CC-:B------:R-:W-:Y:S01]  /*3310*/  FFMA.FTZ R5, R48, R15.reuse, -R7.reuse ;  /* 0x0000000f30057223 */ /* 0x180fe20000010807 */
        /* <DEDUP_REMOVED lines=9> */
[-CC-:B------:R-:W-:Y:S01]  /*33b0*/  FFMA.FTZ R136, R34, R15.reuse, -R7.reuse ;  /* 0x0000000f22887223 */ /* 0x180fe20000010807 */
        /* <DEDUP_REMOVED lines=15> */
[-C--:B------:R-:W-:Y:S01]  /*34b0*/  FFMA.FTZ R98, R98, R15.reuse, -R7 ;  /* 0x0000000f62627223 */ /* 0x080fe20000010807 */
[----:B------:R-:W2:Y:S01]  /*34c0*/  MUFU.EX2 R5, R5 ;  /* 0x0000000500057308 */ /* 0x000ea20000000800 */
[----:B0-----:R-:W-:Y:S01]  /*34d0*/  FADD.FTZ R33, R148, R3 ;  /* 0x0000000394217221 */ /* 0x001fe20000010000 */
[-CC-:B------:R-:W-:Y:S01]  /*34e0*/  FFMA.FTZ R104, R104, R15.reuse, -R7.reuse ;  /* 0x0000000f68687223 */ /* 0x180fe20000010807 */
[-CC-:B------:R-:W-:Y:S01]  /*34f0*/  FFMA.FTZ R106, R106, R15.reuse, -R7.reuse ;  /* 0x0000000f6a6a7223 */ /* 0x180fe20000010807 */
[-CC-:B------:R-:W-:Y:S01]  /*3500*/  FFMA.FTZ R108, R108, R15.reuse, -R7.reuse ;  /* 0x0000000f6c6c7223 */ /* 0x180fe20000010807 */
[----:B------:R-:W-:Y:S01]  /*3510*/  FFMA.FTZ R110, R110, R15, -R7 ;  /* 0x0000000f6e6e7223 */ /* 0x000fe20000010807 */
[----:B------:R-:W-:-:S02]  /*3520*/  F2FP.BF16.F32.PACK_AB R148, R3, R148 ;  /* 0x000000940394723e */ /* 0x000fc400000010ff */
[----:B------:R-:W0:Y:S01]  /*3530*/  MUFU.EX2 R144, R144 ;  /* 0x0000009000907308 */ /* 0x000e220000000800 */
[----:B-1----:R-:W-:Y:S01]  /*3540*/  FADD.FTZ R10, R150, R33 ;  /* 0x00000021960a7221 */ /* 0x002fe20000010000 */
[----:B------:R-:W-:Y:S01]  /*3550*/  FADD.FTZ R33, R151, R4 ;  /* 0x0000000497217221 */ /* 0x000fe20000010000 */
[----:B------:R-:W-:-:S03]  /*3560*/  F2FP.BF16.F32.PACK_AB R151, R26, R151 ;  /* 0x000000971a97723e */ /* 0x000fc600000010ff */
[----:B------:R-:W-:Y:S01]  /*3570*/  FADD.FTZ R0, R26, R33 ;  /* 0x000000211a007221 */ /* 0x000fe20000010000 */
[----:B------:R-:W-:Y:S01]  /*3580*/  FFMA.FTZ R33, R82, R15, -R7 ;  /* 0x0000000f52217223 */ /* 0x000fe20000010807 */
[----:B------:R-:W1:Y:S01]  /*3590*/  MUFU.EX2 R9, R9 ;  /* 0x0000000900097308 */ /* 0x000e620000000800 */
[C---:B--2---:R-:W-:Y:S01]  /*35a0*/  FADD.FTZ R35, R5.reuse, R10 ;  /* 0x0000000a05237221 */ /* 0x044fe20000010000 */
[----:B------:R-:W-:-:S06]  /*35b0*/  F2FP.BF16.F32.PACK_AB R150, R5, R150 ;  /* 0x000000960596723e */ /* 0x000fcc00000010ff */
[----:B------:R-:W2:Y:S01]  /*35c0*/  MUFU.EX2 R146, R146 ;  /* 0x0000009200927308 */ /* 0x000ea20000000800 */
[----:B0-----:R-:W-:Y:S01]  /*35d0*/  FADD.FTZ R4, R144, R35 ;  /* 0x0000002390047221 */ /* 0x001fe20000010000 */
[----:B------:R-:W-:Y:S01]  /*35e0*/  FADD.FTZ R35, R145, R0 ;  /* 0x0000000091237221 */ /* 0x000fe20000010000 */
[----:B------:R-:W-:-:S03]  /*35f0*/  F2FP.BF16.F32.PACK_AB R145, R28, R145 ;  /* 0x000000911c91723e */ /* 0x000fc600000010ff */
[----:B------:R-:W-:Y:S02]  /*3600*/  FADD.FTZ R0, R28, R35 ;  /* 0x000000231c007221 */ /* 0x000fe40000010000 */
[----:B------:R-:W0:Y:S01]  /*3610*/  MUFU.EX2 R11, R11 ;  /* 0x0000000b000b7308 */ /* 0x000e220000000800 */
[----:B-1----:R-:W-:Y:S01]  /*3620*/  FADD.FTZ R37, R9, R4 ;  /* 0x0000000409257221 */ /* 0x002fe20000010000 */
[----:B------:R-:W-:Y:S01]  /*3630*/  FADD.FTZ R35, R147, R0 ;  /* 0x0000000093237221 */ /* 0x000fe20000010000 */
[----:B------:R-:W-:Y:S02]  /*3640*/  F2FP.BF16.F32.PACK_AB R144, R9, R144 ;  /* 0x000000900990723e */ /* 0x000fe400000010ff */
[C---:B------:R-:W-:Y:S01]  /*3650*/  F2FP.BF16.F32.PACK_AB R147, R30.reuse, R147 ;  /* 0x000000931e93723e */ /* 0x040fe200000010ff */
[----:B------:R-:W-:Y:S02]  /*3660*/  FADD.FTZ R0, R30, R35 ;  /* 0x000000231e007221 */ /* 0x000fe40000010000 */
[----:B------:R-:W1:Y:S01]  /*3670*/  MUFU.EX2 R140, R140 ;  /* 0x0000008c008c7308 */ /* 0x000e620000000800 */
[----:B--2---:R-:W-:-:S07]  /*3680*/  FADD.FTZ R4, R146, R37 ;  /* 0x0000002592047221 */ /* 0x004fce0000010000 */
[----:B------:R-:W2:Y:S01]  /*3690*/  MUFU.EX2 R13, R13 ;  /* 0x0000000d000d7308 */ /* 0x000ea20000000800 */
[C---:B0-----:R-:W-:Y:S01]  /*36a0*/  FADD.FTZ R37, R11.reuse, R4 ;  /* 0x000000040b257221 */ /* 0x041fe20000010000 */
[----:B------:R-:W-:-:S06]  /*36b0*/  F2FP.BF16.F32.PACK_AB R146, R11, R146 ;  /* 0x000000920b92723e */ /* 0x000fcc00000010ff */
        /* <DEDUP_REMOVED lines=56> */
[----:B------:R-:W-:Y:S02]  /*3a40*/  F2FP.BF16.F32.PACK_AB R135, R92, R135 ;  /* 0x000000875c87723e */ /* 0x000fe400000010ff */
[----:B------:R-:W-:-:S04]  /*3a50*/  CS2R R92, SRZ ;  /* 0x00000000005c7805 */ /* 0x000fc8000001ff00 */
        /* <DEDUP_REMOVED lines=9> */
[----:B------:R-:W-:Y:S02]  /*3af0*/  F2FP.BF16.F32.PACK_AB R129, R94, R129 ;  /* 0x000000815e81723e */ /* 0x000fe400000010ff */
[----:B------:R-:W-:-:S04]  /*3b00*/  CS2R R94, SRZ ;  /* 0x00000000005e7805 */ /* 0x000fc8000001ff00 */
[----:B------:R-:W1:Y:S01]  /*3b10*/  MUFU.EX2 R35, R58 ;  /* 0x0000003a00237308 */ /* 0x000e620000000800 */
[----:B--2---:R-:W-:-:S07]  /*3b20*/  FADD.FTZ R4, R88, R5 ;  /* 0x0000000558047221 */ /* 0x004fce0000010000 */
[----:B------:R-:W2:Y:S01]  /*3b30*/  MUFU.EX2 R100, R100 ;  /* 0x0000006400647308 */ /* 0x000ea20000000800 */
[----:B0-----:R-:W-:-:S07]  /*3b40*/  FADD.FTZ R9, R131, R0 ;  /* 0x0000000083097221 */ /* 0x001fce0000010000 */
[----:B------:R-:W0:Y:S01]  /*3b50*/  MUFU.EX2 R64, R64 ;  /* 0x0000004000407308 */ /* 0x000e220000000800 */
[C---:B-1----:R-:W-:Y:S01]  /*3b60*/  FADD.FTZ R11, R35.reuse, R4 ;  /* 0x00000004230b7221 */ /* 0x042fe20000010000 */
[----:B------:R-:W-:Y:S02]  /*3b70*/  F2FP.BF16.F32.PACK_AB R130, R35, R88 ;  /* 0x000000582382723e */ /* 0x000fe400000010ff */
[----:B------:R-:W-:-:S04]  /*3b80*/  CS2R R88, SRZ ;  /* 0x0000000000587805 */ /* 0x000fc8000001ff00 */
[----:B------:R-:W1:Y:S01]  /*3b90*/  MUFU.EX2 R125, R125 ;  /* 0x0000007d007d7308 */ /* 0x000e620000000800 */
[C---:B--2---:R-:W-:Y:S01]  /*3ba0*/  FADD.FTZ R0, R100.reuse, R9 ;  /* 0x0000000964007221 */ /* 0x044fe20000010000 */
[----:B------:R-:W-:Y:S02]  /*3bb0*/  F2FP.BF16.F32.PACK_AB R131, R100, R131 ;  /* 0x000000836483723e */ /* 0x000fe400000010ff */
[----:B------:R-:W-:-:S04]  /*3bc0*/  CS2R R100, SRZ ;  /* 0x0000000000647805 */ /* 0x000fc8000001ff00 */
[----:B------:R2:W3:Y:S01]  /*3bd0*/  MUFU.EX2 R7, R90 ;  /* 0x0000005a00077308 */ /* 0x0004e20000000800 */
[----:B0-----:R-:W-:-:S07]  /*3be0*/  FADD.FTZ R4, R64, R11 ;  /* 0x0000000b40047221 */ /* 0x001fce0000010000 */
[----:B------:R-:W0:Y:S01]  /*3bf0*/  MUFU.EX2 R102, R102 ;  /* 0x0000006600667308 */ /* 0x000e220000000800 */
[----:B-1----:R-:W-:Y:S01]  /*3c00*/  FADD.FTZ R11, R125, R0 ;  /* 0x000000007d0b7221 */ /* 0x002fe20000010000 */
[----:B--2---:R-:W-:-:S06]  /*3c10*/  CS2R R90, SRZ ;  /* 0x00000000005a7805 */ /* 0x004fcc000001ff00 */
[----:B------:R-:W1:Y:S01]  /*3c20*/  MUFU.EX2 R96, R96 ;  /* 0x0000006000607308 */ /* 0x000e620000000800 */
[C---:B---3--:R-:W-:Y:S01]  /*3c30*/  FADD.FTZ R9, R7.reuse, R4 ;  /* 0x0000000407097221 */ /* 0x048fe20000010000 */
[----:B------:R-:W-:-:S06]  /*3c40*/  F2FP.BF16.F32.PACK_AB R124, R7, R64 ;  /* 0x00000040077c723e */ /* 0x000fcc00000010ff */
[----:B------:R-:W2:Y:S01]  /*3c50*/  MUFU.EX2 R127, R127 ;  /* 0x0000007f007f7308 */ /* 0x000ea20000000800 */
[C---:B0-----:R-:W-:Y:S01]  /*3c60*/  FADD.FTZ R0, R102.reuse, R11 ;  /* 0x0000000b66007221 */ /* 0x041fe20000010000 */
[----:B------:R-:W-:Y:S02]  /*3c70*/  F2FP.BF16.F32.PACK_AB R125, R102, R125 ;  /* 0x0000007d667d723e */ /* 0x000fe400000010ff */
[----:B------:R-:W-:-:S04]  /*3c80*/  CS2R R102, SRZ ;  /* 0x0000000000667805 */ /* 0x000fc8000001ff00 */
[----:B------:R0:W3:Y:S01]  /*3c90*/  MUFU.EX2 R3, R98 ;  /* 0x0000006200037308 */ /* 0x0000e20000000800 */
[----:B-1----:R-:W-:-:S07]  /*3ca0*/  FADD.FTZ R4, R96, R9 ;  /* 0x0000000960047221 */ /* 0x002fce0000010000 */
[----:B------:R-:W1:Y:S01]  /*3cb0*/  MUFU.EX2 R12, R12 ;  /* 0x0000000c000c7308 */ /* 0x000e620000000800 */
[----:B--2---:R-:W-:Y:S01]  /*3cc0*/  FADD.FTZ R11, R127, R0 ;  /* 0x000000007f0b7221 */ /* 0x004fe20000010000 */
[----:B0-----:R-:W-:-:S06]  /*3cd0*/  CS2R R98, SRZ ;  /* 0x0000000000627805 */ /* 0x001fcc000001ff00 */
[----:B------:R-:W0:Y:S01]  /*3ce0*/  MUFU.EX2 R121, R121 ;  /* 0x0000007900797308 */ /* 0x000e220000000800 */
[C---:B---3--:R-:W-:Y:S01]  /*3cf0*/  FADD.FTZ R13, R3.reuse, R4 ;  /* 0x00000004030d7221 */ /* 0x048fe20000010000 */
[----:B------:R-:W-:Y:S02]  /*3d00*/  F2FP.BF16.F32.PACK_AB R126, R3, R96 ;  /* 0x00000060037e723e */ /* 0x000fe400000010ff */
[----:B------:R-:W-:-:S04]  /*3d10*/  CS2R R96, SRZ ;  /* 0x0000000000607805 */ /* 0x000fc8000001ff00 */
[----:B------:R-:W2:Y:S01]  /*3d20*/  MUFU.EX2 R104, R104 ;  /* 0x0000006800687308 */ /* 0x000ea20000000800 */
[C---:B-1----:R-:W-:Y:S01]  /*3d30*/  FADD.FTZ R0, R12.reuse, R11 ;  /* 0x0000000b0c007221 */ /* 0x042fe20000010000 */
[----:B------:R-:W-:-:S06]  /*3d40*/  F2FP.BF16.F32.PACK_AB R127, R12, R127 ;  /* 0x0000007f0c7f723e */ /* 0x000fcc00000010ff */
[----:B------:R-:W1:Y:S01]  /*3d50*/  MUFU.EX2 R8, R8 ;  /* 0x0000000800087308 */ /* 0x000e620000000800 */
[----:B0-----:R-:W-:-:S07]  /*3d60*/  FADD.FTZ R3, R121, R0 ;  /* 0x0000000079037221 */ /* 0x001fce0000010000 */
[----:B------:R0:W3:Y:S01]  /*3d70*/  MUFU.EX2 R5, R106 ;  /* 0x0000006a00057308 */ /* 0x0000e20000000800 */
[----:B--2---:R-:W-:-:S07]  /*3d80*/  FADD.FTZ R10, R104, R13 ;  /* 0x0000000d680a7221 */ /* 0x004fce0000010000 */
[----:B------:R-:W2:Y:S01]  /*3d90*/  MUFU.EX2 R123, R123 ;  /* 0x0000007b007b7308 */ /* 0x000ea20000000800 */
[C---:B-1----:R-:W-:Y:S01]  /*3da0*/  FADD.FTZ R0, R8.reuse, R3 ;  /* 0x0000000308007221 */ /* 0x042fe20000010000 */
[----:B------:R-:W-:Y:S02]  /*3db0*/  F2FP.BF16.F32.PACK_AB R121, R8, R121 ;  /* 0x000000790879723e */ /* 0x000fe400000010ff */
[----:B0-----:R-:W-:-:S04]  /*3dc0*/  CS2R R106, SRZ ;  /* 0x00000000006a7805 */ /* 0x001fc8000001ff00 */
[----:B------:R-:W0:Y:S01]  /*3dd0*/  MUFU.EX2 R108, R108 ;  /* 0x0000006c006c7308 */ /* 0x000e220000000800 */
[C---:B---3--:R-:W-:Y:S01]  /*3de0*/  FADD.FTZ R7, R5.reuse, R10 ;  /* 0x0000000a05077221 */ /* 0x048fe20000010000 */
[----:B------:R-:W-:Y:S02]  /*3df0*/  F2FP.BF16.F32.PACK_AB R120, R5, R104 ;  /* 0x000000680578723e */ /* 0x000fe400000010ff */
[----:B------:R-:W-:-:S04]  /*3e00*/  CS2R R104, SRZ ;  /* 0x0000000000687805 */ /* 0x000fc8000001ff00 */
[----:B------:R1:W3:Y:S01]  /*3e10*/  MUFU.EX2 R9, R110 ;  /* 0x0000006e00097308 */ /* 0x0002e20000000800 */
[----:B--2---:R-:W-:-:S07]  /*3e20*/  FADD.FTZ R3, R123, R0 ;  /* 0x000000007b037221 */ /* 0x004fce0000010000 */
[----:B------:R2:W4:Y:S01]  /*3e30*/  MUFU.EX2 R4, R2 ;  /* 0x0000000200047308 */ /* 0x0005220000000800 */
[----:B0-----:R-:W-:Y:S01]  /*3e40*/  FADD.FTZ R10, R108, R7 ;  /* 0x000000076c0a7221 */ /* 0x001fe20000010000 */
[----:B-1----:R-:W-:Y:S02]  /*3e50*/  CS2R R110, SRZ ;  /* 0x00000000006e7805 */ /* 0x002fe4000001ff00 */
[C---:B---3--:R-:W-:Y:S01]  /*3e60*/  F2FP.BF16.F32.PACK_AB R122, R9.reuse, R108 ;  /* 0x0000006c097a723e */ /* 0x048fe200000010ff */
[----:B--2---:R-:W-:Y:S01]  /*3e70*/  FADD.FTZ R2, R9, R10 ;  /* 0x0000000a09027221 */ /* 0x004fe20000010000 */
[----:B------:R-:W-:Y:S01]  /*3e80*/  CS2R R108, SRZ ;  /* 0x00000000006c7805 */ /* 0x000fe2000001ff00 */
[C---:B----4-:R-:W-:Y:S01]  /*3e90*/  FADD.FTZ R0, R4.reuse, R3 ;  /* 0x0000000304007221 */ /* 0x050fe20000010000 */
[----:B------:R-:W-:Y:S01]  /*3ea0*/  F2FP.BF16.F32.PACK_AB R123, R4, R123 ;  /* 0x0000007b047b723e */ /* 0x000fe200000010ff */
[----:B------:R-:W-:Y:S06]  /*3eb0*/  @!P1 BRA `(.L_x_2124) ;  /* 0x0000002c00bc9947 */ /* 0x000fec0003800000 */
[----:B------:R-:W-:Y:S01]  /*3ec0*/  IMAD.MOV.U32 R4, RZ, RZ, R6 ;  /* 0x000000ffff047224 */ /* 0x000fe200078e0006 */
[----:B------:R-:W-:Y:S01]  /*3ed0*/  UMOV UR26, UR37 ;  /* 0x00000025001a7c82 */ /* 0x000fe20008000000 */
[----:B------:R-:W-:Y:S01]  /*3ee0*/  IMAD.MOV.U32 R3, RZ, RZ, R24 ;  /* 0x000000ffff037224 */ /* 0x000fe200078e0018 */
[----:B------:R-:W-:Y:S01]  /*3ef0*/  UMOV UR24, UR38 ;  /* 0x0000002600187c82 */ /* 0x000fe20008000000 */
[----:B------:R-:W-:Y:S01]  /*3f00*/  IMAD.MOV.U32 R119, RZ, RZ, RZ ;  /* 0x000000ffff777224 */ /* 0x000fe200078e00ff */
[----:B------:R-:W-:Y:S01]  /*3f10*/  ULDC UR21, c[0x0][0x288] ;  /* 0x0000a20000157ab9 */ /* 0x000fe20000000800 */
[----:B------:R-:W-:-:S05]  /*3f20*/  ULDC UR22, c[0x0][0x9d8] ;  /* 0x0002760000167ab9 */ /* 0x000fca0000000800 */
.L_x_2135:
[----:B------:R-:W-:Y:S01]  /*3f30*/  ISETP.NE.AND P2, PT, RZ, UR44, PT ;  /* 0x0000002cff007c0c */ /* 0x000fe2000bf45270 */
[----:B------:R-:W-:-:S04]  /*3f40*/  UISETP.NE.AND UP0, UPT, UR24, 0x1, UPT ;  /* 0x000000011800788c */ /* 0x000fc8000bf05270 */
[----:B------:R-:W-:-:S04]  /*3f50*/  USEL UR37, URZ, 0x1, UP0 ;  /* 0x000000013f257887 */ /* 0x000fc80008000000 */
[----:B------:R-:W-:-:S04]  /*3f60*/  ULOP3.LUT UR37, UR26, UR37, URZ, 0x3c, !UPT ;  /* 0x000000251a257292 */ /* 0x000fc8000f8e3c3f */
[----:B------:R-:W-:Y:S08]  /*3f70*/  @P2 BRA `(.L_x_2125) ;  /* 0x0000000000382947 */ /* 0x000ff00003800000 */
[----:B------:R-:W-:Y:S05]  /*3f80*/  @!P0 BRA `(.L_x_2126) ;  /* 0x0000000000048947 */ /* 0x000fea0003800000 */
[----:B------:R-:W-:Y:S01]  /*3f90*/  BPT.TRAP 0x1 ;  /* 0x000000040000795c */ /* 0x000fe20000300000 */
.L_x_2126:
        /* <DEDUP_REMOVED lines=9> */
.L_x_2127:
[----:B-1----:R-:W-:Y:S05]  /*4030*/  @P1 BRA `(.L_x_2125) ;  /* 0x0000000000081947 */ /* 0x002fea0003800000 */
[----:B------:R-:W1:Y:S02]  /*4040*/  SYNCS.PHASECHK.TRANS64.TRYWAIT P1, [UR6+0x16830], R5 ;  /* 0x01683005ff0075a7 */ /* 0x000e640008020146 */
[----:B-1----:R-:W-:Y:S05]  /*4050*/  @!P1 BRA `(.L_x_2128) ;  /* 0x000000b400949947 */ /* 0x002fea0003800000 */
.L_x_2125:
        /* <DEDUP_REMOVED lines=28> */
.L_x_2130:
[----:B------:R-:W-:Y:S01]  /*4220*/  ULEA UR6, UR24, UR45, 0x3 ;  /* 0x0000002d18067291 */ /* 0x000fe2000f8e183f */
[----:B------:R-:W-:-:S04]  /*4230*/  MOV R5, UR26 ;  /* 0x0000001a00057c02 */ /* 0x000fc80008000f00 */
[----:B------:R-:W-:-:S04]  /*4240*/  SHF.L.U32 R5, R5, 0x1f, RZ ;  /* 0x0000001f05057819 */ /* 0x000fc800000006ff */
[----:B------:R0:W1:Y:S01]  /*4250*/  SYNCS.PHASECHK.TRANS64.TRYWAIT P1, [UR6+0x16850], R5 ;  /* 0x01685005ff0075a7 */ /* 0x0000620008020146 */
[----:B------:R-:W-:Y:S05]  /*4260*/  @!P0 BRA `(.L_x_2131) ;  /* 0x0000000000048947 */ /* 0x000fea0003800000 */
[----:B------:R-:W-:Y:S01]  /*4270*/  BPT.TRAP 0x1 ;  /* 0x000000040000795c */ /* 0x000fe20000300000 */
.L_x_2131:
[----:B-1----:R-:W-:Y:S05]  /*4280*/  @P1 BRA `(.L_x_2129) ;  /* 0x0000000000081947 */ /* 0x002fea0003800000 */
[----:B------:R-:W1:Y:S02]  /*4290*/  SYNCS.PHASECHK.TRANS64.TRYWAIT P1, [UR6+0x16850], R5 ;  /* 0x01685005ff0075a7 */ /* 0x000e640008020146 */
[----:B-1----:R-:W-:Y:S05]  /*42a0*/  @!P1 BRA `(.L_x_2132) ;  /* 0x000000b400189947 */ /* 0x002fea0003800000 */
.L_x_2129:
        /* <DEDUP_REMOVED lines=51> */
.L_x_2133:
[----:B------:R-:W-:Y:S01]  /*45e0*/  UISETP.NE.AND UP0, UPT, UR48, URZ, UPT ;  /* 0x0000003f3000728c */ /* 0x000fe2000bf05270 */
[----:B------:R-:W-:Y:S02]  /*45f0*/  VIADD R123, R17, UR40 ;  /* 0x00000028117b7c36 */ /* 0x000fe40008000000 */
[----:B------:R-:W-:Y:S01]  /*4600*/  FMUL.FTZ R138, R28, UR22 ;  /* 0x000000161c8a7c20 */ /* 0x000fe20008410000 */
[----:B------:R-:W-:Y:S01]  /*4610*/  FMUL.FTZ R7, R30, UR22 ;  /* 0x000000161e077c20 */ /* 0x000fe20008410000 */
[----:B------:R-:W-:Y:S01]  /*4620*/  FMUL.FTZ R20, R46, UR22 ;  /* 0x000000162e147c20 */ /* 0x000fe20008410000 */
[----:B------:R-:W1:Y:S01]  /*4630*/  LDC R30, c[0x0][0x2f0] ;  /* 0x0000bc00ff1e7b82 */ /* 0x000e620000000800 */
[----:B------:R-:W-:Y:S01]  /*4640*/  PLOP3.LUT P1, PT, PT, PT, UP0, 0x80, 0x0 ;  /* 0x000000000000781c */ /* 0x000fe20003f2f008 */
[----:B------:R-:W-:Y:S01]  /*4650*/  FMUL.FTZ R134, R24, UR22 ;  /* 0x0000001618867c20 */ /* 0x000fe20008410000 */
[----:B------:R-:W-:Y:S01]  /*4660*/  PLOP3.LUT P2, PT, PT, PT, UP0, 0x80, 0x0 ;  /* 0x000000000000781c */ /* 0x000fe20003f4f008 */
[----:B------:R-:W-:Y:S01]  /*4670*/  FMUL.FTZ R136, R25, UR22 ;  /* 0x0000001619887c20 */ /* 0x000fe20008410000 */
[----:B------:R-:W-:Y:S01]  /*4680*/  FMUL.FTZ R132, R29, UR22 ;  /* 0x000000161d847c20 */ /* 0x000fe20008410000 */
[----:B------:R-:W-:Y:S01]  /*4690*/  @UP0 ULDC UR6, c[0x0][0x44c] ;  /* 0x0001130000060ab9 */ /* 0x000fe20000000800 */
[----:B------:R-:W-:Y:S01]  /*46a0*/  MUFU.TANH R138, R138 ;  /* 0x0000008a008a7308 */ /* 0x000fe20000002400 */
[----:B------:R-:W-:Y:S01]  /*46b0*/  FMUL.FTZ R128, R33, UR22 ;  /* 0x0000001621807c20 */ /* 0x000fe20008410000 */
[----:B------:R-:W-:Y:S01]  /*46c0*/  FMUL.FTZ R130, R32, UR22 ;  /* 0x0000001620827c20 */ /* 0x000fe20008410000 */
[----:B------:R-:W-:Y:S01]  /*46d0*/  FMUL.FTZ R126, R36, UR22 ;  /* 0x00000016247e7c20 */ /* 0x000fe20008410000 */
[----:B------:R-:W-:Y:S01]  /*46e0*/  FMUL.FTZ R8, R31, UR22 ;  /* 0x000000161f087c20 */ /* 0x000fe20008410000 */
[----:B------:R-:W-:Y:S01]  /*46f0*/  FMUL.FTZ R124, R37, UR22 ;  /* 0x00000016257c7c20 */ /* 0x000fe20008410000 */
[----:B------:R-:W-:Y:S01]  /*4700*/  FMUL.FTZ R120, R40, UR22 ;  /* 0x0000001628787c20 */ /* 0x000fe20008410000 */
[----:B------:R-:W-:Y:S01]  /*4710*/  @P1 IMAD.HI.U32 R28, R123, UR6, RZ ;  /* 0x000000067b1c1c27 */ /* 0x000fe2000f8e00ff */
[----:B------:R-:W-:Y:S01]  /*4720*/  @UP0 ULDC UR6, c[0x0][0x450] ;  /* 0x0001140000060ab9 */ /* 0x000fe20000000800 */
[----:B------:R-:W2:Y:S02]  /*4730*/  MUFU.TANH R134, R134 ;  /* 0x0000008600867308 */ /* 0x000ea40000002400 */
[----:B------:R-:W-:Y:S01]  /*4740*/  FMUL.FTZ R15, R41, UR22 ;  /* 0x00000016290f7c20 */ /* 0x000fe20008410000 */
[----:B------:R-:W-:Y:S01]  /*4750*/  FMUL.FTZ R24, R44, UR22 ;  /* 0x000000162c187c20 */ /* 0x000fe20008410000 */
[----:B------:R-:W-:Y:S01]  /*4760*/  @P2 SHF.R.U32.HI R123, RZ, UR6, R28 ;  /* 0x00000006ff7b2c19 */ /* 0x000fe2000801161c */
[----:B------:R-:W-:Y:S01]  /*4770*/  UMOV UR6, 0xffffff80 ;  /* 0xffffff8000067882 */ /* 0x000fe20000000000 */
[----:B------:R-:W-:Y:S01]  /*4780*/  FMUL.FTZ R9, R34, UR22 ;  /* 0x0000001622097c20 */ /* 0x000fe20008410000 */
[----:B------:R-:W-:Y:S01]  /*4790*/  UIMAD UR6, UR25, UR6, 0x1 ;  /* 0x00000001190674a4 */ /* 0x000fe2000f8e0206 */
[----:B------:R-:W-:Y:S01]  /*47a0*/  FMUL.FTZ R34, R45, UR22 ;  /* 0x000000162d227c20 */ /* 0x000fe20008410000 */
[----:B------:R-:W3:Y:S01]  /*47b0*/  SHFL.IDX PT, R46, R123, RZ, 0x1c1f ;  /* 0x001c1fff7b2e7589 */ /* 0x000ee200000e0000 */
[----:B------:R-:W4:Y:S01]  /*47c0*/  MUFU.TANH R136, R136 ;  /* 0x0000008800887308 */ /* 0x000f220000002400 */
[----:B------:R-:W-:Y:S01]  /*47d0*/  FMUL.FTZ R36, R48, UR22 ;  /* 0x0000001630247c20 */ /* 0x000fe20008410000 */
[----:B------:R-:W-:Y:S01]  /*47e0*/  FMUL.FTZ R32, R49, UR22 ;  /* 0x0000001631207c20 */ /* 0x000fe20008410000 */
[----:B------:R-:W-:-:S02]  /*47f0*/  IMAD.U32 R121, RZ, RZ, UR6 ;  /* 0x00000006ff797e24 */ /* 0x000fc4000f8e00ff */
[----:B------:R-:W-:Y:S01]  /*4800*/  FMUL.FTZ R11, R38, UR22 ;  /* 0x00000016260b7c20 */ /* 0x000fe20008410000 */
[----:B------:R-:W-:Y:S01]  /*4810*/  FMUL.FTZ R38, R52, UR22 ;  /* 0x0000001634267c20 */ /* 0x000fe20008410000 */
[----:B------:R-:W-:Y:S01]  /*4820*/  FMUL.FTZ R40, R53, UR22 ;  /* 0x0000001635287c20 */ /* 0x000fe20008410000 */
[----:B------:R-:W-:Y:S01]  /*4830*/  IMAD R121, R16, -0x2, R121 ;  /* 0xfffffffe10797824 */ /* 0x000fe200078e0279 */
[----:B------:R-:W5:Y:S01]  /*4840*/  MUFU.TANH R132, R132 ;  /* 0x0000008400847308 */ /* 0x000f620000002400 */
[----:B------:R-:W-:Y:S01]  /*4850*/  FMUL.FTZ R25, R50, UR22 ;  /* 0x0000001632197c20 */ /* 0x000fe20008410000 */
[----:B------:R-:W-:Y:S01]  /*4860*/  FMUL.FTZ R13, R42, UR22 ;  /* 0x000000162a0d7c20 */ /* 0x000fe20008410000 */
[----:B-1----:R-:W-:Y:S02]  /*4870*/  IMAD R121, R30, UR47, R121 ;  /* 0x0000002f1e797c24 */ /* 0x002fe4000f8e0279 */
        /* <DEDUP_REMOVED lines=11> */
[----:B---3--:R-:W-:Y:S01]  /*4930*/  IADD3 R33, R46, -UR21, R121 ;  /* 0x800000152e217c10 */ /* 0x008fe2000fffe079 */
[----:B------:R-:W3:Y:S01]  /*4940*/  MUFU.TANH R128, R128 ;  /* 0x0000008000807308 */ /* 0x000ee20000002400 */
[----:B------:R-:W-:Y:S01]  /*4950*/  FMUL.FTZ R46, R61, UR22 ;  /* 0x000000163d2e7c20 */ /* 0x000fe20008410000 */
[----:B------:R-:W-:Y:S01]  /*4960*/  FMUL.FTZ R72, R72, UR22 ;  /* 0x0000001648487c20 */ /* 0x000fe20008410000 */
[----:B------:R-:W-:Y:S01]  /*4970*/  ISETP.GT.AND P1, PT, R33, RZ, PT ;  /* 0x000000ff2100720c */ /* 0x000fe20003f24270 */
[----:B------:R-:W-:Y:S01]  /*4980*/  FMUL.FTZ R73, R73, UR22 ;  /* 0x0000001649497c20 */ /* 0x000fe20008410000 */
[C---:B------:R-:W-:Y:S01]  /*4990*/  ISETP.GT.AND P2, PT, R33.reuse, 0x1, PT ;  /* 0x000000012100780c */ /* 0x040fe20003f44270 */
[----:B------:R-:W-:Y:S01]  /*49a0*/  FMUL.FTZ R76, R76, UR22 ;  /* 0x000000164c4c7c20 */ /* 0x000fe20008410000 */
[----:B--2---:R-:W-:Y:S01]  /*49b0*/  FSEL R134, R134, -INF , P1 ;  /* 0xff80000086867808 */ /* 0x004fe20000800000 */
[----:B------:R-:W2:Y:S01]  /*49c0*/  MUFU.TANH R126, R126 ;  /* 0x0000007e007e7308 */ /* 0x000ea20000002400 */
[----:B------:R-:W-:Y:S01]  /*49d0*/  ISETP.GT.AND P1, PT, R33, 0x8, PT ;  /* 0x000000082100780c */ /* 0x000fe20003f24270 */
[----:B------:R-:W-:Y:S01]  /*49e0*/  FMUL.FTZ R77, R77, UR22 ;  /* 0x000000164d4d7c20 */ /* 0x000fe20008410000 */
[----:B----4-:R-:W-:Y:S01]  /*49f0*/  FSEL R136, R136, -INF , P2 ;  /* 0xff80000088887808 */ /* 0x010fe20001000000 */
[----:B------:R-:W-:Y:S01]  /*4a00*/  FMUL.FTZ R80, R80, UR22 ;  /* 0x0000001650507c20 */ /* 0x000fe20008410000 */
[----:B------:R-:W-:Y:S01]  /*4a10*/  FMNMX.FTZ R31, R134, R3, !PT ;  /* 0x00000003861f7209 */ /* 0x000fe20007810000 */
[----:B------:R-:W-:Y:S01]  /*4a20*/  FMUL.FTZ R81, R81, UR22 ;  /* 0x0000001651517c20 */ /* 0x000fe20008410000 */
[----:B------:R-:W-:Y:S01]  /*4a30*/  ISETP.GT.AND P2, PT, R33, 0x9, PT ;  /* 0x000000092100780c */ /* 0x000fe20003f44270 */
[----:B------:R-:W4:Y:S01]  /*4a40*/  MUFU.TANH R124, R124 ;  /* 0x0000007c007c7308 */ /* 0x000f220000002400 */
[----:B------:R-:W-:Y:S01]  /*4a50*/  FSEL R138, R138, -INF , P1 ;  /* 0xff8000008a8a7808 */ /* 0x000fe20000800000 */
[----:B------:R-:W-:Y:S01]  /*4a60*/  FMUL.FTZ R84, R84, UR22 ;  /* 0x0000001654547c20 */ /* 0x000fe20008410000 */
[----:B------:R-:W-:Y:S01]  /*4a70*/  FMNMX.FTZ R31, R136, R31, !PT ;  /* 0x0000001f881f7209 */ /* 0x000fe20007810000 */
[----:B------:R-:W-:Y:S01]  /*4a80*/  FMUL.FTZ R85, R85, UR22 ;  /* 0x0000001655557c20 */ /* 0x000fe20008410000 */
[----:B------:R-:W-:Y:S01]  /*4a90*/  ISETP.GT.AND P1, PT, R33, 0x10, PT ;  /* 0x000000102100780c */ /* 0x000fe20003f24270 */
[----:B------:R-:W-:Y:S01]  /*4aa0*/  FMUL.FTZ R10, R35, UR22 ;  /* 0x00000016230a7c20 */ /* 0x000fe20008410000 */
[----:B-----5:R-:W-:Y:S01]  /*4ab0*/  FSEL R132, R132, -INF , P2 ;  /* 0xff80000084847808 */ /* 0x020fe20001000000 */
[----:B------:R-:W5:Y:S01]  /*4ac0*/  MUFU.TANH R120, R120 ;  /* 0x0000007800787308 */ /* 0x000f620000002400 */
[----:B------:R-:W-:Y:S01]  /*4ad0*/  FMNMX.FTZ R31, R138, R31, !PT ;  /* 0x0000001f8a1f7209 */ /* 0x000fe20007810000 */
[----:B------:R-:W-:Y:S01]  /*4ae0*/  FMUL.FTZ R35, R66, UR22 ;  /* 0x0000001642237c20 */ /* 0x000fe20008410000 */
[C---:B------:R-:W-:Y:S01]  /*4af0*/  ISETP.GT.AND P2, PT, R33.reuse, 0x11, PT ;  /* 0x000000112100780c */ /* 0x040fe20003f44270 */
[----:B------:R-:W5:Y:S01]  /*4b00*/  SHFL.IDX PT, R66, R123, 0x1, 0x1c1f ;  /* 0x003c1f007b427f89 */ /* 0x000f6200000e0000 */
[----:B-1----:R-:W-:Y:S01]  /*4b10*/  FSEL R130, R130, -INF , P1 ;  /* 0xff80000082827808 */ /* 0x002fe20000800000 */
[----:B0-----:R-:W-:Y:S01]  /*4b20*/  FMUL.FTZ R5, R26, UR22 ;  /* 0x000000161a057c20 */ /* 0x001fe20008410000 */
[----:B------:R-:W-:Y:S01]  /*4b30*/  FMNMX.FTZ R31, R132, R31, !PT ;  /* 0x0000001f841f7209 */ /* 0x000fe20007810000 */
[----:B------:R-:W0:Y:S01]  /*4b40*/  MUFU.TANH R15, R15 ;  /* 0x0000000f000f7308 */ /* 0x000e220000002400 */
[----:B------:R-:W-:Y:S01]  /*4b50*/  ISETP.GT.AND P1, PT, R33, 0x18, PT ;  /* 0x000000182100780c */ /* 0x000fe20003f24270 */
[----:B------:R-:W-:Y:S01]  /*4b60*/  FMUL.FTZ R12, R39, UR22 ;  /* 0x00000016270c7c20 */ /* 0x000fe20008410000 */
[----:B---3--:R-:W-:Y:S01]  /*4b70*/  FSEL R128, R128, -INF , P2 ;  /* 0xff80000080807808 */ /* 0x008fe20001000000 */
[----:B------:R-:W-:Y:S01]  /*4b80*/  FMUL.FTZ R28, R55, UR22 ;  /* 0x00000016371c7c20 */ /* 0x000fe20008410000 */
[----:B------:R-:W-:Y:S01]  /*4b90*/  FMNMX.FTZ R31, R130, R31, !PT ;  /* 0x0000001f821f7209 */ /* 0x000fe20007810000 */
[----:B------:R-:W-:Y:S01]  /*4ba0*/  FMUL.FTZ R39, R70, UR22 ;  /* 0x0000001646277c20 */ /* 0x000fe20008410000 */
[----:B------:R-:W-:Y:S01]  /*4bb0*/  ISETP.GT.AND P2, PT, R33, 0x19, PT ;  /* 0x000000192100780c */ /* 0x000fe20003f44270 */
[----:B------:R-:W1:Y:S01]  /*4bc0*/  MUFU.TANH R24, R24 ;  /* 0x0000001800187308 */ /* 0x000e620000002400 */
[----:B--2---:R-:W-:Y:S01]  /*4bd0*/  FSEL R126, R126, -INF , P1 ;  /* 0xff8000007e7e7808 */ /* 0x004fe20000800000 */
[----:B------:R-:W-:Y:S01]  /*4be0*/  FMUL.FTZ R14, R43, UR22 ;  /* 0x000000162b0e7c20 */ /* 0x000fe20008410000 */
[----:B------:R-:W-:Y:S01]  /*4bf0*/  FMNMX.FTZ R31, R128, R31, !PT ;  /* 0x0000001f801f7209 */ /* 0x000fe20007810000 */
[----:B------:R-:W-:Y:S01]  /*4c00*/  FMUL.FTZ R43, R74, UR22 ;  /* 0x000000164a2b7c20 */ /* 0x000fe20008410000 */
[----:B------:R-:W-:Y:S01]  /*4c10*/  ISETP.GT.AND P1, PT, R33, 0x20, PT ;  /* 0x000000202100780c */ /* 0x000fe20003f24270 */
[----:B------:R-:W-:Y:S01]  /*4c20*/  FMUL.FTZ R21, R47, UR22 ;  /* 0x000000162f157c20 */ /* 0x000fe20008410000 */
[----:B----4-:R-:W-:Y:S01]  /*4c30*/  FSEL R124, R124, -INF , P2 ;  /* 0xff8000007c7c7808 */ /* 0x010fe20001000000 */
[----:B------:R-:W2:Y:S01]  /*4c40*/  MUFU.TANH R34, R34 ;  /* 0x0000002200227308 */ /* 0x000ea20000002400 */
[----:B------:R-:W-:Y:S01]  /*4c50*/  FMNMX.FTZ R31, R126, R31, !PT ;  /* 0x0000001f7e1f7209 */ /* 0x000fe20007810000 */
[----:B------:R-:W-:Y:S01]  /*4c60*/  FMUL.FTZ R47, R78, UR22 ;  /* 0x000000164e2f7c20 */ /* 0x000fe20008410000 */
[----:B------:R-:W-:Y:S01]  /*4c70*/  ISETP.GT.AND P2, PT, R33, 0x21, PT ;  /* 0x000000212100780c */ /* 0x000fe20003f44270 */
[----:B------:R-:W-:Y:S01]  /*4c80*/  FMUL.FTZ R26, R51, UR22 ;  /* 0x00000016331a7c20 */ /* 0x000fe20008410000 */
[----:B-----5:R-:W-:Y:S01]  /*4c90*/  FSEL R120, R120, -INF , P1 ;  /* 0xff80000078787808 */ /* 0x020fe20000800000 */
[----:B------:R-:W-:Y:S01]  /*4ca0*/  FMUL.FTZ R51, R82, UR22 ;  /* 0x0000001652337c20 */ /* 0x000fe20008410000 */
[----:B------:R-:W-:Y:S01]  /*4cb0*/  FMNMX.FTZ R31, R124, R31, !PT ;  /* 0x0000001f7c1f7209 */ /* 0x000fe20007810000 */
[----:B------:R-:W3:Y:S01]  /*4cc0*/  MUFU.TANH R36, R36 ;  /* 0x0000002400247308 */ /* 0x000ee20000002400 */
[----:B------:R-:W-:Y:S01]  /*4cd0*/  ISETP.GT.AND P1, PT, R33, 0x28, PT ;  /* 0x000000282100780c */ /* 0x000fe20003f24270 */
[----:B------:R-:W-:Y:S01]  /*4ce0*/  FMUL.FTZ R30, R59, UR22 ;  /* 0x000000163b1e7c20 */ /* 0x000fe20008410000 */
[----:B0-----:R-:W-:Y:S01]  /*4cf0*/  FSEL R52, R15, -INF , P2 ;  /* 0xff8000000f347808 */ /* 0x001fe20001000000 */
[----:B------:R-:W-:Y:S01]  /*4d00*/  FMUL.FTZ R59, R86, UR22 ;  /* 0x00000016563b7c20 */ /* 0x000fe20008410000 */
[----:B------:R-:W-:Y:S01]  /*4d10*/  FMNMX.FTZ R31, R120, R31, !PT ;  /* 0x0000001f781f7209 */ /* 0x000fe20007810000 */
[----:B------:R-:W-:Y:S01]  /*4d20*/  FMUL.FTZ R37, R67, UR22 ;  /* 0x0000001643257c20 */ /* 0x000fe20008410000 */
[----:B------:R-:W-:Y:S01]  /*4d30*/  ISETP.GT.AND P2, PT, R33, 0x29, PT ;  /* 0x000000292100780c */ /* 0x000fe20003f44270 */
[----:B------:R-:W0:Y:S01]  /*4d40*/  MUFU.TANH R32, R32 ;  /* 0x0000002000207308 */ /* 0x000e220000002400 */
[----:B-1----:R-:W-:Y:S01]  /*4d50*/  FSEL R50, R24, -INF , P1 ;  /* 0xff80000018327808 */ /* 0x002fe20000800000 */
[----:B------:R-:W-:Y:S01]  /*4d60*/  FMUL.FTZ R41, R71, UR22 ;  /* 0x0000001647297c20 */ /* 0x000fe20008410000 */
[----:B------:R-:W-:Y:S01]  /*4d70*/  FMNMX.FTZ R31, R52, R31, !PT ;  /* 0x0000001f341f7209 */ /* 0x000fe20007810000 */
[----:B------:R-:W-:Y:S01]  /*4d80*/  FMUL.FTZ R45, R75, UR22 ;  /* 0x000000164b2d7c20 */ /* 0x000fe20008410000 */
[----:B------:R-:W-:Y:S01]  /*4d90*/  ISETP.GT.AND P1, PT, R33, 0x30, PT ;  /* 0x000000302100780c */ /* 0x000fe20003f24270 */
[----:B------:R-:W-:Y:S01]  /*4da0*/  FMUL.FTZ R49, R79, UR22 ;  /* 0x000000164f317c20 */ /* 0x000fe20008410000 */
[----:B--2---:R-:W-:Y:S01]  /*4db0*/  FSEL R34, R34, -INF , P2 ;  /* 0xff80000022227808 */ /* 0x004fe20001000000 */
[----:B------:R-:W1:Y:S01]  /*4dc0*/  MUFU.TANH R38, R38 ;  /* 0x0000002600267308 */ /* 0x000e620000002400 */
[----:B------:R-:W-:Y:S01]  /*4dd0*/  FMNMX.FTZ R31, R50, R31, !PT ;  /* 0x0000001f321f7209 */ /* 0x000fe20007810000 */
[----:B------:R-:W-:Y:S01]  /*4de0*/  FMUL.FTZ R53, R83, UR22 ;  /* 0x0000001653357c20 */ /* 0x000fe20008410000 */
[----:B------:R-:W-:Y:S01]  /*4df0*/  ISETP.GT.AND P2, PT, R33, 0x31, PT ;  /* 0x000000312100780c */ /* 0x000fe20003f44270 */
[----:B------:R-:W-:Y:S01]  /*4e00*/  FMUL.FTZ R61, R87, UR22 ;  /* 0x00000016573d7c20 */ /* 0x000fe20008410000 */
[----:B---3--:R-:W-:Y:S01]  /*4e10*/  FSEL R36, R36, -INF , P1 ;  /* 0xff80000024247808 */ /* 0x008fe20000800000 */
[----:B------:R-:W-:Y:S01]  /*4e20*/  ULEA UR6, UR38, UR45, 0x3 ;  /* 0x0000002d26067291 */ /* 0x000fe2000f8e183f */
[----:B------:R-:W-:Y:S01]  /*4e30*/  FMNMX.FTZ R31, R34, R31, !PT ;  /* 0x0000001f221f7209 */ /* 0x000fe20007810000 */
[----:B------:R-:W2:Y:S01]  /*4e40*/  MUFU.TANH R40, R40 ;  /* 0x0000002800287308 */ /* 0x000ea20000002400 */
[----:B------:R-:W-:Y:S01]  /*4e50*/  ISETP.GT.AND P1, PT, R33, 0x38, PT ;  /* 0x000000382100780c */ /* 0x000fe20003f24270 */
[----:B------:R-:W-:Y:S01]  /*4e60*/  UIADD3 UR6, UR6, 0x16840, URZ ;  /* 0x0001684006067890 */ /* 0x000fe2000fffe03f */
[----:B0-----:R-:W-:-:S02]  /*4e70*/  FSEL R32, R32, -INF , P2 ;  /* 0xff80000020207808 */ /* 0x001fc40001000000 */
[----:B------:R-:W-:Y:S01]  /*4e80*/  FMNMX.FTZ R31, R36, R31, !PT ;  /* 0x0000001f241f7209 */ /* 0x000fe20007810000 */
[----:B------:R-:W-:Y:S01]  /*4e90*/  UPRMT UR6, UR43, 0x654, UR6 ;  /* 0x000006542b067896 */ /* 0x000fe20008000006 */
[C---:B------:R-:W-:Y:S01]  /*4ea0*/  ISETP.GT.AND P2, PT, R33.reuse, 0x39, PT ;  /* 0x000000392100780c */ /* 0x040fe20003f44270 */
[----:B------:R-:W0:Y:S01]  /*4eb0*/  MUFU.TANH R42, R42 ;  /* 0x0000002a002a7308 */ /* 0x000e220000002400 */
[----:B-1----:R-:W-:Y:S02]  /*4ec0*/  FSEL R38, R38, -INF , P1 ;  /* 0xff80000026267808 */ /* 0x002fe40000800000 */
[----:B------:R-:W-:Y:S02]  /*4ed0*/  FMNMX.FTZ R31, R32, R31, !PT ;  /* 0x0000001f201f7209 */ /* 0x000fe40007810000 */
[C---:B------:R-:W-:Y:S02]  /*4ee0*/  ISETP.GT.AND P1, PT, R33.reuse, 0x40, PT ;  /* 0x000000402100780c */ /* 0x040fe40003f24270 */
[----:B------:R-:W-:Y:S01]  /*4ef0*/  FMNMX.FTZ R31, R38, R31, !PT ;  /* 0x0000001f261f7209 */ /* 0x000fe20007810000 */
[----:B------:R-:W1:Y:S01]  /*4f00*/  MUFU.TANH R44, R44 ;  /* 0x0000002c002c7308 */ /* 0x000e620000002400 */
[----:B--2---:R-:W-:Y:S01]  /*4f10*/  FSEL R40, R40, -INF , P2 ;  /* 0xff80000028287808 */ /* 0x004fe20001000000 */
[----:B------:R-:W-:Y:S01]  /*4f20*/  SYNCS.ARRIVE.TRANS64.RED.A1T0 RZ, [UR6], RZ ;  /* 0x000000ffffff79a7 */ /* 0x000fe20008100406 */
[----:B------:R-:W-:-:S02]  /*4f30*/  ISETP.GT.AND P2, PT, R33, 0x41, PT ;  /* 0x000000412100780c */ /* 0x000fc40003f44270 */
[----:B------:R-:W-:-:S03]  /*4f40*/  FMNMX.FTZ R31, R40, R31, !PT ;  /* 0x0000001f281f7209 */ /* 0x000fc60007810000 */
[----:B------:R-:W2:Y:S01]  /*4f50*/  MUFU.TANH R48, R48 ;  /* 0x0000003000307308 */ /* 0x000ea20000002400 */
[----:B0-----:R-:W-:Y:S02]  /*4f60*/  FSEL R42, R42, -INF , P1 ;  /* 0xff8000002a2a7808 */ /* 0x001fe40000800000 */
        /* <DEDUP_REMOVED lines=41> */
[----:B------:R-:W-:Y:S01]  /*5200*/  FMNMX.FTZ R15, R72, R31, !PT ;  /* 0x0000001f480f7209 */ /* 0x000fe20007810000 */
[----:B------:R-:W-:Y:S02]  /*5210*/  FMUL.FTZ R31, R62, UR22 ;  /* 0x000000163e1f7c20 */ /* 0x000fe40008410000 */
[----:B------:R-:W1:Y:S01]  /*5220*/  MUFU.TANH R81, R81 ;  /* 0x0000005100517308 */ /* 0x000e620000002400 */
[----:B--2---:R-:W-:Y:S02]  /*5230*/  FSEL R76, R77, -INF , P2 ;  /* 0xff8000004d4c7808 */ /* 0x004fe40001000000 */
        /* <DEDUP_REMOVED lines=8> */
[----:B------:R-:W-:Y:S01]  /*52c0*/  ISETP.GT.AND P2, PT, R33, 0x79, PT ;  /* 0x000000792100780c */ /* 0x000fe20003f44270 */
[----:B------:R-:W-:Y:S01]  /*52d0*/  FMUL.FTZ R33, R63, UR22 ;  /* 0x000000163f217c20 */ /* 0x000fe20008410000 */
[----:B------:R-:W-:Y:S02]  /*52e0*/  FMNMX.FTZ R15, R80, R15, !PT ;  /* 0x0000000f500f7209 */ /* 0x000fe40007810000 */
[----:B------:R-:W-:Y:S01]  /*52f0*/  IADD3 R63, R66, -UR21, R121 ;  /* 0x80000015423f7c10 */ /* 0x000fe2000fffe079 */
[----:B------:R-:W1:Y:S01]  /*5300*/  MUFU.TANH R5, R5 ;  /* 0x0000000500057308 */ /* 0x000e620000002400 */
[----:B--2---:R-:W-:Y:S02]  /*5310*/  FSEL R84, R84, -INF , P1 ;  /* 0xff80000054547808 */ /* 0x004fe40000800000 */
[----:B------:R-:W-:-:S02]  /*5320*/  ISETP.GT.AND P3, PT, R63, 0x1, PT ;  /* 0x000000013f00780c */ /* 0x000fc40003f64270 */
[----:B------:R-:W-:-:S03]  /*5330*/  FMNMX.FTZ R15, R84, R15, !PT ;  /* 0x0000000f540f7209 */ /* 0x000fc60007810000 */
[----:B------:R-:W2:Y:S01]  /*5340*/  MUFU.TANH R6, R6 ;  /* 0x0000000600067308 */ /* 0x000ea20000002400 */
[----:B0-----:R-:W-:Y:S02]  /*5350*/  FSEL R122, R85, -INF , P2 ;  /* 0xff800000557a7808 */ /* 0x001fe40001000000 */
[----:B------:R-:W-:Y:S02]  /*5360*/  ISETP.GT.AND P2, PT, R63, RZ, PT ;  /* 0x000000ff3f00720c */ /* 0x000fe40003f44270 */
[----:B------:R-:W-:-:S03]  /*5370*/  FMNMX.FTZ R15, R122, R15, !PT ;  /* 0x0000000f7a0f7209 */ /* 0x000fc60007810000 */
[----:B------:R-:W0:Y:S01]  /*5380*/  MUFU.TANH R7, R7 ;  /* 0x0000000700077308 */ /* 0x000e220000002400 */
[----:B-1----:R-:W-:Y:S01]  /*5390*/  FSEL R5, R5, -INF , P2 ;  /* 0xff80000005057808 */ /* 0x002fe20001000000 */
[----:B------:R-:W1:Y:S01]  /*53a0*/  SHFL.BFLY PT, R24, R15, 0x2, 0x1f ;  /* 0x0c401f000f187f89 */ /* 0x000e6200000e0000 */
[----:B------:R-:W-:Y:S02]  /*53b0*/  ISETP.GT.AND P2, PT, R63, 0x8, PT ;  /* 0x000000083f00780c */ /* 0x000fe40003f44270 */
[----:B------:R-:W-:-:S03]  /*53c0*/  FMNMX.FTZ R65, R5, R4, !PT ;  /* 0x0000000405417209 */ /* 0x000fc60007810000 */
[----:B------:R-:W3:Y:S01]  /*53d0*/  MUFU.TANH R8, R8 ;  /* 0x0000000800087308 */ /* 0x000ee20000002400 */
        /* <DEDUP_REMOVED lines=8> */
[----:B---3--:R-:W-:Y:S02]  /*5460*/  FSEL R8, R8, -INF , P3 ;  /* 0xff80000008087808 */ /* 0x008fe40001800000 */
[----:B-1----:R-:W-:Y:S02]  /*5470*/  FMNMX.FTZ R24, R15, R24, !PT ;  /* 0x000000180f187209 */ /* 0x002fe40007810000 */
[----:B------:R-:W1:Y:S01]  /*5480*/  LDC R15, c[0x0][0x988] ;  /* 0x00026200ff0f7b82 */ /* 0x000e620000000800 */
[----:B------:R-:W-:Y:S02]  /*5490*/  ISETP.GT.AND P3, PT, R63, 0x11, PT ;  /* 0x000000113f00780c */ /* 0x000fe40003f64270 */
[----:B------:R-:W3:Y:S01]  /*54a0*/  MUFU.TANH R11, R11 ;  /* 0x0000000b000b7308 */ /* 0x000ee20000002400 */
[----:B------:R-:W4:Y:S01]  /*54b0*/  SHFL.BFLY PT, R55, R24, 0x1, 0x1f ;  /* 0x0c201f0018377f89 */ /* 0x000f2200000e0000 */
[----:B--2---:R-:W-:-:S02]  /*54c0*/  FSEL R74, R9, -INF , P2 ;  /* 0xff800000094a7808 */ /* 0x004fc40001000000 */
[----:B------:R-:W-:Y:S02]  /*54d0*/  FMNMX.FTZ R65, R8, R65, !PT ;  /* 0x0000004108417209 */ /* 0x000fe40007810000 */
[C---:B------:R-:W-:Y:S02]  /*54e0*/  ISETP.GT.AND P2, PT, R63.reuse, 0x18, PT ;  /* 0x000000183f00780c */ /* 0x040fe40003f44270 */
[----:B------:R-:W2:Y:S01]  /*54f0*/  MUFU.TANH R12, R12 ;  /* 0x0000000c000c7308 */ /* 0x000ea20000002400 */
[----:B0-----:R-:W-:Y:S02]  /*5500*/  FSEL R10, R10, -INF , P3 ;  /* 0xff8000000a0a7808 */ /* 0x001fe40001800000 */
[----:B------:R-:W-:Y:S02]  /*5510*/  FMNMX.FTZ R65, R74, R65, !PT ;  /* 0x000000414a417209 */ /* 0x000fe40007810000 */
[----:B------:R-:W-:Y:S02]  /*5520*/  ISETP.GT.AND P3, PT, R63, 0x19, PT ;  /* 0x000000193f00780c */ /* 0x000fe40003f64270 */
[----:B------:R-:W-:Y:S01]  /*5530*/  FMNMX.FTZ R65, R10, R65, !PT ;  /* 0x000000410a417209 */ /* 0x000fe20007810000 */
[----:B------:R-:W0:Y:S01]  /*5540*/  MUFU.TANH R13, R13 ;  /* 0x0000000d000d7308 */ /* 0x000e220000002400 */
[----:B---3--:R-:W-:-:S02]  /*5550*/  FSEL R78, R11, -INF , P2 ;  /* 0xff8000000b4e7808 */ /* 0x008fc40001000000 */
[----:B------:R-:W-:Y:S02]  /*5560*/  ISETP.GT.AND P2, PT, R63, 0x20, PT ;  /* 0x000000203f00780c */ /* 0x000fe40003f44270 */
[----:B------:R-:W-:-:S03]  /*5570*/  FMNMX.FTZ R65, R78, R65, !PT ;  /* 0x000000414e417209 */ /* 0x000fc60007810000 */
[----:B------:R-:W3:Y:S01]  /*5580*/  MUFU.TANH R14, R14 ;  /* 0x0000000e000e7308 */ /* 0x000ee20000002400 */
[----:B--2---:R-:W-:Y:S02]  /*5590*/  FSEL R12, R12, -INF , P3 ;  /* 0xff8000000c0c7808 */ /* 0x004fe40001800000 */
[----:B----4-:R-:W-:Y:S02]  /*55a0*/  FMNMX.FTZ R24, R24, R55, !PT ;  /* 0x0000003718187209 */ /* 0x010fe40007810000 */
[----:B------:R-:W-:Y:S02]  /*55b0*/  ISETP.GT.AND P3, PT, R63, 0x21, PT ;  /* 0x000000213f00780c */ /* 0x000fe40003f64270 */
[----:B------:R-:W-:Y:S01]  /*55c0*/  FMNMX.FTZ R65, R12, R65, !PT ;  /* 0x000000410c417209 */ /* 0x000fe20007810000 */
[----:B------:R-:W2:Y:S01]  /*55d0*/  MUFU.TANH R20, R20 ;  /* 0x0000001400147308 */ /* 0x000ea20000002400 */
[----:B0-----:R-:W-:Y:S01]  /*55e0*/  FSEL R82, R13, -INF , P2 ;  /* 0xff8000000d527808 */ /* 0x001fe20001000000 */
[----:B-1----:R-:W-:Y:S01]  /*55f0*/  FMUL.FTZ R55, R24, R15 ;  /* 0x0000000f18377220 */ /* 0x002fe20000410000 */
[----:B------:R-:W-:-:S02]  /*5600*/  ISETP.GT.AND P2, PT, R63, 0x28, PT ;  /* 0x000000283f00780c */ /* 0x000fc40003f44270 */
[----:B------:R-:W-:Y:S02]  /*5610*/  FMNMX.FTZ R65, R82, R65, !PT ;  /* 0x0000004152417209 */ /* 0x000fe40007810000 */
[----:B------:R-:W-:Y:S01]  /*5620*/  FSETP.NEU.FTZ.AND P1, PT, R24, -INF , PT ;  /* 0xff8000001800780b */ /* 0x000fe20003f3d000 */
[----:B------:R-:W0:Y:S01]  /*5630*/  MUFU.TANH R21, R21 ;  /* 0x0000001500157308 */ /* 0x000e220000002400 */
[----:B---3--:R-:W-:Y:S02]  /*5640*/  FSEL R14, R14, -INF , P3 ;  /* 0xff8000000e0e7808 */ /* 0x008fe40001800000 */
[----:B------:R-:W-:Y:S02]  /*5650*/  ISETP.GT.AND P3, PT, R63, 0x29, PT ;  /* 0x000000293f00780c */ /* 0x000fe40003f64270 */
[----:B------:R-:W-:Y:S02]  /*5660*/  FMNMX.FTZ R65, R14, R65, !PT ;  /* 0x000000410e417209 */ /* 0x000fe40007810000 */
[----:B------:R-:W-:Y:S01]  /*5670*/  FSEL R55, R55, RZ, P1 ;  /* 0x000000ff37377208 */ /* 0x000fe20000800000 */
[----:B------:R-:W1:Y:S01]  /*5680*/  MUFU.TANH R25, R25 ;  /* 0x0000001900197308 */ /* 0x000e620000002400 */
[----:B--2---:R-:W-:-:S02]  /*5690*/  FSEL R20, R20, -INF , P2 ;  /* 0xff80000014147808 */ /* 0x004fc40001000000 */
[----:B------:R-:W-:Y:S01]  /*56a0*/  ISETP.GT.AND P2, PT, R63, 0x30, PT ;  /* 0x000000303f00780c */ /* 0x000fe20003f44270 */
[--C-:B------:R-:W-:Y:S01]  /*56b0*/  FFMA.FTZ R11, R124, R15, -R55.reuse ;  /* 0x0000000f7c0b7223 */ /* 0x100fe20000010837 */
[----:B------:R-:W-:Y:S01]  /*56c0*/  FMNMX.FTZ R65, R20, R65, !PT ;  /* 0x0000004114417209 */ /* 0x000fe20007810000 */
[-CC-:B------:R-:W-:Y:S01]  /*56d0*/  FFMA.FTZ R140, R120, R15.reuse, -R55.reuse ;  /* 0x0000000f788c7223 */ /* 0x180fe20000010837 */
[-CC-:B------:R-:W-:Y:S01]  /*56e0*/  FFMA.FTZ R13, R52, R15.reuse, -R55.reuse ;  /* 0x0000000f340d7223 */ /* 0x180fe20000010837 */
[----:B------:R-:W2:Y:S01]  /*56f0*/  MUFU.TANH R26, R26 ;  /* 0x0000001a001a7308 */ /* 0x000ea20000002400 */
[----:B0-----:R-:W-:Y:S01]  /*5700*/  FSEL R86, R21, -INF , P3 ;  /* 0xff80000015567808 */ /* 0x001fe20001800000 */
[-CC-:B------:R-:W-:Y:S01]  /*5710*/  FFMA.FTZ R142, R50, R15.reuse, -R55.reuse ;  /* 0x0000000f328e7223 */ /* 0x180fe20000010837 */
[----:B------:R-:W-:Y:S01]  /*5720*/  ISETP.GT.AND P3, PT, R63, 0x31, PT ;  /* 0x000000313f00780c */ /* 0x000fe20003f64270 */
[--C-:B------:R-:W-:Y:S01]  /*5730*/  FFMA.FTZ R21, R34, R15, -R55.reuse ;  /* 0x0000000f22157223 */ /* 0x100fe20000010837 */
[----:B------:R-:W-:Y:S01]  /*5740*/  FMNMX.FTZ R65, R86, R65, !PT ;  /* 0x0000004156417209 */ /* 0x000fe20007810000 */
[-CC-:B------:R-:W-:Y:S01]  /*5750*/  FFMA.FTZ R146, R126, R15.reuse, -R55.reuse ;  /* 0x0000000f7e927223 */ /* 0x180fe20000010837 */
[-CC-:B------:R-:W-:Y:S01]  /*5760*/  FFMA.FTZ R7, R132, R15.reuse, -R55.reuse ;  /* 0x0000000f84077223 */ /* 0x180fe20000010837 */
[----:B------:R-:W0:Y:S01]  /*5770*/  MUFU.TANH R27, R27 ;  /* 0x0000001b001b7308 */ /* 0x000e220000002400 */
[----:B-1----:R-:W-:Y:S01]  /*5780*/  FSEL R124, R25, -INF , P2 ;  /* 0xff800000197c7808 */ /* 0x002fe20001000000 */
[-CC-:B------:R-:W-:Y:S01]  /*5790*/  FFMA.FTZ R132, R42, R15.reuse, -R55.reuse ;  /* 0x0000000f2a847223 */ /* 0x180fe20000010837 */
[C---:B------:R-:W-:Y:S01]  /*57a0*/  ISETP.GT.AND P2, PT, R63.reuse, 0x38, PT ;  /* 0x000000383f00780c */ /* 0x040fe20003f44270 */
[--C-:B------:R-:W-:Y:S01]  /*57b0*/  FFMA.FTZ R148, R136, R15, -R55.reuse ;  /* 0x0000000f88947223 */ /* 0x100fe20000010837 */
[----:B------:R-:W-:Y:S01]  /*57c0*/  FMNMX.FTZ R65, R124, R65, !PT ;  /* 0x000000417c417209 */ /* 0x000fe20007810000 */
[-CC-:B------:R-:W-:Y:S01]  /*57d0*/  FFMA.FTZ R136, R36, R15.reuse, -R55.reuse ;  /* 0x0000000f24887223 */ /* 0x180fe20000010837 */
[-CC-:B------:R-:W-:Y:S01]  /*57e0*/  FFMA.FTZ R57, R134, R15.reuse, -R55.reuse ;  /* 0x0000000f86397223 */ /* 0x180fe20000010837 */
[----:B------:R-:W1:Y:S01]  /*57f0*/  MUFU.TANH R28, R28 ;  /* 0x0000001c001c7308 */ /* 0x000e620000002400 */
[----:B--2---:R-:W-:Y:S01]  /*5800*/  FSEL R26, R26, -INF , P3 ;  /* 0xff8000001a1a7808 */ /* 0x004fe20001800000 */
[-CC-:B------:R-:W-:Y:S01]  /*5810*/  FFMA.FTZ R134, R48, R15.reuse, -R55.reuse ;  /* 0x0000000f30867223 */ /* 0x180fe20000010837 */
[----:B------:R-:W-:Y:S01]  /*5820*/  ISETP.GT.AND P3, PT, R63, 0x39, PT ;  /* 0x000000393f00780c */ /* 0x000fe20003f64270 */
[--C-:B------:R-:W-:Y:S01]  /*5830*/  FFMA.FTZ R9, R128, R15, -R55.reuse ;  /* 0x0000000f80097223 */ /* 0x100fe20000010837 */
[----:B------:R-:W-:Y:S01]  /*5840*/  FMNMX.FTZ R65, R26, R65, !PT ;  /* 0x000000411a417209 */ /* 0x000fe20007810000 */
[-CC-:B------:R-:W-:Y:S01]  /*5850*/  FFMA.FTZ R128, R54, R15.reuse, -R55.reuse ;  /* 0x0000000f36807223 */ /* 0x180fe20000010837 */
[----:B------:R-:W-:Y:S01]  /*5860*/  FSEL R48, R24, RZ, P1 ;  /* 0x000000ff18307208 */ /* 0x000fe20000800000 */
[----:B------:R-:W2:Y:S01]  /*5870*/  MUFU.TANH R29, R29 ;  /* 0x0000001d001d7308 */ /* 0x000ea20000002400 */
[----:B0-----:R-:W-:Y:S01]  /*5880*/  FSEL R120, R27, -INF , P2 ;  /* 0xff8000001b787808 */ /* 0x001fe20001000000 */
[----:B------:R-:W-:Y:S01]  /*5890*/  FFMA.FTZ R27, R40, R15, -R55 ;  /* 0x0000000f281b7223 */ /* 0x000fe20000010837 */
[C---:B------:R-:W-:Y:S01]  /*58a0*/  ISETP.GT.AND P2, PT, R63.reuse, 0x40, PT ;  /* 0x000000403f00780c */ /* 0x040fe20003f44270 */
[----:B------:R-:W-:Y:S01]  /*58b0*/  FADD.FTZ R48, -R48, R3 ;  /* 0x0000000330307221 */ /* 0x000fe20000010100 */
[----:B------:R-:W-:Y:S01]  /*58c0*/  FMNMX.FTZ R65, R120, R65, !PT ;  /* 0x0000004178417209 */ /* 0x000fe20007810000 */
[-CC-:B------:R-:W-:Y:S01]  /*58d0*/  FFMA.FTZ R150, R138, R15.reuse, -R55.reuse ;  /* 0x0000000f8a967223 */ /* 0x180fe20000010837 */
[-CC-:B------:R-:W-:Y:S01]  /*58e0*/  FFMA.FTZ R144, R130, R15.reuse, -R55.reuse ;  /* 0x0000000f82907223 */ /* 0x180fe20000010837 */
[----:B------:R-:W0:Y:S01]  /*58f0*/  MUFU.TANH R30, R30 ;  /* 0x0000001e001e7308 */ /* 0x000e220000002400 */
[----:B-1----:R-:W-:Y:S01]  /*5900*/  FSEL R28, R28, -INF , P3 ;  /* 0xff8000001c1c7808 */ /* 0x002fe20001800000 */
[-C--:B------:R-:W-:Y:S01]  /*5910*/  FMUL.FTZ R48, R48, R15.reuse ;  /* 0x0000000f30307220 */ /* 0x080fe20000410000 */
[----:B------:R-:W-:Y:S01]  /*5920*/  ISETP.GT.AND P3, PT, R63, 0x41, PT ;  /* 0x000000413f00780c */ /* 0x000fe20003f64270 */
        /* <DEDUP_REMOVED lines=8> */
[----:B------:R-:W-:Y:S01]  /*59b0*/  FFMA.FTZ R122, R122, R15, -R55 ;  /* 0x0000000f7a7a7223 */ /* 0x000fe20000010837 */
[----:B------:R-:W-:-:S03]  /*59c0*/  FMNMX.FTZ R65, R52, R65, !PT ;  /* 0x0000004134417209 */ /* 0x000fc60007810000 */
[----:B------:R-:W2:Y:S01]  /*59d0*/  MUFU.TANH R33, R33 ;  /* 0x0000002100217308 */ /* 0x000ea20000002400 */
[----:B0-----:R-:W-:Y:S02]  /*59e0*/  FSEL R30, R30, -INF , P3 ;  /* 0xff8000001e1e7808 */ /* 0x001fe40001800000 */
[----:B------:R-:W-:Y:S02]  /*59f0*/  ISETP.GT.AND P3, PT, R63, 0x49, PT ;  /* 0x000000493f00780c */ /* 0x000fe40003f64270 */
[----:B------:R-:W-:-:S03]  /*5a00*/  FMNMX.FTZ R65, R30, R65, !PT ;  /* 0x000000411e417209 */ /* 0x000fc60007810000 */
[----:B------:R-:W0:Y:S01]  /*5a10*/  MUFU.TANH R35, R35 ;  /* 0x0000002300237308 */ /* 0x000e220000002400 */
[----:B-1----:R-:W-:Y:S01]  /*5a20*/  FSEL R50, R31, -INF , P2 ;  /* 0xff8000001f327808 */ /* 0x002fe20001000000 */
[----:B------:R-:W-:Y:S01]  /*5a30*/  FFMA.FTZ R31, R62, R15, -R55 ;  /* 0x0000000f3e1f7223 */ /* 0x000fe20000010837 */
[----:B------:R-:W-:Y:S02]  /*5a40*/  ISETP.GT.AND P2, PT, R63, 0x50, PT ;  /* 0x000000503f00780c */ /* 0x000fe40003f44270 */
[----:B------:R-:W-:-:S03]  /*5a50*/  FMNMX.FTZ R65, R50, R65, !PT ;  /* 0x0000004132417209 */ /* 0x000fc60007810000 */
[----:B------:R-:W1:Y:S01]  /*5a60*/  MUFU.TANH R37, R37 ;  /* 0x0000002500257308 */ /* 0x000e620000002400 */
[----:B--2---:R-:W-:Y:S01]  /*5a70*/  FSEL R34, R33, -INF , P3 ;  /* 0xff80000021227808 */ /* 0x004fe20001800000 */
[----:B------:R-:W-:Y:S01]  /*5a80*/  FFMA.FTZ R33, R64, R15, -R55 ;  /* 0x0000000f40217223 */ /* 0x000fe20000010837 */
[----:B------:R-:W-:Y:S02]  /*5a90*/  ISETP.GT.AND P3, PT, R63, 0x51, PT ;  /* 0x000000513f00780c */ /* 0x000fe40003f64270 */
[----:B------:R-:W-:-:S03]  /*5aa0*/  FMNMX.FTZ R25, R34, R65, !PT ;  /* 0x0000004122197209 */ /* 0x000fc60007810000 */
[----:B------:R-:W2:Y:S01]  /*5ab0*/  MUFU.TANH R39, R39 ;  /* 0x0000002700277308 */ /* 0x000ea20000002400 */
[----:B0-----:R-:W-:Y:S01]  /*5ac0*/  FSEL R126, R35, -INF , P2 ;  /* 0xff800000237e7808 */ /* 0x001fe20001000000 */
[--C-:B------:R-:W-:Y:S01]  /*5ad0*/  FFMA.FTZ R35, R76, R15, -R55.reuse ;  /* 0x0000000f4c237223 */ /* 0x100fe20000010837 */
[----:B------:R-:W-:Y:S02]  /*5ae0*/  ISETP.GT.AND P2, PT, R63, 0x58, PT ;  /* 0x000000583f00780c */ /* 0x000fe40003f44270 */
[----:B------:R-:W-:Y:S01]  /*5af0*/  FMNMX.FTZ R6, R126, R25, !PT ;  /* 0x000000197e067209 */ /* 0x000fe20007810000 */
[-CC-:B------:R-:W-:Y:S01]  /*5b00*/  FFMA.FTZ R25, R32, R15.reuse, -R55.reuse ;  /* 0x0000000f20197223 */ /* 0x180fe20000010837 */
[-CC-:B------:R-:W-:Y:S01]  /*5b10*/  FFMA.FTZ R32, R72, R15.reuse, -R55.reuse ;  /* 0x0000000f48207223 */ /* 0x180fe20000010837 */
[----:B------:R-:W0:Y:S01]  /*5b20*/  MUFU.TANH R41, R41 ;  /* 0x0000002900297308 */ /* 0x000e220000002400 */
[----:B-1----:R-:W-:Y:S01]  /*5b30*/  FSEL R65, R37, -INF , P3 ;  /* 0xff80000025417808 */ /* 0x002fe20001800000 */
[----:B------:R-:W-:Y:S01]  /*5b40*/  FFMA.FTZ R37, R60, R15, -R55 ;  /* 0x0000000f3c257223 */ /* 0x000fe20000010837 */
[----:B------:R-:W-:-:S02]  /*5b50*/  ISETP.GT.AND P3, PT, R63, 0x59, PT ;  /* 0x000000593f00780c */ /* 0x000fc40003f64270 */
        /* <DEDUP_REMOVED lines=39> */
[----:B------:R-:W-:Y:S01]  /*5dd0*/  MUFU.EX2 R148, R148 ;  /* 0x0000009400947308 */ /* 0x000fe20000000800 */
[----:B--2---:R-:W-:-:S04]  /*5de0*/  FSEL R44, R61, -INF , P3 ;  /* 0xff8000003d2c7808 */ /* 0x004fc80001800000 */
[----:B------:R-:W-:-:S03]  /*5df0*/  FMNMX.FTZ R29, R44, R29, !PT ;  /* 0x0000001d2c1d7209 */ /* 0x000fc60007810000 */
[----:B------:R-:W-:Y:S02]  /*5e00*/  MUFU.EX2 R150, R150 ;  /* 0x0000009600967308 */ /* 0x000fe40000000800 */
[----:B------:R-:W0:Y:S06]  /*5e10*/  SHFL.BFLY PT, R6, R29, 0x2, 0x1f ;  /* 0x0c401f001d067f89 */ /* 0x000e2c00000e0000 */
        /* <DEDUP_REMOVED lines=8> */
[----:B0-----:R-:W-:-:S07]  /*5ea0*/  FMNMX.FTZ R6, R36, R29, !PT ;  /* 0x0000001d24067209 */ /* 0x001fce0007810000 */
[----:B------:R-:W-:Y:S01]  /*5eb0*/  MUFU.EX2 R13, R13 ;  /* 0x0000000d000d7308 */ /* 0x000fe20000000800 */
[-C--:B------:R-:W-:Y:S01]  /*5ec0*/  FFMA.FTZ R29, R84, R15.reuse, -R55 ;  /* 0x0000000f541d7223 */ /* 0x080fe20000010837 */
[C---:B------:R-:W-:Y:S01]  /*5ed0*/  FSETP.NEU.FTZ.AND P2, PT, R6.reuse, -INF , PT ;  /* 0xff8000000600780b */ /* 0x040fe20003f5d000 */
[----:B------:R-:W-:-:S03]  /*5ee0*/  FMUL.FTZ R49, R6, R15 ;  /* 0x0000000f06317220 */ /* 0x000fc60000410000 */
[----:B------:R-:W-:Y:S02]  /*5ef0*/  FSEL R3, R6, RZ, P2 ;  /* 0x000000ff06037208 */ /* 0x000fe40001000000 */
[----:B------:R-:W-:Y:S01]  /*5f00*/  MUFU.EX2 R142, R142 ;  /* 0x0000008e008e7308 */ /* 0x000fe20000000800 */
[----:B------:R-:W-:Y:S02]  /*5f10*/  FSEL R49, R49, RZ, P2 ;  /* 0x000000ff31317208 */ /* 0x000fe40001000000 */
[----:B------:R-:W-:-:S03]  /*5f20*/  FADD.FTZ R54, -R3, R4 ;  /* 0x0000000403367221 */ /* 0x000fc60000010100 */
[-CC-:B------:R-:W-:Y:S01]  /*5f30*/  FFMA.FTZ R46, R5, R15.reuse, -R49.reuse ;  /* 0x0000000f052e7223 */ /* 0x180fe20000010831 */
[-CC-:B------:R-:W-:Y:S01]  /*5f40*/  FFMA.FTZ R149, R66, R15.reuse, -R49.reuse ;  /* 0x0000000f42957223 */ /* 0x180fe20000010831 */
[-C--:B------:R-:W-:Y:S01]  /*5f50*/  FMUL.FTZ R3, R54, R15.reuse ;  /* 0x0000000f36037220 */ /* 0x080fe20000410000 */
        /* <DEDUP_REMOVED lines=16> */
[----:B------:R-:W1:Y:S01]  /*6060*/  MUFU.EX2 R3, R3 ;  /* 0x0000000300037308 */ /* 0x000e620000000800 */
[----:B0-----:R-:W-:Y:S01]  /*6070*/  FFMA.FTZ R5, R4, R2, R57 ;  /* 0x0000000204057223 */ /* 0x001fe20000010039 */
        /* <DEDUP_REMOVED lines=15> */
[----:B-1----:R-:W-:Y:S01]  /*6170*/  FFMA.FTZ R0, R3, R0, R46 ;  /* 0x0000000003007223 */ /* 0x002fe2000001002e */
[----:B------:R-:W-:Y:S01]  /*6180*/  FADD.FTZ R2, R144, R53 ;  /* 0x0000003590027221 */ /* 0x000fe20000010000 */
[-CC-:B------:R-:W-:Y:S01]  /*6190*/  FFMA.FTZ R127, R47, R15.reuse, -R49.reuse ;  /* 0x0000000f2f7f7223 */ /* 0x180fe20000010831 */
[-CC-:B------:R-:W-:Y:S01]  /*61a0*/  FFMA.FTZ R40, R40, R15.reuse, -R49.reuse ;  /* 0x0000000f28287223 */ /* 0x180fe20000010831 */
[-CC-:B------:R-:W-:Y:S01]  /*61b0*/  FFMA.FTZ R121, R51, R15.reuse, -R49.reuse ;  /* 0x0000000f33797223 */ /* 0x180fe20000010831 */
[----:B------:R-:W-:Y:S01]  /*61c0*/  FADD.FTZ R53, R9, R2 ;  /* 0x0000000209357221 */ /* 0x000fe20000010000 */
[-C--:B------:R-:W-:Y:S01]  /*61d0*/  FFMA.FTZ R42, R42, R15.reuse, -R49 ;  /* 0x0000000f2a2a7223 */ /* 0x080fe20000010831 */
[----:B------:R-:W1:Y:S01]  /*61e0*/  MUFU.EX2 R8, R8 ;  /* 0x0000000800087308 */ /* 0x000e620000000800 */
[----:B0-----:R-:W-:Y:S01]  /*61f0*/  FADD.FTZ R0, R149, R0 ;  /* 0x0000000095007221 */ /* 0x001fe20000010000 */
[----:B------:R-:W-:Y:S01]  /*6200*/  FADD.FTZ R2, R146, R53 ;  /* 0x0000003592027221 */ /* 0x000fe20000010000 */
[-CC-:B------:R-:W-:Y:S01]  /*6210*/  FFMA.FTZ R123, R59, R15.reuse, -R49.reuse ;  /* 0x0000000f3b7b7223 */ /* 0x180fe20000010831 */
[----:B------:R-:W-:-:S02]  /*6220*/  FFMA.FTZ R44, R44, R15, -R49 ;  /* 0x0000000f2c2c7223 */ /* 0x000fc40000010831 */
[----:B------:R-:W-:Y:S02]  /*6230*/  FADD.FTZ R53, R11, R2 ;  /* 0x000000020b357221 */ /* 0x000fe40000010000 */
[----:B------:R-:W0:Y:S01]  /*6240*/  MUFU.EX2 R145, R145 ;  /* 0x0000009100917308 */ /* 0x000e220000000800 */
[----:B--2---:R-:W-:Y:S01]  /*6250*/  FADD.FTZ R5, R151, R0 ;  /* 0x0000000097057221 */ /* 0x004fe20000010000 */
[----:B------:R-:W-:-:S04]  /*6260*/  FADD.FTZ R2, R140, R53 ;  /* 0x000000358c027221 */ /* 0x000fc80000010000 */
[----:B------:R-:W-:Y:S02]  /*6270*/  FADD.FTZ R53, R13, R2 ;  /* 0x000000020d357221 */ /* 0x000fe40000010000 */
[----:B------:R-:W2:Y:S01]  /*6280*/  MUFU.EX2 R10, R10 ;  /* 0x0000000a000a7308 */ /* 0x000ea20000000800 */
[----:B-1----:R-:W-:Y:S01]  /*6290*/  FADD.FTZ R0, R8, R5 ;  /* 0x0000000508007221 */ /* 0x002fe20000010000 */
[----:B------:R-:W-:-:S06]  /*62a0*/  FADD.FTZ R2, R142, R53 ;  /* 0x000000358e027221 */ /* 0x000fcc0000010000 */
        /* <DEDUP_REMOVED lines=94> */
[----:B-1----:R-:W-:-:S03]  /*6890*/  FADD.FTZ R2, R122, R5 ;  /* 0x000000057a027221 */ /* 0x002fc60000010000 */
[----:B0-----:R-:W-:Y:S01]  /*68a0*/  FADD.FTZ R0, R44, R0 ;  /* 0x000000002c007221 */ /* 0x001fe20000010000 */
[----:B------:R-:W-:Y:S06]  /*68b0*/  @!P0 BRA `(.L_x_2134) ;  /* 0x0000000000048947 */ /* 0x000fec0003800000 */
[----:B------:R-:W-:Y:S01]  /*68c0*/  BPT.TRAP 0x1 ;  /* 0x000000040000795c */ /* 0x000fe20000300000 */
.L_x_2134:
[----:B------:R-:W-:Y:S01]  /*68d0*/  UISETP.GT.AND UP0, UPT, UR25, UR23, UPT ;  /* 0x000000171900728c */ /* 0x000fe2000bf04270 */
[-C--:B------:R-:W-:Y:S01]  /*68e0*/  FMUL.FTZ R88, R88, R4.reuse ;  /* 0x0000000458587220 */ /* 0x080fe20000410000 */
[----:B------:R-:W-:Y:S01]  /*68f0*/  ULEA UR6, UR24, UR45, 0x3 ;  /* 0x0000002d18067291 */ /* 0x000fe2000f8e183f */
[-C--:B------:R-:W-:Y:S01]  /*6900*/  FMUL.FTZ R89, R89, R4.reuse ;  /* 0x0000000459597220 */ /* 0x080fe20000410000 */
[----:B------:R-:W-:Y:S01]  /*6910*/  UIADD3 UR7, UR25, -0x1, URZ ;  /* 0xffffffff19077890 */ /* 0x000fe2000fffe03f */
[-C--:B------:R-:W-:Y:S01]  /*6920*/  FMUL.FTZ R92, R92, R4.reuse ;  /* 0x000000045c5c7220 */ /* 0x080fe20000410000 */
[----:B------:R-:W-:Y:S01]  /*6930*/  UIADD3 UR6, UR6, 0x16860, URZ ;  /* 0x0001686006067890 */ /* 0x000fe2000fffe03f */
[----:B------:R-:W-:Y:S01]  /*6940*/  PLOP3.LUT P1, PT, PT, PT, UP0, 0x80, 0x0 ;  /* 0x000000000000781c */ /* 0x000fe20003f2f008 */
[----:B------:R-:W-:Y:S01]  /*6950*/  UMOV UR26, UR37 ;  /* 0x00000025001a7c82 */ /* 0x000fe20008000000 */
[----:B------:R-:W-:Y:S01]  /*6960*/  UMOV UR24, UR38 ;  /* 0x0000002600187c82 */ /* 0x000fe20008000000 */
[----:B------:R-:W-:Y:S01]  /*6970*/  UPRMT UR6, UR43, 0x654, UR6 ;  /* 0x000006542b067896 */ /* 0x000fe20008000006 */
[-C--:B------:R-:W-:Y:S01]  /*6980*/  FMUL.FTZ R93, R93, R4.reuse ;  /* 0x000000045d5d7220 */ /* 0x080fe20000410000 */
[----:B------:R-:W-:Y:S01]  /*6990*/  UMOV UR25, UR7 ;  /* 0x0000000700197c82 */ /* 0x000fe20008000000 */
        /* <DEDUP_REMOVED lines=64> */
[----:B------:R-:W-:-:S05]  /*6da0*/  UMOV UR25, UR7 ;  /* 0x0000000700197c82 */ /* 0x000fca0008000000 */
.L_x_2124:
[----:B------:R-:W-:-:S13]  /*6db0*/  ISETP.LE.AND P1, PT, RZ, UR25, PT ;  /* 0x00000019ff007c0c */ /* 0x000fda000bf23270 */
[----:B------:R-:W-:Y:S05]  /*6dc0*/  @!P1 BRA `(.L_x_2136) ;  /* 0x00000024004c9947 */ /* 0x000fea0003800000 */
[----:B------:R-:W-:Y:S01]  /*6dd0*/  MOV R4, R6 ;  /* 0x0000000600047202 */ /* 0x000fe20000000f00 */
[----:B------:R-:W-:Y:S01]  /*6de0*/  IMAD.MOV.U32 R3, RZ, RZ, R24 ;  /* 0x000000ffff037224 */ /* 0x000fe200078e0018 */
[----:B------:R-:W-:Y:S01]  /*6df0*/  UMOV UR22, UR37 ;  /* 0x0000002500167c82 */ /* 0x000fe20008000000 */
[----:B------:R-:W-:Y:S01]  /*6e00*/  UMOV UR21, UR38 ;  /* 0x0000002600157c82 */ /* 0x000fe20008000000 */
[----:B------:R-:W-:-:S05]  /*6e10*/  ULDC UR23, c[0x0][0x9d8] ;  /* 0x0002760000177ab9 */ /* 0x000fca0000000800 */
.L_x_2147:
[----:B------:R-:W-:Y:S01]  /*6e20*/  ISETP.NE.AND P2, PT, RZ, UR44, PT ;  /* 0x0000002cff007c0c */ /* 0x000fe2000bf45270 */
[----:B------:R-:W-:-:S04]  /*6e30*/  UISETP.NE.AND UP0, UPT, UR21, 0x1, UPT ;  /* 0x000000011500788c */ /* 0x000fc8000bf05270 */
[----:B------:R-:W-:-:S04]  /*6e40*/  USEL UR37, URZ, 0x1, UP0 ;  /* 0x000000013f257887 */ /* 0x000fc80008000000 */
[----:B------:R-:W-:-:S04]  /*6e50*/  ULOP3.LUT UR37, UR22, UR37, URZ, 0x3c, !UPT ;  /* 0x0000002516257292 */ /* 0x000fc8000f8e3c3f */
[----:B------:R-:W-:Y:S08]  /*6e60*/  @P2 BRA `(.L_x_2137) ;  /* 0x0000000000382947 */ /* 0x000ff00003800000 */
[----:B------:R-:W-:Y:S05]  /*6e70*/  @!P0 BRA `(.L_x_2138) ;  /* 0x0000000000048947 */ /* 0x000fea0003800000 */
[----:B------:R-:W-:Y:S01]  /*6e80*/  BPT.TRAP 0x1 ;  /* 0x000000040000795c */ /* 0x000fe20000300000 */
.L_x_2138:
        /* <DEDUP_REMOVED lines=9> */
.L_x_2139:
[----:B-1----:R-:W-:Y:S05]  /*6f20*/  @P1 BRA `(.L_x_2137) ;  /* 0x0000000000081947 */ /* 0x002fea0003800000 */
[----:B------:R-:W1:Y:S02]  /*6f30*/  SYNCS.PHASECHK.TRANS64.TRYWAIT P1, [UR6+0x16830], R5 ;  /* 0x01683005ff0075a7 */ /* 0x000e640008020146 */
[----:B-1----:R-:W-:Y:S05]  /*6f40*/  @!P1 BRA `(.L_x_2140) ;  /* 0x0000008800089947 */ /* 0x002fea0003800000 */
.L_x_2137:
        /* <DEDUP_REMOVED lines=28> */
.L_x_2142:
[----:B------:R-:W-:Y:S01]  /*7110*/  ULEA UR6, UR21, UR45, 0x3 ;  /* 0x0000002d15067291 */ /* 0x000fe2000f8e183f */
[----:B------:R-:W-:-:S05]  /*7120*/  IMAD.U32 R5, RZ, RZ, UR22 ;  /* 0x00000016ff057e24 */ /* 0x000fca000f8e00ff */
[----:B------:R-:W-:-:S04]  /*7130*/  SHF.L.U32 R5, R5, 0x1f, RZ ;  /* 0x0000001f05057819 */ /* 0x000fc800000006ff */
[----:B------:R0:W1:Y:S01]  /*7140*/  SYNCS.PHASECHK.TRANS64.TRYWAIT P1, [UR6+0x16850], R5 ;  /* 0x01685005ff0075a7 */ /* 0x0000620008020146 */
[----:B------:R-:W-:Y:S05]  /*7150*/  @!P0 BRA `(.L_x_2143) ;  /* 0x0000000000048947 */ /* 0x000fea0003800000 */
[----:B------:R-:W-:Y:S01]  /*7160*/  BPT.TRAP 0x1 ;  /* 0x000000040000795c */ /* 0x000fe20000300000 */
.L_x_2143:
[----:B-1----:R-:W-:Y:S05]  /*7170*/  @P1 BRA `(.L_x_2141) ;  /* 0x0000000000081947 */ /* 0x002fea0003800000 */
[----:B------:R-:W1:Y:S02]  /*7180*/  SYNCS.PHASECHK.TRANS64.TRYWAIT P1, [UR6+0x16850], R5 ;  /* 0x01685005ff0075a7 */ /* 0x000e640008020146 */
[----:B-1----:R-:W-:Y:S05]  /*7190*/  @!P1 BRA `(.L_x_2144) ;  /* 0x00000084008c9947 */ /* 0x002fea0003800000 */
.L_x_2141:
        /* <DEDUP_REMOVED lines=51> */
.L_x_2145:
        /* <DEDUP_REMOVED lines=199> */
[----:B-1----:R-:W-:Y:S02]  /*8140*/  FMNMX.FTZ R29, R7, R6, !PT ;  /* 0x00000006071d7209 */ /* 0x002fe40007810000 */
[----:B--2---:R-:W-:-:S03]  /*8150*/  FMNMX.FTZ R31, R27, R24, !PT ;  /* 0x000000181b1f7209 */ /* 0x004fc60007810000 */
        /* <DEDUP_REMOVED lines=11> */
[-C--:B------:R-:W-:Y:S01]  /*8210*/  FMUL.FTZ R3, R4, R15.reuse ;  /* 0x0000000f04037220 */ /* 0x080fe20000410000 */
[-CC-:B------:R-:W-:Y:S01]  /*8220*/  FFMA.FTZ R53, R10, R15.reuse, -R67.reuse ;  /* 0x0000000f0a357223 */ /* 0x180fe20000010843 */
        /* <DEDUP_REMOVED lines=24> */
[-C--:B------:R-:W-:Y:S01]  /*83b0*/  FFMA.FTZ R34, R128, R15.reuse, -R25 ;  /* 0x0000000f80227223 */ /* 0x080fe20000010819 */
[-C--:B------:R-:W-:Y:S01]  /*83c0*/  FFMA.FTZ R20, R130, R15.reuse, -R67 ;  /* 0x0000000f82147223 */ /* 0x080fe20000010843 */
[-C--:B------:R-:W-:Y:S01]  /*83d0*/  FFMA.FTZ R143, R44, R15.reuse, -R25 ;  /* 0x0000000f2c8f7223 */ /* 0x080fe20000010819 */
[-C--:B------:R-:W-:Y:S01]  /*83e0*/  FFMA.FTZ R47, R132, R15.reuse, -R67 ;  /* 0x0000000f842f7223 */ /* 0x080fe20000010843 */
[-C--:B------:R-:W-:Y:S01]  /*83f0*/  FFMA.FTZ R38, R46, R15.reuse, -R25 ;  /* 0x0000000f2e267223 */ /* 0x080fe20000010819 */
        /* <DEDUP_REMOVED lines=164> */
.L_x_2146:
[----:B------:R-:W-:Y:S01]  /*8e40*/  ULEA UR6, UR21, UR45, 0x3 ;  /* 0x0000002d15067291 */ /* 0x000fe2000f8e183f */
[----:B------:R-:W-:Y:S01]  /*8e50*/  ISETP.LT.AND P1, PT, RZ, UR25, PT ;  /* 0x00000019ff007c0c */ /* 0x000fe2000bf21270 */
[----:B------:R-:W-:Y:S01]  /*8e60*/  UIADD3 UR7, UR25, -0x1, URZ ;  /* 0xffffffff19077890 */ /* 0x000fe2000fffe03f */
[----:B------:R-:W-:Y:S01]  /*8e70*/  F2FP.BF16.F32.PACK_AB R120, R9, R4 ;  /* 0x000000040978723e */ /* 0x000fe200000010ff */
[----:B------:R-:W-:Y:S01]  /*8e80*/  UIADD3 UR6, UR6, 0x16860, URZ ;  /* 0x0001686006067890 */ /* 0x000fe2000fffe03f */
[-C--:B------:R-:W-:Y:S01]  /*8e90*/  FMUL.FTZ R90, R90, R3.reuse ;  /* 0x000000035a5a7220 */ /* 0x080fe20000410000 */
        /* <DEDUP_REMOVED lines=68> */
[----:B------:R-:W-:Y:S01]  /*92e0*/  MOV R4, R6 ;  /* 0x0000000600047202 */ /* 0x000fe20000000f00 */
[----:B------:R-:W-:Y:S06]  /*92f0*/  @P1 BRA `(.L_x_2147) ;  /* 0xffffffd800c81947 */ /* 0x000fec000383ffff */
.L_x_2136:
[----:B------:R-:W-:Y:S06]  /*9300*/  BAR.ARV 0x8, 0x200 ;  /* 0x0208000000007b1d */ /* 0x000fec0000002000 */
[----:B------:R-:W-:Y:S05]  /*9310*/  @!P0 BRA `(.L_x_2148) ;  /* 0x0000000000048947 */ /* 0x000fea0003800000 */
[----:B------:R-:W-:Y:S01]  /*9320*/  BPT.TRAP 0x1 ;  /* 0x000000040000795c */ /* 0x000fe20000300000 */
.L_x_2148:
[----:B------:R-:W-:Y:S01]  /*9330*/  ULEA UR5, UR38, UR45, 0x3 ;  /* 0x0000002d26057291 */ /* 0x000fe2000f8e183f */
[----:B------:R-:W-:-:S05]  /*9340*/  IMAD.U32 R3, RZ, RZ, UR37 ;  /* 0x00000025ff037e24 */ /* 0x000fca000f8e00ff */
[----:B------:R-:W-:-:S04]  /*9350*/  SHF.L.U32 R3, R3, 0x1f, RZ ;  /* 0x0000001f03037819 */ /* 0x000fc800000006ff */
[----:B------:R0:W1:Y:S01]  /*9360*/  SYNCS.PHASECHK.TRANS64.TRYWAIT P1, [UR5+0x16850], R3 ;  /* 0x01685003ff0075a7 */ /* 0x0000620008020145 */
[----:B------:R-:W-:Y:S05]  /*9370*/  @!P0 BRA `(.L_x_2149) ;  /* 0x0000000000048947 */ /* 0x000fea0003800000 */
[----:B------:R-:W-:Y:S01]  /*9380*/  BPT.TRAP 0x1 ;  /* 0x000000040000795c */ /* 0x000fe20000300000 */
.L_x_2149:
[----:B-1----:R-:W-:Y:S05]  /*9390*/  @P1 BRA `(.L_x_2150) ;  /* 0x0000000000081947 */ /* 0x002fea0003800000 */
[----:B------:R-:W1:Y:S02]  /*93a0*/  SYNCS.PHASECHK.TRANS64.TRYWAIT P1, [UR5+0x16850], R3 ;  /* 0x01685003ff0075a7 */ /* 0x000e640008020145 */
[----:B-1----:R-:W-:Y:S05]  /*93b0*/  @!P1 BRA `(.L_x_2151) ;  /* 0x00000064001c9947 */ /* 0x002fea0003800000 */
.L_x_2150:
        /* <DEDUP_REMOVED lines=17> */
[----:B------:R-:W-:-:S03]  /*94d0*/  MOV R0, 0xff800000 ;  /* 0xff80000000007802 */ /* 0x000fc60000000f00 */
        /* <DEDUP_REMOVED lines=53> */
.L_x_2152:
        /* <DEDUP_REMOVED lines=42> */
.L_x_2116:
        /* <DEDUP_REMOVED lines=9> */
[----:B------:R-:W0:Y:S01]  /*9b60*/  LDC R32, c[0x0][0xbe8] ;  /* 0x0002fa00ff207b82 */ /* 0x000e220000000800 */
[----:B------:R-:W1:Y:S01]  /*9b70*/  S2R R5, SR_SWINHI ;  /* 0x0000000000057919 */ /* 0x000e620000002f00 */
[----:B------:R-:W-:Y:S01]  /*9b80*/  USHF.R.S32.HI UR12, URZ, 0x1f, UR42 ;  /* 0x0000001f3f0c7899 */ /* 0x000fe2000801142a */
[----:B------:R-:W-:Y:S01]  /*9b90*/  VIADD R37, R17, UR40 ;  /* 0x0000002811257c36 */ /* 0x000fe20008000000 */
[----:B------:R-:W-:Y:S01]  /*9ba0*/  ULDC.64 UR8, c[0x0][0xb90] ;  /* 0x0002e40000087ab9 */ /* 0x000fe20000000a00 */
[----:B------:R-:W-:Y:S01]  /*9bb0*/  USHF.R.S32.HI UR13, URZ, 0x1f, UR41 ;  /* 0x0000001f3f0d7899 */ /* 0x000fe20008011429 */
[----:B------:R-:W-:Y:S01]  /*9bc0*/  F2FP.BF16.F32.PACK_AB R112, R113, R112 ;  /* 0x000000707170723e */ /* 0x000fe200000010ff */
[----:B------:R-:W-:Y:S01]  /*9bd0*/  UIMAD UR5, UR12, UR8, URZ ;  /* 0x000000080c0572a4 */ /* 0x000fe2000f8e023f */
[----:B------:R-:W-:Y:S01]  /*9be0*/  MOV R28, R37 ;  /* 0x00000025001c7202 */ /* 0x000fe20000000f00 */
        /* <DEDUP_REMOVED lines=13> */
[----:B------:R-:W-:Y:S01]  /*9cc0*/  F2FP.BF16.F32.PACK_AB R115, R119, R118 ;  /* 0x000000767773723e */ /* 0x000fe200000010ff */
[----:B------:R-:W-:Y:S01]  /*9cd0*/  ULDC UR5, c[0x0][0xa88] ;  /* 0x0002a20000057ab9 */ /* 0x000fe20000000800 */
[----:B------:R-:W-:Y:S01]  /*9ce0*/  BAR.SYNC.DEFER_BLOCKING 0x1, 0x180 ;  /* 0x0046000000007b1d */ /* 0x000fe20000010000 */
[----:B0-----:R-:W-:Y:S01]  /*9cf0*/  ISETP.NE.AND P1, PT, R32, 0x1, PT ;  /* 0x000000012000780c */ /* 0x001fe20003f25270 */
[----:B------:R-:W-:-:S04]  /*9d00*/  IMAD.U32 R34, RZ, RZ, UR8 ;  /* 0x00000008ff227e24 */ /* 0x000fc8000f8e00ff */
[----:B------:R-:W-:Y:S01]  /*9d10*/  ULDC.64 UR8, c[0x0][0xae8] ;  /* 0x0002ba0000087ab9 */ /* 0x000fe20000000a00 */
[----:B------:R-:W-:Y:S01]  /*9d20*/  ULDC.64 UR10, c[0x0][0xaf0] ;  /* 0x0002bc00000a7ab9 */ /* 0x000fe20000000a00 */
[----:B------:R-:W-:Y:S02]  /*9d30*/  MOV R2, R26 ;  /* 0x0000001a00027202 */ /* 0x000fe40000000f00 */
[----:B-1----:R-:W-:Y:S01]  /*9d40*/  MOV R3, R5 ;  /* 0x0000000500037202 */ /* 0x002fe20000000f00 */
[----:B------:R-:W-:-:S03]  /*9d50*/  IMAD R5, R22, 0x40, R19 ;  /* 0x0000004016057824 */ /* 0x000fc600078e0213 */
[----:B------:R-:W0:Y:S01]  /*9d60*/  @P1 LDC R20, c[0x0][0xbec] ;  /* 0x0002fb00ff141b82 */ /* 0x000e220000000800 */
[----:B------:R-:W-:-:S04]  /*9d70*/  IMAD.WIDE R10, R155, 0x2, R2 ;  /* 0x000000029b0a7825 */ /* 0x000fc800078e0202 */
[----:B------:R-:W-:Y:S01]  /*9d80*/  IMAD.WIDE R2, R5, 0x2, R2 ;  /* 0x0000000205027825 */ /* 0x000fe200078e0202 */
[C---:B------:R-:W-:Y:S02]  /*9d90*/  LOP3.LUT R4, R10.reuse, 0x380, RZ, 0xc0, !PT ;  /* 0x000003800a047812 */ /* 0x040fe400078ec0ff */
[----:B------:R-:W1:Y:S01]  /*9da0*/  @P1 LDC R35, c[0x0][0xbf0] ;  /* 0x0002fc00ff231b82 */ /* 0x000e620000000800 */
[----:B------:R-:W-:Y:S02]  /*9db0*/  IADD3 R33, P0, R10, 0x60, RZ ;  /* 0x000000600a217810 */ /* 0x000fe40007f1e0ff */
[----:B------:R-:W-:Y:S02]  /*9dc0*/  SHF.R.U64 R5, R4, 0x3, RZ ;  /* 0x0000000304057819 */ /* 0x000fe400000012ff */
[----:B------:R-:W-:Y:S01]  /*9dd0*/  LOP3.LUT R4, R33, 0x380, RZ, 0xc0, !PT ;  /* 0x0000038021047812 */ /* 0x000fe200078ec0ff */
[----:B------:R-:W-:Y:S01]  /*9de0*/  IMAD.X R9, RZ, RZ, R11, P0 ;  /* 0x000000ffff097224 */ /* 0x000fe200000e060b */
[----:B------:R-:W-:-:S02]  /*9df0*/  IADD3 R31, P2, R10, 0x40, RZ ;  /* 0x000000400a1f7810 */ /* 0x000fc40007f5e0ff */
[----:B------:R-:W-:Y:S02]  /*9e00*/  SHF.R.U64 R4, R4, 0x3, RZ ;  /* 0x0000000304047819 */ /* 0x000fe400000012ff */
[----:B------:R-:W-:Y:S01]  /*9e10*/  IADD3 R29, P3, R10, 0x20, RZ ;  /* 0x000000200a1d7810 */ /* 0x000fe20007f7e0ff */
[----:B------:R-:W-:Y:S01]  /*9e20*/  IMAD.X R7, RZ, RZ, R11, P2 ;  /* 0x000000ffff077224 */ /* 0x000fe200010e060b */
[----:B------:R-:W-:Y:S02]  /*9e30*/  LOP3.LUT R6, R31, 0x380, RZ, 0xc0, !PT ;  /* 0x000003801f067812 */ /* 0x000fe400078ec0ff */
[----:B------:R-:W-:Y:S01]  /*9e40*/  LOP3.LUT R8, R4, R33, RZ, 0x3c, !PT ;  /* 0x0000002104087212 */ /* 0x000fe200078e3cff */
[----:B0-----:R-:W-:Y:S01]  /*9e50*/  @P1 IMAD.HI.U32 R20, R37, R20, RZ ;  /* 0x0000001425141227 */ /* 0x001fe200078e00ff */
[----:B------:R-:W-:Y:S02]  /*9e60*/  SHF.R.U64 R6, R6, 0x3, RZ ;  /* 0x0000000306067819 */ /* 0x000fe400000012ff */
[----:B------:R-:W-:-:S02]  /*9e70*/  LOP3.LUT R4, R29, 0x380, RZ, 0xc0, !PT ;  /* 0x000003801d047812 */ /* 0x000fc400078ec0ff */
[----:B------:R-:W-:Y:S02]  /*9e80*/  LOP3.LUT R6, R6, R31, RZ, 0x3c, !PT ;  /* 0x0000001f06067212 */ /* 0x000fe400078e3cff */
[----:B------:R-:W-:Y:S02]  /*9e90*/  SHF.R.U64 R4, R4, 0x3, RZ ;  /* 0x0000000304047819 */ /* 0x000fe400000012ff */
[----:B------:R-:W-:Y:S02]  /*9ea0*/  IADD3 R31, P2, R2, 0x3000, RZ ;  /* 0x00003000021f7810 */ /* 0x000fe40007f5e0ff */
[----:B------:R-:W-:Y:S02]  /*9eb0*/  LOP3.LUT R4, R4, R29, RZ, 0x3c, !PT ;  /* 0x0000001d04047212 */ /* 0x000fe400078e3cff */
[----:B------:R-:W-:Y:S01]  /*9ec0*/  LOP3.LUT R29, R31, 0x380, RZ, 0xc0, !PT ;  /* 0x000003801f1d7812 */ /* 0x000fe200078ec0ff */
[----:B------:R-:W-:Y:S01]  /*9ed0*/  IMAD.X R21, RZ, RZ, R3, P2 ;  /* 0x000000ffff157224 */ /* 0x000fe200010e0603 */
[----:B-1----:R-:W-:-:S02]  /*9ee0*/  @P1 SHF.R.U32.HI R28, RZ, R35, R20 ;  /* 0x00000023ff1c1219 */ /* 0x002fc40000011614 */
[----:B------:R-:W-:Y:S02]  /*9ef0*/  SHF.R.U64 R20, R29, 0x3, RZ ;  /* 0x000000031d147819 */ /* 0x000fe400000012ff */
[----:B------:R-:W-:Y:S01]  /*9f00*/  LOP3.LUT R10, R5, R10, RZ, 0x3c, !PT ;  /* 0x0000000a050a7212 */ /* 0x000fe200078e3cff */
[--C-:B------:R-:W-:Y:S01]  /*9f10*/  IMAD.MOV R29, RZ, RZ, -R28.reuse ;  /* 0x000000ffff1d7224 */ /* 0x100fe200078e0a1c */
[----:B------:R-:W-:Y:S01]  /*9f20*/  LOP3.LUT R20, R20, R31, RZ, 0x3c, !PT ;  /* 0x0000001f14147212 */ /* 0x000fe200078e3cff */
[----:B------:R-:W-:Y:S01]  /*9f30*/  IMAD.X R5, RZ, RZ, R11, P3 ;  /* 0x000000ffff057224 */ /* 0x000fe200018e060b */
[----:B------:R-:W-:Y:S01]  /*9f40*/  MOV R31, R10 ;  /* 0x0000000a001f7202 */ /* 0x000fe20000000f00 */
[----:B------:R-:W-:Y:S01]  /*9f50*/  IMAD R29, R32, R29, R37 ;  /* 0x0000001d201d7224 */ /* 0x000fe200078e0225 */
[----:B------:R-:W-:Y:S02]  /*9f60*/  SHF.R.S32.HI R11, RZ, 0x1f, R28 ;  /* 0x0000001fff0b7819 */ /* 0x000fe4000001141c */
[----:B------:R-:W-:-:S02]  /*9f70*/  IADD3 R10, P0, R28, UR6, RZ ;  /* 0x000000061c0a7c10 */ /* 0x000fc4000ff1e0ff */
[----:B------:R-:W-:Y:S02]  /*9f80*/  IADD3 R33, P3, R2, 0x1800, RZ ;  /* 0x0000180002217810 */ /* 0x000fe40007f7e0ff */
[----:B------:R-:W-:Y:S02]  /*9f90*/  SHF.R.S32.HI R30, RZ, 0x1f, R29 ;  /* 0x0000001fff1e7819 */ /* 0x000fe4000001141d */
[----:B------:R-:W-:Y:S01]  /*9fa0*/  IADD3.X R11, R11, UR7, R34, P0, !PT ;  /* 0x000000070b0b7c10 */ /* 0x000fe200087fe422 */
[----:B------:R-:W-:Y:S01]  /*9fb0*/  ULDC.64 UR6, c[0x0][0xb88] ;  /* 0x0002e20000067ab9 */ /* 0x000fe20000000a00 */
[----:B------:R-:W-:Y:S02]  /*9fc0*/  LOP3.LUT R24, R33, 0x380, RZ, 0xc0, !PT ;  /* 0x0000038021187812 */ /* 0x000fe400078ec0ff */
[----:B------:R-:W-:Y:S01]  /*9fd0*/  MOV R28, R8 ;  /* 0x00000008001c7202 */ /* 0x000fe20000000f00 */
[----:B------:R-:W-:Y:S01]  /*9fe0*/  IMAD R8, R30, UR6, RZ ;  /* 0x000000061e087c24 */ /* 0x000fe2000f8e02ff */
[----:B------:R-:W-:Y:S01]  /*9ff0*/  MOV R30, R6 ;  /* 0x00000006001e7202 */ /* 0x000fe20000000f00 */
[----:B------:R-:W-:Y:S01]  /*a000*/  IMAD.WIDE.U32 R6, R29, UR6, R10 ;  /* 0x000000061d067c25 */ /* 0x000fe2000f8e000a */
[----:B------:R-:W-:-:S02]  /*a010*/  SHF.R.U64 R24, R24, 0x3, RZ ;  /* 0x0000000318187819 */ /* 0x000fc400000012ff */
[----:B------:R-:W-:Y:S01]  /*a020*/  LOP3.LUT P0, RZ, R152, 0x3, RZ, 0xc0, !PT ;  /* 0x0000000398ff7812 */ /* 0x000fe2000780c0ff */
[----:B------:R-:W-:Y:S01]  /*a030*/  IMAD R29, R29, UR7, R8 ;  /* 0x000000071d1d7c24 */ /* 0x000fe2000f8e0208 */
[----:B------:R-:W-:Y:S01]  /*a040*/  LOP3.LUT R24, R24, R33, RZ, 0x3c, !PT ;  /* 0x0000002118187212 */ /* 0x000fe200078e3cff */
[----:B------:R-:W-:Y:S01]  /*a050*/  VIADD R10, R154, UR40 ;  /* 0x000000289a0a7c36 */ /* 0x000fe20008000000 */
[----:B------:R-:W-:Y:S01]  /*a060*/  ULDC.64 UR6, c[0x0][0xb50] ;  /* 0x0002d40000067ab9 */ /* 0x000fe20000000a00 */
[----:B------:R-:W-:Y:S01]  /*a070*/  IMAD R33, R32, UR5, RZ ;  /* 0x0000000520217c24 */ /* 0x000fe2000f8e02ff */
[----:B------:R-:W-:Y:S01]  /*a080*/  LEA R34, P5, R6, UR6, 0x2 ;  /* 0x0000000606227c11 */ /* 0x000fe2000f8a10ff */
[----:B------:R-:W-:Y:S01]  /*a090*/  IMAD.IADD R7, R7, 0x1, R29 ;  /* 0x0000000107077824 */ /* 0x000fe200078e021d */
[----:B------:R-:W-:Y:S01]  /*a0a0*/  MOV R29, R4 ;  /* 0x00000004001d7202 */ /* 0x000fe20000000f00 */
        /* <DEDUP_REMOVED lines=11> */
[----:B------:R1:W2:Y:S01]  /*a160*/  SHFL.IDX PT, R39, R35, 0x1, 0x1c1f ;  /* 0x003c1f0023277f89 */ /* 0x0002a200000e0000 */
[----:B------:R-:W-:-:S02]  /*a170*/  F2FP.BF16.F32.PACK_AB R8, R97, R96 ;  /* 0x000000606108723e */ /* 0x000fc400000010ff */
[----:B------:R-:W-:Y:S01]  /*a180*/  F2FP.BF16.F32.PACK_AB R9, R99, R98 ;  /* 0x000000626309723e */ /* 0x000fe200000010ff */
[----:B------:R3:W-:Y:S01]  /*a190*/  STSM.16.M88.4 [R31], R4 ;  /* 0x000000041f007844 */ /* 0x0007e20000000200 */
[----:B------:R-:W-:Y:S02]  /*a1a0*/  F2FP.BF16.F32.PACK_AB R10, R101, R100 ;  /* 0x00000064650a723e */ /* 0x000fe400000010ff */
[----:B------:R-:W-:Y:S02]  /*a1b0*/  F2FP.BF16.F32.PACK_AB R11, R103, R102 ;  /* 0x00000066670b723e */ /* 0x000fe400000010ff */
[----:B-1----:R-:W-:Y:S02]  /*a1c0*/  LOP3.LUT R35, R2, 0x380, RZ, 0xc0, !PT ;  /* 0x0000038002237812 */ /* 0x002fe400078ec0ff */
[----:B------:R-:W-:Y:S01]  /*a1d0*/  IADD3.X R25, RZ, R3, RZ, P3, !PT ;  /* 0x00000003ff197210 */ /* 0x000fe20001ffe4ff */
        /* <DEDUP_REMOVED lines=8> */
[----:B--2---:R2:W-:Y:S04]  /*a260*/  @!P0 ST.E desc[UR50][R38.64], R0 ;  /* 0x0000000026008985 */ /* 0x0045e8000c101932 */
[----:B---3--:R-:W3:Y:S04]  /*a270*/  LD.E.128 R4, desc[UR50][R34.64] ;  /* 0x0000003222047980 */ /* 0x008ee8000c101d00 */
[----:B-1----:R-:W4:Y:S01]  /*a280*/  LD.E.128 R8, desc[UR50][R24.64] ;  /* 0x0000003218087980 */ /* 0x002f22000c101d00 */
[----:B0-----:R-:W0:Y:S03]  /*a290*/  @P1 LDC R27, c[0x0][0xbf0] ;  /* 0x0002fc00ff1b1b82 */ /* 0x001e260000000800 */
[----:B------:R1:W4:Y:S01]  /*a2a0*/  LD.E.128 R28, desc[UR50][R20.64] ;  /* 0x00000032141c7980 */ /* 0x000322000c101d00 */
[----:B------:R-:W-:Y:S01]  /*a2b0*/  IADD3 R15, P0, R2, 0x4800, RZ ;  /* 0x00004800020f7810 */ /* 0x000fe20007f1e0ff */
[----:B--2---:R-:W-:Y:S01]  /*a2c0*/  IMAD R0, R18, 0x30, R22 ;  /* 0x0000003012007824 */ /* 0x004fe200078e0216 */
[----:B------:R-:W-:-:S02]  /*a2d0*/  UIMAD UR5, UR12, UR8, URZ ;  /* 0x000000080c0572a4 */ /* 0x000fc4000f8e023f */
[----:B------:R-:W-:Y:S01]  /*a2e0*/  UIMAD.WIDE.U32 UR6, UR42, UR8, URZ ;  /* 0x000000082a0672a5 */ /* 0x000fe2000f8e003f */
[----:B------:R-:W-:Y:S01]  /*a2f0*/  IMAD.X R13, RZ, RZ, R3, P0 ;  /* 0x000000ffff0d7224 */ /* 0x000fe200000e0603 */
[----:B------:R-:W-:Y:S01]  /*a300*/  LOP3.LUT R2, R15, 0x380, RZ, 0xc0, !PT ;  /* 0x000003800f027812 */ /* 0x000fe200078ec0ff */
[----:B------:R-:W2:Y:S01]  /*a310*/  @P1 LDC R3, c[0x0][0xbec] ;  /* 0x0002fb00ff031b82 */ /* 0x000ea20000000800 */
[----:B-1----:R-:W-:Y:S01]  /*a320*/  VIADD R20, R0, UR40 ;  /* 0x0000002800147c36 */ /* 0x002fe20008000000 */
        /* <DEDUP_REMOVED lines=9> */
[----:B--2---:R-:W-:Y:S01]  /*a3c0*/  @P1 IMAD.HI.U32 R0, R20, R3, RZ ;  /* 0x0000000314001227 */ /* 0x004fe200078e00ff */
[----:B------:R-:W-:-:S02]  /*a3d0*/  IADD3 R34, R22, UR40, RZ ;  /* 0x0000002816227c10 */ /* 0x000fc4000fffe0ff */
[----:B------:R-:W5:Y:S01]  /*a3e0*/  LD.E.128 R12, desc[UR50][R12.64] ;  /* 0x000000320c0c7980 */ /* 0x000f62000c101d00 */
[----:B------:R-:W-:Y:S02]  /*a3f0*/  UIADD3 UR5, UR7, UR5, URZ ;  /* 0x0000000507057290 */ /* 0x000fe4000fffe03f */
[----:B------:R-:W-:Y:S01]  /*a400*/  IMAD.U32 R3, RZ, RZ, UR7 ;  /* 0x00000007ff037e24 */ /* 0x000fe2000f8e00ff */
[----:B0-----:R-:W-:Y:S01]  /*a410*/  @P1 SHF.R.U32.HI R21, RZ, R27, R0 ;  /* 0x0000001bff151219 */ /* 0x001fe20000011600 */
[----:B------:R-:W-:Y:S01]  /*a420*/  IMAD.U32 R2, RZ, RZ, UR6 ;  /* 0x00000006ff027e24 */ /* 0x000fe2000f8e00ff */
[----:B------:R-:W-:Y:S01]  /*a430*/  ULDC.64 UR6, c[0x0][0xad8] ;  /* 0x0002b60000067ab9 */ /* 0x000fe20000000a00 */
[----:B------:R-:W-:Y:S01]  /*a440*/  @!PT LDS RZ, [RZ] ;  /* 0x00000000fffff984 */ /* 0x000fe20000000800 */
[----:B------:R-:W-:Y:S01]  /*a450*/  @!PT LDS RZ, [RZ] ;  /* 0x00000000fffff984 */ /* 0x000fe20000000800 */
[----:B------:R-:W-:Y:S01]  /*a460*/  @!PT LDS RZ, [RZ] ;  /* 0x00000000fffff984 */ /* 0x000fe20000000800 */
[----:B------:R-:W-:Y:S01]  /*a470*/  @!PT LDS RZ, [RZ] ;  /* 0x00000000fffff984 */ /* 0x000fe20000000800 */
[----:B------:R0:W-:Y:S06]  /*a480*/  MEMBAR.ALL.CTA ;  /* 0x0000000000007992 */ /* 0x0001ec0000008000 */
[----:B0-----:R-:W0:Y:S01]  /*a490*/  FENCE.VIEW.ASYNC.S ;  /* 0x00000000000073c6 */ /* 0x001e220000000000 */
[----:B------:R-:W-:Y:S01]  /*a4a0*/  SHF.R.S32.HI R0, RZ, 0x1f, R21 ;  /* 0x0000001fff007819 */ /* 0x000fe20000011415 */
[----:B------:R-:W-:Y:S01]  /*a4b0*/  IMAD.U32 R3, RZ, RZ, UR5 ;  /* 0x00000005ff037e24 */ /* 0x000fe2000f8e00ff */
[----:B------:R-:W-:Y:S01]  /*a4c0*/  IADD3 R25, -R21, RZ, RZ ;  /* 0x000000ff15197210 */ /* 0x000fe20007ffe1ff */
[----:B------:R-:W-:Y:S01]  /*a4d0*/  ULDC UR5, c[0x0][0xac8] ;  /* 0x0002b20000057ab9 */ /* 0x000fe20000000800 */
[----:B------:R-:W-:-:S02]  /*a4e0*/  VIADD R26, R26, 0x16820 ;  /* 0x000168201a1a7836 */ /* 0x000fc40000000000 */
[----:B------:R-:W-:Y:S02]  /*a4f0*/  IMAD R0, R0, UR8, RZ ;  /* 0x0000000800007c24 */ /* 0x000fe4000f8e02ff */
[----:B------:R-:W-:Y:S01]  /*a500*/  IMAD R25, R32, R25, R20 ;  /* 0x0000001920197224 */ /* 0x000fe200078e0214 */
[----:B------:R-:W-:Y:S01]  /*a510*/  PRMT R26, RZ, 0x654, R26 ;  /* 0x00000654ff1a7816 */ /* 0x000fe2000000001a */
[C---:B------:R-:W-:Y:S02]  /*a520*/  IMAD R27, R21.reuse, UR9, R0 ;  /* 0x00000009151b7c24 */ /* 0x040fe4000f8e0200 */
[----:B------:R-:W-:Y:S01]  /*a530*/  IMAD.WIDE.U32 R2, R21, UR8, R2 ;  /* 0x0000000815027c25 */ /* 0x000fe2000f8e0002 */
[----:B------:R-:W-:-:S03]  /*a540*/  SHF.R.S32.HI R0, RZ, 0x1f, R25 ;  /* 0x0000001fff007819 */ /* 0x000fc60000011419 */
[----:B------:R-:W-:Y:S02]  /*a550*/  IMAD.IADD R3, R3, 0x1, R27 ;  /* 0x0000000103037824 */ /* 0x000fe400078e021b */
[----:B------:R-:W-:Y:S02]  /*a560*/  IMAD R0, R0, UR6, RZ ;  /* 0x0000000600007c24 */ /* 0x000fe4000f8e02ff */
[C---:B------:R-:W-:Y:S01]  /*a570*/  IMAD.WIDE.U32 R2, R25.reuse, UR6, R2 ;  /* 0x0000000619027c25 */ /* 0x040fe2000f8e0002 */
[----:B0-----:R0:W-:Y:S03]  /*a580*/  SYNCS.ARRIVE.TRANS64.RED.A1T0 RZ, [R26+URZ], RZ ;  /* 0x000000ff1aff79a7 */ /* 0x0011e6000810043f */
        /* <DEDUP_REMOVED lines=11> */
[----:B------:R-:W2:Y:S01]  /*a640*/  SHFL.IDX PT, R36, R27, 0x2, 0x181f ;  /* 0x00581f001b247f89 */ /* 0x000ea200000e0000 */
[-C--:B------:R-:W-:Y:S01]  /*a650*/  ISETP.GE.OR P2, PT, R0, R33.reuse, P0 ;  /* 0x000000210000720c */ /* 0x080fe20000746670 */
[----:B------:R-:W-:Y:S01]  /*a660*/  VIADD R0, R34, 0x90 ;  /* 0x0000009022007836 */ /* 0x000fe20000000000 */
[-C--:B------:R-:W-:Y:S01]  /*a670*/  ISETP.GE.OR P3, PT, R2, R33.reuse, P0 ;  /* 0x000000210200720c */ /* 0x080fe20000766670 */
[----:B------:R-:W2:Y:S03]  /*a680*/  SHFL.IDX PT, R3, R32, RZ, 0x181f ;  /* 0x00181fff20037589 */ /* 0x000ea600000e0000 */
[----:B------:R-:W-:Y:S01]  /*a690*/  ISETP.GE.OR P0, PT, R0, R33, P0 ;  /* 0x000000210000720c */ /* 0x000fe20000706670 */
[----:B------:R-:W2:Y:S04]  /*a6a0*/  SHFL.IDX PT, R21, R32, 0x1, 0x181f ;  /* 0x00381f0020157f89 */ /* 0x000ea800000e0000 */
[----:B------:R-:W2:Y:S01]  /*a6b0*/  SHFL.IDX PT, R25, R32, 0x2, 0x181f ;  /* 0x00581f0020197f89 */ /* 0x000ea200000e0000 */
[----:B-1----:R-:W-:-:S03]  /*a6c0*/  @!P1 LEA R2, P4, R19, R20, 0x1 ;  /* 0x0000001413029211 */ /* 0x002fc600078808ff */
[----:B0-----:R0:W1:Y:S01]  /*a6d0*/  SHFL.IDX PT, R26, R27, 0x3, 0x181f ;  /* 0x00781f001b1a7f89 */ /* 0x00106200000e0000 */
[----:B--2---:R-:W-:-:S03]  /*a6e0*/  @!P2 LEA R20, P5, R19, R24, 0x1 ;  /* 0x000000181314a211 */ /* 0x004fc600078a08ff */
[----:B------:R-:W2:Y:S01]  /*a6f0*/  SHFL.IDX PT, R32, R32, 0x3, 0x181f ;  /* 0x00781f0020207f89 */ /* 0x000ea200000e0000 */
[C---:B------:R-:W-:Y:S02]  /*a700*/  @!P3 LEA R24, P6, R19.reuse, R36, 0x1 ;  /* 0x000000241318b211 */ /* 0x040fe400078c08ff */
        /* <DEDUP_REMOVED lines=11> */
.L_x_2154:
[----:B------:R-:W0:Y:S01]  /*a7c0*/  LDC R8, c[0x0][0xbe8] ;  /* 0x0002fa00ff087b82 */ /* 0x000e220000000800 */
[----:B------:R-:W-:Y:S01]  /*a7d0*/  ISETP.GE.AND P0, PT, R157, 0xc0, PT ;  /* 0x000000c09d00780c */ /* 0x000fe20003f06270 */
[----:B------:R-:W-:Y:S01]  /*a7e0*/  USHF.R.S32.HI UR8, URZ, 0x1f, UR42 ;  /* 0x0000001f3f087899 */ /* 0x000fe2000801142a */
[----:B------:R-:W-:Y:S01]  /*a7f0*/  BSSY B1, `(.L_x_2156) ;  /* 0x000002f000017945 */ /* 0x000fe20003800000 */
[----:B------:R-:W-:Y:S01]  /*a800*/  USHF.R.S32.HI UR9, URZ, 0x1f, UR41 ;  /* 0x0000001f3f097899 */ /* 0x000fe20008011429 */
[----:B------:R-:W-:Y:S01]  /*a810*/  IMAD R6, R18, 0x30, R22 ;  /* 0x0000003012067824 */ /* 0x000fe200078e0216 */
[----:B0-----:R-:W-:-:S13]  /*a820*/  ISETP.NE.AND P1, PT, R8, 0x1, PT ;  /* 0x000000010800780c */ /* 0x001fda0003f25270 */
[----:B------:R-:W0:Y:S08]  /*a830*/  @P1 LDC R9, c[0x0][0xbec] ;  /* 0x0002fb00ff091b82 */ /* 0x000e300000000800 */
[----:B------:R-:W1:Y:S01]  /*a840*/  @P1 LDC R11, c[0x0][0xbf0] ;  /* 0x0002fc00ff0b1b82 */ /* 0x000e620000000800 */
        /* <DEDUP_REMOVED lines=11> */
[----:B------:R-:W-:Y:S01]  /*a900*/  MOV R2, R4 ;  /* 0x0000000400027202 */ /* 0x000fe20000000f00 */
        /* <DEDUP_REMOVED lines=29> */
.L_x_2157:
[----:B------:R-:W-:Y:S05]  /*aae0*/  BSYNC B1 ;  /* 0x0000000000017941 */ /* 0x000fea0003800000 */
.L_x_2156:
[----:B------:R-:W-:Y:S01]  /*aaf0*/  ULDC.64 UR10, c[0x0][0xae8] ;  /* 0x0002ba00000a7ab9 */ /* 0x000fe20000000a00 */
[----:B------:R-:W-:Y:S01]  /*ab00*/  VIADD R6, R6, UR40 ;  /* 0x0000002806067c36 */ /* 0x000fe20008000000 */
[----:B------:R-:W-:Y:S02]  /*ab10*/  UIMAD UR5, UR8, UR10, URZ ;  /* 0x0000000a080572a4 */ /* 0x000fe4000f8e023f */
[----:B------:R-:W-:Y:S01]  /*ab20*/  UIMAD.WIDE.U32 UR6, UR42, UR10, URZ ;  /* 0x0000000a2a0672a5 */ /* 0x000fe2000f8e003f */
[----:B0-----:R-:W-:Y:S01]  /*ab30*/  @P1 IMAD.HI.U32 R0, R6, R9, RZ ;  /* 0x0000000906001227 */ /* 0x001fe200078e00ff */
[----:B------:R-:W-:Y:S01]  /*ab40*/  UIMAD UR5, UR42, UR11, UR5 ;  /* 0x0000000b2a0572a4 */ /* 0x000fe2000f8e0205 */
[----:B--2---:R-:W-:Y:S02]  /*ab50*/  MOV R5, R6 ;  /* 0x0000000600057202 */ /* 0x004fe40000000f00 */
[----:B------:R-:W-:Y:S01]  /*ab60*/  ULDC.64 UR10, c[0x0][0xaf0] ;  /* 0x0002bc00000a7ab9 */ /* 0x000fe20000000a00 */
[----:B------:R-:W-:Y:S01]  /*ab70*/  UIADD3 UR7, UR7, UR5, URZ ;  /* 0x0000000507077290 */ /* 0x000fe2000fffe03f */
[----:B-1----:R-:W-:Y:S01]  /*ab80*/  @P1 SHF.R.U32.HI R5, RZ, R11, R0 ;  /* 0x0000000bff051219 */ /* 0x002fe20000011600 */
[----:B------:R-:W-:Y:S01]  /*ab90*/  UIMAD UR5, UR9, UR10, URZ ;  /* 0x0000000a090572a4 */ /* 0x000fe2000f8e023f */
[----:B------:R-:W-:Y:S01]  /*aba0*/  IADD3 R11, R22, UR40, RZ ;  /* 0x00000028160b7c10 */ /* 0x000fe2000fffe0ff */
[----:B------:R-:W-:Y:S01]  /*abb0*/  UIMAD.WIDE.U32 UR6, UR41, UR10, UR6 ;  /* 0x0000000a290672a5 */ /* 0x000fe2000f8e0006 */
[--C-:B------:R-:W-:Y:S01]  /*abc0*/  SHF.R.S32.HI R0, RZ, 0x1f, R5.reuse ;  /* 0x0000001fff007819 */ /* 0x100fe20000011405 */
[----:B------:R-:W-:Y:S01]  /*abd0*/  UIMAD UR5, UR41, UR11, UR5 ;  /* 0x0000000b290572a4 */ /* 0x000fe2000f8e0205 */
[----:B------:R-:W-:Y:S01]  /*abe0*/  IMAD.MOV R7, RZ, RZ, -R5 ;  /* 0x000000ffff077224 */ /* 0x000fe200078e0a05 */
[----:B------:R-:W-:-:S02]  /*abf0*/  ULDC.64 UR8, c[0x0][0xae0] ;  /* 0x0002b80000087ab9 */ /* 0x000fc40000000a00 */
[----:B------:R-:W-:Y:S01]  /*ac00*/  UIADD3 UR5, UR7, UR5, URZ ;  /* 0x0000000507057290 */ /* 0x000fe2000fffe03f */
[----:B------:R-:W-:Y:S02]  /*ac10*/  IMAD R7, R8, R7, R6 ;  /* 0x0000000708077224 */ /* 0x000fe400078e0206 */
[----:B------:R-:W-:Y:S02]  /*ac20*/  IMAD R0, R0, UR8, RZ ;  /* 0x0000000800007c24 */ /* 0x000fe4000f8e02ff */
[----:B------:R-:W-:Y:S02]  /*ac30*/  IMAD.U32 R3, RZ, RZ, UR7 ;  /* 0x00000007ff037e24 */ /* 0x000fe4000f8e00ff */
        /* <DEDUP_REMOVED lines=13> */
[C---:B------:R-:W-:Y:S01]  /*ad10*/  LEA R12, P0, R2.reuse, UR6, 0x1 ;  /* 0x00000006020c7c11 */ /* 0x040fe2000f8008ff */
[----:B------:R-:W-:Y:S01]  /*ad20*/  ULDC UR6, c[0x0][0xa88] ;  /* 0x0002a20000067ab9 */ /* 0x000fe20000000800 */
[----:B------:R-:W-:Y:S02]  /*ad30*/  VIADD R3, R11, 0x30 ;  /* 0x000000300b037836 */ /* 0x000fe40000000000 */
[----:B------:R-:W-:Y:S01]  /*ad40*/  LEA.HI.X R13, R2, UR7, R5, 0x1, P0 ;  /* 0x00000007020d7c11 */ /* 0x000fe200080f0c05 */
[----:B------:R-:W0:Y:S01]  /*ad50*/  SHFL.IDX PT, R4, R12, 0x1, 0x181f ;  /* 0x00381f000c047f89 */ /* 0x000e2200000e0000 */
[----:B------:R-:W-:Y:S01]  /*ad60*/  IMAD R14, R8, UR6, RZ ;  /* 0x00000006080e7c24 */ /* 0x000fe2000f8e02ff */
[----:B------:R-:W-:Y:S01]  /*ad70*/  ISETP.GE.AND P0, PT, R19, UR5, PT ;  /* 0x0000000513007c0c */ /* 0x000fe2000bf06270 */
[C---:B------:R-:W-:Y:S01]  /*ad80*/  VIADD R8, R11.reuse, 0x60 ;  /* 0x000000600b087836 */ /* 0x040fe20000000000 */
[----:B------:R-:W1:Y:S02]  /*ad90*/  SHFL.IDX PT, R2, R12, RZ, 0x181f ;  /* 0x00181fff0c027589 */ /* 0x000e6400000e0000 */
        /* <DEDUP_REMOVED lines=23> */
.L_x_2155:
[----:B------:R-:W-:Y:S05]  /*af10*/  BSYNC B0 ;  /* 0x0000000000007941 */ /* 0x000fea0003800000 */
.L_x_2153:
[----:B------:R-:W-:Y:S02]  /*af20*/  ULDC UR5, c[0x0][0xc38] ;  /* 0x00030e0000057ab9 */ /* 0x000fe40000000800 */
[----:B------:R-:W-:-:S06]  /*af30*/  UISETP.GE.AND UP0, UPT, UR4, UR5, UPT ;  /* 0x000000050400728c */ /* 0x000fcc000bf06270 */
[----:B------:R-:W-:-:S13]  /*af40*/  PLOP3.LUT P0, PT, PT, PT, UP0, 0x80, 0x0 ;  /* 0x000000000000781c */ /* 0x000fda0003f0f008 */
[----:B------:R-:W-:Y:S05]  /*af50*/  @!P0 BRA `(.L_x_2158) ;  /* 0xffffff5c00548947 */ /* 0x000fea000383ffff */
[----:B------:R-:W-:Y:S05]  /*af60*/  EXIT ;  /* 0x000000000000794d */ /* 0x000fea0003800000 */
.L_x_2112:
[----:B------:R-:W-:-:S08]  /*af70*/  NOP ;  /* 0x0000000000007918 */ /* 0x000fd00000000000 */
[----:B------:R-:W0:-:S00]  /*af80*/  USETMAXREG.DEALLOC.CTAPOOL 0x20 ;  /* 0x00000020000079c8 */ /* 0x000e0000080e0500 */
[----:B0-----:R-:W-:-:S06]  /*af90*/  LOP3.LUT R0, R0, 0x3, RZ, 0xc0, !PT ;  /* 0x0000000300007812 */ /* 0x001fcc00078ec0ff */
[----:B-1----:R-:W0:Y:S01]  /*afa0*/  S2UR UR5, SR_CTAID.X ;  /* 0x00000000000579c3 */ /* 0x002e220000002500 */
[----:B------:R-:W-:Y:S01]  /*afb0*/  LOP3.LUT R26, R26, 0xffffffdf, RZ, 0xc0, !PT ;  /* 0xffffffdf1a1a7812 */ /* 0x000fe200078ec0ff */
[----:B------:R-:W-:Y:S01]  /*afc0*/  STL [R1+0x10], RZ ;  /* 0x000010ff01007387 */ /* 0x000fe20000100800 */
[----:B------:R-:W-:Y:S01]  /*afd0*/  IMAD.MOV.U32 R25, RZ, RZ, 0x1 ;  /* 0x00000001ff197424 */ /* 0x000fe200078e00ff */
[----:B------:R-:W-:Y:S02]  /*afe0*/  MOV R22, RZ ;  /* 0x000000ff00167202 */ /* 0x000fe40000000f00 */
[----:B------:R1:W2:Y:S02]  /*aff0*/  SHFL.IDX PT, R2, R0, RZ, 0x1f ;  /* 0x00001fff00027589 */ /* 0x0002a400000e0000 */
[----:B-1----:R-:W0:Y:S01]  /*b000*/  LDC R0, c[0x0][0xc38] ;  /* 0x00030e00ff007b82 */ /* 0x002e220000000800 */
[----:B--2---:R-:W-:-:S13]  /*b010*/  ISETP.NE.AND P0, PT, R2, RZ, PT ;  /* 0x000000ff0200720c */ /* 0x004fda0003f05270 */
[----:B------:R-:W-:Y:S01]  /*b020*/  @P0 LOP3.LUT R26, R26, 0x20, RZ, 0xfc, !PT ;  /* 0x000000201a1a0812 */ /* 0x000fe200078efcff */
[----:B------:R-:W-:Y:S06]  /*b030*/  @P0 BAR.ARV 0x4, 0x200 ;  /* 0x0108000000000b1d */ /* 0x000fec0000002000 */
[----:B0-----:R-:W-:-:S13]  /*b040*/  ISETP.LE.AND P0, PT, R0, UR5, PT ;  /* 0x0000000500007c0c */ /* 0x001fda000bf03270 */
[----:B------:R-:W-:Y:S05]  /*b050*/  @P0 BRA `(.L_x_2159) ;  /* 0x0000004000800947 */ /* 0x000fea0003800000 */
[----:B------:R-:W0:Y:S01]  /*b060*/  S2R R7, SR_TID.X ;  /* 0x0000000000077919 */ /* 0x000e220000002100 */
[----:B------:R-:W1:Y:S01]  /*b070*/  S2UR UR7, SR_CgaCtaId ;  /* 0x00000000000779c3 */ /* 0x000e620000008800 */
[----:B------:R-:W-:Y:S01]  /*b080*/  ULDC.64 UR36, c[0x0][0x2f0] ;  /* 0x0000bc0000247ab9 */ /* 0x000fe20000000a00 */
[----:B------:R-:W-:Y:S01]  /*b090*/  UMOV UR6, 0x400 ;  /* 0x0000040000067882 */ /* 0x000fe20000000000 */
[----:B------:R-:W-:Y:S01]  /*b0a0*/  ULDC.64 UR8, c[0x0][0x418] ;  /* 0x0001060000087ab9 */ /* 0x000fe20000000a00 */
[----:B------:R-:W-:Y:S01]  /*b0b0*/  LOP3.LUT R26, R26, 0xfffffffe, RZ, 0xc0, !PT ;  /* 0xfffffffe1a1a7812 */ /* 0x000fe200078ec0ff */
[----:B------:R-:W-:Y:S01]  /*b0c0*/  UISETP.NE.U32.AND UP0, UPT, UR8, URZ, UPT ;  /* 0x0000003f0800728c */ /* 0x000fe2000bf05070 */
[----:B------:R-:W-:Y:S01]  /*b0d0*/  IMAD.MOV.U32 R25, RZ, RZ, 0x1 ;  /* 0x00000001ff197424 */ /* 0x000fe200078e00ff */
[----:B------:R-:W-:Y:S01]  /*b0e0*/  ULDC UR4, c[0x0][0x424] ;  /* 0x0001090000047ab9 */ /* 0x000fe20000000800 */
[----:B------:R-:W-:Y:S01]  /*b0f0*/  ULDC UR8, c[0x0][0x2b8] ;  /* 0x0000ae0000087ab9 */ /* 0x000fe20000000800 */
[----:B------:R-:W-:Y:S01]  /*b100*/  UISETP.NE.AND.EX UP0, UPT, UR9, URZ, UPT, UP0 ;  /* 0x0000003f0900728c */ /* 0x000fe2000bf05300 */
[----:B------:R-:W-:Y:S01]  /*b110*/  MOV R22, RZ ;  /* 0x000000ff00167202 */ /* 0x000fe20000000f00 */
[----:B------:R-:W-:Y:S01]  /*b120*/  ULDC UR38, c[0x0][0x288] ;  /* 0x0000a20000267ab9 */ /* 0x000fe20000000800 */
[----:B------:R-:W-:-:S02]  /*b130*/  ULOP3.LUT UR45, UR39, 0x2, URZ, 0xfc, !UPT ;  /* 0x00000002272d7892 */ /* 0x000fc4000f8efc3f */
[----:B------:R-:W-:Y:S01]  /*b140*/  USEL UR4, UR4, 0x1, UP0 ;  /* 0x0000000104047887 */ /* 0x000fe20008000000 */
[----:B------:R-:W-:-:S03]  /*b150*/  ULDC UR46, c[0x0][0xc] ;  /* 0x00000300002e7ab9 */ /* 0x000fc60000000800 */
[----:B------:R-:W-:-:S04]  /*b160*/  UIMAD UR36, UR4, UR36, URZ ;  /* 0x00000024042472a4 */ /* 0x000fc8000f8e023f */
[----:B------:R-:W-:Y:S02]  /*b170*/  UIADD3 UR4, UR36, 0x7f, URZ ;  /* 0x0000007f24047890 */ /* 0x000fe4000fffe03f */
[----:B-1----:R-:W-:-:S06]  /*b180*/  ULEA UR6, UR7, UR6, 0x18 ;  /* 0x0000000607067291 */ /* 0x002fcc000f8ec03f */
[----:B------:R-:W-:Y:S01]  /*b190*/  IMAD.U32 R16, RZ, RZ, UR6 ;  /* 0x00000006ff107e24 */ /* 0x000fe2000f8e00ff */
[C---:B0-----:R-:W-:Y:S01]  /*b1a0*/  LOP3.LUT R6, R7.reuse, 0x7f, RZ, 0xc0, !PT ;  /* 0x0000007f07067812 */ /* 0x041fe200078ec0ff */
[----:B------:R-:W-:-:S05]  /*b1b0*/  IMAD.SHL.U32 R0, R7, 0x8, RZ ;  /* 0x0000000807007824 */ /* 0x000fca00078e00ff */
[C---:B------:R-:W-:Y:S02]  /*b1c0*/  LOP3.LUT R2, R0.reuse, 0x1f8, RZ, 0xc0, !PT ;  /* 0x000001f800027812 */ /* 0x040fe400078ec0ff */
[----:B------:R-:W-:Y:S02]  /*b1d0*/  LOP3.LUT R5, R0, 0x38, RZ, 0xc0, !PT ;  /* 0x0000003800057812 */ /* 0x000fe400078ec0ff */
[----:B------:R-:W-:Y:S01]  /*b1e0*/  LOP3.LUT R3, R2, 0x38, R7, 0x78, !PT ;  /* 0x0000003802037812 */ /* 0x000fe200078e7807 */
[----:B------:R-:W-:Y:S01]  /*b1f0*/  IMAD.U32 R2, RZ, RZ, UR5 ;  /* 0x00000005ff027e24 */ /* 0x000fe2000f8e00ff */
[----:B------:R-:W-:Y:S01]  /*b200*/  ISETP.GE.AND P1, PT, R5, UR37, PT ;  /* 0x0000002505007c0c */ /* 0x000fe2000bf26270 */
[----:B------:R-:W-:Y:S01]  /*b210*/  USHF.R.S32.HI UR5, URZ, 0x1f, UR4 ;  /* 0x0000001f3f057899 */ /* 0x000fe20008011404 */
[----:B------:R-:W-:Y:S01]  /*b220*/  LOP3.LUT R4, R3, 0x200, R0, 0xf8, !PT ;  /* 0x0000020003047812 */ /* 0x000fe200078ef800 */
[----:B------:R-:W-:Y:S01]  /*b230*/  IMAD.SHL.U32 R0, R7, 0x10, RZ ;  /* 0x0000001007007824 */ /* 0x000fe200078e00ff */
[----:B------:R0:W-:Y:S01]  /*b240*/  STL [R1+0xc], R2 ;  /* 0x00000c0201007387 */ /* 0x0001e20000100800 */
[----:B------:R-:W-:Y:S01]  /*b250*/  ISETP.GE.AND P0, PT, R5, UR37, PT ;  /* 0x0000002505007c0c */ /* 0x000fe2000bf06270 */
[----:B------:R-:W-:-:S02]  /*b260*/  ULEA.HI UR5, UR5, UR4, URZ, 0x7 ;  /* 0x0000000405057291 */ /* 0x000fc4000f8f383f */
[----:B------:R-:W-:Y:S01]  /*b270*/  LOP3.LUT R0, R0, 0x70, RZ, 0xc0, !PT ;  /* 0x0000007000007812 */ /* 0x000fe200078ec0ff */
[----:B------:R1:W-:Y:S01]  /*b280*/  STL [R1+0x10], RZ ;  /* 0x000010ff01007387 */ /* 0x0003e20000100800 */
[----:B------:R-:W-:Y:S01]  /*b290*/  ULDC UR37, c[0x0][0x448] ;  /* 0x0001120000257ab9 */ /* 0x000fe20000000800 */
[----:B------:R-:W-:Y:S02]  /*b2a0*/  USHF.R.S32.HI UR40, URZ, 0x7, UR5 ;  /* 0x000000073f287899 */ /* 0x000fe40008011405 */
[----:B------:R-:W-:Y:S01]  /*b2b0*/  @P1 LOP3.LUT R26, R26, 0x1, RZ, 0xfc, !PT ;  /* 0x000000011a1a1812 */ /* 0x000fe200078efcff */
[----:B------:R-:W-:Y:S01]  /*b2c0*/  UIMAD UR37, UR37, UR38, URZ ;  /* 0x00000026252572a4 */ /* 0x000fe2000f8e023f */
[----:B0-----:R-:W-:Y:S01]  /*b2d0*/  SHF.R.U32.HI R2, RZ, 0x3, R6 ;  /* 0x00000003ff027819 */ /* 0x001fe20000011606 */
[----:B------:R-:W-:Y:S01]  /*b2e0*/  UIADD3 UR38, UR36, 0x80, -UR38 ;  /* 0x0000008024267890 */ /* 0x000fe2000fffe826 */
        /* <DEDUP_REMOVED lines=8> */
.L_x_2208:
        /* <DEDUP_REMOVED lines=23> */
.L_x_2160:
[----:B------:R-:W-:Y:S01]  /*b4e0*/  ULDC UR8, c[0x0][0xc54] ;  /* 0x0003150000087ab9 */ /* 0x000fe20000000800 */
[----:B------:R-:W-:Y:S01]  /*b4f0*/  UMOV UR6, UR7 ;  /* 0x0000000700067c82 */ /* 0x000fe20008000000 */
[----:B------:R-:W-:-:S11]  /*b500*/  UISETP.NE.AND UP0, UPT, UR8, 0x1, UPT ;  /* 0x000000010800788c */ /* 0x000fd6000bf05270 */
[----:B------:R-:W-:Y:S02]  /*b510*/  @UP0 ULDC.64 UR10, c[0x0][0xc58] ;  /* 0x00031600000a0ab9 */ /* 0x000fe40000000a00 */
[----:B------:R-:W-:-:S04]  /*b520*/  UIMAD.WIDE.U32 UR4, UR7, UR10, URZ ;  /* 0x0000000a070472a5 */ /* 0x000fc8000f8e003f */
[----:B------:R-:W-:-:S04]  /*b530*/  @UP0 USHF.R.U32.HI UR6, URZ, UR11, UR5 ;  /* 0x0000000b3f060299 */ /* 0x000fc80008011605 */
[----:B------:R-:W-:-:S12]  /*b540*/  UIMAD UR4, UR6, UR8, URZ ;  /* 0x00000008060472a4 */ /* 0x000fd8000f8e023f */
.L_x_2161:
        /* <DEDUP_REMOVED lines=23> */
[----:B------:R-:W-:Y:S01]  /*b6c0*/  UISETP.NE.AND UP2, UPT, UR5, 0x1, UPT ;  /* 0x000000010500788c */ /* 0x000fe2000bf45270 */
[----:B------:R-:W-:Y:S01]  /*b6d0*/  BSSY B7, `(.L_x_2162) ;  /* 0x000039c000077945 */ /* 0x000fe20003800000 */
[----:B------:R-:W-:Y:S02]  /*b6e0*/  UIADD3 UR43, UR43, UR4, URZ ;  /* 0x000000042b2b7290 */ /* 0x000fe4000fffe03f */
[----:B------:R-:W-:Y:S02]  /*b6f0*/  UP2UR UR47, UPR, URZ, 0x4 ;  /* 0x000000043f2f7883 */ /* 0x000fe40008000000 */
[----:B------:R-:W-:-:S04]  /*b700*/  UIMAD UR6, UR43, 0xc0, URZ ;  /* 0x000000c02b0678a4 */ /* 0x000fc8000f8e023f */
[----:B------:R-:W-:Y:S01]  /*b710*/  UIADD3 UR6, UR6, 0xbf, URZ ;  /* 0x000000bf06067890 */ /* 0x000fe2000fffe03f */
[----:B------:R-:W-:Y:S01]  /*b720*/  @UP2 ULDC UR4, c[0x0][0x44c] ;  /* 0x0001130000042ab9 */ /* 0x000fe20000000800 */
[----:B------:R-:W-:Y:S02]  /*b730*/  @UP2 ULDC UR7, c[0x0][0x450] ;  /* 0x0001140000072ab9 */ /* 0x000fe40000000800 */
[----:B------:R-:W-:-:S04]  /*b740*/  UIMAD.WIDE.U32 UR4, UR6, UR4, URZ ;  /* 0x00000004060472a5 */ /* 0x000fc8000f8e003f */
[----:B------:R-:W-:-:S04]  /*b750*/  @UP2 USHF.R.U32.HI UR6, URZ, UR7, UR5 ;  /* 0x000000073f062299 */ /* 0x000fc80008011605 */
[----:B------:R-:W-:-:S04]  /*b760*/  UIADD3 UR6, UR38, UR6, URZ ;  /* 0x0000000626067290 */ /* 0x000fc8000fffe03f */
[----:B------:R-:W-:-:S04]  /*b770*/  USHF.R.S32.HI UR4, URZ, 0x1f, UR6 ;  /* 0x0000001f3f047899 */ /* 0x000fc80008011406 */
[----:B------:R-:W-:-:S04]  /*b780*/  ULEA.HI UR4, UR4, UR6, URZ, 0x7 ;  /* 0x0000000604047291 */ /* 0x000fc8000f8f383f */
[----:B------:R-:W-:-:S04]  /*b790*/  USHF.R.S32.HI UR4, URZ, 0x7, UR4 ;  /* 0x000000073f047899 */ /* 0x000fc80008011404 */
[----:B------:R-:W-:-:S04]  /*b7a0*/  UISETP.LT.AND UP0, UPT, UR40, UR4, UPT ;  /* 0x000000042800728c */ /* 0x000fc8000bf01270 */
[----:B------:R-:W-:-:S06]  /*b7b0*/  USEL UR44, UR40, UR4, UP0 ;  /* 0x00000004282c7287 */ /* 0x000fcc0008000000 */
[----:B------:R-:W-:Y:S01]  /*b7c0*/  ISETP.LT.AND P0, PT, RZ, UR44, PT ;  /* 0x0000002cff007c0c */ /* 0x000fe2000bf01270 */
[----:B--2---:R0:W-:-:S12]  /*b7d0*/  STL [R1+0x4], R18 ;  /* 0x0000041201007387 */ /* 0x0041d80000100800 */
        /* <DEDUP_REMOVED lines=19> */
.L_x_2163:
        /* <DEDUP_REMOVED lines=8> */
[----:B------:R-:W-:Y:S01]  /*b990*/  MOV R4, UR6 ;  /* 0x0000000600047c02 */ /* 0x000fe20008000f00 */
[----:B------:R-:W-:Y:S01]  /*b9a0*/  IMAD.U32 R5, RZ, RZ, UR7 ;  /* 0x00000007ff057e24 */ /* 0x000fe2000f8e00ff */
        /* <DEDUP_REMOVED lines=10> */
.L_x_2166:
[----:B------:R-:W-:Y:S05]  /*ba50*/  BSYNC B6 ;  /* 0x0000000000067941 */ /* 0x000fea0003800000 */
.L_x_2165:
        /* <DEDUP_REMOVED lines=9> */
[----:B------:R-:W-:Y:S01]  /*baf0*/  IMAD.U32 R4, RZ, RZ, UR6 ;  /* 0x00000006ff047e24 */ /* 0x000fe2000f8e00ff */
[----:B------:R-:W-:Y:S01]  /*bb00*/  MOV R6, UR8 ;  /* 0x0000000800067c02 */ /* 0x000fe20008000f00 */
[----:B------:R-:W-:Y:S01]  /*bb10*/  IMAD.U32 R5, RZ, RZ, UR7 ;  /* 0x00000007ff057e24 */ /* 0x000fe2000f8e00ff */
[----:B------:R-:W-:Y:S01]  /*bb20*/  MOV R13, RZ ;  /* 0x000000ff000d7202 */ /* 0x000fe20000000f00 */
[----:B------:R-:W-:Y:S02]  /*bb30*/  IMAD.U32 R7, RZ, RZ, UR9 ;  /* 0x00000009ff077e24 */ /* 0x000fe4000f8e00ff */
[----:B------:R-:W-:-:S02]  /*bb40*/  IMAD.U32 R10, RZ, RZ, UR4 ;  /* 0x00000004ff0a7e24 */ /* 0x000fc4000f8e00ff */
[----:B------:R-:W-:Y:S02]  /*bb50*/  IMAD.U32 R11, RZ, RZ, UR5 ;  /* 0x00000005ff0b7e24 */ /* 0x000fe4000f8e00ff */
[----:B------:R-:W-:Y:S02]  /*bb60*/  IMAD.MOV.U32 R8, RZ, RZ, 0x70 ;  /* 0x00000070ff087424 */ /* 0x000fe400078e00ff */
[----:B-1----:R-:W-:-:S07]  /*bb70*/  IMAD.MOV.U32 R12, RZ, RZ, 0x1 ;  /* 0x00000001ff0c7424 */ /* 0x002fce00078e00ff */
[----:B------:R-:W-:-:S07]  /*bb80*/  LEPC R20, `(.L_x_2169) ;  /* 0x000000001014794e */ /* 0x000fce0000000000 */
[----:B0-2---:R-:W-:Y:S05]  /*bb90*/  CALL.ABS.NOINC R2 ;  /* 0x0000000002007343 */ /* 0x005fea0003c00000 */
.L_x_2169:
[----:B------:R0:W1:Y:S01]  /*bba0*/  LDC.64 R2, c[0x4][R17] ;  /* 0x0100000011027b82 */ /* 0x0000620000000a00 */
[----:B------:R-:W-:Y:S01]  /*bbb0*/  ULDC.64 UR6, c[0x4][0x88] ;  /* 0x0100220000067ab9 */ /* 0x000fe20000000a00 */
[----:B------:R-:W-:Y:S01]  /*bbc0*/  ULDC.64 UR8, c[0x4][0x90] ;  /* 0x0100240000087ab9 */ /* 0x000fe20000000a00 */
[----:B------:R-:W-:Y:S01]  /*bbd0*/  ULDC.64 UR4, c[0x4][0x18] ;  /* 0x0100060000047ab9 */ /* 0x000fe20000000a00 */
        /* <DEDUP_REMOVED lines=11> */
.L_x_2168:
[----:B------:R-:W-:Y:S05]  /*bc90*/  BSYNC B6 ;  /* 0x0000000000067941 */ /* 0x000fea0003800000 */
.L_x_2167:
        /* <DEDUP_REMOVED lines=9> */
[----:B------:R-:W-:Y:S01]  /*bd30*/  MOV R3, UR5 ;  /* 0x0000000500037c02 */ /* 0x000fe20008000f00 */
[----:B------:R-:W-:-:S04]  /*bd40*/  ULDC UR4, c[0x0][0xc48] ;  /* 0x0003120000047ab9 */ /* 0x000fc80000000800 */
[----:B------:R2:W5:Y:S01]  /*bd50*/  @P0 LDG.E R29, desc[UR50][R2.64] ;  /* 0x00000032021d0981 */ /* 0x000562000c1e1900 */
[----:B------:R-:W-:Y:S01]  /*bd60*/  UMOV UR5, 0xffffffff ;  /* 0xffffffff00057882 */ /* 0x000fe20000000000 */
[----:B------:R-:W-:Y:S02]  /*bd70*/  IMAD.U32 R19, RZ, RZ, UR4 ;  /* 0x00000004ff137e24 */ /* 0x000fe4000f8e00ff */
[----:B------:R-:W-:Y:S05]  /*bd80*/  BRA.DIV UR5, `(.L_x_2170) ;  /* 0x0000003a05c07947 */ /* 0x000fea000b800000 */
.L_x_2224:
        /* <DEDUP_REMOVED lines=19> */
[----:B----4-:R-:W-:Y:S01]  /*bec0*/  @P1 IMAD.HI.U32 R2, R0, R3, RZ ;  /* 0x0000000300021227 */ /* 0x010fe200078e00ff */
[----:B------:R-:W-:-:S04]  /*bed0*/  MOV R7, R0 ;  /* 0x0000000000077202 */ /* 0x000fc80000000f00 */
[----:B0-----:R-:W-:Y:S01]  /*bee0*/  @P1 SHF.R.U32.HI R7, RZ, R9, R2 ;  /* 0x00000009ff071219 */ /* 0x001fe20000011602 */
[----:B------:R-:W-:Y:S02]  /*bef0*/  IMAD R2, RZ, RZ, -UR42 ;  /* 0x8000002aff027e24 */ /* 0x000fe4000f8e02ff */
[----:B------:R-:W3:Y:S01]  /*bf00*/  @!P0 LDC.64 R4, c[0x0][0x428] ;  /* 0x00010a00ff048b82 */ /* 0x000ee20000000a00 */
[--C-:B------:R-:W-:Y:S01]  /*bf10*/  @!P0 SHF.R.S32.HI R3, RZ, 0x1f, R7.reuse ;  /* 0x0000001fff038819 */ /* 0x100fe20000011407 */
[----:B------:R-:W-:Y:S02]  /*bf20*/  IMAD R19, R19, R2, UR41 ;  /* 0x0000002913137e24 */ /* 0x000fe4000f8e0202 */
[----:B------:R-:W-:Y:S02]  /*bf30*/  @!P0 IMAD.MOV.U32 R2, RZ, RZ, R7 ;  /* 0x000000ffff028224 */ /* 0x000fe400078e0007 */
[-C--:B---3--:R-:W-:Y:S02]  /*bf40*/  @!P0 IMAD R6, R6, R4.reuse, RZ ;  /* 0x0000000406068224 */ /* 0x088fe400078e02ff */
[----:B------:R-:W-:-:S04]  /*bf50*/  @!P0 IMAD.WIDE.U32 R2, R29, R4, R2 ;  /* 0x000000041d028225 */ /* 0x000fc800078e0002 */
[----:B------:R-:W-:Y:S02]  /*bf60*/  @!P0 IMAD R6, R29, R5, R6 ;  /* 0x000000051d068224 */ /* 0x000fe400078e0206 */
[----:B------:R-:W0:Y:S01]  /*bf70*/  @!P0 LDC.64 R4, c[0x0][0x418] ;  /* 0x00010600ff048b82 */ /* 0x000e220000000a00 */
[----:B------:R-:W-:Y:S02]  /*bf80*/  IMAD.U32 R9, RZ, RZ, UR45 ;  /* 0x0000002dff097e24 */ /* 0x000fe4000f8e00ff */
[----:B------:R-:W-:-:S03]  /*bf90*/  @!P0 IMAD.IADD R6, R3, 0x1, R6 ;  /* 0x0000000103068824 */ /* 0x000fc600078e0206 */
[----:B------:R-:W-:Y:S02]  /*bfa0*/  ISETP.NE.AND P2, PT, R9, 0x3, PT ;  /* 0x000000030900780c */ /* 0x000fe40003f45270 */
[----:B------:R-:W-:Y:S01]  /*bfb0*/  IADD3 R3, -R7, RZ, RZ ;  /* 0x000000ff07037210 */ /* 0x000fe20007ffe1ff */
[----:B------:R-:W-:Y:S01]  /*bfc0*/  IMAD.U32 R23, RZ, RZ, UR4 ;  /* 0x00000004ff177e24 */ /* 0x000fe2000f8e00ff */
[----:B------:R-:W-:Y:S02]  /*bfd0*/  LOP3.LUT R26, R26, 0xfffffffb, RZ, 0xc0, !PT ;  /* 0xfffffffb1a1a7812 */ /* 0x000fe400078ec0ff */
[----:B------:R-:W-:Y:S02]  /*bfe0*/  SHF.R.S32.HI R28, RZ, 0x1f, R19 ;  /* 0x0000001fff1c7819 */ /* 0x000fe40000011413 */
[----:B0-----:R-:W-:-:S04]  /*bff0*/  @!P0 LEA R4, P1, R2, R4, 0x2 ;  /* 0x0000000402048211 */ /* 0x001fc800078210ff */
[----:B------:R-:W-:Y:S01]  /*c000*/  @!P0 LEA.HI.X R5, R2, R5, R6, 0x2, P1 ;  /* 0x0000000502058211 */ /* 0x000fe200008f1406 */
[----:B------:R-:W-:Y:S01]  /*c010*/  IMAD.MOV.U32 R6, RZ, RZ, RZ ;  /* 0x000000ffff067224 */ /* 0x000fe200078e00ff */
[----:B------:R-:W-:-:S05]  /*c020*/  @P2 LOP3.LUT R26, R26, 0x4, RZ, 0xfc, !PT ;  /* 0x000000041a1a2812 */ /* 0x000fca00078efcff */
[----:B------:R0:W5:Y:S02]  /*c030*/  @!P0 LDG.E R6, desc[UR50][R4.64] ;  /* 0x0000003204068981 */ /* 0x000164000c1e1900 */
[----:B0-----:R-:W-:Y:S01]  /*c040*/  IMAD R5, R10, R3, R0 ;  /* 0x000000030a057224 */ /* 0x001fe200078e0200 */
[----:B------:R-:W-:Y:S06]  /*c050*/  @!P2 BRA `(.L_x_2171) ;  /* 0x000000000004a947 */ /* 0x000fec0003800000 */
[----:B------:R-:W-:Y:S01]  /*c060*/  BPT.TRAP 0x1 ;  /* 0x000000040000795c */ /* 0x000fe20000300000 */
.L_x_2171:
        /* <DEDUP_REMOVED lines=25> */
.L_x_2225:
[----:B------:R-:W-:Y:S05]  /*c200*/  BSYNC B0 ;  /* 0x0000000000007941 */ /* 0x000fea0003800000 */
.L_x_2172:
        /* <DEDUP_REMOVED lines=16> */
[----:B-1----:R-:W-:Y:S01]  /*c310*/  LOP3.LUT R9, R9, 0x7f, RZ, 0xc0, !PT ;  /* 0x0000007f09097812 */ /* 0x002fe200078ec0ff */
[----:B------:R-:W-:Y:S02]  /*c320*/  ULDC.64 UR4, c[0x0][0x2e8] ;  /* 0x0000ba0000047ab9 */ /* 0x000fe40000000a00 */
[----:B------:R-:W-:Y:S01]  /*c330*/  IMAD.IADD R5, R3, 0x1, R4 ;  /* 0x0000000103057824 */ /* 0x000fe200078e0204 */
[----:B------:R-:W-:Y:S02]  /*c340*/  SHF.R.U32.HI R10, RZ, 0x3, R9 ;  /* 0x00000003ff0a7819 */ /* 0x000fe40000011609 */
[----:B------:R-:W0:Y:S01]  /*c350*/  S2R R9, SR_TID.X ;  /* 0x0000000000097919 */ /* 0x000e220000002100 */
[----:B------:R-:W-:Y:S01]  /*c360*/  LEA R4, P0, R2, UR4, 0x1 ;  /* 0x0000000402047c11 */ /* 0x000fe2000f8008ff */
[----:B------:R-:W-:Y:S01]  /*c370*/  UMOV UR4, 0xffffffff ;  /* 0xffffffff00047882 */ /* 0x000fe20000000000 */
[----:B------:R-:W-:-:S02]  /*c380*/  IADD3 R7, -R10, UR36, -R8 ;  /* 0x000000240a077c10 */ /* 0x000fc4000fffe908 */
[----:B------:R-:W-:Y:S02]  /*c390*/  LEA.HI.X R5, R2, UR5, R5, 0x1, P0 ;  /* 0x0000000502057c11 */ /* 0x000fe400080f0c05 */
[----:B------:R-:W-:Y:S01]  /*c3a0*/  ISETP.GE.AND P0, PT, R7, 0x1, PT ;  /* 0x000000010700780c */ /* 0x000fe20003f06270 */
[C---:B0-----:R-:W-:Y:S02]  /*c3b0*/  IMAD.SHL.U32 R10, R9.reuse, 0x8, RZ ;  /* 0x00000008090a7824 */ /* 0x041fe400078e00ff */
[----:B------:R-:W-:-:S03]  /*c3c0*/  IMAD.SHL.U32 R11, R9, 0x8, RZ ;  /* 0x00000008090b7824 */ /* 0x000fc600078e00ff */
[----:B------:R-:W-:-:S04]  /*c3d0*/  LOP3.LUT R10, R10, 0x1f8, RZ, 0xc0, !PT ;  /* 0x000001f80a0a7812 */ /* 0x000fc800078ec0ff */
[----:B------:R-:W-:Y:S02]  /*c3e0*/  LOP3.LUT R10, R10, 0x38, R9, 0x78, !PT ;  /* 0x000000380a0a7812 */ /* 0x000fe400078e7809 */
[----:B------:R-:W-:Y:S02]  /*c3f0*/  SHF.L.U32 R9, R9, 0x3, RZ ;  /* 0x0000000309097819 */ /* 0x000fe400000006ff */
        /* <DEDUP_REMOVED lines=75> */
.L_x_2243:
        /* <DEDUP_REMOVED lines=10> */
.L_x_2175:
        /* <DEDUP_REMOVED lines=11> */
.L_x_2176:
[----:B------:R0:W-:Y:S02]  /*ca00*/  SYNCS.ARRIVE.TRANS64.A1T0 RZ, [R0+URZ+0x16830], RZ ;  /* 0x016830ff00ff79a7 */ /* 0x0001e4000810003f */
[----:B------:R-:W-:Y:S05]  /*ca10*/  WARPSYNC.ALL ;  /* 0x0000000000007948 */ /* 0x000fea0003800000 */
[----:B------:R-:W-:Y:S01]  /*ca20*/  BSSY B6, `(.L_x_2177) ;  /* 0x0000015000067945 */ /* 0x000fe20003800000 */
[----:B0-----:R-:W-:Y:S01]  /*ca30*/  IADD3 R0, R16, 0x8400, RZ ;  /* 0x0000840010007810 */ /* 0x001fe20007ffe0ff */
[----:B------:R-:W-:Y:S03]  /*ca40*/  BAR.SYNC.DEFER_BLOCKING 0x8, 0x200 ;  /* 0x0208000000007b1d */ /* 0x000fe60000010000 */
        /* <DEDUP_REMOVED lines=9> */
[----:B------:R-:W-:Y:S02]  /*cae0*/  IMAD.U32 R5, RZ, RZ, UR7 ;  /* 0x00000007ff057e24 */ /* 0x000fe4000f8e00ff */
[----:B------:R-:W-:Y:S02]  /*caf0*/  IMAD.U32 R6, RZ, RZ, UR8 ;  /* 0x00000008ff067e24 */ /* 0x000fe4000f8e00ff */
[----:B------:R-:W-:-:S02]  /*cb00*/  IMAD.U32 R7, RZ, RZ, UR9 ;  /* 0x00000009ff077e24 */ /* 0x000fc4000f8e00ff */
[----:B------:R-:W-:Y:S02]  /*cb10*/  IMAD.U32 R10, RZ, RZ, UR4 ;  /* 0x00000004ff0a7e24 */ /* 0x000fe4000f8e00ff */
[----:B------:R-:W-:Y:S02]  /*cb20*/  IMAD.MOV.U32 R8, RZ, RZ, 0x70 ;  /* 0x00000070ff087424 */ /* 0x000fe400078e00ff */
[----:B------:R-:W-:Y:S02]  /*cb30*/  IMAD.MOV.U32 R12, RZ, RZ, 0x1 ;  /* 0x00000001ff0c7424 */ /* 0x000fe400078e00ff */
[----:B------:R-:W-:-:S07]  /*cb40*/  IMAD.MOV.U32 R13, RZ, RZ, RZ ;  /* 0x000000ffff0d7224 */ /* 0x000fce00078e00ff */
[----:B------:R-:W-:-:S07]  /*cb50*/  LEPC R20, `(.L_x_2178) ;  /* 0x000000001014794e */ /* 0x000fce0000000000 */
[----:B0-----:R-:W-:Y:S05]  /*cb60*/  CALL.ABS.NOINC R2 ;  /* 0x0000000002007343 */ /* 0x001fea0003c00000 */
.L_x_2178:
[----:B------:R-:W-:Y:S05]  /*cb70*/  BSYNC B6 ;  /* 0x0000000000067941 */ /* 0x000fea0003800000 */
.L_x_2177:
[----:B------:R0:W5:Y:S01]  /*cb80*/  LDL R9, [R1+0x8] ;  /* 0x0000080001097983 */ /* 0x0001620000100800 */
[----:B------:R-:W-:Y:S01]  /*cb90*/  UISETP.NE.AND UP0, UPT, UR47, URZ, UPT ;  /* 0x0000003f2f00728c */ /* 0x000fe2000bf05270 */
[----:B------:R-:W-:Y:S01]  /*cba0*/  R2UR UR7, R28 ;  /* 0x000000001c0772ca */ /* 0x000fe200000e0000 */
[----:B------:R-:W-:Y:S01]  /*cbb0*/  IMAD.U32 R6, RZ, RZ, UR43 ;  /* 0x0000002bff067e24 */ /* 0x000fe2000f8e00ff */
[----:B------:R-:W1:Y:S01]  /*cbc0*/  S2R R20, SR_TID.X ;  /* 0x0000000000147919 */ /* 0x000e620000002100 */
[C---:B------:R-:W-:Y:S01]  /*cbd0*/  R2UR UR10, R19.reuse ;  /* 0x00000000130a72ca */ /* 0x040fe200000e0000 */
[----:B------:R-:W-:Y:S01]  /*cbe0*/  ULDC.64 UR8, c[0x0][0x2d8] ;  /* 0x0000b60000087ab9 */ /* 0x000fe20000000a00 */
[----:B------:R-:W-:Y:S01]  /*cbf0*/  PLOP3.LUT P0, PT, PT, PT, UP0, 0x80, 0x0 ;  /* 0x000000000000781c */ /* 0x000fe20003f0f008 */
[----:B------:R-:W2:Y:S01]  /*cc00*/  S2R R2, SR_TID.X ;  /* 0x0000000000027919 */ /* 0x000ea20000002100 */
[----:B------:R-:W-:Y:S01]  /*cc10*/  R2UR UR4, R19 ;  /* 0x00000000130472ca */ /* 0x000fe200000e0000 */
        /* <DEDUP_REMOVED lines=11> */
[----:B------:R-:W-:-:S04]  /*ccd0*/  IMAD R6, R6, 0xc0, R2 ;  /* 0x000000c006067824 */ /* 0x000fc800078e0202 */
[----:B------:R-:W-:Y:S01]  /*cce0*/  @P0 IMAD.HI.U32 R0, R6, UR5, RZ ;  /* 0x0000000506000c27 */ /* 0x000fe2000f8e00ff */
[----:B------:R-:W-:Y:S01]  /*ccf0*/  PLOP3.LUT P0, PT, PT, PT, UP0, 0x80, 0x0 ;  /* 0x000000000000781c */ /* 0x000fe20003f0f008 */
[----:B------:R-:W-:Y:S02]  /*cd00*/  UIMAD UR7, UR10, UR9, UR7 ;  /* 0x000000090a0772a4 */ /* 0x000fe4000f8e0207 */
[----:B------:R-:W-:Y:S01]  /*cd10*/  UIMAD.WIDE.U32 UR4, UR4, UR8, URZ ;  /* 0x00000008040472a5 */ /* 0x000fe2000f8e003f */
[----:B------:R-:W-:Y:S01]  /*cd20*/  MOV R2, R6 ;  /* 0x0000000600027202 */ /* 0x000fe20000000f00 */
        /* <DEDUP_REMOVED lines=30> */
[----:B------:R-:W-:Y:S01]  /*cf10*/  @UP0 ULDC UR13, c[0x0][0x450] ;  /* 0x00011400000d0ab9 */ /* 0x000fe20000000800 */
[----:B------:R-:W-:Y:S01]  /*cf20*/  MOV R2, R6 ;  /* 0x0000000600027202 */ /* 0x000fe20000000f00 */
[----:B------:R-:W1:Y:S10]  /*cf30*/  S2R R21, SR_TID.X ;  /* 0x0000000000157919 */ /* 0x000e740000002100 */
        /* <DEDUP_REMOVED lines=22> */
[----:B------:R-:W-:-:S03]  /*d0a0*/  IMAD.U32 R6, RZ, RZ, UR43 ;  /* 0x0000002bff067e24 */ /* 0x000fc6000f8e00ff */
[----:B------:R-:W1:Y:S01]  /*d0b0*/  SHFL.IDX PT, R2, R4, RZ, 0x181f ;  /* 0x00181fff04027589 */ /* 0x000e6200000e0000 */
[----:B------:R-:W-:-:S03]  /*d0c0*/  IMAD R6, R6, 0xc0, R8 ;  /* 0x000000c006067824 */ /* 0x000fc600078e0208 */
[----:B------:R-:W-:Y:S01]  /*d0d0*/  SHFL.IDX PT, R14, R5, RZ, 0x181f ;  /* 0x00181fff050e7589 */ /* 0x000fe200000e0000 */
[C---:B------:R-:W-:Y:S01]  /*d0e0*/  VIADD R8, R6.reuse, 0x80 ;  /* 0x0000008006087836 */ /* 0x040fe20000000000 */
[----:B------:R-:W-:-:S13]  /*d0f0*/  ISETP.GE.AND P1, PT, R6, UR37, PT ;  /* 0x0000002506007c0c */ /* 0x000fda000bf26270 */
[----:B0-----:R-:W-:-:S04]  /*d100*/  @!P1 LEA R3, P0, R10, R3, 0x1 ;  /* 0x000000030a039211 */ /* 0x001fc800078008ff */
[----:B-1----:R-:W-:-:S04]  /*d110*/  @!P1 IADD3.X R2, RZ, R2, RZ, P0, !PT ;  /* 0x00000002ff029210 */ /* 0x002fc800007fe4ff */
        /* <DEDUP_REMOVED lines=60> */
[----:B0-----:R-:W-:-:S04]  /*d4e0*/  @!P1 LEA R3, P0, R10, R3, 0x1 ;  /* 0x000000030a039211 */ /* 0x001fc800078008ff */
[----:B-1----:R-:W-:-:S04]  /*d4f0*/  @!P1 IADD3.X R2, RZ, R2, RZ, P0, !PT ;  /* 0x00000002ff029210 */ /* 0x002fc800007fe4ff */
        /* <DEDUP_REMOVED lines=19> */
[----:B0-----:R-:W-:-:S04]  /*d630*/  @!P1 LEA R2, P0, R10, R2, 0x1 ;  /* 0x000000020a029211 */ /* 0x001fc800078008ff */
[----:B------:R-:W-:Y:S02]  /*d640*/  @!P1 IADD3.X R3, RZ, R0, RZ, P0, !PT ;  /* 0x00000000ff039210 */ /* 0x000fe400007fe4ff */
        /* <DEDUP_REMOVED lines=9> */
.L_x_2268:
        /* <DEDUP_REMOVED lines=10> */
.L_x_2180:
        /* <DEDUP_REMOVED lines=14> */
[----:B------:R0:W-:Y:S01]  /*d860*/  SYNCS.ARRIVE.TRANS64.A1T0 RZ, [R16+URZ+0x16800], RZ ;  /* 0x016800ff10ff79a7 */ /* 0x0001e2000810003f */
[----:B------:R-:W-:Y:S01]  /*d870*/  BSSY B0, `(.L_x_2181) ;  /* 0x0000003000007945 */ /* 0x000fe20003800000 */
[----:B------:R-:W1:Y:S03]  /*d880*/  SYNCS.PHASECHK.TRANS64.TRYWAIT P0, [R16+URZ+0x16820], R3 ;  /* 0x01682003100075a7 */ /* 0x000e66000800017f */
[----:B01----:R-:W-:Y:S05]  /*d890*/  @!P0 BRA `(.L_x_2182) ;  /* 0x0000003800b48947 */ /* 0x003fea0003800000 */
.L_x_2269:
[----:B------:R-:W-:Y:S05]  /*d8a0*/  BSYNC B0 ;  /* 0x0000000000007941 */ /* 0x000fea0003800000 */
.L_x_2181:
[----:B------:R-:W-:-:S06]  /*d8b0*/  UISETP.GE.AND UP0, UPT, UR44, 0x2, UPT ;  /* 0x000000022c00788c */ /* 0x000fcc000bf06270 */
[----:B------:R-:W-:-:S13]  /*d8c0*/  PLOP3.LUT P0, PT, PT, PT, UP0, 0x80, 0x0 ;  /* 0x000000000000781c */ /* 0x000fda0003f0f008 */
[----:B------:R-:W-:Y:S05]  /*d8d0*/  @!P0 BRA `(.L_x_2183) ;  /* 0x0000001000108947 */ /* 0x000fea0003800000 */
[----:B------:R-:W-:Y:S01]  /*d8e0*/  UIADD3 UR4, UR44, -0x2, URZ ;  /* 0xfffffffe2c047890 */ /* 0x000fe2000fffe03f */
[----:B------:R-:W-:Y:S01]  /*d8f0*/  BSSY B0, `(.L_x_2183) ;  /* 0x0000102000007945 */ /* 0x000fe20003800000 */
[----:B------:R-:W-:Y:S02]  /*d900*/  IMAD.MOV.U32 R20, RZ, RZ, R25 ;  /* 0x000000ffff147224 */ /* 0x000fe400078e0019 */
[----:B------:R-:W-:Y:S02]  /*d910*/  IMAD.MOV.U32 R6, RZ, RZ, R22 ;  /* 0x000000ffff067224 */ /* 0x000fe400078e0016 */
[----:B------:R-:W-:Y:S02]  /*d920*/  IMAD.MOV.U32 R27, RZ, RZ, R23 ;  /* 0x000000ffff1b7224 */ /* 0x000fe400078e0017 */
[----:B------:R-:W-:-:S07]  /*d930*/  IMAD.U32 R7, RZ, RZ, UR4 ;  /* 0x00000004ff077e24 */ /* 0x000fce000f8e00ff */
.L_x_2196:
        /* <DEDUP_REMOVED lines=10> */
[----:B------:R-:W-:Y:S02]  /*d9e0*/  LOP3.LUT R5, R5, 0x70, RZ, 0xc0, !PT ;  /* 0x0000007005057812 */ /* 0x000fe400078ec0ff */
[----:B------:R-:W-:Y:S01]  /*d9f0*/  LEA R3, R7, R3, 0x7 ;  /* 0x0000000307037211 */ /* 0x000fe200078e38ff */
        /* <DEDUP_REMOVED lines=22> */
[----:B------:R-:W-:Y:S02]  /*db60*/  SEL R25, RZ, 0x1, P0 ;  /* 0x00000001ff197807 */ /* 0x000fe40000000000 */
[----:B------:R-:W-:Y:S02]  /*db70*/  SEL R22, R22, RZ, P0 ;  /* 0x000000ff16167207 */ /* 0x000fe40000000000 */
[----:B------:R-:W-:Y:S02]  /*db80*/  MOV R23, R7 ;  /* 0x0000000700177202 */ /* 0x000fe40000000f00 */
[----:B------:R-:W-:Y:S02]  /*db90*/  LOP3.LUT R25, R20, R25, RZ, 0x3c, !PT ;  /* 0x0000001914197212 */ /* 0x000fe400078e3cff */
[----:B--2---:R-:W-:Y:S01]  /*dba0*/  SHF.R.S32.HI R24, RZ, 0x1f, R4 ;  /* 0x0000001fff187819 */ /* 0x004fe20000011404 */
[----:B------:R-:W-:Y:S06]  /*dbb0*/  @!P1 BRA `(.L_x_2184) ;  /* 0x0000000000049947 */ /* 0x000fec0003800000 */
[----:B------:R-:W-:Y:S01]  /*dbc0*/  BPT.TRAP 0x1 ;  /* 0x000000040000795c */ /* 0x000fe20000300000 */
.L_x_2184:
[----:B------:R-:W-:Y:S01]  /*dbd0*/  IMAD R5, R22, 0x8, R16 ;  /* 0x0000000816057824 */ /* 0x000fe200078e0210 */
[----:B------:R-:W-:Y:S01]  /*dbe0*/  SHF.L.U32 R2, R25, 0x1f, RZ ;  /* 0x0000001f19027819 */ /* 0x000fe200000006ff */
[----:B------:R-:W-:Y:S03]  /*dbf0*/  BSSY B1, `(.L_x_2185) ;  /* 0x0000003000017945 */ /* 0x000fe60003800000 */
[----:B------:R-:W0:Y:S02]  /*dc00*/  SYNCS.PHASECHK.TRANS64.TRYWAIT P0, [R5+URZ+0x16840], R2 ;  /* 0x01684002050075a7 */ /* 0x000e24000800017f */
[----:B0-----:R-:W-:Y:S05]  /*dc10*/  @!P0 BRA `(.L_x_2186) ;  /* 0x0000003400e88947 */ /* 0x001fea0003800000 */
.L_x_2270:
[----:B------:R-:W-:Y:S05]  /*dc20*/  BSYNC B1 ;  /* 0x0000000000017941 */ /* 0x000fea0003800000 */
.L_x_2185:
        /* <DEDUP_REMOVED lines=14> */
[----:B------:R-:W-:Y:S01]  /*dd10*/  IMAD R7, R28, UR4, RZ ;  /* 0x000000041c077c24 */ /* 0x000fe2000f8e02ff */
[----:B-1----:R-:W-:Y:S01]  /*dd20*/  SHF.L.U32 R9, R12, 0x3, RZ ;  /* 0x000000030c097819 */ /* 0x002fe200000006ff */
[----:B------:R-:W-:-:S03]  /*dd30*/  IMAD.WIDE.U32 R2, R19, UR4, R2 ;  /* 0x0000000413027c25 */ /* 0x000fc6000f8e0002 */
[----:B------:R-:W-:Y:S01]  /*dd40*/  LOP3.LUT R9, R9, 0x1f8, RZ, 0xc0, !PT ;  /* 0x000001f809097812 */ /* 0x000fe200078ec0ff */
[----:B------:R-:W-:Y:S01]  /*dd50*/  IMAD R7, R19, UR5, R7 ;  /* 0x0000000513077c24 */ /* 0x000fe2000f8e0207 */
[----:B------:R-:W-:Y:S01]  /*dd60*/  ULDC.64 UR4, c[0x0][0x2e8] ;  /* 0x0000ba0000047ab9 */ /* 0x000fe20000000a00 */
        /* <DEDUP_REMOVED lines=52> */
.L_x_2288:
[----:B-1----:R-:W-:-:S04]  /*e0b0*/  IADD3 R2, P0, R2, R7, RZ ;  /* 0x0000000702027210 */ /* 0x002fc80007f1e0ff */
[----:B------:R-:W-:Y:S02]  /*e0c0*/  IADD3.X R3, RZ, R10, RZ, P0, !PT ;  /* 0x0000000aff037210 */ /* 0x000fe400007fe4ff */
[----:B------:R-:W-:-:S03]  /*e0d0*/  PLOP3.LUT P0, PT, PT, PT, PT, 0x80, 0x0 ;  /* 0x000000000000781c */ /* 0x000fc60003f0f070 */
[----:B------:R-:W-:Y:S01]  /*e0e0*/  @!PT LDS RZ, [RZ] ;  /* 0x00000000fffff984 */ /* 0x000fe20000000800 */
[----:B------:R-:W-:Y:S01]  /*e0f0*/  @!PT LDS RZ, [RZ] ;  /* 0x00000000fffff984 */ /* 0x000fe20000000800 */
[----:B------:R-:W-:Y:S01]  /*e100*/  @!PT LDS RZ, [RZ] ;  /* 0x00000000fffff984 */ /* 0x000fe20000000800 */
[----:B------:R1:W-:Y:S01]  /*e110*/  LDGSTS.E.BYPASS.LTC128B.128 [R9+0x11c00], desc[UR50][R2.64], !P1 ;  /* 0x11c0000002097fae */ /* 0x0003e2000c901d72 */
[----:B------:R-:W-:-:S09]  /*e120*/  NOP ;  /* 0x0000000000007918 */ /* 0x000fd20000000000 */
.L_x_2188:
        /* <DEDUP_REMOVED lines=11> */
.L_x_2189:
[----:B------:R1:W-:Y:S01]  /*e1e0*/  SYNCS.ARRIVE.TRANS64.A1T0 RZ, [R5+URZ+0x16830], RZ ;  /* 0x016830ff05ff79a7 */ /* 0x0003e2000810003f */
[----:B------:R-:W-:Y:S05]  /*e1f0*/  @!P2 BRA `(.L_x_2190) ;  /* 0x000000000004a947 */ /* 0x000fea0003800000 */
[----:B------:R-:W-:Y:S01]  /*e200*/  BPT.TRAP 0x1 ;  /* 0x000000040000795c */ /* 0x000fe20000300000 */
.L_x_2190:
[----:B------:R-:W-:Y:S01]  /*e210*/  SHF.L.U32 R2, R20, 0x1f, RZ ;  /* 0x0000001f14027819 */ /* 0x000fe200000006ff */
[----:B-1----:R-:W-:Y:S01]  /*e220*/  IMAD R5, R6, 0x8, R16 ;  /* 0x0000000806057824 */ /* 0x002fe200078e0210 */
[----:B------:R-:W-:Y:S03]  /*e230*/  BSSY B1, `(.L_x_2191) ;  /* 0x0000003000017945 */ /* 0x000fe60003800000 */
[----:B------:R-:W1:Y:S02]  /*e240*/  SYNCS.PHASECHK.TRANS64.TRYWAIT P0, [R5+URZ+0x16860], R2 ;  /* 0x01686002050075a7 */ /* 0x000e64000800017f */
[----:B-1----:R-:W-:Y:S05]  /*e250*/  @!P0 BRA `(.L_x_2192) ;  /* 0x0000003800a88947 */ /* 0x002fea0003800000 */
.L_x_2289:
[----:B------:R-:W-:Y:S05]  /*e260*/  BSYNC B1 ;  /* 0x0000000000017941 */ /* 0x000fea0003800000 */
.L_x_2191:
        /* <DEDUP_REMOVED lines=11> */
[----:B------:R-:W-:Y:S02]  /*e320*/  SHF.R.U32.HI R3, RZ, 0x3, R3 ;  /* 0x00000003ff037819 */ /* 0x000fe40000011603 */
[----:B------:R-:W-:-:S03]  /*e330*/  LEA R6, R6, R8, 0xd ;  /* 0x0000000806067211 */ /* 0x000fc600078e68ff */
        /* <DEDUP_REMOVED lines=24> */
[----:B0-----:R-:W-:-:S04]  /*e4c0*/  IADD3 R2, P0, R2, R7, RZ ;  /* 0x0000000702027210 */ /* 0x001fc80007f1e0ff */
[----:B-1----:R-:W-:Y:S02]  /*e4d0*/  IADD3.X R3, RZ, R3, RZ, P0, !PT ;  /* 0x00000003ff037210 */ /* 0x002fe400007fe4ff */
        /* <DEDUP_REMOVED lines=22> */
.L_x_2307:
        /* <DEDUP_REMOVED lines=11> */
[----:B------:R-:W-:-:S03]  /*e6f0*/  ULDC.64 UR4, c[0x0][0x338] ;  /* 0x0000ce0000047ab9 */ /* 0x000fc60000000a00 */
[----:B------:R-:W-:Y:S02]  /*e700*/  IMAD.IADD R3, R3, 0x1, R21 ;  /* 0x0000000103037824 */ /* 0x000fe400078e0215 */
[----:B------:R-:W-:Y:S02]  /*e710*/  IMAD R7, R24, UR4, RZ ;  /* 0x0000000418077c24 */ /* 0x000fe4000f8e02ff */
[----:B------:R-:W-:-:S04]  /*e720*/  IMAD.WIDE.U32 R2, R4, UR4, R2 ;  /* 0x0000000404027c25 */ /* 0x000fc8000f8e0002 */
[----:B------:R-:W-:Y:S01]  /*e730*/  IMAD R7, R4, UR5, R7 ;  /* 0x0000000504077c24 */ /* 0x000fe2000f8e0207 */
[----:B------:R-:W-:Y:S01]  /*e740*/  ULDC.64 UR4, c[0x0][0x330] ;  /* 0x0000cc0000047ab9 */ /* 0x000fe20000000a00 */
[----:B------:R-:W-:Y:S01]  /*e750*/  NOP ;  /* 0x0000000000007918 */ /* 0x000fe20000000000 */
[----:B------:R-:W-:Y:S02]  /*e760*/  IMAD R0, R28, UR4, RZ ;  /* 0x000000041c007c24 */ /* 0x000fe4000f8e02ff */
[----:B------:R-:W-:Y:S02]  /*e770*/  IADD3 R3, R3, R7, RZ ;  /* 0x0000000703037210 */ /* 0x000fe40007ffe0ff */
[C---:B------:R-:W-:Y:S02]  /*e780*/  IMAD R7, R19.reuse, UR5, R0 ;  /* 0x0000000513077c24 */ /* 0x040fe4000f8e0200 */
[----:B------:R-:W-:Y:S01]  /*e790*/  IMAD.WIDE.U32 R2, R19, UR4, R2 ;  /* 0x0000000413027c25 */ /* 0x000fe2000f8e0002 */
[----:B------:R-:W-:-:S03]  /*e7a0*/  ULDC.64 UR4, c[0x0][0x318] ;  /* 0x0000c60000047ab9 */ /* 0x000fc60000000a00 */
[----:B------:R-:W-:Y:S01]  /*e7b0*/  IMAD.IADD R3, R7, 0x1, R3 ;  /* 0x0000000107037824 */ /* 0x000fe200078e0203 */
[----:B0-----:R-:W-:-:S04]  /*e7c0*/  LEA R17, P0, R2, UR4, 0x1 ;  /* 0x0000000402117c11 */ /* 0x001fc8000f8008ff */
[----:B------:R-:W-:Y:S02]  /*e7d0*/  LEA.HI.X R18, R2, UR5, R3, 0x1, P0 ;  /* 0x0000000502127c11 */ /* 0x000fe400080f0c03 */
[----:B------:R-:W-:-:S13]  /*e7e0*/  PLOP3.LUT P0, PT, PT, PT, PT, 0x80, 0x0 ;  /* 0x000000000000781c */ /* 0x000fda0003f0f070 */
.L_x_2194:
        /* <DEDUP_REMOVED lines=11> */
.L_x_2195:
        /* <DEDUP_REMOVED lines=8> */
.L_x_2183:
        /* <DEDUP_REMOVED lines=18> */
.L_x_2198:
[----:B------:R-:W-:Y:S05]  /*ea40*/  BSYNC B0 ;  /* 0x0000000000007941 */ /* 0x000fea0003800000 */
.L_x_2197:
[----:B-1----:R-:W-:-:S05]  /*ea50*/  IMAD.U32 R0, RZ, RZ, UR45 ;  /* 0x0000002dff007e24 */ /* 0x002fca000f8e00ff */
[----:B------:R-:W-:-:S13]  /*ea60*/  ISETP.NE.AND P0, PT, R0, 0x3, PT ;  /* 0x000000030000780c */ /* 0x000fda0003f05270 */
[----:B------:R-:W-:Y:S05]  /*ea70*/  @!P0 BRA `(.L_x_2199) ;  /* 0x0000000000048947 */ /* 0x000fea0003800000 */
[----:B------:R-:W-:Y:S01]  /*ea80*/  BPT.TRAP 0x1 ;  /* 0x000000040000795c */ /* 0x000fe20000300000 */
.L_x_2199:
[----:B------:R-:W-:Y:S01]  /*ea90*/  IMAD R4, R22, 0x8, R16 ;  /* 0x0000000816047824 */ /* 0x000fe200078e0210 */
[----:B0-----:R-:W-:Y:S01]  /*eaa0*/  SHF.L.U32 R3, R25, 0x1f, RZ ;  /* 0x0000001f19037819 */ /* 0x001fe200000006ff */
[----:B------:R-:W-:Y:S03]  /*eab0*/  BSSY B0, `(.L_x_2200) ;  /* 0x0000003000007945 */ /* 0x000fe60003800000 */
[----:B------:R-:W0:Y:S02]  /*eac0*/  SYNCS.PHASECHK.TRANS64.TRYWAIT P0, [R4+URZ+0x16860], R3 ;  /* 0x01686003040075a7 */ /* 0x000e24000800017f */
[----:B0-----:R-:W-:Y:S05]  /*ead0*/  @!P0 BRA `(.L_x_2201) ;  /* 0x0000003800e48947 */ /* 0x001fea0003800000 */
.L_x_2308:
[----:B------:R-:W-:Y:S05]  /*eae0*/  BSYNC B0 ;  /* 0x0000000000007941 */ /* 0x000fea0003800000 */
.L_x_2200:
        /* <DEDUP_REMOVED lines=10> */
[----:B------:R-:W-:Y:S02]  /*eb90*/  LOP3.LUT R2, R2, 0x38, R8, 0x78, !PT ;  /* 0x0000003802027812 */ /* 0x000fe400078e7808 */
[----:B------:R-:W-:Y:S02]  /*eba0*/  IADD3 R5, -R7, R5, RZ ;  /* 0x0000000507057210 */ /* 0x000fe40007ffe1ff */
        /* <DEDUP_REMOVED lines=19> */
[----:B------:R-:W0:Y:S02]  /*ece0*/  SHFL.IDX PT, R14, R17, 0x3, 0x181f ;  /* 0x00781f00110e7f89 */ /* 0x000e2400000e0000 */
[----:B------:R-:W-:Y:S02]  /*ecf0*/  IADD3.X R3, RZ, R7, RZ, P0, !PT ;  /* 0x00000007ff037210 */ /* 0x000fe400007fe4ff */
        /* <DEDUP_REMOVED lines=31> */
.L_x_2326:
[----:B0-----:R-:W-:-:S04]  /*eef0*/  IADD3 R2, P0, R14, R6, RZ ;  /* 0x000000060e027210 */ /* 0x001fc80007f1e0ff */
[----:B------:R-:W-:Y:S02]  /*ef00*/  IADD3.X R3, RZ, R7, RZ, P0, !PT ;  /* 0x00000007ff037210 */ /* 0x000fe400007fe4ff */
[----:B------:R-:W-:-:S13]  /*ef10*/  ISETP.LT.OR P0, PT, R5, 0x71, P2 ;  /* 0x000000710500780c */ /* 0x000fda0001701670 */
[----:B------:R-:W-:Y:S01]  /*ef20*/  @!PT LDS RZ, [RZ] ;  /* 0x00000000fffff984 */ /* 0x000fe20000000800 */
[----:B------:R-:W-:Y:S01]  /*ef30*/  @!PT LDS RZ, [RZ] ;  /* 0x00000000fffff984 */ /* 0x000fe20000000800 */
[----:B------:R-:W-:Y:S01]  /*ef40*/  @!PT LDS RZ, [RZ] ;  /* 0x00000000fffff984 */ /* 0x000fe20000000800 */
[----:B------:R0:W-:Y:S01]  /*ef50*/  LDGSTS.E.BYPASS.LTC128B.128 [R0+0x3c00], desc[UR50][R2.64], !P0 ;  /* 0x03c0000002007fae */ /* 0x0001e2000c101d72 */
[----:B------:R-:W-:Y:S01]  /*ef60*/  PLOP3.LUT P0, PT, PT, PT, PT, 0x80, 0x0 ;  /* 0x000000000000781c */ /* 0x000fe20003f0f070 */
[----:B------:R-:W-:-:S12]  /*ef70*/  NOP ;  /* 0x0000000000007918 */ /* 0x000fd80000000000 */
.L_x_2203:
        /* <DEDUP_REMOVED lines=11> */
.L_x_2204:
[----:B------:R0:W-:Y:S01]  /*f030*/  SYNCS.ARRIVE.TRANS64.A1T0 RZ, [R4+URZ+0x16850], RZ ;  /* 0x016850ff04ff79a7 */ /* 0x0001e2000810003f */
[----:B------:R-:W-:-:S05]  /*f040*/  VIADD R22, R22, 0x1 ;  /* 0x0000000116167836 */ /* 0x000fca0000000000 */
[----:B------:R-:W-:-:S04]  /*f050*/  ISETP.NE.AND P0, PT, R22, 0x2, PT ;  /* 0x000000021600780c */ /* 0x000fc80003f05270 */
[----:B------:R-:W-:Y:S02]  /*f060*/  SEL R0, RZ, 0x1, P0 ;  /* 0x00000001ff007807 */ /* 0x000fe40000000000 */
[----:B------:R-:W-:Y:S02]  /*f070*/  SEL R22, R22, RZ, P0 ;  /* 0x000000ff16167207 */ /* 0x000fe40000000000 */
[----:B0-----:R-:W-:-:S07]  /*f080*/  LOP3.LUT R25, R25, R0, RZ, 0x3c, !PT ;  /* 0x0000000019197212 */ /* 0x001fce00078e3cff */
.L_x_2164:
[----:B------:R-:W-:Y:S05]  /*f090*/  BSYNC B7 ;  /* 0x0000000000077941 */ /* 0x000fea0003800000 */
.L_x_2162:
        /* <DEDUP_REMOVED lines=13> */
.L_x_2205:
[----:B------:R-:W-:-:S03]  /*f170*/  UMOV UR4, 0xffffffff ;  /* 0xffffffff00047882 */ /* 0x000fc60000000000 */
[----:B------:R-:W-:Y:S05]  /*f180*/  BRA.DIV UR4, `(.L_x_2207) ;  /* 0x0000003e04907947 */ /* 0x000fea000b800000 */
[----:B-----5:R2:W3:Y:S02]  /*f190*/  SHFL.IDX PT, R14, R2, RZ, 0x1f ;  /* 0x00001fff020e7589 */ /* 0x0204e400000e0000 */
.L_x_2329:
        /* <DEDUP_REMOVED lines=8> */
.L_x_2206:
[----:B-1----:R-:W4:Y:S01]  /*f220*/  LDL R0, [R1+0xc] ;  /* 0x00000c0001007983 */ /* 0x002f220000100800 */
[----:B------:R-:W-:Y:S02]  /*f230*/  ULDC UR4, c[0x0][0xc38] ;  /* 0x00030e0000047ab9 */ /* 0x000fe40000000800 */
[----:B----4-:R-:W-:-:S13]  /*f240*/  ISETP.GE.AND P0, PT, R0, UR4, PT ;  /* 0x0000000400007c0c */ /* 0x010fda000bf06270 */
[----:B------:R-:W-:Y:S05]  /*f250*/  @!P0 BRA `(.L_x_2208) ;  /* 0xffffffc000448947 */ /* 0x000fea000383ffff */
.L_x_2159:
[----:B------:R-:W4:Y:S01]  /*f260*/  LDL.LU R0, [R1+0x10] ;  /* 0x0000100001007983 */ /* 0x000f220000300800 */
[----:B------:R-:W-:Y:S01]  /*f270*/  BSSY B0, `(.L_x_2209) ;  /* 0x000000b000007945 */ /* 0x000fe20003800000 */
[----:B------:R-:W1:Y:S01]  /*f280*/  S2R R5, SR_CgaCtaId ;  /* 0x0000000000057919 */ /* 0x000e620000008800 */
[----:B----4-:R-:W-:-:S05]  /*f290*/  VIADD R0, R0, 0x1 ;  /* 0x0000000100007836 */ /* 0x010fca0000000000 */
[----:B--23--:R-:W-:-:S04]  /*f2a0*/  LEA.HI R2, R0, R0, RZ, 0x1 ;  /* 0x0000000000027211 */ /* 0x00cfc800078f08ff */
[----:B------:R-:W-:Y:S02]  /*f2b0*/  LOP3.LUT R3, R2, 0xfffffffe, RZ, 0xc0, !PT ;  /* 0xfffffffe02037812 */ /* 0x000fe400078ec0ff */
[----:B------:R-:W-:-:S03]  /*f2c0*/  MOV R2, 0x400 ;  /* 0x0000040000027802 */ /* 0x000fc60000000f00 */
[----:B------:R-:W-:Y:S01]  /*f2d0*/  IMAD.IADD R0, R0, 0x1, -R3 ;  /* 0x0000000100007824 */ /* 0x000fe200078e0a03 */
[----:B-1----:R-:W-:-:S04]  /*f2e0*/  LEA R5, R5, R2, 0x18 ;  /* 0x0000000205057211 */ /* 0x002fc800078ec0ff */
[----:B------:R-:W-:-:S04]  /*f2f0*/  SHF.L.U32 R0, R0, 0x1f, RZ ;  /* 0x0000001f00007819 */ /* 0x000fc800000006ff */
[----:B------:R-:W1:Y:S02]  /*f300*/  SYNCS.PHASECHK.TRANS64.TRYWAIT P0, [R5+URZ+0x16820], R0 ;  /* 0x01682000050075a7 */ /* 0x000e64000800017f */
[----:B-1----:R-:W-:Y:S05]  /*f310*/  @!P0 BRA `(.L_x_2210) ;  /* 0x0000003c00548947 */ /* 0x002fea0003800000 */
.L_x_2330:
[----:B------:R-:W-:Y:S05]  /*f320*/  BSYNC B0 ;  /* 0x0000000000007941 */ /* 0x000fea0003800000 */
.L_x_2209:
[----:B------:R-:W-:-:S03]  /*f330*/  UMOV UR4, 0xffffffff ;  /* 0xffffffff00047882 */ /* 0x000fc60000000000 */
[----:B------:R-:W-:Y:S05]  /*f340*/  BRA.DIV UR4, `(.L_x_2211) ;  /* 0x0000003e045c7947 */ /* 0x000fea000b800000 */
[----:B-1----:R-:W1:Y:S02]  /*f350*/  S2R R0, SR_TID.X ;  /* 0x0000000000007919 */ /* 0x002e640000002100 */
[----:B-1----:R-:W-:-:S04]  /*f360*/  SHF.R.U32.HI R0, RZ, 0x5, R0 ;  /* 0x00000005ff007819 */ /* 0x002fc80000011600 */
[----:B------:R-:W-:-:S05]  /*f370*/  LOP3.LUT R0, R0, 0x3, RZ, 0xc0, !PT ;  /* 0x0000000300007812 */ /* 0x000fca00078ec0ff */
[----:B------:R1:W2:Y:S02]  /*f380*/  SHFL.IDX PT, R14, R0, RZ, 0x1f ;  /* 0x00001fff000e7589 */ /* 0x0002a400000e0000 */
.L_x_2333:
[----:B--2---:R-:W-:Y:S01]  /*f390*/  ISETP.NE.AND P0, PT, R14, RZ, PT ;  /* 0x000000ff0e00720c */ /* 0x004fe20003f05270 */
[----:B------:R-:W-:-:S12]  /*f3a0*/  BSSY B0, `(.L_x_2212) ;  /* 0x0000024000007945 */ /* 0x000fd80003800000 */
[----:B------:R-:W-:Y:S05]  /*f3b0*/  @P0 BRA `(.L_x_2213) ;  /* 0x0000000000880947 */ /* 0x000fea0003800000 */
[----:B------:R-:W-:-:S03]  /*f3c0*/  UMOV UR4, 0xffffffff ;  /* 0xffffffff00047882 */ /* 0x000fc60000000000 */
[----:B------:R-:W-:Y:S05]  /*f3d0*/  BRA.DIV UR4, `(.L_x_2214) ;  /* 0x0000003e046c7947 */ /* 0x000fea000b800000 */
[----:B------:R-:W-:-:S13]  /*f3e0*/  ELECT P6, URZ, PT ;  /* 0x00000000003f782f */ /* 0x000fda00038c0000 */
.L_x_2336:
[----:B------:R-:W-:Y:S05]  /*f3f0*/  @!P6 BRA `(.L_x_2213) ;  /* 0x000000000078e947 */ /* 0x000fea0003800000 */
[----:B------:R-:W-:-:S06]  /*f400*/  ULOP3.LUT UR4, UR39, 0x2, URZ, 0xfc, !UPT ;  /* 0x0000000227047892 */ /* 0x000fcc000f8efc3f */
[----:B-1----:R-:W-:-:S04]  /*f410*/  MOV R0, UR4 ;  /* 0x0000000400007c02 */ /* 0x002fc80008000f00 */
[----:B------:R-:W-:-:S13]  /*f420*/  ISETP.NE.AND P0, PT, R0, 0x3, PT ;  /* 0x000000030000780c */ /* 0x000fda0003f05270 */
[----:B------:R-:W-:Y:S05]  /*f430*/  @!P0 BRA `(.L_x_2215) ;  /* 0x0000000000048947 */ /* 0x000fea0003800000 */
[----:B------:R-:W-:Y:S01]  /*f440*/  BPT.TRAP 0x1 ;  /* 0x000000040000795c */ /* 0x000fe20000300000 */
.L_x_2215:
[C---:B------:R-:W-:Y:S01]  /*f450*/  IMAD R3, R22.reuse, 0x8, R5 ;  /* 0x0000000816037824 */ /* 0x040fe200078e0205 */
[----:B------:R-:W-:Y:S01]  /*f460*/  SHF.L.U32 R2, R25, 0x1f, RZ ;  /* 0x0000001f19027819 */ /* 0x000fe200000006ff */
[----:B------:R-:W-:-:S03]  /*f470*/  VIADD R22, R22, 0x1 ;  /* 0x0000000116167836 */ /* 0x000fc60000000000 */
[----:B------:R-:W1:Y:S02]  /*f480*/  SYNCS.PHASECHK.TRANS64.TRYWAIT P1, [R3+URZ+0x16840], R2 ;  /* 0x01684002030075a7 */ /* 0x000e64000802017f */
[----:B------:R-:W-:-:S04]  /*f490*/  ISETP.NE.AND P2, PT, R22, 0x2, PT ;  /* 0x000000021600780c */ /* 0x000fc80003f45270 */
[----:B------:R-:W-:Y:S01]  /*f4a0*/  SEL R0, RZ, 0x1, P2 ;  /* 0x00000001ff007807 */ /* 0x000fe20001000000 */
[----:B-1----:R-:W-:Y:S08]  /*f4b0*/  @!P1 BRA `(.L_x_2216) ;  /* 0x0000003c00549947 */ /* 0x002ff00003800000 */
.L_x_2337:
[----:B------:R-:W-:Y:S02]  /*f4c0*/  SEL R22, R22, RZ, P2 ;  /* 0x000000ff16167207 */ /* 0x000fe40001000000 */
[----:B------:R-:W-:Y:S01]  /*f4d0*/  LOP3.LUT R0, R25, R0, RZ, 0x3c, !PT ;  /* 0x0000000019007212 */ /* 0x000fe200078e3cff */
[----:B------:R-:W-:Y:S06]  /*f4e0*/  @!P0 BRA `(.L_x_2217) ;  /* 0x0000000000048947 */ /* 0x000fec0003800000 */
[----:B------:R-:W-:Y:S01]  /*f4f0*/  BPT.TRAP 0x1 ;  /* 0x000000040000795c */ /* 0x000fe20000300000 */
.L_x_2217:
[----:B------:R-:W-:Y:S01]  /*f500*/  IMAD R5, R22, 0x8, R5 ;  /* 0x0000000816057824 */ /* 0x000fe200078e0205 */
[----:B------:R-:W-:-:S04]  /*f510*/  SHF.L.U32 R0, R0, 0x1f, RZ ;  /* 0x0000001f00007819 */ /* 0x000fc800000006ff */
[----:B------:R-:W2:Y:S02]  /*f520*/  SYNCS.PHASECHK.TRANS64.TRYWAIT P1, [R5+URZ+0x16840], R0 ;  /* 0x01684000050075a7 */ /* 0x000ea4000802017f */
[----:B--2---:R-:W-:Y:S05]  /*f530*/  @!P1 BRA `(.L_x_2218) ;  /* 0x0000003c00489947 */ /* 0x004fea0003800000 */
.L_x_2338:
[----:B------:R-:W-:Y:S05]  /*f540*/  @!P0 BRA `(.L_x_2219) ;  /* 0x0000000000048947 */ /* 0x000fea0003800000 */
[----:B------:R-:W-:Y:S01]  /*f550*/  BPT.TRAP 0x1 ;  /* 0x000000040000795c */ /* 0x000fe20000300000 */
.L_x_2219:
[----:B------:R-:W3:Y:S02]  /*f560*/  SYNCS.PHASECHK.TRANS64.TRYWAIT P1, [R3+URZ+0x16860], R2 ;  /* 0x01686002030075a7 */ /* 0x000ee4000802017f */
[----:B---3--:R-:W-:Y:S05]  /*f570*/  @!P1 BRA `(.L_x_2220) ;  /* 0x0000003c004c9947 */ /* 0x008fea0003800000 */
.L_x_2339:
[----:B------:R-:W-:Y:S05]  /*f580*/  @!P0 BRA `(.L_x_2221) ;  /* 0x0000000000048947 */ /* 0x000fea0003800000 */
[----:B------:R-:W-:Y:S01]  /*f590*/  BPT.TRAP 0x1 ;  /* 0x000000040000795c */ /* 0x000fe20000300000 */
.L_x_2221:
[----:B----4-:R4:W0:Y:S02]  /*f5a0*/  SYNCS.PHASECHK.TRANS64.TRYWAIT P0, [R5+URZ+0x16860], R0 ;  /* 0x01686000050075a7 */ /* 0x010824000800017f */
[----:B0-----:R-:W-:Y:S05]  /*f5b0*/  @!P0 NANOSLEEP.SYNCS 0x989680 ;  /* 0x009896800000895d */ /* 0x001fea0003900000 */
[----:B------:R-:W0:Y:S02]  /*f5c0*/  @!P0 SYNCS.PHASECHK.TRANS64 P0, [R5+URZ+0x16860], R0 ;  /* 0x01686000050085a7 */ /* 0x000e24000800007f */
[----:B0-----:R-:W-:Y:S05]  /*f5d0*/  @!P0 BRA `(.L_x_2221) ;  /* 0xfffffffc00f08947 */ /* 0x001fea000383ffff */
.L_x_2213:
[----:B------:R-:W-:Y:S05]  /*f5e0*/  BSYNC B0 ;  /* 0x0000000000007941 */ /* 0x000fea0003800000 */
.L_x_2212:
[----:B------:R-:W-:Y:S05]  /*f5f0*/  EXIT ;  /* 0x000000000000794d */ /* 0x000fea0003800000 */
.L_x_2118:
[----:B0-----:R-:W-:-:S04]  /*f600*/  IMAD.U32 R3, RZ, RZ, UR45 ;  /* 0x0000002dff037e24 */ /* 0x001fc8000f8e00ff */
[----:B------:R0:W1:Y:S03]  /*f610*/  SYNCS.PHASECHK.TRANS64.TRYWAIT P1, [R3+URZ+0x16800], R0 ;  /* 0x01680000030075a7 */ /* 0x000066000802017f */
[----:B-1----:R-:W-:Y:S05]  /*f620*/  @!P1 NANOSLEEP.SYNCS 0x989680 ;  /* 0x009896800000995d */ /* 0x002fea0003900000 */
[----:B------:R-:W1:Y:S02]  /*f630*/  @!P1 SYNCS.PHASECHK.TRANS64 P1, [R3+URZ+0x16800], R0 ;  /* 0x01680000030095a7 */ /* 0x000e64000802007f */
[----:B-1----:R-:W-:Y:S05]  /*f640*/  @!P1 BRA `(.L_x_2118) ;  /* 0xfffffffc00ec9947 */ /* 0x002fea000383ffff */
[----:B------:R-:W-:Y:S05]  /*f650*/  BRA `(.L_x_2222) ;  /* 0xffffff1c00b07947 */ /* 0x000fea000383ffff */
.L_x_2122:
[----:B-1----:R1:W2:Y:S02]  /*f660*/  SYNCS.PHASECHK.TRANS64.TRYWAIT P1, [R0+URZ+0x16830], R3 ;  /* 0x01683003000075a7 */ /* 0x0022a4000802017f */
[----:B--2---:R-:W-:Y:S05]  /*f670*/  @!P1 NANOSLEEP.SYNCS 0x989680 ;  /* 0x009896800000995d */ /* 0x004fea0003900000 */
[----:B------:R-:W2:Y:S02]  /*f680*/  @!P1 SYNCS.PHASECHK.TRANS64 P1, [R0+URZ+0x16830], R3 ;  /* 0x01683003000095a7 */ /* 0x000ea4000802007f */
[----:B--2---:R-:W-:Y:S05]  /*f690*/  @!P1 BRA `(.L_x_2122) ;  /* 0xfffffffc00f09947 */ /* 0x004fea000383ffff */
[----:B------:R-:W-:Y:S05]  /*f6a0*/  BRA `(.L_x_2121) ;  /* 0xffffff1c00cc7947 */ /* 0x000fea000383ffff */
.L_x_2128:
[----:B-1----:R-:W-:-:S04]  /*f6b0*/  IMAD.U32 R6, RZ, RZ, UR6 ;  /* 0x00000006ff067e24 */ /* 0x002fc8000f8e00ff */
[----:B------:R1:W2:Y:S03]  /*f6c0*/  SYNCS.PHASECHK.TRANS64.TRYWAIT P1, [R6+URZ+0x16830], R5 ;  /* 0x01683005060075a7 */ /* 0x0002a6000802017f */
[----:B--2---:R-:W-:Y:S05]  /*f6d0*/  @!P1 NANOSLEEP.SYNCS 0x989680 ;  /* 0x009896800000995d */ /* 0x004fea0003900000 */
[----:B------:R-:W2:Y:S02]  /*f6e0*/  @!P1 SYNCS.PHASECHK.TRANS64 P1, [R6+URZ+0x16830], R5 ;  /* 0x01683005060095a7 */ /* 0x000ea4000802007f */
[----:B--2---:R-:W-:Y:S05]  /*f6f0*/  @!P1 BRA `(.L_x_2128) ;  /* 0xfffffffc00ec9947 */ /* 0x004fea000383ffff */
[----:B------:R-:W-:Y:S05]  /*f700*/  BRA `(.L_x_2125) ;  /* 0xffffff4800547947 */ /* 0x000fea000383ffff */
.L_x_2132:
[----:B-1----:R-:W-:-:S04]  /*f710*/  MOV R6, UR6 ;  /* 0x0000000600067c02 */ /* 0x002fc80008000f00 */
[----:B------:R1:W2:Y:S03]  /*f720*/  SYNCS.PHASECHK.TRANS64.TRYWAIT P1, [R6+URZ+0x16850], R5 ;  /* 0x01685005060075a7 */ /* 0x0002a6000802017f */
[----:B--2---:R-:W-:Y:S05]  /*f730*/  @!P1 NANOSLEEP.SYNCS 0x989680 ;  /* 0x009896800000995d */ /* 0x004fea0003900000 */
[----:B------:R-:W2:Y:S02]  /*f740*/  @!P1 SYNCS.PHASECHK.TRANS64 P1, [R6+URZ+0x16850], R5 ;  /* 0x01685005060095a7 */ /* 0x000ea4000802007f */
[----:B--2---:R-:W-:Y:S05]  /*f750*/  @!P1 BRA `(.L_x_2132) ;  /* 0xfffffffc00ec9947 */ /* 0x004fea000383ffff */
[----:B------:R-:W-:Y:S05]  /*f760*/  BRA `(.L_x_2129) ;  /* 0xffffff4800d07947 */ /* 0x000fea000383ffff */
.L_x_2140:
[----:B-1----:R-:W-:-:S04]  /*f770*/  IMAD.U32 R6, RZ, RZ, UR6 ;  /* 0x00000006ff067e24 */ /* 0x002fc8000f8e00ff */
[----:B------:R1:W2:Y:S03]  /*f780*/  SYNCS.PHASECHK.TRANS64.TRYWAIT P1, [R6+URZ+0x16830], R5 ;  /* 0x01683005060075a7 */ /* 0x0002a6000802017f */
[----:B--2---:R-:W-:Y:S05]  /*f790*/  @!P1 NANOSLEEP.SYNCS 0x989680 ;  /* 0x009896800000995d */ /* 0x004fea0003900000 */
[----:B------:R-:W2:Y:S02]  /*f7a0*/  @!P1 SYNCS.PHASECHK.TRANS64 P1, [R6+URZ+0x16830], R5 ;  /* 0x01683005060095a7 */ /* 0x000ea4000802007f */
[----:B--2---:R-:W-:Y:S05]  /*f7b0*/  @!P1 BRA `(.L_x_2140) ;  /* 0xfffffffc00ec9947 */ /* 0x004fea000383ffff */
[----:B------:R-:W-:Y:S05]  /*f7c0*/  BRA `(.L_x_2137) ;  /* 0xffffff7400e07947 */ /* 0x000fea000383ffff */
.L_x_2144:
[----:B-1----:R-:W-:-:S04]  /*f7d0*/  IMAD.U32 R6, RZ, RZ, UR6 ;  /* 0x00000006ff067e24 */ /* 0x002fc8000f8e00ff */
[----:B------:R1:W2:Y:S03]  /*f7e0*/  SYNCS.PHASECHK.TRANS64.TRYWAIT P1, [R6+URZ+0x16850], R5 ;  /* 0x01685005060075a7 */ /* 0x0002a6000802017f */
[----:B--2---:R-:W-:Y:S05]  /*f7f0*/  @!P1 NANOSLEEP.SYNCS 0x989680 ;  /* 0x009896800000995d */ /* 0x004fea0003900000 */
[----:B------:R-:W2:Y:S02]  /*f800*/  @!P1 SYNCS.PHASECHK.TRANS64 P1, [R6+URZ+0x16850], R5 ;  /* 0x01685005060095a7 */ /* 0x000ea4000802007f */
[----:B--2---:R-:W-:Y:S05]  /*f810*/  @!P1 BRA `(.L_x_2144) ;  /* 0xfffffffc00ec9947 */ /* 0x004fea000383ffff */
[----:B------:R-:W-:Y:S05]  /*f820*/  BRA `(.L_x_2141) ;  /* 0xffffff78005c7947 */ /* 0x000fea000383ffff */
.L_x_2151:
[----:B-1----:R-:W-:-:S04]  /*f830*/  IMAD.U32 R4, RZ, RZ, UR5 ;  /* 0x00000005ff047e24 */ /* 0x002fc8000f8e00ff */
[----:B------:R1:W2:Y:S03]  /*f840*/  SYNCS.PHASECHK.TRANS64.TRYWAIT P1, [R4+URZ+0x16850], R3 ;  /* 0x01685003040075a7 */ /* 0x0002a6000802017f */
[----:B--2---:R-:W-:Y:S05]  /*f850*/  @!P1 NANOSLEEP.SYNCS 0x989680 ;  /* 0x009896800000995d */ /* 0x004fea0003900000 */
[----:B------:R-:W2:Y:S02]  /*f860*/  @!P1 SYNCS.PHASECHK.TRANS64 P1, [R4+URZ+0x16850], R3 ;  /* 0x01685003040095a7 */ /* 0x000ea4000802007f */
[----:B--2---:R-:W-:Y:S05]  /*f870*/  @!P1 BRA `(.L_x_2151) ;  /* 0xfffffffc00ec9947 */ /* 0x004fea000383ffff */
[----:B------:R-:W-:Y:S05]  /*f880*/  BRA `(.L_x_2150) ;  /* 0xffffff9800cc7947 */ /* 0x000fea000383ffff */
.L_x_2170:
[----:B------:R-:W3:Y:S01]  /*f890*/  S2R R17, SR_TID.X ;  /* 0x0000000000117919 */ /* 0x000ee20000002100 */
[----:B------:R-:W-:Y:S01]  /*f8a0*/  IMAD.MOV.U32 R12, RZ, RZ, RZ ;  /* 0x000000ffff0c7224 */ /* 0x000fe200078e00ff */
[----:B------:R-:W-:Y:S01]  /*f8b0*/  MOV R11, 0x1f ;  /* 0x0000001f000b7802 */ /* 0x000fe20000000f00 */
[----:B------:R-:W-:Y:S01]  /*f8c0*/  IMAD.MOV.U32 R15, RZ, RZ, -0x1 ;  /* 0xffffffffff0f7424 */ /* 0x000fe200078e00ff */
[----:B---3--:R-:W-:-:S04]  /*f8d0*/  SHF.R.U32.HI R17, RZ, 0x5, R17 ;  /* 0x00000005ff117819 */ /* 0x008fc80000011611 */
[----:B------:R-:W-:-:S05]  /*f8e0*/  LOP3.LUT R17, R17, 0x3, RZ, 0xc0, !PT ;  /* 0x0000000311117812 */ /* 0x000fca00078ec0ff */
[----:B------:R-:W-:-:S07]  /*f8f0*/  IMAD.MOV.U32 R13, RZ, RZ, R17 ;  /* 0x000000ffff0d7224 */ /* 0x000fce00078e0011 */
[----:B012--5:R-:W-:Y:S05]  /*f900*/  WARPSYNC.COLLECTIVE R15, `(.L_x_2223) ;  /* 0x000000000f087348 */ /* 0x027fea0003c00000 */
[----:B------:R3:W4:Y:S02]  /*f910*/  SHFL.IDX P6, R14, R13, R12, R11 ;  /* 0x0000000c0d0e7389 */ /* 0x00072400000c000b */
[----:B012345:R-:W-:Y:S01]  /*f920*/  ENDCOLLECTIVE ;  /* 0x000000000000791b */ /* 0x03ffe20003800000 */
.L_x_2223:
[----:B------:R-:W-:Y:S05]  /*f930*/  BRA `(.L_x_2224) ;  /* 0xffffffc400147947 */ /* 0x000fea000383ffff */
.L_x_2173:
[----:B0-----:R0:W1:Y:S02]  /*f940*/  SYNCS.PHASECHK.TRANS64.TRYWAIT P0, [R0+URZ+0x16840], R2 ;  /* 0x01684002000075a7 */ /* 0x001064000800017f */
[----:B-1----:R-:W-:Y:S05]  /*f950*/  @!P0 NANOSLEEP.SYNCS 0x989680 ;  /* 0x009896800000895d */ /* 0x002fea0003900000 */
[----:B------:R-:W1:Y:S02]  /*f960*/  @!P0 SYNCS.PHASECHK.TRANS64 P0, [R0+URZ+0x16840], R2 ;  /* 0x01684002000085a7 */ /* 0x000e64000800007f */
[----:B-1----:R-:W-:Y:S05]  /*f970*/  @!P0 BRA `(.L_x_2173) ;  /* 0xfffffffc00f08947 */ /* 0x002fea000383ffff */
[----:B------:R-:W-:Y:S05]  /*f980*/  BRA `(.L_x_2225) ;  /* 0xffffffc8001c7947 */ /* 0x000fea000383ffff */
.L_x_2174:
        /* <DEDUP_REMOVED lines=8> */
.L_x_2227:
[----:B------:R-:W-:Y:S05]  /*fa10*/  BSYNC B0 ;  /* 0x0000000000007941 */ /* 0x000fea0003800000 */
.L_x_2226:
[----:B------:R-:W-:Y:S01]  /*fa20*/  IMAD.MOV.U32 R13, RZ, RZ, R4 ;  /* 0x000000ffff0d7224 */ /* 0x000fe200078e0004 */
[----:B------:R-:W-:Y:S01]  /*fa30*/  MOV R2, R14 ;  /* 0x0000000e00027202 */ /* 0x000fe20000000f00 */
[----:B------:R-:W-:Y:S02]  /*fa40*/  IMAD.MOV.U32 R12, RZ, RZ, RZ ;  /* 0x000000ffff0c7224 */ /* 0x000fe400078e00ff */
[----:B------:R-:W-:Y:S02]  /*fa50*/  IMAD.MOV.U32 R11, RZ, RZ, 0x181f ;  /* 0x0000181fff0b7424 */ /* 0x000fe400078e00ff */
[----:B------:R-:W-:Y:S02]  /*fa60*/  IMAD.MOV.U32 R15, RZ, RZ, -0x1 ;  /* 0xffffffffff0f7424 */ /* 0x000fe400078e00ff */
[----:B------:R-:W-:-:S07]  /*fa70*/  @P0 IMAD R8, R6, 0x2, R16 ;  /* 0x0000000206080824 */ /* 0x000fce00078e0210 */
[----:B------:R-:W-:Y:S05]  /*fa80*/  WARPSYNC.COLLECTIVE R15, `(.L_x_2228) ;  /* 0x000000000f087348 */ /* 0x000fea0003c00000 */
[----:B------:R0:W1:Y:S02]  /*fa90*/  SHFL.IDX P6, R14, R13, R12, R11 ;  /* 0x0000000c0d0e7389 */ /* 0x00006400000c000b */
[----:B01----:R-:W-:Y:S01]  /*faa0*/  ENDCOLLECTIVE ;  /* 0x000000000000791b */ /* 0x003fe20003800000 */
.L_x_2228:
[----:B------:R-:W-:Y:S02]  /*fab0*/  IMAD.MOV.U32 R13, RZ, RZ, R5 ;  /* 0x000000ffff0d7224 */ /* 0x000fe400078e0005 */
[----:B------:R-:W-:Y:S02]  /*fac0*/  IMAD.MOV.U32 R12, RZ, RZ, 0x1 ;  /* 0x00000001ff0c7424 */ /* 0x000fe400078e00ff */
[----:B------:R-:W-:-:S07]  /*fad0*/  IMAD.MOV.U32 R3, RZ, RZ, R14 ;  /* 0x000000ffff037224 */ /* 0x000fce00078e000e */
[----:B------:R-:W-:Y:S05]  /*fae0*/  WARPSYNC.COLLECTIVE R15, `(.L_x_2229) ;  /* 0x000000000f087348 */ /* 0x000fea0003c00000 */
[----:B------:R0:W1:Y:S02]  /*faf0*/  SHFL.IDX P6, R14, R13, R12, R11 ;  /* 0x0000000c0d0e7389 */ /* 0x00006400000c000b */
[----:B01----:R-:W-:Y:S01]  /*fb00*/  ENDCOLLECTIVE ;  /* 0x000000000000791b */ /* 0x003fe20003800000 */
.L_x_2229:
[----:B------:R-:W-:-:S04]  /*fb10*/  @P0 LEA R3, P1, R9, R3, 0x1 ;  /* 0x0000000309030211 */ /* 0x000fc800078208ff */
[----:B------:R-:W-:Y:S02]  /*fb20*/  @P0 IADD3.X R2, RZ, R2, RZ, P1, !PT ;  /* 0x00000002ff020210 */ /* 0x000fe40000ffe4ff */
[----:B------:R-:W-:Y:S02]  /*fb30*/  ISETP.GE.AND P1, PT, R7, 0x11, PT ;  /* 0x000000110700780c */ /* 0x000fe40003f26270 */
        /* <DEDUP_REMOVED lines=12> */
.L_x_2230:
[----:B------:R-:W-:Y:S02]  /*fc00*/  @P1 IMAD R8, R6, 0x2, R16 ;  /* 0x0000000206081824 */ /* 0x000fe400078e0210 */
[----:B------:R-:W-:Y:S02]  /*fc10*/  IMAD.MOV.U32 R13, RZ, RZ, R5 ;  /* 0x000000ffff0d7224 */ /* 0x000fe400078e0005 */
[----:B------:R-:W-:Y:S01]  /*fc20*/  IMAD.MOV.U32 R12, RZ, RZ, 0x2 ;  /* 0x00000002ff0c7424 */ /* 0x000fe200078e00ff */
[----:B------:R-:W-:-:S07]  /*fc30*/  MOV R3, R14 ;  /* 0x0000000e00037202 */ /* 0x000fce0000000f00 */
[----:B------:R-:W-:Y:S05]  /*fc40*/  WARPSYNC.COLLECTIVE R15, `(.L_x_2231) ;  /* 0x000000000f087348 */ /* 0x000fea0003c00000 */
[----:B------:R0:W1:Y:S02]  /*fc50*/  SHFL.IDX P6, R14, R13, R12, R11 ;  /* 0x0000000c0d0e7389 */ /* 0x00006400000c000b */
[----:B01----:R-:W-:Y:S01]  /*fc60*/  ENDCOLLECTIVE ;  /* 0x000000000000791b */ /* 0x003fe20003800000 */
.L_x_2231:
        /* <DEDUP_REMOVED lines=15> */
.L_x_2232:
[----:B------:R-:W-:Y:S02]  /*fd60*/  @P1 IMAD R8, R6, 0x2, R16 ;  /* 0x0000000206081824 */ /* 0x000fe400078e0210 */
[----:B------:R-:W-:Y:S02]  /*fd70*/  IMAD.MOV.U32 R13, RZ, RZ, R5 ;  /* 0x000000ffff0d7224 */ /* 0x000fe400078e0005 */
[----:B------:R-:W-:Y:S02]  /*fd80*/  IMAD.MOV.U32 R12, RZ, RZ, 0x3 ;  /* 0x00000003ff0c7424 */ /* 0x000fe400078e00ff */
[----:B------:R-:W-:-:S07]  /*fd90*/  IMAD.MOV.U32 R3, RZ, RZ, R14 ;  /* 0x000000ffff037224 */ /* 0x000fce00078e000e */
[----:B------:R-:W-:Y:S05]  /*fda0*/  WARPSYNC.COLLECTIVE R15, `(.L_x_2233) ;  /* 0x000000000f087348 */ /* 0x000fea0003c00000 */
[----:B------:R0:W1:Y:S02]  /*fdb0*/  SHFL.IDX P6, R14, R13, R12, R11 ;  /* 0x0000000c0d0e7389 */ /* 0x00006400000c000b */
[----:B01----:R-:W-:Y:S01]  /*fdc0*/  ENDCOLLECTIVE ;  /* 0x000000000000791b */ /* 0x003fe20003800000 */
.L_x_2233:
        /* <DEDUP_REMOVED lines=15> */
.L_x_2234:
[----:B------:R-:W-:Y:S02]  /*fec0*/  @P1 IMAD R8, R6, 0x2, R16 ;  /* 0x0000000206081824 */ /* 0x000fe400078e0210 */
[----:B------:R-:W-:Y:S01]  /*fed0*/  IMAD.MOV.U32 R13, RZ, RZ, R5 ;  /* 0x000000ffff0d7224 */ /* 0x000fe200078e0005 */
[----:B------:R-:W-:Y:S01]  /*fee0*/  MOV R12, 0x4 ;  /* 0x00000004000c7802 */ /* 0x000fe20000000f00 */
[----:B------:R-:W-:-:S07]  /*fef0*/  IMAD.MOV.U32 R3, RZ, RZ, R14 ;  /* 0x000000ffff037224 */ /* 0x000fce00078e000e */
[----:B------:R-:W-:Y:S05]  /*ff00*/  WARPSYNC.COLLECTIVE R15, `(.L_x_2235) ;  /* 0x000000000f087348 */ /* 0x000fea0003c00000 */
[----:B------:R0:W1:Y:S02]  /*ff10*/  SHFL.IDX P6, R14, R13, R12, R11 ;  /* 0x0000000c0d0e7389 */ /* 0x00006400000c000b */
[----:B01----:R-:W-:Y:S01]  /*ff20*/  ENDCOLLECTIVE ;  /* 0x000000000000791b */ /* 0x003fe20003800000 */
.L_x_2235:
        /* <DEDUP_REMOVED lines=15> */
.L_x_2236:
[----:B------:R-:W-:Y:S01]  /*10020*/  @P1 IMAD R8, R6, 0x2, R16 ;  /* 0x0000000206081824 */ /* 0x000fe200078e0210 */
[----:B------:R-:W-:Y:S01]  /*10030*/  MOV R13, R5 ;  /* 0x00000005000d7202 */ /* 0x000fe20000000f00 */
[----:B------:R-:W-:Y:S02]  /*10040*/  IMAD.MOV.U32 R12, RZ, RZ, 0x5 ;  /* 0x00000005ff0c7424 */ /* 0x000fe400078e00ff */
[----:B------:R-:W-:-:S07]  /*10050*/  IMAD.MOV.U32 R3, RZ, RZ, R14 ;  /* 0x000000ffff037224 */ /* 0x000fce00078e000e */
[----:B------:R-:W-:Y:S05]  /*10060*/  WARPSYNC.COLLECTIVE R15, `(.L_x_2237) ;  /* 0x000000000f087348 */ /* 0x000fea0003c00000 */
[----:B------:R0:W1:Y:S02]  /*10070*/  SHFL.IDX P6, R14, R13, R12, R11 ;  /* 0x0000000c0d0e7389 */ /* 0x00006400000c000b */
[----:B01----:R-:W-:Y:S01]  /*10080*/  ENDCOLLECTIVE ;  /* 0x000000000000791b */ /* 0x003fe20003800000 */
.L_x_2237:
        /* <DEDUP_REMOVED lines=15> */
.L_x_2238:
[----:B------:R-:W-:Y:S01]  /*10180*/  @P1 LEA R8, R6, R16, 0x1 ;  /* 0x0000001006081211 */ /* 0x000fe200078e08ff */
[----:B------:R-:W-:Y:S02]  /*10190*/  IMAD.MOV.U32 R13, RZ, RZ, R5 ;  /* 0x000000ffff0d7224 */ /* 0x000fe400078e0005 */
[----:B------:R-:W-:Y:S02]  /*101a0*/  IMAD.MOV.U32 R12, RZ, RZ, 0x6 ;  /* 0x00000006ff0c7424 */ /* 0x000fe400078e00ff */
[----:B------:R-:W-:-:S07]  /*101b0*/  IMAD.MOV.U32 R3, RZ, RZ, R14 ;  /* 0x000000ffff037224 */ /* 0x000fce00078e000e */
[----:B------:R-:W-:Y:S05]  /*101c0*/  WARPSYNC.COLLECTIVE R15, `(.L_x_2239) ;  /* 0x000000000f087348 */ /* 0x000fea0003c00000 */
[----:B------:R0:W1:Y:S02]  /*101d0*/  SHFL.IDX P6, R14, R13, R12, R11 ;  /* 0x0000000c0d0e7389 */ /* 0x00006400000c000b */
[----:B01----:R-:W-:Y:S01]  /*101e0*/  ENDCOLLECTIVE ;  /* 0x000000000000791b */ /* 0x003fe20003800000 */
.L_x_2239:
        /* <DEDUP_REMOVED lines=15> */
.L_x_2240:
[----:B------:R-:W-:Y:S02]  /*102e0*/  @P1 IMAD R8, R6, 0x2, R16 ;  /* 0x0000000206081824 */ /* 0x000fe400078e0210 */
[----:B------:R-:W-:Y:S02]  /*102f0*/  IMAD.MOV.U32 R13, RZ, RZ, R5 ;  /* 0x000000ffff0d7224 */ /* 0x000fe400078e0005 */
[----:B------:R-:W-:Y:S02]  /*10300*/  IMAD.MOV.U32 R12, RZ, RZ, 0x7 ;  /* 0x00000007ff0c7424 */ /* 0x000fe400078e00ff */
[----:B------:R-:W-:-:S07]  /*10310*/  IMAD.MOV.U32 R3, RZ, RZ, R14 ;  /* 0x000000ffff037224 */ /* 0x000fce00078e000e */
[----:B------:R-:W-:Y:S05]  /*10320*/  WARPSYNC.COLLECTIVE R15, `(.L_x_2241) ;  /* 0x000000000f087348 */ /* 0x000fea0003c00000 */
[----:B------:R0:W1:Y:S02]  /*10330*/  SHFL.IDX P6, R14, R13, R12, R11 ;  /* 0x0000000c0d0e7389 */ /* 0x00006400000c000b */
[----:B01----:R-:W-:Y:S01]  /*10340*/  ENDCOLLECTIVE ;  /* 0x000000000000791b */ /* 0x003fe20003800000 */
.L_x_2241:
[----:B------:R-:W-:-:S04]  /*10350*/  @P1 LEA R3, P0, R9, R3, 0x1 ;  /* 0x0000000309031211 */ /* 0x000fc800078008ff */
[----:B------:R-:W-:-:S04]  /*10360*/  @P1 IADD3.X R2, RZ, R2, RZ, P0, !PT ;  /* 0x00000002ff021210 */ /* 0x000fc800007fe4ff */
        /* <DEDUP_REMOVED lines=12> */
.L_x_2242:
[----:B------:R-:W-:Y:S05]  /*10430*/  BRA `(.L_x_2243) ;  /* 0xffffffc4001c7947 */ /* 0x000fea000383ffff */
.L_x_2179:
[----:B------:R-:W-:Y:S01]  /*10440*/  MOV R13, R4 ;  /* 0x00000004000d7202 */ /* 0x000fe20000000f00 */
[----:B------:R-:W-:Y:S02]  /*10450*/  IMAD.MOV.U32 R12, RZ, RZ, RZ ;  /* 0x000000ffff0c7224 */ /* 0x000fe400078e00ff */
[----:B------:R-:W-:Y:S02]  /*10460*/  IMAD.MOV.U32 R11, RZ, RZ, 0x181f ;  /* 0x0000181fff0b7424 */ /* 0x000fe400078e00ff */
[----:B------:R-:W-:Y:S02]  /*10470*/  IMAD.MOV.U32 R15, RZ, RZ, -0x1 ;  /* 0xffffffffff0f7424 */ /* 0x000fe400078e00ff */
[----:B------:R-:W-:-:S07]  /*10480*/  IMAD.U32 R6, RZ, RZ, UR43 ;  /* 0x0000002bff067e24 */ /* 0x000fce000f8e00ff */
[----:B-----5:R-:W-:Y:S05]  /*10490*/  WARPSYNC.COLLECTIVE R15, `(.L_x_2244) ;  /* 0x000000000f087348 */ /* 0x020fea0003c00000 */
[----:B------:R0:W1:Y:S02]  /*104a0*/  SHFL.IDX P6, R14, R13, R12, R11 ;  /* 0x0000000c0d0e7389 */ /* 0x00006400000c000b */
[----:B01---5:R-:W-:Y:S01]  /*104b0*/  ENDCOLLECTIVE ;  /* 0x000000000000791b */ /* 0x023fe20003800000 */
.L_x_2244:
[----:B------:R-:W-:-:S05]  /*104c0*/  IMAD R6, R6, 0xc0, R8 ;  /* 0x000000c006067824 */ /* 0x000fca00078e0208 */
[----:B------:R-:W-:Y:S01]  /*104d0*/  ISETP.GE.AND P1, PT, R6, UR37, PT ;  /* 0x0000002506007c0c */ /* 0x000fe2000bf26270 */
[----:B------:R-:W-:Y:S02]  /*104e0*/  IMAD.MOV.U32 R13, RZ, RZ, R0 ;  /* 0x000000ffff0d7224 */ /* 0x000fe400078e0000 */
[----:B------:R-:W-:-:S10]  /*104f0*/  IMAD.MOV.U32 R2, RZ, RZ, R14 ;  /* 0x000000ffff027224 */ /* 0x000fd400078e000e */
[----:B------:R-:W-:Y:S05]  /*10500*/  WARPSYNC.COLLECTIVE R15, `(.L_x_2245) ;  /* 0x000000000f087348 */ /* 0x000fea0003c00000 */
[----:B------:R0:W1:Y:S02]  /*10510*/  SHFL.IDX P6, R14, R13, R12, R11 ;  /* 0x0000000c0d0e7389 */ /* 0x00006400000c000b */
[----:B01----:R-:W-:Y:S01]  /*10520*/  ENDCOLLECTIVE ;  /* 0x000000000000791b */ /* 0x003fe20003800000 */
.L_x_2245:
[----:B------:R-:W-:Y:S02]  /*10530*/  IMAD.MOV.U32 R13, RZ, RZ, R4 ;  /* 0x000000ffff0d7224 */ /* 0x000fe400078e0004 */
[----:B------:R-:W-:Y:S01]  /*10540*/  IMAD.MOV.U32 R12, RZ, RZ, 0x1 ;  /* 0x00000001ff0c7424 */ /* 0x000fe200078e00ff */
[----:B------:R-:W-:-:S07]  /*10550*/  MOV R3, R14 ;  /* 0x0000000e00037202 */ /* 0x000fce0000000f00 */
[----:B------:R-:W-:Y:S05]  /*10560*/  WARPSYNC.COLLECTIVE R15, `(.L_x_2246) ;  /* 0x000000000f087348 */ /* 0x000fea0003c00000 */
[----:B------:R0:W1:Y:S02]  /*10570*/  SHFL.IDX P6, R14, R13, R12, R11 ;  /* 0x0000000c0d0e7389 */ /* 0x00006400000c000b */
[----:B01----:R-:W-:Y:S01]  /*10580*/  ENDCOLLECTIVE ;  /* 0x000000000000791b */ /* 0x003fe20003800000 */
.L_x_2246:
        /* <DEDUP_REMOVED lines=11> */
[----:B------:R-:W-:Y:S02]  /*10640*/  ISETP.GE.AND P1, PT, R2, UR37, PT ;  /* 0x0000002502007c0c */ /* 0x000fe4000bf26270 */
[----:B------:R-:W-:-:S11]  /*10650*/  MOV R2, R14 ;  /* 0x0000000e00027202 */ /* 0x000fd60000000f00 */
[----:B------:R-:W-:Y:S05]  /*10660*/  WARPSYNC.COLLECTIVE R15, `(.L_x_2247) ;  /* 0x000000000f087348 */ /* 0x000fea0003c00000 */
[----:B------:R0:W1:Y:S02]  /*10670*/  SHFL.IDX P6, R14, R13, R12, R11 ;  /* 0x0000000c0d0e7389 */ /* 0x00006400000c000b */
[----:B01----:R-:W-:Y:S01]  /*10680*/  ENDCOLLECTIVE ;  /* 0x000000000000791b */ /* 0x003fe20003800000 */
.L_x_2247:
[----:B------:R-:W-:Y:S01]  /*10690*/  IMAD.MOV.U32 R13, RZ, RZ, R4 ;  /* 0x000000ffff0d7224 */ /* 0x000fe200078e0004 */
[----:B------:R-:W-:Y:S01]  /*106a0*/  MOV R12, 0x2 ;  /* 0x00000002000c7802 */ /* 0x000fe20000000f00 */
[----:B------:R-:W-:-:S07]  /*106b0*/  IMAD.MOV.U32 R3, RZ, RZ, R14 ;  /* 0x000000ffff037224 */ /* 0x000fce00078e000e */
[----:B------:R-:W-:Y:S05]  /*106c0*/  WARPSYNC.COLLECTIVE R15, `(.L_x_2248) ;  /* 0x000000000f087348 */ /* 0x000fea0003c00000 */
[----:B------:R0:W1:Y:S02]  /*106d0*/  SHFL.IDX P6, R14, R13, R12, R11 ;  /* 0x0000000c0d0e7389 */ /* 0x00006400000c000b */
[----:B01----:R-:W-:Y:S01]  /*106e0*/  ENDCOLLECTIVE ;  /* 0x000000000000791b */ /* 0x003fe20003800000 */
.L_x_2248:
        /* <DEDUP_REMOVED lines=16> */
.L_x_2249:
[----:B------:R-:W-:Y:S01]  /*107f0*/  MOV R13, R4 ;  /* 0x00000004000d7202 */ /* 0x000fe20000000f00 */
[----:B------:R-:W-:Y:S02]  /*10800*/  IMAD.MOV.U32 R12, RZ, RZ, 0x3 ;  /* 0x00000003ff0c7424 */ /* 0x000fe400078e00ff */
[----:B------:R-:W-:-:S07]  /*10810*/  IMAD.MOV.U32 R3, RZ, RZ, R14 ;  /* 0x000000ffff037224 */ /* 0x000fce00078e000e */
[----:B------:R-:W-:Y:S05]  /*10820*/  WARPSYNC.COLLECTIVE R15, `(.L_x_2250) ;  /* 0x000000000f087348 */ /* 0x000fea0003c00000 */
[----:B------:R0:W1:Y:S02]  /*10830*/  SHFL.IDX P6, R14, R13, R12, R11 ;  /* 0x0000000c0d0e7389 */ /* 0x00006400000c000b */
[----:B01----:R-:W-:Y:S01]  /*10840*/  ENDCOLLECTIVE ;  /* 0x000000000000791b */ /* 0x003fe20003800000 */
.L_x_2250:
        /* <DEDUP_REMOVED lines=16> */
.L_x_2251:
[----:B------:R-:W-:Y:S02]  /*10950*/  IMAD.MOV.U32 R13, RZ, RZ, R4 ;  /* 0x000000ffff0d7224 */ /* 0x000fe400078e0004 */
[----:B------:R-:W-:Y:S02]  /*10960*/  IMAD.MOV.U32 R12, RZ, RZ, 0x4 ;  /* 0x00000004ff0c7424 */ /* 0x000fe400078e00ff */
[----:B------:R-:W-:-:S07]  /*10970*/  IMAD.MOV.U32 R3, RZ, RZ, R14 ;  /* 0x000000ffff037224 */ /* 0x000fce00078e000e */
[----:B------:R-:W-:Y:S05]  /*10980*/  WARPSYNC.COLLECTIVE R15, `(.L_x_2252) ;  /* 0x000000000f087348 */ /* 0x000fea0003c00000 */
[----:B------:R0:W1:Y:S02]  /*10990*/  SHFL.IDX P6, R14, R13, R12, R11 ;  /* 0x0000000c0d0e7389 */ /* 0x00006400000c000b */
[----:B01----:R-:W-:Y:S01]  /*109a0*/  ENDCOLLECTIVE ;  /* 0x000000000000791b */ /* 0x003fe20003800000 */
.L_x_2252:
        /* <DEDUP_REMOVED lines=11> */
[----:B------:R-:W-:Y:S01]  /*10a60*/  ISETP.GE.AND P1, PT, R2, UR37, PT ;  /* 0x0000002502007c0c */ /* 0x000fe2000bf26270 */
[----:B------:R-:W-:-:S12]  /*10a70*/  IMAD.MOV.U32 R2, RZ, RZ, R14 ;  /* 0x000000ffff027224 */ /* 0x000fd800078e000e */
[----:B------:R-:W-:Y:S05]  /*10a80*/  WARPSYNC.COLLECTIVE R15, `(.L_x_2253) ;  /* 0x000000000f087348 */ /* 0x000fea0003c00000 */
[----:B------:R0:W1:Y:S02]  /*10a90*/  SHFL.IDX P6, R14, R13, R12, R11 ;  /* 0x0000000c0d0e7389 */ /* 0x00006400000c000b */
[----:B01----:R-:W-:Y:S01]  /*10aa0*/  ENDCOLLECTIVE ;  /* 0x000000000000791b */ /* 0x003fe20003800000 */
.L_x_2253:
[----:B------:R-:W-:Y:S02]  /*10ab0*/  IMAD.MOV.U32 R13, RZ, RZ, R4 ;  /* 0x000000ffff0d7224 */ /* 0x000fe400078e0004 */
[----:B------:R-:W-:Y:S02]  /*10ac0*/  IMAD.MOV.U32 R12, RZ, RZ, 0x5 ;  /* 0x00000005ff0c7424 */ /* 0x000fe400078e00ff */
[----:B------:R-:W-:-:S07]  /*10ad0*/  IMAD.MOV.U32 R3, RZ, RZ, R14 ;  /* 0x000000ffff037224 */ /* 0x000fce00078e000e */
[----:B------:R-:W-:Y:S05]  /*10ae0*/  WARPSYNC.COLLECTIVE R15, `(.L_x_2254) ;  /* 0x000000000f087348 */ /* 0x000fea0003c00000 */
[----:B------:R0:W1:Y:S02]  /*10af0*/  SHFL.IDX P6, R14, R13, R12, R11 ;  /* 0x0000000c0d0e7389 */ /* 0x00006400000c000b */
[----:B01----:R-:W-:Y:S01]  /*10b00*/  ENDCOLLECTIVE ;  /* 0x000000000000791b */ /* 0x003fe20003800000 */
.L_x_2254:
        /* <DEDUP_REMOVED lines=16> */
.L_x_2255:
[----:B------:R-:W-:Y:S02]  /*10c10*/  IMAD.MOV.U32 R13, RZ, RZ, R4 ;  /* 0x000000ffff0d7224 */ /* 0x000fe400078e0004 */
[----:B------:R-:W-:Y:S01]  /*10c20*/  IMAD.MOV.U32 R12, RZ, RZ, 0x6 ;  /* 0x00000006ff0c7424 */ /* 0x000fe200078e00ff */
[----:B------:R-:W-:-:S07]  /*10c30*/  MOV R3, R14 ;  /* 0x0000000e00037202 */ /* 0x000fce0000000f00 */
[----:B------:R-:W-:Y:S05]  /*10c40*/  WARPSYNC.COLLECTIVE R15, `(.L_x_2256) ;  /* 0x000000000f087348 */ /* 0x000fea0003c00000 */
[----:B------:R0:W1:Y:S02]  /*10c50*/  SHFL.IDX P6, R14, R13, R12, R11 ;  /* 0x0000000c0d0e7389 */ /* 0x00006400000c000b */
[----:B01----:R-:W-:Y:S01]  /*10c60*/  ENDCOLLECTIVE ;  /* 0x000000000000791b */ /* 0x003fe20003800000 */
.L_x_2256:
        /* <DEDUP_REMOVED lines=16> */
.L_x_2257:
[----:B------:R-:W-:Y:S02]  /*10d70*/  IMAD.MOV.U32 R13, RZ, RZ, R4 ;  /* 0x000000ffff0d7224 */ /* 0x000fe400078e0004 */
[----:B------:R-:W-:Y:S02]  /*10d80*/  IMAD.MOV.U32 R12, RZ, RZ, 0x7 ;  /* 0x00000007ff0c7424 */ /* 0x000fe400078e00ff */
[----:B------:R-:W-:-:S07]  /*10d90*/  IMAD.MOV.U32 R3, RZ, RZ, R14 ;  /* 0x000000ffff037224 */ /* 0x000fce00078e000e */
[----:B------:R-:W-:Y:S05]  /*10da0*/  WARPSYNC.COLLECTIVE R15, `(.L_x_2258) ;  /* 0x000000000f087348 */ /* 0x000fea0003c00000 */
[----:B------:R0:W1:Y:S02]  /*10db0*/  SHFL.IDX P6, R14, R13, R12, R11 ;  /* 0x0000000c0d0e7389 */ /* 0x00006400000c000b */
[----:B01----:R-:W-:Y:S01]  /*10dc0*/  ENDCOLLECTIVE ;  /* 0x000000000000791b */ /* 0x003fe20003800000 */
.L_x_2258:
[----:B------:R-:W-:-:S05]  /*10dd0*/  @!P1 LEA R3, P0, R10, R3, 0x1 ;  /* 0x000000030a039211 */ /* 0x000fca00078008ff */
[----:B------:R-:W-:-:S05]  /*10de0*/  @!P1 IMAD.X R2, RZ, RZ, R2, P0 ;  /* 0x000000ffff029224 */ /* 0x000fca00000e0602 */
[----:B------:R-:W-:Y:S02]  /*10df0*/  @!P1 LOP3.LUT R3, R3, R2, RZ, 0x3c, !PT ;  /* 0x0000000203039212 */ /* 0x000fe400078e3cff */
[----:B------:R-:W-:Y:S02]  /*10e00*/  MOV R13, R0 ;  /* 0x00000000000d7202 */ /* 0x000fe40000000f00 */
[----:B------:R-:W-:-:S04]  /*10e10*/  @!P1 LOP3.LUT R2, R3, R2, RZ, 0x3c, !PT ;  /* 0x0000000203029212 */ /* 0x000fc800078e3cff */
[----:B------:R-:W-:Y:S01]  /*10e20*/  @!P1 LOP3.LUT R3, R3, R2, RZ, 0x3c, !PT ;  /* 0x0000000203039212 */ /* 0x000fe200078e3cff */
[----:B------:R-:W-:-:S07]  /*10e30*/  IMAD.MOV.U32 R4, RZ, RZ, R14 ;  /* 0x000000ffff047224 */ /* 0x000fce00078e000e */
[----:B------:R-:W-:Y:S05]  /*10e40*/  WARPSYNC.COLLECTIVE R15, `(.L_x_2259) ;  /* 0x000000000f087348 */ /* 0x000fea0003c00000 */
[----:B------:R0:W1:Y:S02]  /*10e50*/  SHFL.IDX P6, R14, R13, R12, R11 ;  /* 0x0000000c0d0e7389 */ /* 0x00006400000c000b */
[----:B01----:R-:W-:Y:S01]  /*10e60*/  ENDCOLLECTIVE ;  /* 0x000000000000791b */ /* 0x003fe20003800000 */
.L_x_2259:
[----:B------:R-:W-:Y:S01]  /*10e70*/  @!PT LDS RZ, [RZ] ;  /* 0x00000000fffff984 */ /* 0x000fe20000000800 */
[----:B------:R-:W-:Y:S01]  /*10e80*/  @!PT LDS RZ, [RZ] ;  /* 0x00000000fffff984 */ /* 0x000fe20000000800 */
[----:B------:R-:W-:Y:S01]  /*10e90*/  @!PT LDS RZ, [RZ] ;  /* 0x00000000fffff984 */ /* 0x000fe20000000800 */
[----:B------:R0:W-:Y:S01]  /*10ea0*/  @!P1 LDGSTS.E.BYPASS.LTC128B.128 [R9+0xb400], desc[UR50][R2.64], !P5 ;  /* 0x0b40000002099fae */ /* 0x0001e2000e901d72 */
[----:B------:R-:W-:Y:S01]  /*10eb0*/  IMAD.MOV.U32 R13, RZ, RZ, R7 ;  /* 0x000000ffff0d7224 */ /* 0x000fe200078e0007 */
[----:B------:R-:W-:Y:S01]  /*10ec0*/  MOV R12, RZ ;  /* 0x000000ff000c7202 */ /* 0x000fe20000000f00 */
[----:B0-----:R-:W-:-:S05]  /*10ed0*/  VIADD R2, R6, 0x70 ;  /* 0x0000007006027836 */ /* 0x001fca0000000000 */
[----:B------:R-:W-:Y:S01]  /*10ee0*/  ISETP.GE.AND P1, PT, R2, UR37, PT ;  /* 0x0000002502007c0c */ /* 0x000fe2000bf26270 */
[----:B------:R-:W-:-:S12]  /*10ef0*/  IMAD.MOV.U32 R0, RZ, RZ, R14 ;  /* 0x000000ffff007224 */ /* 0x000fd800078e000e */
[----:B------:R-:W-:Y:S05]  /*10f00*/  WARPSYNC.COLLECTIVE R15, `(.L_x_2260) ;  /* 0x000000000f087348 */ /* 0x000fea0003c00000 */
[----:B------:R0:W1:Y:S02]  /*10f10*/  SHFL.IDX P6, R14, R13, R12, R11 ;  /* 0x0000000c0d0e7389 */ /* 0x00006400000c000b */
[----:B01----:R-:W-:Y:S01]  /*10f20*/  ENDCOLLECTIVE ;  /* 0x000000000000791b */ /* 0x003fe20003800000 */
.L_x_2260:
        /* <DEDUP_REMOVED lines=13> */
.L_x_2261:
[----:B------:R-:W-:Y:S01]  /*11000*/  IMAD.MOV.U32 R13, RZ, RZ, R7 ;  /* 0x000000ffff0d7224 */ /* 0x000fe200078e0007 */
[----:B------:R-:W-:Y:S02]  /*11010*/  MOV R12, 0x1 ;  /* 0x00000001000c7802 */ /* 0x000fe40000000f00 */
[----:B------:R-:W-:-:S13]  /*11020*/  @!P1 LEA R2, P0, R10, R14, 0x1 ;  /* 0x0000000e0a029211 */ /* 0x000fda00078008ff */
[----:B------:R-:W-:Y:S05]  /*11030*/  WARPSYNC.COLLECTIVE R15, `(.L_x_2262) ;  /* 0x000000000f087348 */ /* 0x000fea0003c00000 */
[----:B------:R0:W1:Y:S02]  /*11040*/  SHFL.IDX P6, R14, R13, R12, R11 ;  /* 0x0000000c0d0e7389 */ /* 0x00006400000c000b */
[----:B01----:R-:W-:Y:S01]  /*11050*/  ENDCOLLECTIVE ;  /* 0x000000000000791b */ /* 0x003fe20003800000 */
.L_x_2262:
        /* <DEDUP_REMOVED lines=12> */
.L_x_2263:
[----:B------:R-:W-:Y:S01]  /*11120*/  IMAD.MOV.U32 R13, RZ, RZ, R7 ;  /* 0x000000ffff0d7224 */ /* 0x000fe200078e0007 */
[----:B------:R-:W-:Y:S01]  /*11130*/  MOV R12, 0x2 ;  /* 0x00000002000c7802 */ /* 0x000fe20000000f00 */
[----:B------:R-:W-:-:S07]  /*11140*/  IMAD.MOV.U32 R2, RZ, RZ, R14 ;  /* 0x000000ffff027224 */ /* 0x000fce00078e000e */
[----:B------:R-:W-:Y:S05]  /*11150*/  WARPSYNC.COLLECTIVE R15, `(.L_x_2264) ;  /* 0x000000000f087348 */ /* 0x000fea0003c00000 */
[----:B------:R0:W1:Y:S02]  /*11160*/  SHFL.IDX P6, R14, R13, R12, R11 ;  /* 0x0000000c0d0e7389 */ /* 0x00006400000c000b */
[----:B01----:R-:W-:Y:S01]  /*11170*/  ENDCOLLECTIVE ;  /* 0x000000000000791b */ /* 0x003fe20003800000 */
.L_x_2264:
        /* <DEDUP_REMOVED lines=11> */
.L_x_2265:
[----:B------:R-:W-:-:S05]  /*11230*/  VIADD R3, R6, 0xa0 ;  /* 0x000000a006037836 */ /* 0x000fca0000000000 */
[----:B------:R-:W-:Y:S02]  /*11240*/  ISETP.GE.AND P1, PT, R3, UR37, PT ;  /* 0x0000002503007c0c */ /* 0x000fe4000bf26270 */
[----:B------:R-:W-:Y:S01]  /*11250*/  MOV R13, R7 ;  /* 0x00000007000d7202 */ /* 0x000fe20000000f00 */
[----:B------:R-:W-:Y:S02]  /*11260*/  IMAD.MOV.U32 R12, RZ, RZ, 0x3 ;  /* 0x00000003ff0c7424 */ /* 0x000fe400078e00ff */
[----:B------:R-:W-:-:S08]  /*11270*/  IMAD.MOV.U32 R2, RZ, RZ, R14 ;  /* 0x000000ffff027224 */ /* 0x000fd000078e000e */
[----:B------:R-:W-:Y:S05]  /*11280*/  WARPSYNC.COLLECTIVE R15, `(.L_x_2266) ;  /* 0x000000000f087348 */ /* 0x000fea0003c00000 */
[----:B------:R0:W1:Y:S02]  /*11290*/  SHFL.IDX P6, R14, R13, R12, R11 ;  /* 0x0000000c0d0e7389 */ /* 0x00006400000c000b */
[----:B01----:R-:W-:Y:S01]  /*112a0*/  ENDCOLLECTIVE ;  /* 0x000000000000791b */ /* 0x003fe20003800000 */
.L_x_2266:
        /* <DEDUP_REMOVED lines=11> */
.L_x_2267:
[----:B------:R-:W-:Y:S05]  /*11360*/  BRA `(.L_x_2268) ;  /* 0xffffffc000dc7947 */ /* 0x000fea000383ffff */
.L_x_2182:
[----:B0-----:R0:W1:Y:S02]  /*11370*/  SYNCS.PHASECHK.TRANS64.TRYWAIT P0, [R16+URZ+0x16820], R3 ;  /* 0x01682003100075a7 */ /* 0x001064000800017f */
[----:B-1----:R-:W-:Y:S05]  /*11380*/  @!P0 NANOSLEEP.SYNCS 0x989680 ;  /* 0x009896800000895d */ /* 0x002fea0003900000 */
[----:B------:R-:W1:Y:S02]  /*11390*/  @!P0 SYNCS.PHASECHK.TRANS64 P0, [R16+URZ+0x16820], R3 ;  /* 0x01682003100085a7 */ /* 0x000e64000800007f */
[----:B-1----:R-:W-:Y:S05]  /*113a0*/  @!P0 BRA `(.L_x_2182) ;  /* 0xfffffffc00f08947 */ /* 0x002fea000383ffff */
[----:B------:R-:W-:Y:S05]  /*113b0*/  BRA `(.L_x_2269) ;  /* 0xffffffc400387947 */ /* 0x000fea000383ffff */
.L_x_2186:
[----:B0-----:R0:W1:Y:S02]  /*113c0*/  SYNCS.PHASECHK.TRANS64.TRYWAIT P0, [R5+URZ+0x16840], R2 ;  /* 0x01684002050075a7 */ /* 0x001064000800017f */
[----:B-1----:R-:W-:Y:S05]  /*113d0*/  @!P0 NANOSLEEP.SYNCS 0x989680 ;  /* 0x009896800000895d */ /* 0x002fea0003900000 */
[----:B------:R-:W1:Y:S02]  /*113e0*/  @!P0 SYNCS.PHASECHK.TRANS64 P0, [R5+URZ+0x16840], R2 ;  /* 0x01684002050085a7 */ /* 0x000e64000800007f */
[----:B-1----:R-:W-:Y:S05]  /*113f0*/  @!P0 BRA `(.L_x_2186) ;  /* 0xfffffffc00f08947 */ /* 0x002fea000383ffff */
[----:B------:R-:W-:Y:S05]  /*11400*/  BRA `(.L_x_2270) ;  /* 0xffffffc800047947 */ /* 0x000fea000383ffff */
.L_x_2187:
        /* <DEDUP_REMOVED lines=8> */
.L_x_2272:
[----:B------:R-:W-:Y:S05]  /*11490*/  BSYNC B1 ;  /* 0x0000000000017941 */ /* 0x000fea0003800000 */
.L_x_2271:
        /* <DEDUP_REMOVED lines=10> */
.L_x_2273:
[----:B------:R-:W-:Y:S01]  /*11540*/  MOV R13, R10 ;  /* 0x0000000a000d7202 */ /* 0x000fe20000000f00 */
[----:B------:R-:W-:Y:S01]  /*11550*/  IMAD.MOV.U32 R12, RZ, RZ, 0x1 ;  /* 0x00000001ff0c7424 */ /* 0x000fe200078e00ff */
[----:B------:R-:W-:Y:S01]  /*11560*/  SHF.L.U32 R7, R7, 0x3, RZ ;  /* 0x0000000307077819 */ /* 0x000fe200000006ff */
[----:B------:R-:W-:-:S03]  /*11570*/  IMAD.MOV.U32 R2, RZ, RZ, R14 ;  /* 0x000000ffff027224 */ /* 0x000fc600078e000e */
[----:B------:R-:W-:-:S07]  /*11580*/  LOP3.LUT R7, R7, 0x38, RZ, 0xc0, !PT ;  /* 0x0000003807077812 */ /* 0x000fce00078ec0ff */
[----:B------:R-:W-:Y:S05]  /*11590*/  WARPSYNC.COLLECTIVE R15, `(.L_x_2274) ;  /* 0x000000000f087348 */ /* 0x000fea0003c00000 */
[----:B------:R0:W1:Y:S02]  /*115a0*/  SHFL.IDX P6, R14, R13, R12, R11 ;  /* 0x0000000c0d0e7389 */ /* 0x00006400000c000b */
[----:B01----:R-:W-:Y:S01]  /*115b0*/  ENDCOLLECTIVE ;  /* 0x000000000000791b */ /* 0x003fe20003800000 */
.L_x_2274:
        /* <DEDUP_REMOVED lines=12> */
.L_x_2275:
[----:B------:R-:W-:Y:S01]  /*11680*/  MOV R13, R10 ;  /* 0x0000000a000d7202 */ /* 0x000fe20000000f00 */
[----:B------:R-:W-:Y:S02]  /*11690*/  IMAD.MOV.U32 R12, RZ, RZ, 0x2 ;  /* 0x00000002ff0c7424 */ /* 0x000fe400078e00ff */
[----:B------:R-:W-:-:S07]  /*116a0*/  IMAD.MOV.U32 R2, RZ, RZ, R14 ;  /* 0x000000ffff027224 */ /* 0x000fce00078e000e */
[----:B------:R-:W-:Y:S05]  /*116b0*/  WARPSYNC.COLLECTIVE R15, `(.L_x_2276) ;  /* 0x000000000f087348 */ /* 0x000fea0003c00000 */
[----:B------:R0:W1:Y:S02]  /*116c0*/  SHFL.IDX P6, R14, R13, R12, R11 ;  /* 0x0000000c0d0e7389 */ /* 0x00006400000c000b */
[----:B01----:R-:W-:Y:S01]  /*116d0*/  ENDCOLLECTIVE ;  /* 0x000000000000791b */ /* 0x003fe20003800000 */
.L_x_2276:
        /* <DEDUP_REMOVED lines=11> */
.L_x_2277:
[----:B------:R-:W-:Y:S01]  /*11790*/  MOV R13, R10 ;  /* 0x0000000a000d7202 */ /* 0x000fe20000000f00 */
[----:B------:R-:W-:Y:S02]  /*117a0*/  IMAD.MOV.U32 R12, RZ, RZ, 0x3 ;  /* 0x00000003ff0c7424 */ /* 0x000fe400078e00ff */
[----:B------:R-:W-:-:S07]  /*117b0*/  IMAD.MOV.U32 R2, RZ, RZ, R14 ;  /* 0x000000ffff027224 */ /* 0x000fce00078e000e */
[----:B------:R-:W-:Y:S05]  /*117c0*/  WARPSYNC.COLLECTIVE R15, `(.L_x_2278) ;  /* 0x000000000f087348 */ /* 0x000fea0003c00000 */
[----:B------:R0:W1:Y:S02]  /*117d0*/  SHFL.IDX P6, R14, R13, R12, R11 ;  /* 0x0000000c0d0e7389 */ /* 0x00006400000c000b */
[----:B01----:R-:W-:Y:S01]  /*117e0*/  ENDCOLLECTIVE ;  /* 0x000000000000791b */ /* 0x003fe20003800000 */
.L_x_2278:
        /* <DEDUP_REMOVED lines=11> */
.L_x_2279:
[----:B------:R-:W-:Y:S01]  /*118a0*/  MOV R13, R10 ;  /* 0x0000000a000d7202 */ /* 0x000fe20000000f00 */
[----:B------:R-:W-:Y:S02]  /*118b0*/  IMAD.MOV.U32 R12, RZ, RZ, 0x4 ;  /* 0x00000004ff0c7424 */ /* 0x000fe400078e00ff */
[----:B------:R-:W-:-:S07]  /*118c0*/  IMAD.MOV.U32 R2, RZ, RZ, R14 ;  /* 0x000000ffff027224 */ /* 0x000fce00078e000e */
[----:B------:R-:W-:Y:S05]  /*118d0*/  WARPSYNC.COLLECTIVE R15, `(.L_x_2280) ;  /* 0x000000000f087348 */ /* 0x000fea0003c00000 */
[----:B------:R0:W1:Y:S02]  /*118e0*/  SHFL.IDX P6, R14, R13, R12, R11 ;  /* 0x0000000c0d0e7389 */ /* 0x00006400000c000b */
[----:B01----:R-:W-:Y:S01]  /*118f0*/  ENDCOLLECTIVE ;  /* 0x000000000000791b */ /* 0x003fe20003800000 */
.L_x_2280:
        /* <DEDUP_REMOVED lines=11> */
.L_x_2281:
[----:B------:R-:W-:Y:S01]  /*119b0*/  MOV R13, R10 ;  /* 0x0000000a000d7202 */ /* 0x000fe20000000f00 */
[----:B------:R-:W-:Y:S02]  /*119c0*/  IMAD.MOV.U32 R12, RZ, RZ, 0x5 ;  /* 0x00000005ff0c7424 */ /* 0x000fe400078e00ff */
[----:B------:R-:W-:-:S07]  /*119d0*/  IMAD.MOV.U32 R2, RZ, RZ, R14 ;  /* 0x000000ffff027224 */ /* 0x000fce00078e000e */
[----:B------:R-:W-:Y:S05]  /*119e0*/  WARPSYNC.COLLECTIVE R15, `(.L_x_2282) ;  /* 0x000000000f087348 */ /* 0x000fea0003c00000 */
[----:B------:R0:W1:Y:S02]  /*119f0*/  SHFL.IDX P6, R14, R13, R12, R11 ;  /* 0x0000000c0d0e7389 */ /* 0x00006400000c000b */
[----:B01----:R-:W-:Y:S01]  /*11a00*/  ENDCOLLECTIVE ;  /* 0x000000000000791b */ /* 0x003fe20003800000 */
.L_x_2282:
        /* <DEDUP_REMOVED lines=11> */
.L_x_2283:
[----:B------:R-:W-:Y:S01]  /*11ac0*/  MOV R13, R10 ;  /* 0x0000000a000d7202 */ /* 0x000fe20000000f00 */
[----:B------:R-:W-:Y:S02]  /*11ad0*/  IMAD.MOV.U32 R12, RZ, RZ, 0x6 ;  /* 0x00000006ff0c7424 */ /* 0x000fe400078e00ff */
[----:B------:R-:W-:-:S07]  /*11ae0*/  IMAD.MOV.U32 R2, RZ, RZ, R14 ;  /* 0x000000ffff027224 */ /* 0x000fce00078e000e */
[----:B------:R-:W-:Y:S05]  /*11af0*/  WARPSYNC.COLLECTIVE R15, `(.L_x_2284) ;  /* 0x000000000f087348 */ /* 0x000fea0003c00000 */
[----:B------:R0:W1:Y:S02]  /*11b00*/  SHFL.IDX P6, R14, R13, R12, R11 ;  /* 0x0000000c0d0e7389 */ /* 0x00006400000c000b */
[----:B01----:R-:W-:Y:S01]  /*11b10*/  ENDCOLLECTIVE ;  /* 0x000000000000791b */ /* 0x003fe20003800000 */
.L_x_2284:
        /* <DEDUP_REMOVED lines=11> */
.L_x_2285:
[----:B------:R-:W-:Y:S01]  /*11bd0*/  MOV R13, R10 ;  /* 0x0000000a000d7202 */ /* 0x000fe20000000f00 */
[----:B------:R-:W-:Y:S02]  /*11be0*/  IMAD.MOV.U32 R12, RZ, RZ, 0x7 ;  /* 0x00000007ff0c7424 */ /* 0x000fe400078e00ff */
[----:B------:R-:W-:-:S07]  /*11bf0*/  IMAD.MOV.U32 R2, RZ, RZ, R14 ;  /* 0x000000ffff027224 */ /* 0x000fce00078e000e */
[----:B------:R-:W-:Y:S05]  /*11c00*/  WARPSYNC.COLLECTIVE R15, `(.L_x_2286) ;  /* 0x000000000f087348 */ /* 0x000fea0003c00000 */
[----:B------:R0:W1:Y:S02]  /*11c10*/  SHFL.IDX P6, R14, R13, R12, R11 ;  /* 0x0000000c0d0e7389 */ /* 0x00006400000c000b */
[----:B01----:R-:W-:Y:S01]  /*11c20*/  ENDCOLLECTIVE ;  /* 0x000000000000791b */ /* 0x003fe20003800000 */
.L_x_2286:
        /* <DEDUP_REMOVED lines=11> */
.L_x_2287:
[----:B------:R-:W-:Y:S01]  /*11ce0*/  IMAD.MOV.U32 R2, RZ, RZ, R14 ;  /* 0x000000ffff027224 */ /* 0x000fe200078e000e */
[----:B------:R-:W-:Y:S06]  /*11cf0*/  BRA `(.L_x_2288) ;  /* 0xffffffc000ec7947 */ /* 0x000fec000383ffff */
.L_x_2192:
[----:B-1----:R1:W2:Y:S02]  /*11d00*/  SYNCS.PHASECHK.TRANS64.TRYWAIT P0, [R5+URZ+0x16860], R2 ;  /* 0x01686002050075a7 */ /* 0x0022a4000800017f */
[----:B--2---:R-:W-:Y:S05]  /*11d10*/  @!P0 NANOSLEEP.SYNCS 0x989680 ;  /* 0x009896800000895d */ /* 0x004fea0003900000 */
[----:B------:R-:W2:Y:S02]  /*11d20*/  @!P0 SYNCS.PHASECHK.TRANS64 P0, [R5+URZ+0x16860], R2 ;  /* 0x01686002050085a7 */ /* 0x000ea4000800007f */
[----:B--2---:R-:W-:Y:S05]  /*11d30*/  @!P0 BRA `(.L_x_2192) ;  /* 0xfffffffc00f08947 */ /* 0x004fea000383ffff */
[----:B------:R-:W-:Y:S05]  /*11d40*/  BRA `(.L_x_2289) ;  /* 0xffffffc400447947 */ /* 0x000fea000383ffff */
.L_x_2193:
        /* <DEDUP_REMOVED lines=8> */
.L_x_2291:
[----:B------:R-:W-:Y:S05]  /*11dd0*/  BSYNC B1 ;  /* 0x0000000000017941 */ /* 0x000fea0003800000 */
.L_x_2290:
[----:B------:R-:W-:Y:S01]  /*11de0*/  IMAD.MOV.U32 R13, RZ, RZ, R17 ;  /* 0x000000ffff0d7224 */ /* 0x000fe200078e0011 */
[----:B------:R-:W-:Y:S01]  /*11df0*/  MOV R11, 0x181f ;  /* 0x0000181f000b7802 */ /* 0x000fe20000000f00 */
[----:B------:R-:W-:Y:S02]  /*11e00*/  IMAD.MOV.U32 R12, RZ, RZ, RZ ;  /* 0x000000ffff0c7224 */ /* 0x000fe400078e00ff */
[----:B------:R-:W-:Y:S02]  /*11e10*/  IMAD.MOV.U32 R15, RZ, RZ, -0x1 ;  /* 0xffffffffff0f7424 */ /* 0x000fe400078e00ff */
[----:B------:R-:W-:Y:S02]  /*11e20*/  IMAD.MOV.U32 R3, RZ, RZ, R14 ;  /* 0x000000ffff037224 */ /* 0x000fe400078e000e */
[----:B------:R-:W-:-:S07]  /*11e30*/  IMAD R6, R6, 0x2, R16 ;  /* 0x0000000206067824 */ /* 0x000fce00078e0210 */
[----:B------:R-:W-:Y:S05]  /*11e40*/  WARPSYNC.COLLECTIVE R15, `(.L_x_2292) ;  /* 0x000000000f087348 */ /* 0x000fea0003c00000 */
[----:B------:R0:W1:Y:S02]  /*11e50*/  SHFL.IDX P6, R14, R13, R12, R11 ;  /* 0x0000000c0d0e7389 */ /* 0x00006400000c000b */
[----:B01----:R-:W-:Y:S01]  /*11e60*/  ENDCOLLECTIVE ;  /* 0x000000000000791b */ /* 0x003fe20003800000 */
.L_x_2292:
[----:B------:R-:W-:Y:S01]  /*11e70*/  IMAD.MOV.U32 R13, RZ, RZ, R18 ;  /* 0x000000ffff0d7224 */ /* 0x000fe200078e0012 */
[----:B------:R-:W-:Y:S01]  /*11e80*/  MOV R12, 0x1 ;  /* 0x00000001000c7802 */ /* 0x000fe20000000f00 */
[----:B------:R-:W-:-:S07]  /*11e90*/  IMAD.MOV.U32 R2, RZ, RZ, R14 ;  /* 0x000000ffff027224 */ /* 0x000fce00078e000e */
[----:B------:R-:W-:Y:S05]  /*11ea0*/  WARPSYNC.COLLECTIVE R15, `(.L_x_2293) ;  /* 0x000000000f087348 */ /* 0x000fea0003c00000 */
[----:B------:R0:W1:Y:S02]  /*11eb0*/  SHFL.IDX P6, R14, R13, R12, R11 ;  /* 0x0000000c0d0e7389 */ /* 0x00006400000c000b */
[----:B01----:R-:W-:Y:S01]  /*11ec0*/  ENDCOLLECTIVE ;  /* 0x000000000000791b */ /* 0x003fe20003800000 */
.L_x_2293:
        /* <DEDUP_REMOVED lines=12> */
.L_x_2294:
[----:B------:R-:W-:Y:S01]  /*11f90*/  IMAD.MOV.U32 R13, RZ, RZ, R18 ;  /* 0x000000ffff0d7224 */ /* 0x000fe200078e0012 */
[----:B------:R-:W-:Y:S01]  /*11fa0*/  MOV R12, 0x2 ;  /* 0x00000002000c7802 */ /* 0x000fe20000000f00 */
[----:B------:R-:W-:-:S07]  /*11fb0*/  IMAD.MOV.U32 R2, RZ, RZ, R14 ;  /* 0x000000ffff027224 */ /* 0x000fce00078e000e */
[----:B------:R-:W-:Y:S05]  /*11fc0*/  WARPSYNC.COLLECTIVE R15, `(.L_x_2295) ;  /* 0x000000000f087348 */ /* 0x000fea0003c00000 */
[----:B------:R0:W1:Y:S02]  /*11fd0*/  SHFL.IDX P6, R14, R13, R12, R11 ;  /* 0x0000000c0d0e7389 */ /* 0x00006400000c000b */
[----:B01----:R-:W-:Y:S01]  /*11fe0*/  ENDCOLLECTIVE ;  /* 0x000000000000791b */ /* 0x003fe20003800000 */
.L_x_2295:
        /* <DEDUP_REMOVED lines=12> */
.L_x_2296:
[----:B------:R-:W-:Y:S01]  /*120b0*/  IMAD.MOV.U32 R13, RZ, RZ, R18 ;  /* 0x000000ffff0d7224 */ /* 0x000fe200078e0012 */
[----:B------:R-:W-:Y:S01]  /*120c0*/  MOV R12, 0x3 ;  /* 0x00000003000c7802 */ /* 0x000fe20000000f00 */
[----:B------:R-:W-:-:S07]  /*120d0*/  IMAD.MOV.U32 R2, RZ, RZ, R14 ;  /* 0x000000ffff027224 */ /* 0x000fce00078e000e */
[----:B------:R-:W-:Y:S05]  /*120e0*/  WARPSYNC.COLLECTIVE R15, `(.L_x_2297) ;  /* 0x000000000f087348 */ /* 0x000fea0003c00000 */
[----:B------:R0:W1:Y:S02]  /*120f0*/  SHFL.IDX P6, R14, R13, R12, R11 ;  /* 0x0000000c0d0e7389 */ /* 0x00006400000c000b */
[----:B01----:R-:W-:Y:S01]  /*12100*/  ENDCOLLECTIVE ;  /* 0x000000000000791b */ /* 0x003fe20003800000 */
.L_x_2297:
        /* <DEDUP_REMOVED lines=12> */
.L_x_2298:
[----:B------:R-:W-:Y:S01]  /*121d0*/  IMAD.MOV.U32 R13, RZ, RZ, R18 ;  /* 0x000000ffff0d7224 */ /* 0x000fe200078e0012 */
[----:B------:R-:W-:Y:S01]  /*121e0*/  MOV R12, 0x4 ;  /* 0x00000004000c7802 */ /* 0x000fe20000000f00 */
[----:B------:R-:W-:-:S07]  /*121f0*/  IMAD.MOV.U32 R2, RZ, RZ, R14 ;  /* 0x000000ffff027224 */ /* 0x000fce00078e000e */
[----:B------:R-:W-:Y:S05]  /*12200*/  WARPSYNC.COLLECTIVE R15, `(.L_x_2299) ;  /* 0x000000000f087348 */ /* 0x000fea0003c00000 */
[----:B------:R0:W1:Y:S02]  /*12210*/  SHFL.IDX P6, R14, R13, R12, R11 ;  /* 0x0000000c0d0e7389 */ /* 0x00006400000c000b */
[----:B01----:R-:W-:Y:S01]  /*12220*/  ENDCOLLECTIVE ;  /* 0x000000000000791b */ /* 0x003fe20003800000 */
.L_x_2299:
        /* <DEDUP_REMOVED lines=12> */
.L_x_2300:
[----:B------:R-:W-:Y:S01]  /*122f0*/  IMAD.MOV.U32 R13, RZ, RZ, R18 ;  /* 0x000000ffff0d7224 */ /* 0x000fe200078e0012 */
[----:B------:R-:W-:Y:S01]  /*12300*/  MOV R12, 0x5 ;  /* 0x00000005000c7802 */ /* 0x000fe20000000f00 */
[----:B------:R-:W-:-:S07]  /*12310*/  IMAD.MOV.U32 R2, RZ, RZ, R14 ;  /* 0x000000ffff027224 */ /* 0x000fce00078e000e */
[----:B------:R-:W-:Y:S05]  /*12320*/  WARPSYNC.COLLECTIVE R15, `(.L_x_2301) ;  /* 0x000000000f087348 */ /* 0x000fea0003c00000 */
[----:B------:R0:W1:Y:S02]  /*12330*/  SHFL.IDX P6, R14, R13, R12, R11 ;  /* 0x0000000c0d0e7389 */ /* 0x00006400000c000b */
[----:B01----:R-:W-:Y:S01]  /*12340*/  ENDCOLLECTIVE ;  /* 0x000000000000791b */ /* 0x003fe20003800000 */
.L_x_2301:
        /* <DEDUP_REMOVED lines=12> */
.L_x_2302:
[----:B------:R-:W-:Y:S01]  /*12410*/  IMAD.MOV.U32 R13, RZ, RZ, R18 ;  /* 0x000000ffff0d7224 */ /* 0x000fe200078e0012 */
[----:B------:R-:W-:Y:S01]  /*12420*/  MOV R12, 0x6 ;  /* 0x00000006000c7802 */ /* 0x000fe20000000f00 */
[----:B------:R-:W-:-:S07]  /*12430*/  IMAD.MOV.U32 R2, RZ, RZ, R14 ;  /* 0x000000ffff027224 */ /* 0x000fce00078e000e */
[----:B------:R-:W-:Y:S05]  /*12440*/  WARPSYNC.COLLECTIVE R15, `(.L_x_2303) ;  /* 0x000000000f087348 */ /* 0x000fea0003c00000 */
[----:B------:R0:W1:Y:S02]  /*12450*/  SHFL.IDX P6, R14, R13, R12, R11 ;  /* 0x0000000c0d0e7389 */ /* 0x00006400000c000b */
[----:B01----:R-:W-:Y:S01]  /*12460*/  ENDCOLLECTIVE ;  /* 0x000000000000791b */ /* 0x003fe20003800000 */
.L_x_2303:
        /* <DEDUP_REMOVED lines=12> */
.L_x_2304:
[----:B------:R-:W-:Y:S01]  /*12530*/  IMAD.MOV.U32 R13, RZ, RZ, R18 ;  /* 0x000000ffff0d7224 */ /* 0x000fe200078e0012 */
[----:B------:R-:W-:Y:S01]  /*12540*/  MOV R12, 0x7 ;  /* 0x00000007000c7802 */ /* 0x000fe20000000f00 */
[----:B------:R-:W-:-:S07]  /*12550*/  IMAD.MOV.U32 R2, RZ, RZ, R14 ;  /* 0x000000ffff027224 */ /* 0x000fce00078e000e */
[----:B------:R-:W-:Y:S05]  /*12560*/  WARPSYNC.COLLECTIVE R15, `(.L_x_2305) ;  /* 0x000000000f087348 */ /* 0x000fea0003c00000 */
[----:B------:R0:W1:Y:S02]  /*12570*/  SHFL.IDX P6, R14, R13, R12, R11 ;  /* 0x0000000c0d0e7389 */ /* 0x00006400000c000b */
[----:B01----:R-:W-:Y:S01]  /*12580*/  ENDCOLLECTIVE ;  /* 0x000000000000791b */ /* 0x003fe20003800000 */
.L_x_2305:
        /* <DEDUP_REMOVED lines=12> */
.L_x_2306:
[----:B------:R-:W-:Y:S01]  /*12650*/  IMAD.MOV.U32 R2, RZ, RZ, R14 ;  /* 0x000000ffff027224 */ /* 0x000fe200078e000e */
[----:B------:R-:W-:Y:S06]  /*12660*/  BRA `(.L_x_2307) ;  /* 0xffffffbc00f47947 */ /* 0x000fec000383ffff */
.L_x_2201:
[----:B0-----:R0:W1:Y:S02]  /*12670*/  SYNCS.PHASECHK.TRANS64.TRYWAIT P0, [R4+URZ+0x16860], R3 ;  /* 0x01686003040075a7 */ /* 0x001064000800017f */
[----:B-1----:R-:W-:Y:S05]  /*12680*/  @!P0 NANOSLEEP.SYNCS 0x989680 ;  /* 0x009896800000895d */ /* 0x002fea0003900000 */
[----:B------:R-:W1:Y:S02]  /*12690*/  @!P0 SYNCS.PHASECHK.TRANS64 P0, [R4+URZ+0x16860], R3 ;  /* 0x01686003040085a7 */ /* 0x000e64000800007f */
[----:B-1----:R-:W-:Y:S05]  /*126a0*/  @!P0 BRA `(.L_x_2201) ;  /* 0xfffffffc00f08947 */ /* 0x002fea000383ffff */
[----:B------:R-:W-:Y:S05]  /*126b0*/  BRA `(.L_x_2308) ;  /* 0xffffffc400087947 */ /* 0x000fea000383ffff */
.L_x_2202:
        /* <DEDUP_REMOVED lines=8> */
.L_x_2310:
[----:B------:R-:W-:Y:S05]  /*12740*/  BSYNC B0 ;  /* 0x0000000000007941 */ /* 0x000fea0003800000 */
.L_x_2309:
        /* <DEDUP_REMOVED lines=10> */
.L_x_2311:
[----:B------:R-:W-:Y:S01]  /*127f0*/  IMAD.MOV.U32 R13, RZ, RZ, R18 ;  /* 0x000000ffff0d7224 */ /* 0x000fe200078e0012 */
[----:B------:R-:W-:Y:S02]  /*12800*/  MOV R12, 0x1 ;  /* 0x00000001000c7802 */ /* 0x000fe40000000f00 */
[----:B------:R-:W-:-:S04]  /*12810*/  SHF.L.U32 R2, R2, 0x3, RZ ;  /* 0x0000000302027819 */ /* 0x000fc800000006ff */
[----:B------:R-:W-:-:S05]  /*12820*/  LOP3.LUT R2, R2, 0x38, RZ, 0xc0, !PT ;  /* 0x0000003802027812 */ /* 0x000fca00078ec0ff */
[----:B------:R-:W-:-:S05]  /*12830*/  IMAD.SHL.U32 R6, R2, 0x2, RZ ;  /* 0x0000000202067824 */ /* 0x000fca00078e00ff */
[----:B------:R-:W-:-:S13]  /*12840*/  IADD3 R2, P0, R14, R6, RZ ;  /* 0x000000060e027210 */ /* 0x000fda0007f1e0ff */
[----:B------:R-:W-:Y:S05]  /*12850*/  WARPSYNC.COLLECTIVE R15, `(.L_x_2312) ;  /* 0x000000000f087348 */ /* 0x000fea0003c00000 */
[----:B------:R0:W1:Y:S02]  /*12860*/  SHFL.IDX P6, R14, R13, R12, R11 ;  /* 0x0000000c0d0e7389 */ /* 0x00006400000c000b */
[----:B01----:R-:W-:Y:S01]  /*12870*/  ENDCOLLECTIVE ;  /* 0x000000000000791b */ /* 0x003fe20003800000 */
.L_x_2312:
        /* <DEDUP_REMOVED lines=11> */
.L_x_2313:
[----:B------:R-:W-:Y:S02]  /*12930*/  IMAD.MOV.U32 R13, RZ, RZ, R18 ;  /* 0x000000ffff0d7224 */ /* 0x000fe400078e0012 */
[----:B------:R-:W-:Y:S01]  /*12940*/  IMAD.MOV.U32 R12, RZ, RZ, 0x2 ;  /* 0x00000002ff0c7424 */ /* 0x000fe200078e00ff */
[----:B------:R-:W-:-:S13]  /*12950*/  IADD3 R2, P0, R14, R6, RZ ;  /* 0x000000060e027210 */ /* 0x000fda0007f1e0ff */
[----:B------:R-:W-:Y:S05]  /*12960*/  WARPSYNC.COLLECTIVE R15, `(.L_x_2314) ;  /* 0x000000000f087348 */ /* 0x000fea0003c00000 */
[----:B------:R0:W1:Y:S02]  /*12970*/  SHFL.IDX P6, R14, R13, R12, R11 ;  /* 0x0000000c0d0e7389 */ /* 0x00006400000c000b */
[----:B01----:R-:W-:Y:S01]  /*12980*/  ENDCOLLECTIVE ;  /* 0x000000000000791b */ /* 0x003fe20003800000 */
.L_x_2314:
[----:B------:R-:W-:Y:S01]  /*12990*/  IMAD.X R3, RZ, RZ, R7, P0 ;  /* 0x000000ffff037224 */ /* 0x000fe200000e0607 */
[----:B------:R-:W-:Y:S01]  /*129a0*/  ISETP.LT.OR P0, PT, R5, 0x11, P2 ;  /* 0x000000110500780c */ /* 0x000fe20001701670 */
[----:B------:R-:W-:-:S12]  /*129b0*/  IMAD.MOV.U32 R13, RZ, RZ, R17 ;  /* 0x000000ffff0d7224 */ /* 0x000fd800078e0011 */
[----:B------:R-:W-:Y:S01]  /*129c0*/  @!PT LDS RZ, [RZ] ;  /* 0x00000000fffff984 */ /* 0x000fe20000000800 */
[----:B------:R-:W-:Y:S01]  /*129d0*/  @!PT LDS RZ, [RZ] ;  /* 0x00000000fffff984 */ /* 0x000fe20000000800 */
[----:B------:R-:W-:Y:S01]  /*129e0*/  @!PT LDS RZ, [RZ] ;  /* 0x00000000fffff984 */ /* 0x000fe20000000800 */
[----:B------:R0:W-:Y:S01]  /*129f0*/  LDGSTS.E.BYPASS.LTC128B.128 [R0+0xc00], desc[UR50][R2.64], !P0 ;  /* 0x00c0000002007fae */ /* 0x0001e2000c101d72 */
[----:B------:R-:W-:-:S07]  /*12a00*/  MOV R8, R14 ;  /* 0x0000000e00087202 */ /* 0x000fce0000000f00 */
[----:B0-----:R-:W-:Y:S05]  /*12a10*/  WARPSYNC.COLLECTIVE R15, `(.L_x_2315) ;  /* 0x000000000f087348 */ /* 0x001fea0003c00000 */
[----:B------:R1:W2:Y:S02]  /*12a20*/  SHFL.IDX P6, R14, R13, R12, R11 ;  /* 0x0000000c0d0e7389 */ /* 0x0002a400000c000b */
[----:B012---:R-:W-:Y:S01]  /*12a30*/  ENDCOLLECTIVE ;  /* 0x000000000000791b */ /* 0x007fe20003800000 */
.L_x_2315:
[----:B------:R-:W-:Y:S01]  /*12a40*/  IMAD.MOV.U32 R13, RZ, RZ, R18 ;  /* 0x000000ffff0d7224 */ /* 0x000fe200078e0012 */
[----:B------:R-:W-:Y:S01]  /*12a50*/  MOV R12, 0x3 ;  /* 0x00000003000c7802 */ /* 0x000fe20000000f00 */
[----:B------:R-:W-:-:S07]  /*12a60*/  IMAD.MOV.U32 R9, RZ, RZ, R14 ;  /* 0x000000ffff097224 */ /* 0x000fce00078e000e */
[----:B------:R-:W-:Y:S05]  /*12a70*/  WARPSYNC.COLLECTIVE R15, `(.L_x_2316) ;  /* 0x000000000f087348 */ /* 0x000fea0003c00000 */
[----:B------:R0:W1:Y:S02]  /*12a80*/  SHFL.IDX P6, R14, R13, R12, R11 ;  /* 0x0000000c0d0e7389 */ /* 0x00006400000c000b */
[----:B01----:R-:W-:Y:S01]  /*12a90*/  ENDCOLLECTIVE ;  /* 0x000000000000791b */ /* 0x003fe20003800000 */
.L_x_2316:
        /* <DEDUP_REMOVED lines=12> */
.L_x_2317:
[----:B------:R-:W-:Y:S01]  /*12b60*/  IMAD.MOV.U32 R13, RZ, RZ, R18 ;  /* 0x000000ffff0d7224 */ /* 0x000fe200078e0012 */
[----:B------:R-:W-:Y:S02]  /*12b70*/  MOV R12, 0x4 ;  /* 0x00000004000c7802 */ /* 0x000fe40000000f00 */
[----:B------:R-:W-:-:S13]  /*12b80*/  IADD3 R2, P0, R14, R6, RZ ;  /* 0x000000060e027210 */ /* 0x000fda0007f1e0ff */
[----:B------:R-:W-:Y:S05]  /*12b90*/  WARPSYNC.COLLECTIVE R15, `(.L_x_2318) ;  /* 0x000000000f087348 */ /* 0x000fea0003c00000 */
[----:B------:R0:W1:Y:S02]  /*12ba0*/  SHFL.IDX P6, R14, R13, R12, R11 ;  /* 0x0000000c0d0e7389 */ /* 0x00006400000c000b */
[----:B01----:R-:W-:Y:S01]  /*12bb0*/  ENDCOLLECTIVE ;  /* 0x000000000000791b */ /* 0x003fe20003800000 */
.L_x_2318:
        /* <DEDUP_REMOVED lines=11> */
.L_x_2319:
[----:B------:R-:W-:Y:S01]  /*12c70*/  MOV R13, R18 ;  /* 0x00000012000d7202 */ /* 0x000fe20000000f00 */
[----:B------:R-:W-:Y:S02]  /*12c80*/  IMAD.MOV.U32 R12, RZ, RZ, 0x5 ;  /* 0x00000005ff0c7424 */ /* 0x000fe400078e00ff */
[----:B------:R-:W-:-:S07]  /*12c90*/  IMAD.MOV.U32 R9, RZ, RZ, R14 ;  /* 0x000000ffff097224 */ /* 0x000fce00078e000e */
[----:B------:R-:W-:Y:S05]  /*12ca0*/  WARPSYNC.COLLECTIVE R15, `(.L_x_2320) ;  /* 0x000000000f087348 */ /* 0x000fea0003c00000 */
[----:B------:R0:W1:Y:S02]  /*12cb0*/  SHFL.IDX P6, R14, R13, R12, R11 ;  /* 0x0000000c0d0e7389 */ /* 0x00006400000c000b */
[----:B01----:R-:W-:Y:S01]  /*12cc0*/  ENDCOLLECTIVE ;  /* 0x000000000000791b */ /* 0x003fe20003800000 */
.L_x_2320:
        /* <DEDUP_REMOVED lines=12> */
.L_x_2321:
[----:B------:R-:W-:Y:S01]  /*12d90*/  MOV R13, R18 ;  /* 0x00000012000d7202 */ /* 0x000fe20000000f00 */
[----:B------:R-:W-:Y:S01]  /*12da0*/  IMAD.MOV.U32 R12, RZ, RZ, 0x6 ;  /* 0x00000006ff0c7424 */ /* 0x000fe200078e00ff */
[----:B------:R-:W-:-:S13]  /*12db0*/  IADD3 R2, P0, R14, R6, RZ ;  /* 0x000000060e027210 */ /* 0x000fda0007f1e0ff */
[----:B------:R-:W-:Y:S05]  /*12dc0*/  WARPSYNC.COLLECTIVE R15, `(.L_x_2322) ;  /* 0x000000000f087348 */ /* 0x000fea0003c00000 */
[----:B------:R0:W1:Y:S02]  /*12dd0*/  SHFL.IDX P6, R14, R13, R12, R11 ;  /* 0x0000000c0d0e7389 */ /* 0x00006400000c000b */
[----:B01----:R-:W-:Y:S01]  /*12de0*/  ENDCOLLECTIVE ;  /* 0x000000000000791b */ /* 0x003fe20003800000 */
.L_x_2322:
        /* <DEDUP_REMOVED lines=11> */
.L_x_2323:
[----:B------:R-:W-:Y:S02]  /*12ea0*/  IMAD.MOV.U32 R13, RZ, RZ, R18 ;  /* 0x000000ffff0d7224 */ /* 0x000fe400078e0012 */
[----:B------:R-:W-:Y:S02]  /*12eb0*/  IMAD.MOV.U32 R12, RZ, RZ, 0x7 ;  /* 0x00000007ff0c7424 */ /* 0x000fe400078e00ff */
[----:B------:R-:W-:-:S07]  /*12ec0*/  IMAD.MOV.U32 R9, RZ, RZ, R14 ;  /* 0x000000ffff097224 */ /* 0x000fce00078e000e */
[----:B------:R-:W-:Y:S05]  /*12ed0*/  WARPSYNC.COLLECTIVE R15, `(.L_x_2324) ;  /* 0x000000000f087348 */ /* 0x000fea0003c00000 */
[----:B------:R0:W1:Y:S02]  /*12ee0*/  SHFL.IDX P6, R14, R13, R12, R11 ;  /* 0x0000000c0d0e7389 */ /* 0x00006400000c000b */
[----:B01----:R-:W-:Y:S01]  /*12ef0*/  ENDCOLLECTIVE ;  /* 0x000000000000791b */ /* 0x003fe20003800000 */
.L_x_2324:
[----:B------:R-:W-:-:S04]  /*12f00*/  IADD3 R2, P0, R9, R6, RZ ;  /* 0x0000000609027210 */ /* 0x000fc80007f1e0ff */
[----:B------:R-:W-:Y:S02]  /*12f10*/  IADD3.X R3, RZ, R8, RZ, P0, !PT ;  /* 0x00000008ff037210 */ /* 0x000fe400007fe4ff */
        /* <DEDUP_REMOVED lines=10> */
.L_x_2325:
[----:B------:R-:W-:Y:S05]  /*12fc0*/  BRA `(.L_x_2326) ;  /* 0xffffffbc00c87947 */ /* 0x000fea000383ffff */
.L_x_2207:
[----:B------:R-:W-:Y:S01]  /*12fd0*/  BSSY B0, `(.L_x_2327) ;  /* 0x0000008000007945 */ /* 0x000fe20003800000 */
[----:B-----5:R-:W-:Y:S01]  /*12fe0*/  MOV R13, R2 ;  /* 0x00000002000d7202 */ /* 0x020fe20000000f00 */
[----:B------:R-:W-:Y:S02]  /*12ff0*/  IMAD.MOV.U32 R12, RZ, RZ, RZ ;  /* 0x000000ffff0c7224 */ /* 0x000fe400078e00ff */
[----:B------:R-:W-:Y:S02]  /*13000*/  IMAD.MOV.U32 R11, RZ, RZ, 0x1f ;  /* 0x0000001fff0b7424 */ /* 0x000fe400078e00ff */
[----:B------:R-:W-:-:S07]  /*13010*/  IMAD.MOV.U32 R15, RZ, RZ, -0x1 ;  /* 0xffffffffff0f7424 */ /* 0x000fce00078e00ff */
[----:B01----:R-:W-:Y:S05]  /*13020*/  WARPSYNC.COLLECTIVE R15, `(.L_x_2328) ;  /* 0x000000000f087348 */ /* 0x003fea0003c00000 */
[----:B------:R2:W3:Y:S02]  /*13030*/  SHFL.IDX P6, R14, R13, R12, R11 ;  /* 0x0000000c0d0e7389 */ /* 0x0004e400000c000b */
[----:B0123--:R-:W-:Y:S01]  /*13040*/  ENDCOLLECTIVE ;  /* 0x000000000000791b */ /* 0x00ffe20003800000 */
.L_x_2328:
[----:B------:R-:W-:Y:S05]  /*13050*/  BSYNC B0 ;  /* 0x0000000000007941 */ /* 0x000fea0003800000 */
.L_x_2327:
[----:B------:R-:W-:Y:S05]  /*13060*/  BRA `(.L_x_2329) ;  /* 0xffffffc0004c7947 */ /* 0x000fea000383ffff */
.L_x_2210:
[----:B-1----:R1:W2:Y:S02]  /*13070*/  SYNCS.PHASECHK.TRANS64.TRYWAIT P0, [R5+URZ+0x16820], R0 ;  /* 0x01682000050075a7 */ /* 0x0022a4000800017f */
[----:B--2---:R-:W-:Y:S05]  /*13080*/  @!P0 NANOSLEEP.SYNCS 0x989680 ;  /* 0x009896800000895d */ /* 0x004fea0003900000 */
[----:B------:R-:W2:Y:S02]  /*13090*/  @!P0 SYNCS.PHASECHK.TRANS64 P0, [R5+URZ+0x16820], R0 ;  /* 0x01682000050085a7 */ /* 0x000ea4000800007f */
[----:B--2---:R-:W-:Y:S05]  /*130a0*/  @!P0 BRA `(.L_x_2210) ;  /* 0xfffffffc00f08947 */ /* 0x004fea000383ffff */
[----:B------:R-:W-:Y:S05]  /*130b0*/  BRA `(.L_x_2330) ;  /* 0xffffffc000987947 */ /* 0x000fea000383ffff */
.L_x_2211:
[----:B------:R-:W2:Y:S01]  /*130c0*/  S2R R2, SR_TID.X ;  /* 0x0000000000027919 */ /* 0x000ea20000002100 */
[----:B------:R-:W-:Y:S01]  /*130d0*/  BSSY B0, `(.L_x_2331) ;  /* 0x000000a000007945 */ /* 0x000fe20003800000 */
[----:B------:R-:W-:Y:S01]  /*130e0*/  MOV R12, RZ ;  /* 0x000000ff000c7202 */ /* 0x000fe20000000f00 */
[----:B------:R-:W-:Y:S02]  /*130f0*/  IMAD.MOV.U32 R11, RZ, RZ, 0x1f ;  /* 0x0000001fff0b7424 */ /* 0x000fe400078e00ff */
[----:B------:R-:W-:Y:S01]  /*13100*/  IMAD.MOV.U32 R15, RZ, RZ, -0x1 ;  /* 0xffffffffff0f7424 */ /* 0x000fe200078e00ff */
[----:B--2---:R-:W-:-:S04]  /*13110*/  SHF.R.U32.HI R2, RZ, 0x5, R2 ;  /* 0x00000005ff027819 */ /* 0x004fc80000011602 */
[----:B------:R-:W-:-:S05]  /*13120*/  LOP3.LUT R2, R2, 0x3, RZ, 0xc0, !PT ;  /* 0x0000000302027812 */ /* 0x000fca00078ec0ff */
[----:B------:R-:W-:-:S07]  /*13130*/  IMAD.MOV.U32 R13, RZ, RZ, R2 ;  /* 0x000000ffff0d7224 */ /* 0x000fce00078e0002 */
[----:B01----:R-:W-:Y:S05]  /*13140*/  WARPSYNC.COLLECTIVE R15, `(.L_x_2332) ;  /* 0x000000000f087348 */ /* 0x003fea0003c00000 */
[----:B------:R2:W3:Y:S02]  /*13150*/  SHFL.IDX P6, R14, R13, R12, R11 ;  /* 0x0000000c0d0e7389 */ /* 0x0004e400000c000b */
[----:B0123--:R-:W-:Y:S01]  /*13160*/  ENDCOLLECTIVE ;  /* 0x000000000000791b */ /* 0x00ffe20003800000 */
.L_x_2332:
[----:B------:R-:W-:Y:S05]  /*13170*/  BSYNC B0 ;  /* 0x0000000000007941 */ /* 0x000fea0003800000 */
.L_x_2331:
[----:B------:R-:W-:Y:S05]  /*13180*/  BRA `(.L_x_2333) ;  /* 0xffffffc000807947 */ /* 0x000fea000383ffff */
.L_x_2214:
[----:B------:R-:W-:Y:S01]  /*13190*/  BSSY B1, `(.L_x_2334) ;  /* 0x0000006000017945 */ /* 0x000fe20003800000 */
[----:B------:R-:W-:-:S07]  /*131a0*/  IMAD.MOV.U32 R15, RZ, RZ, -0x1 ;  /* 0xffffffffff0f7424 */ /* 0x000fce00078e00ff */
[----:B01----:R-:W-:Y:S05]  /*131b0*/  WARPSYNC.COLLECTIVE R15, `(.L_x_2335) ;  /* 0x000000000f0c7348 */ /* 0x003fea0003c00000 */
[----:B------:R-:W-:Y:S02]  /*131c0*/  ELECT P6, UR62, PT ;  /* 0x00000000003e782f */ /* 0x000fe400038c0000 */
[----:B------:R-:W-:Y:S01]  /*131d0*/  MOV R14, UR62 ;  /* 0x0000003e000e7c02 */ /* 0x000fe20008000f00 */
[----:B01----:R-:W-:Y:S10]  /*131e0*/  ENDCOLLECTIVE ;  /* 0x000000000000791b */ /* 0x003ff40003800000 */
.L_x_2335:
[----:B------:R-:W-:Y:S05]  /*131f0*/  BSYNC B1 ;  /* 0x0000000000017941 */ /* 0x000fea0003800000 */
.L_x_2334:
[----:B------:R-:W-:Y:S05]  /*13200*/  BRA `(.L_x_2336) ;  /* 0xffffffc000787947 */ /* 0x000fea000383ffff */
.L_x_2216:
[----:B-1----:R1:W2:Y:S02]  /*13210*/  SYNCS.PHASECHK.TRANS64.TRYWAIT P1, [R3+URZ+0x16840], R2 ;  /* 0x01684002030075a7 */ /* 0x0022a4000802017f */
[----:B--2---:R-:W-:Y:S05]  /*13220*/  @!P1 NANOSLEEP.SYNCS 0x989680 ;  /* 0x009896800000995d */ /* 0x004fea0003900000 */
[----:B------:R-:W2:Y:S02]  /*13230*/  @!P1 SYNCS.PHASECHK.TRANS64 P1, [R3+URZ+0x16840], R2 ;  /* 0x01684002030095a7 */ /* 0x000ea4000802007f */
[----:B--2---:R-:W-:Y:S05]  /*13240*/  @!P1 BRA `(.L_x_2216) ;  /* 0xfffffffc00f09947 */ /* 0x004fea000383ffff */
[----:B------:R-:W-:Y:S05]  /*13250*/  BRA `(.L_x_2337) ;  /* 0xffffffc000987947 */ /* 0x000fea000383ffff */
.L_x_2218:
[----:B--2---:R2:W3:Y:S02]  /*13260*/  SYNCS.PHASECHK.TRANS64.TRYWAIT P1, [R5+URZ+0x16840], R0 ;  /* 0x01684000050075a7 */ /* 0x0044e4000802017f */
[----:B---3--:R-:W-:Y:S05]  /*13270*/  @!P1 NANOSLEEP.SYNCS 0x989680 ;  /* 0x009896800000995d */ /* 0x008fea0003900000 */
[----:B------:R-:W3:Y:S02]  /*13280*/  @!P1 SYNCS.PHASECHK.TRANS64 P1, [R5+URZ+0x16840], R0 ;  /* 0x01684000050095a7 */ /* 0x000ee4000802007f */
[----:B---3--:R-:W-:Y:S05]  /*13290*/  @!P1 BRA `(.L_x_2218) ;  /* 0xfffffffc00f09947 */ /* 0x008fea000383ffff */
[----:B------:R-:W-:Y:S05]  /*132a0*/  BRA `(.L_x_2338) ;  /* 0xffffffc000a47947 */ /* 0x000fea000383ffff */
.L_x_2220:
[----:B---3--:R3:W4:Y:S02]  /*132b0*/  SYNCS.PHASECHK.TRANS64.TRYWAIT P1, [R3+URZ+0x16860], R2 ;  /* 0x01686002030075a7 */ /* 0x008724000802017f */
[----:B----4-:R-:W-:Y:S05]  /*132c0*/  @!P1 NANOSLEEP.SYNCS 0x989680 ;  /* 0x009896800000995d */ /* 0x010fea0003900000 */
[----:B------:R-:W4:Y:S02]  /*132d0*/  @!P1 SYNCS.PHASECHK.TRANS64 P1, [R3+URZ+0x16860], R2 ;  /* 0x01686002030095a7 */ /* 0x000f24000802007f */
[----:B----4-:R-:W-:Y:S05]  /*132e0*/  @!P1 BRA `(.L_x_2220) ;  /* 0xfffffffc00f09947 */ /* 0x010fea000383ffff */
[----:B------:R-:W-:Y:S05]  /*132f0*/  BRA `(.L_x_2339) ;  /* 0xffffffc000a07947 */ /* 0x000fea000383ffff */
.L_x_2340:
        /* <DEDUP_REMOVED lines=16> */
.L_x_3111:


//--------------------- .text._ZN7cutlass13device_kernelIN5flash11enable_sm90INS1_16FlashAttnFwdSm90INS1_25CollectiveMainloopFwdSm90ILi2EN4cute5tupleIJNS5_1CILi1EEES8_S8_EEENS6_IJNS7_ILi192EEENS7_ILi128EEENS7_ILi64EEEEEELi64ENS_10bfloat16_tEfNS_4arch4Sm90ELb1ELb0ELb1ELb1ELb1ELb0ELb0ELb1ELb1ELb1ELb0ELb0EEENS1_21CollectiveEpilogueFwdINS6_IJSA_SC_SB_EEES9_SE_SG_Li384ELb1ELb1ELb0ELb0EEENS1_36VarlenDynamicPersistentTileSchedulerILi192ELi128ELi384ELi128ELb0ELb1ELb1ELb1ELb1ELb1EEEEEEEEEvNT_6ParamsE --------------------------
	.section	.text._ZN7cutlass13device_kernelIN5flash11enable_sm90INS1_16FlashAttnFwdSm90INS1_25CollectiveMainloopFwdSm90ILi2EN4cute5tupleIJNS5_1CILi1EEES8_S8_EEENS6_IJNS7_ILi192EEENS7_ILi128EEENS7_ILi64EEEEEELi64ENS_10bfloat16_tEfNS_4arch4Sm90ELb1ELb0ELb1ELb1ELb1ELb0ELb0ELb1ELb1ELb1ELb0ELb0EEENS1_21CollectiveEpilogueFwdINS6_IJSA_SC_SB_EEES9_SE_SG_Li384ELb1ELb1ELb0ELb0EEENS1_36VarlenDynamicPersistentTileSchedulerILi192ELi128ELi384ELi128ELb0ELb1ELb1ELb1ELb1ELb1EEEEEEEEEvNT_6ParamsE,"ax",@progbits
	.align	128
.text._ZN7cutlass13device_kernelIN5flash11enable_sm90INS1_16FlashAttnFwdSm90INS1_25CollectiveMainloopFwdSm90ILi2EN4cute5tupleIJNS5_1CILi1EEES8_S8_EEENS6_IJNS7_ILi192EEENS7_ILi128EEENS7_ILi64EEEEEELi64ENS_10bfloat16_tEfNS_4arch4Sm90ELb1ELb0ELb1ELb1ELb1ELb0ELb0ELb1ELb1ELb1ELb0ELb0EEENS1_21CollectiveEpilogueFwdINS6_IJSA_SC_SB_EEES9_SE_SG_Li384ELb1ELb1ELb0ELb0EEENS1_36VarlenDynamicPersistentTileSchedulerILi192ELi128ELi384ELi128ELb0ELb1ELb1ELb1ELb1ELb1EEEEEEEEEvNT_6ParamsE:
        .type           _ZN7cutlass13device_kernelIN5flash11enable_sm90INS1_16FlashAttnFwdSm90INS1_25CollectiveMainloopFwdSm90ILi2EN4cute5tupleIJNS5_1CILi1EEES8_S8_EEENS6_IJNS7_ILi192EEENS7_ILi128EEENS7_ILi64EEEEEELi64ENS_10bfloat16_tEfNS_4arch4Sm90ELb1ELb0ELb1ELb1ELb1ELb0ELb0ELb1ELb1ELb1ELb0ELb0EEENS1_21CollectiveEpilogueFwdINS6_IJSA_SC_SB_EEES9_SE_SG_Li384ELb1ELb1ELb0ELb0EEENS1_36VarlenDynamicPersistentTileSchedulerILi192ELi128ELi384ELi128ELb0ELb1ELb1ELb1ELb1ELb1EEEEEEEEEvNT_6ParamsE,@function
        .size           _ZN7cutlass13device_kernelIN5flash11enable_sm90INS1_16FlashAttnFwdSm90INS1_25CollectiveMainloopFwdSm90ILi2EN4cute5tupleIJNS5_1CILi1EEES8_S8_EEENS6_IJNS7_ILi192EEENS7_ILi128EEENS7_ILi64EEEEEELi64ENS_10bfloat16_tEfNS_4arch4Sm90ELb1ELb0ELb1ELb1ELb1ELb0ELb0ELb1ELb1ELb1ELb0ELb0EEENS1_21CollectiveEpilogueFwdINS6_IJSA_SC_SB_EEES9_SE_SG_Li384ELb1ELb1ELb0ELb0EEENS1_36VarlenDynamicPersistentTileSchedulerILi192ELi128ELi384ELi128ELb0ELb1ELb1ELb1ELb1ELb1EEEEEEEEEvNT_6ParamsE,(.L_x_3112 - _ZN7cutlass13device_kernelIN5flash11enable_sm90INS1_16FlashAttnFwdSm90INS1_25CollectiveMainloopFwdSm90ILi2EN4cute5tupleIJNS5_1CILi1EEES8_S8_EEENS6_IJNS7_ILi192EEENS7_ILi128EEENS7_ILi64EEEEEELi64ENS_10bfloat16_tEfNS_4arch4Sm90ELb1ELb0ELb1ELb1ELb1ELb0ELb0ELb1ELb1ELb1ELb0ELb0EEENS1_21CollectiveEpilogueFwdINS6_IJSA_SC_SB_EEES9_SE_SG_Li384ELb1ELb1ELb0ELb0EEENS1_36VarlenDynamicPersistentTileSchedulerILi192ELi128ELi384ELi128ELb0ELb1ELb1ELb1ELb1ELb1EEEEEEEEEvNT_6ParamsE)
        .other          _ZN7cutlass13device_kernelIN5flash11enable_sm90INS1_16FlashAttnFwdSm90INS1_25CollectiveMainloopFwdSm90ILi2EN4cute5tupleIJNS5_1CILi1EEES8_S8_EEENS6_IJNS7_ILi192EEENS7_ILi128EEENS7_ILi64EEEEEELi64ENS_10bfloat16_tEfNS_4arch4Sm90ELb1ELb0ELb1ELb1ELb1ELb0ELb0ELb1ELb1ELb1ELb0ELb0EEENS1_21CollectiveEpilogueFwdINS6_IJSA_SC_SB_EEES9_SE_SG_Li384ELb1ELb1ELb0ELb0EEENS1_36VarlenDynamicPersistentTileSchedulerILi192ELi128ELi384ELi128ELb0ELb1ELb1ELb1ELb1ELb1EEEEEEEEEvNT_6ParamsE,@"STO_CUDA_ENTRY STV_DEFAULT"
_ZN7cutlass13device_kernelIN5flash11enable_sm90INS1_16FlashAttnFwdSm90INS1_25CollectiveMainloopFwdSm90ILi2EN4cute5tupleIJNS5_1CILi1EEES8_S8_EEENS6_IJNS7_ILi192EEENS7_ILi128EEENS7_ILi64EEEEEELi64ENS_10bfloat16_tEfNS_4arch4Sm90ELb1ELb0ELb1ELb1ELb1ELb0ELb0ELb1ELb1ELb1ELb0ELb0EEENS1_21CollectiveEpilogueFwdINS6_IJSA_SC_SB_EEES9_SE_SG_Li384ELb1ELb1ELb0ELb0EEENS1_36VarlenDynamicPersistentTileSchedulerILi192ELi128ELi384ELi128ELb0ELb1ELb1ELb1ELb1ELb1EEEEEEEEEvNT_6ParamsE:
        /* <DEDUP_REMOVED lines=45> */
.L_x_2341:
        /* <DEDUP_REMOVED lines=22> */
.L_x_2342:
        /* <DEDUP_REMOVED lines=18> */
.L_x_2343:
        /* <DEDUP_REMOVED lines=22> */
.L_x_2344:
        /* <DEDUP_REMOVED lines=23> */
.L_x_2345:
        /* <DEDUP_REMOVED lines=8> */
.L_x_2347:
        /* <DEDUP_REMOVED lines=25> */
[----:B------:R-:W-:Y:S02]  /*0a30*/  UMOV UR37, URZ ;  /* 0x0000003f00257c82 */ /* 0x000fe40008000000 */
[CC--:B------:R-:W-:Y:S02]  /*0a40*/  LEA.HI R153, R0.reuse, R157.reuse, RZ, 0x7 ;  /* 0x0000009d00997211 */ /* 0x0c0fe400078f38ff */
[----:B------:R-:W-:-:S02]  /*0a50*/  LEA.HI R3, R0, R157, RZ, 0x5 ;  /* 0x0000009d00037211 */ /* 0x000fc400078f28ff */
[----:B------:R-:W-:Y:S02]  /*0a60*/  LOP3.LUT R152, R153, 0xffffff80, RZ, 0xc0, !PT ;  /* 0xffffff8099987812 */ /* 0x000fe400078ec0ff */
[CC--:B------:R-:W-:Y:S01]  /*0a70*/  LEA.HI R2, R0.reuse, R157.reuse, RZ, 0x4 ;  /* 0x0000009d00027211 */ /* 0x0c0fe200078f20ff */
[----:B------:R-:W-:Y:S01]  /*0a80*/  IMAD.SHL.U32 R5, R3, 0x20, RZ ;  /* 0x0000002003057824 */ /* 0x000fe200078e00ff */
[----:B------:R-:W-:Y:S01]  /*0a90*/  LEA.HI R10, R0, R157, RZ, 0x2 ;  /* 0x0000009d000a7211 */ /* 0x000fe200078f10ff */
[----:B------:R-:W-:Y:S01]  /*0aa0*/  IMAD.IADD R152, R157, 0x1, -R152 ;  /* 0x000000019d987824 */ /* 0x000fe200078e0a98 */
[----:B------:R-:W-:Y:S02]  /*0ab0*/  SHF.R.S32.HI R3, RZ, 0x4, R2 ;  /* 0x00000004ff037819 */ /* 0x000fe40000011402 */
[----:B------:R-:W-:Y:S02]  /*0ac0*/  LOP3.LUT R4, R2, 0x3fffff0, RZ, 0xc0, !PT ;  /* 0x03fffff002047812 */ /* 0x000fe400078ec0ff */
[----:B------:R-:W-:-:S02]  /*0ad0*/  SHF.R.S32.HI R7, RZ, 0x1f, R152 ;  /* 0x0000001fff077819 */ /* 0x000fc40000011498 */
[----:B------:R-:W-:Y:S01]  /*0ae0*/  LEA.HI R2, R2, R3, RZ, 0x1 ;  /* 0x0000000302027211 */ /* 0x000fe200078f08ff */
[----:B------:R-:W-:Y:S01]  /*0af0*/  IMAD.IADD R4, R157, 0x1, -R4 ;  /* 0x000000019d047824 */ /* 0x000fe200078e0a04 */
[----:B------:R-:W-:Y:S02]  /*0b00*/  LEA.HI R6, R7, R152, RZ, 0x2 ;  /* 0x0000009807067211 */ /* 0x000fe400078f10ff */
[----:B------:R-:W-:Y:S02]  /*0b10*/  LOP3.LUT R2, R2, 0x1ffffffe, RZ, 0xc0, !PT ;  /* 0x1ffffffe02027812 */ /* 0x000fe400078ec0ff */
[--C-:B------:R-:W-:Y:S02]  /*0b20*/  SHF.R.S32.HI R8, RZ, 0x2, R6.reuse ;  /* 0x00000002ff087819 */ /* 0x100fe40000011406 */
[----:B------:R-:W-:Y:S01]  /*0b30*/  SHF.R.S32.HI R9, RZ, 0x1f, R6 ;  /* 0x0000001fff097819 */ /* 0x000fe20000011406 */
[----:B------:R-:W-:Y:S01]  /*0b40*/  IMAD.IADD R2, R3, 0x1, -R2 ;  /* 0x0000000103027824 */ /* 0x000fe200078e0a02 */
[----:B------:R-:W-:-:S02]  /*0b50*/  SHF.R.S32.HI R153, RZ, 0x7, R153 ;  /* 0x00000007ff997819 */ /* 0x000fc40000011499 */
[----:B------:R-:W-:Y:S02]  /*0b60*/  LOP3.LUT R10, R10, 0xfffffffc, RZ, 0xc0, !PT ;  /* 0xfffffffc0a0a7812 */ /* 0x000fe400078ec0ff */
[----:B------:R-:W-:Y:S01]  /*0b70*/  LEA.HI R9, R9, R8, RZ, 0x3 ;  /* 0x0000000809097211 */ /* 0x000fe200078f18ff */
[----:B------:R-:W-:Y:S01]  /*0b80*/  IMAD.HI R3, R153, 0x55555556, RZ ;  /* 0x5555555699037827 */ /* 0x000fe200078e02ff */
[----:B------:R-:W-:Y:S02]  /*0b90*/  LOP3.LUT R5, R5, 0xfffffc00, RZ, 0xc0, !PT ;  /* 0xfffffc0005057812 */ /* 0x000fe400078ec0ff */
[----:B------:R-:W-:Y:S01]  /*0ba0*/  LEA.HI R0, R0, R157, RZ, 0x3 ;  /* 0x0000009d00007211 */ /* 0x000fe200078f18ff */
[----:B------:R-:W-:Y:S01]  /*0bb0*/  IMAD.IADD R10, R157, 0x1, -R10 ;  /* 0x000000019d0a7824 */ /* 0x000fe200078e0a0a */
[----:B------:R-:W-:Y:S02]  /*0bc0*/  LOP3.LUT R9, R9, 0xfffffff8, RZ, 0xc0, !PT ;  /* 0xfffffff809097812 */ /* 0x000fe400078ec0ff */
[----:B------:R-:W-:-:S02]  /*0bd0*/  LEA.HI R7, R7, R152, RZ, 0x5 ;  /* 0x0000009807077211 */ /* 0x000fc400078f28ff */
[----:B------:R-:W-:Y:S01]  /*0be0*/  LEA R5, R4, R5, 0x6 ;  /* 0x0000000504057211 */ /* 0x000fe200078e30ff */
[----:B------:R-:W-:Y:S01]  /*0bf0*/  IMAD.IADD R8, R8, 0x1, -R9 ;  /* 0x0000000108087824 */ /* 0x000fe200078e0a09 */
[----:B------:R-:W-:Y:S02]  /*0c00*/  LEA.HI R4, R3, R3, RZ, 0x1 ;  /* 0x0000000303047211 */ /* 0x000fe400078f08ff */
[----:B------:R-:W-:Y:S01]  /*0c10*/  LOP3.LUT R18, R0, 0xfffffff8, RZ, 0xc0, !PT ;  /* 0xfffffff800127812 */ /* 0x000fe200078ec0ff */
[----:B------:R-:W-:Y:S01]  /*0c20*/  IMAD R155, R2, 0x8, R5 ;  /* 0x00000008029b7824 */ /* 0x000fe200078e0205 */
[----:B------:R-:W-:Y:S01]  /*0c30*/  LEA.HI R3, R10, R10, RZ, 0x1 ;  /* 0x0000000a0a037211 */ /* 0x000fe200078f08ff */
[----:B------:R-:W-:Y:S01]  /*0c40*/  IMAD R4, R4, -0x3, R153 ;  /* 0xfffffffd04047824 */ /* 0x000fe200078e0299 */
[----:B------:R-:W-:Y:S01]  /*0c50*/  SHF.R.S32.HI R7, RZ, 0x5, R7 ;  /* 0x00000005ff077819 */ /* 0x000fe20000011407 */
[----:B------:R-:W-:Y:S01]  /*0c60*/  IMAD.IADD R18, R157, 0x1, -R18 ;  /* 0x000000019d127824 */ /* 0x000fe200078e0a12 */
[----:B------:R-:W-:-:S02]  /*0c70*/  LOP3.LUT R3, R3, 0x1ffffffe, RZ, 0xc0, !PT ;  /* 0x1ffffffe03037812 */ /* 0x000fc400078ec0ff */
[----:B------:R-:W-:Y:S01]  /*0c80*/  LOP3.LUT R5, R6, 0x7ffffffc, RZ, 0xc0, !PT ;  /* 0x7ffffffc06057812 */ /* 0x000fe200078ec0ff */
[----:B------:R-:W-:Y:S01]  /*0c90*/  IMAD R7, R7, 0x10, R8 ;  /* 0x0000001007077824 */ /* 0x000fe200078e0208 */
[----:B------:R-:W-:Y:S01]  /*0ca0*/  IADD3 R3, R10, -R3, RZ ;  /* 0x800000030a037210 */ /* 0x000fe20007ffe0ff */
[----:B------:R-:W-:Y:S01]  /*0cb0*/  IMAD.SHL.U32 R19, R18, 0x8, RZ ;  /* 0x0000000812137824 */ /* 0x000fe200078e00ff */
[----:B------:R-:W-:Y:S01]  /*0cc0*/  SHF.R.S32.HI R22, RZ, 0x3, R0 ;  /* 0x00000003ff167819 */ /* 0x000fe20000011400 */
[----:B------:R-:W-:Y:S02]  /*0cd0*/  IMAD R154, R4, 0x40, R7 ;  /* 0x00000040049a7824 */ /* 0x000fe400078e0207 */
[----:B------:R-:W-:Y:S01]  /*0ce0*/  IMAD.IADD R16, R152, 0x1, -R5 ;  /* 0x0000000198107824 */ /* 0x000fe200078e0a05 */
[----:B------:R-:W-:Y:S01]  /*0cf0*/  SHF.R.S32.HI R156, RZ, 0x1f, R19 ;  /* 0x0000001fff9c7819 */ /* 0x000fe20000011413 */
[----:B------:R-:W-:-:S07]  /*0d00*/  IMAD R17, R3, 0x8, R154 ;  /* 0x0000000803117824 */ /* 0x000fce00078e029a */
.L_x_2395:
[----:B012---:R-:W0:Y:S01]  /*0d10*/  LDC.64 R2, c[0x0][0xc88] ;  /* 0x00032200ff027b82 */ /* 0x007e220000000a00 */
[----:B------:R-:W-:Y:S01]  /*0d20*/  ULDC.64 UR8, c[0x0][0xa28] ;  /* 0x00028a0000087ab9 */ /* 0x000fe20000000a00 */
[----:B------:R-:W-:Y:S01]  /*0d30*/  ULDC.64 UR10, c[0x0][0xa18] ;  /* 0x00028600000a7ab9 */ /* 0x000fe20000000a00 */
[----:B------:R-:W-:Y:S01]  /*0d40*/  ULDC UR4, c[0x0][0x424] ;  /* 0x0001090000047ab9 */ /* 0x000fe20000000800 */
        /* <DEDUP_REMOVED lines=11> */
[----:B------:R-:W-:-:S04]  /*0e00*/  @UP0 ULEA UR8, UP2, UR39, UR8, 0x2 ;  /* 0x0000000827080291 */ /* 0x000fc8000f84103f */
[----:B------:R-:W-:Y:S02]  /*0e10*/  @UP0 ULEA.HI.X UR9, UR39, UR9, UR40, 0x2, UP2 ;  /* 0x0000000927090291 */ /* 0x000fe400090f1428 */
[----:B------:R-:W-:Y:S01]  /*0e20*/  @UP1 ULEA UR10, UP0, UR39, UR10, 0x2 ;  /* 0x0000000a270a1291 */ /* 0x000fe2000f80103f */
[----:B------:R-:W-:-:S03]  /*0e30*/  MOV R2, UR8 ;  /* 0x0000000800027c02 */ /* 0x000fc60008000f00 */
[----:B------:R-:W-:Y:S01]  /*0e40*/  @UP1 ULEA.HI.X UR11, UR39, UR11, UR40, 0x2, UP0 ;  /* 0x0000000b270b1291 */ /* 0x000fe200080f1428 */
[----:B------:R-:W-:Y:S01]  /*0e50*/  IMAD.U32 R3, RZ, RZ, UR9 ;  /* 0x00000009ff037e24 */ /* 0x000fe2000f8e00ff */
[----:B------:R-:W-:Y:S01]  /*0e60*/  ULDC.64 UR8, c[0x0][0x418] ;  /* 0x0001060000087ab9 */ /* 0x000fe20000000a00 */
[----:B------:R-:W-:-:S03]  /*0e70*/  IMAD.U32 R4, RZ, RZ, UR10 ;  /* 0x0000000aff047e24 */ /* 0x000fc6000f8e00ff */
[----:B------:R-:W-:Y:S01]  /*0e80*/  IMAD.U32 R5, RZ, RZ, UR11 ;  /* 0x0000000bff057e24 */ /* 0x000fe2000f8e00ff */
[----:B------:R-:W2:Y:S04]  /*0e90*/  @P0 LDG.E R2, desc[UR52][R2.64] ;  /* 0x0000003402020981 */ /* 0x000ea8000c1e1900 */
[----:B------:R-:W3:Y:S01]  /*0ea0*/  @P2 LDG.E R4, desc[UR52][R4.64] ;  /* 0x0000003404042981 */ /* 0x000ee2000c1e1900 */
[----:B------:R-:W-:Y:S01]  /*0eb0*/  UISETP.NE.U32.AND UP0, UPT, UR8, URZ, UPT ;  /* 0x0000003f0800728c */ /* 0x000fe2000bf05070 */
[----:B------:R-:W-:Y:S01]  /*0ec0*/  UMOV UR48, URZ ;  /* 0x0000003f00307c82 */ /* 0x000fe20008000000 */
[----:B------:R-:W-:Y:S02]  /*0ed0*/  UMOV UR41, UR6 ;  /* 0x0000000600297c82 */ /* 0x000fe40008000000 */
[----:B------:R-:W-:-:S03]  /*0ee0*/  UISETP.NE.AND.EX UP0, UPT, UR9, URZ, UPT, UP0 ;  /* 0x0000003f0900728c */ /* 0x000fc6000bf05300 */
[----:B------:R-:W-:Y:S01]  /*0ef0*/  ULDC.64 UR8, c[0x0][0xa20] ;  /* 0x0002880000087ab9 */ /* 0x000fe20000000a00 */
[----:B------:R-:W-:Y:S01]  /*0f00*/  USEL UR4, UR4, 0x1, UP0 ;  /* 0x0000000104047887 */ /* 0x000fe20008000000 */
[----:B------:R-:W-:-:S03]  /*0f10*/  ISETP.NE.U32.AND P1, PT, RZ, UR8, PT ;  /* 0x00000008ff007c0c */ /* 0x000fc6000bf25070 */
        /* <DEDUP_REMOVED lines=19> */
.L_x_2348:
[----:B------:R-:W-:Y:S05]  /*1050*/  @!P1 BRA `(.L_x_2349) ;  /* 0x00000000001c9947 */ /* 0x000fea0003800000 */
[----:B------:R-:W-:-:S04]  /*1060*/  ULEA UR4, UP0, UR39, UR8, 0x2 ;  /* 0x0000000827047291 */ /* 0x000fc8000f80103f */
[----:B------:R-:W-:Y:S02]  /*1070*/  ULEA.HI.X UR6, UR39, UR9, UR40, 0x2, UP0 ;  /* 0x0000000927067291 */ /* 0x000fe400080f1428 */
[----:B------:R-:W-:-:S04]  /*1080*/  MOV R2, UR4 ;  /* 0x0000000400027c02 */ /* 0x000fc80008000f00 */
[----:B------:R-:W-:-:S05]  /*1090*/  IMAD.U32 R3, RZ, RZ, UR6 ;  /* 0x00000006ff037e24 */ /* 0x000fca000f8e00ff */
[----:B------:R-:W2:Y:S02]  /*10a0*/  LDG.E R2, desc[UR52][R2.64] ;  /* 0x0000003402027981 */ /* 0x000ea4000c1e1900 */
[----:B--2---:R-:W-:Y:S01]  /*10b0*/  R2UR UR4, R2 ;  /* 0x00000000020472ca */ /* 0x004fe200000e0000 */
[----:B------:R-:W-:-:S14]  /*10c0*/  BRA `(.L_x_2350) ;  /* 0x0000000000347947 */ /* 0x000fdc0003800000 */
.L_x_2349:
        /* <DEDUP_REMOVED lines=13> */
.L_x_2350:
[----:B------:R-:W-:Y:S01]  /*11a0*/  ULDC UR6, c[0x0][0x448] ;  /* 0x0001120000067ab9 */ /* 0x000fe20000000800 */
[----:B------:R-:W-:Y:S01]  /*11b0*/  UIMAD UR42, UR5, 0xc0, URZ ;  /* 0x000000c0052a78a4 */ /* 0x000fe2000f8e023f */
[----:B------:R-:W-:Y:S01]  /*11c0*/  PLOP3.LUT P0, PT, PT, PT, PT, 0x80, 0x0 ;  /* 0x000000000000781c */ /* 0x000fe20003f0f070 */
[----:B------:R-:W-:Y:S01]  /*11d0*/  UISETP.NE.AND UP0, UPT, UR6, 0x1, UPT ;  /* 0x000000010600788c */ /* 0x000fe2000bf05270 */
[----:B------:R-:W-:Y:S01]  /*11e0*/  IMAD.MOV.U32 R0, RZ, RZ, RZ ;  /* 0x000000ffff007224 */ /* 0x000fe200078e00ff */
[----:B------:R-:W-:Y:S01]  /*11f0*/  UIADD3 UR6, UR42, 0xbf, URZ ;  /* 0x000000bf2a067890 */ /* 0x000fe2000fffe03f */
[----:B------:R-:W-:Y:S01]  /*1200*/  IMAD.MOV.U32 R21, RZ, RZ, RZ ;  /* 0x000000ffff157224 */ /* 0x000fe200078e00ff */
[----:B------:R-:W-:Y:S01]  /*1210*/  UIADD3 UR48, -UR48, UR4, URZ ;  /* 0x0000000430307290 */ /* 0x000fe2000fffe13f */
[----:B------:R-:W-:Y:S01]  /*1220*/  CS2R R118, SRZ ;  /* 0x0000000000767805 */ /* 0x000fe2000001ff00 */
[----:B------:R-:W-:Y:S01]  /*1230*/  UP2UR UR50, UPR, URZ, 0x1 ;  /* 0x000000013f327883 */ /* 0x000fe20008000000 */
[----:B------:R-:W-:Y:S01]  /*1240*/  CS2R R116, SRZ ;  /* 0x0000000000747805 */ /* 0x000fe2000001ff00 */
[----:B------:R-:W-:Y:S01]  /*1250*/  UIADD3 UR7, UR48, 0x80, -UR49 ;  /* 0x0000008030077890 */ /* 0x000fe2000fffe831 */
[----:B------:R-:W-:-:S02]  /*1260*/  CS2R R114, SRZ ;  /* 0x0000000000727805 */ /* 0x000fc4000001ff00 */
[----:B------:R-:W-:Y:S01]  /*1270*/  CS2R R112, SRZ ;  /* 0x0000000000707805 */ /* 0x000fe2000001ff00 */
[----:B------:R-:W-:Y:S01]  /*1280*/  @UP0 ULDC UR4, c[0x0][0x44c] ;  /* 0x0001130000040ab9 */ /* 0x000fe20000000800 */
[----:B------:R-:W-:Y:S01]  /*1290*/  @UP0 ULDC UR8, c[0x0][0x450] ;  /* 0x0001140000080ab9 */ /* 0x000fe20000000800 */
[----:B------:R-:W-:Y:S01]  /*12a0*/  UIMAD.WIDE.U32 UR4, UR6, UR4, URZ ;  /* 0x00000004060472a5 */ /* 0x000fe2000f8e003f */
[----:B------:R-:W-:Y:S01]  /*12b0*/  CS2R R14, SRZ ;  /* 0x00000000000e7805 */ /* 0x000fe2000001ff00 */
[----:B------:R-:W-:Y:S01]  /*12c0*/  UIADD3 UR4, UR48, 0x7f, URZ ;  /* 0x0000007f30047890 */ /* 0x000fe2000fffe03f */
[----:B------:R-:W-:Y:S01]  /*12d0*/  MOV R110, RZ ;  /* 0x000000ff006e7202 */ /* 0x000fe20000000f00 */
[----:B------:R-:W-:Y:S01]  /*12e0*/  @UP0 USHF.R.U32.HI UR6, URZ, UR8, UR5 ;  /* 0x000000083f060299 */ /* 0x000fe20008011605 */
[----:B------:R-:W-:Y:S01]  /*12f0*/  IMAD.MOV.U32 R25, RZ, RZ, RZ ;  /* 0x000000ffff197224 */ /* 0x000fe200078e00ff */
[----:B------:R-:W-:Y:S01]  /*1300*/  USHF.R.S32.HI UR5, URZ, 0x1f, UR4 ;  /* 0x0000001f3f057899 */ /* 0x000fe20008011404 */
[----:B------:R-:W-:Y:S01]  /*1310*/  CS2R R12, SRZ ;  /* 0x00000000000c7805 */ /* 0x000fe2000001ff00 */
[----:B------:R-:W-:Y:S01]  /*1320*/  UIADD3 UR6, UR7, UR6, URZ ;  /* 0x0000000607067290 */ /* 0x000fe2000fffe03f */
[----:B------:R-:W-:Y:S01]  /*1330*/  IMAD.MOV.U32 R106, RZ, RZ, RZ ;  /* 0x000000ffff6a7224 */ /* 0x000fe200078e00ff */
[----:B------:R-:W-:Y:S01]  /*1340*/  ULEA.HI UR5, UR5, UR4, URZ, 0x7 ;  /* 0x0000000405057291 */ /* 0x000fe2000f8f383f */
[----:B------:R-:W-:Y:S01]  /*1350*/  IMAD.MOV.U32 R27, RZ, RZ, RZ ;  /* 0x000000ffff1b7224 */ /* 0x000fe200078e00ff */
[----:B------:R-:W-:Y:S01]  /*1360*/  USHF.R.S32.HI UR7, URZ, 0x1f, UR6 ;  /* 0x0000001f3f077899 */ /* 0x000fe20008011406 */
[----:B------:R-:W-:Y:S01]  /*1370*/  CS2R R102, SRZ ;  /* 0x0000000000667805 */ /* 0x000fe2000001ff00 */
[----:B------:R-:W-:Y:S01]  /*1380*/  USHF.R.S32.HI UR5, URZ, 0x7, UR5 ;  /* 0x000000073f057899 */ /* 0x000fe20008011405 */
[----:B------:R-:W-:Y:S01]  /*1390*/  CS2R R100, SRZ ;  /* 0x0000000000647805 */ /* 0x000fe2000001ff00 */
[----:B------:R-:W-:Y:S01]  /*13a0*/  ULEA.HI UR7, UR7, UR6, URZ, 0x7 ;  /* 0x0000000607077291 */ /* 0x000fe2000f8f383f */
[----:B------:R-:W-:-:S02]  /*13b0*/  CS2R R98, SRZ ;  /* 0x0000000000627805 */ /* 0x000fc4000001ff00 */
[----:B------:R-:W-:Y:S02]  /*13c0*/  CS2R R96, SRZ ;  /* 0x0000000000607805 */ /* 0x000fe4000001ff00 */
[----:B------:R-:W-:Y:S01]  /*13d0*/  CS2R R94, SRZ ;  /* 0x00000000005e7805 */ /* 0x000fe2000001ff00 */
[----:B------:R-:W-:Y:S01]  /*13e0*/  USHF.R.S32.HI UR7, URZ, 0x7, UR7 ;  /* 0x000000073f077899 */ /* 0x000fe20008011407 */
[----:B------:R-:W-:Y:S02]  /*13f0*/  CS2R R92, SRZ ;  /* 0x00000000005c7805 */ /* 0x000fe4000001ff00 */
[----:B------:R-:W-:Y:S02]  /*1400*/  CS2R R90, SRZ ;  /* 0x00000000005a7805 */ /* 0x000fe4000001ff00 */
[----:B------:R-:W-:Y:S01]  /*1410*/  CS2R R88, SRZ ;  /* 0x0000000000587805 */ /* 0x000fe2000001ff00 */
[----:B------:R-:W-:-:S04]  /*1420*/  UISETP.LT.AND UP0, UPT, UR5, UR7, UPT ;  /* 0x000000070500728c */ /* 0x000fc8000bf01270 */
[----:B------:R-:W-:-:S04]  /*1430*/  USEL UR51, UR5, UR7, UP0 ;  /* 0x0000000705337287 */ /* 0x000fc80008000000 */
[----:B------:R-:W-:-:S06]  /*1440*/  UISETP.GE.AND UP0, UPT, UR51, 0x1, UPT ;  /* 0x000000013300788c */ /* 0x000fcc000bf06270 */
[----:B------:R-:W-:-:S13]  /*1450*/  PLOP3.LUT P1, PT, PT, PT, UP0, 0x80, 0x0 ;  /* 0x000000000000781c */ /* 0x000fda0003f2f008 */
        /* <DEDUP_REMOVED lines=26> */
[----:B------:R-:W-:Y:S01]  /*1600*/  MOV R13, RZ ;  /* 0x000000ff000d7202 */ /* 0x000fe20000000f00 */
[----:B------:R-:W-:-:S02]  /*1610*/  IMAD.U32 R11, RZ, RZ, UR7 ;  /* 0x00000007ff0b7e24 */ /* 0x000fc4000f8e00ff */
[----:B------:R-:W-:Y:S02]  /*1620*/  IMAD.MOV.U32 R8, RZ, RZ, 0x70 ;  /* 0x00000070ff087424 */ /* 0x000fe400078e00ff */
[----:B0-----:R-:W-:-:S07]  /*1630*/  IMAD.MOV.U32 R12, RZ, RZ, 0x1 ;  /* 0x00000001ff0c7424 */ /* 0x001fce00078e00ff */
[----:B------:R-:W-:-:S07]  /*1640*/  LEPC R20, `(.L_x_2352) ;  /* 0x000000001014794e */ /* 0x000fce0000000000 */
[----:B-1----:R-:W-:Y:S05]  /*1650*/  CALL.ABS.NOINC R2 ;  /* 0x0000000002007343 */ /* 0x002fea0003c00000 */
.L_x_2352:
        /* <DEDUP_REMOVED lines=9> */
.L_x_2480:
[----:B------:R-:W-:Y:S05]  /*16f0*/  @!P0 BRA `(.L_x_2354) ;  /* 0x0000000000048947 */ /* 0x000fea0003800000 */
[----:B------:R-:W-:Y:S01]  /*1700*/  BPT.TRAP 0x1 ;  /* 0x000000040000795c */ /* 0x000fe20000300000 */
.L_x_2354:
[----:B0-----:R-:W-:Y:S02]  /*1710*/  IMAD.U32 R0, RZ, RZ, UR37 ;  /* 0x00000025ff007e24 */ /* 0x001fe4000f8e00ff */
[----:B------:R-:W-:-:S03]  /*1720*/  IMAD.U32 R3, RZ, RZ, UR36 ;  /* 0x00000024ff037e24 */ /* 0x000fc6000f8e00ff */
[----:B------:R-:W-:Y:S02]  /*1730*/  LEA R0, R0, UR45, 0x3 ;  /* 0x0000002d00007c11 */ /* 0x000fe4000f8e18ff */
[----:B------:R-:W-:-:S04]  /*1740*/  SHF.L.U32 R3, R3, 0x1f, RZ ;  /* 0x0000001f03037819 */ /* 0x000fc800000006ff */
[----:B------:R0:W1:Y:S01]  /*1750*/  SYNCS.PHASECHK.TRANS64.TRYWAIT P1, [R0+URZ+0x16830], R3 ;  /* 0x01683003000075a7 */ /* 0x000062000802017f */
[----:B------:R-:W-:Y:S05]  /*1760*/  @!P0 BRA `(.L_x_2355) ;  /* 0x0000000000048947 */ /* 0x000fea0003800000 */
[----:B------:R-:W-:Y:S01]  /*1770*/  BPT.TRAP 0x1 ;  /* 0x000000040000795c */ /* 0x000fe20000300000 */
.L_x_2355:
[----:B-1----:R-:W-:Y:S05]  /*1780*/  @P1 BRA `(.L_x_2356) ;  /* 0x0000000000081947 */ /* 0x002fea0003800000 */
[----:B------:R-:W1:Y:S02]  /*1790*/  SYNCS.PHASECHK.TRANS64.TRYWAIT P1, [R0+URZ+0x16830], R3 ;  /* 0x01683003000075a7 */ /* 0x000e64000802017f */
[----:B-1----:R-:W-:Y:S05]  /*17a0*/  @!P1 BRA `(.L_x_2357) ;  /* 0x000000f800a89947 */ /* 0x002fea0003800000 */
.L_x_2356:
        /* <DEDUP_REMOVED lines=35> */
.L_x_2358:
[----:B------:R-:W-:Y:S01]  /*19e0*/  UISETP.NE.AND UP0, UPT, UR50, URZ, UPT ;  /* 0x0000003f3200728c */ /* 0x000fe2000bf05270 */
[----:B------:R-:W-:Y:S01]  /*19f0*/  VIADD R14, R17, UR42 ;  /* 0x0000002a110e7c36 */ /* 0x000fe20008000000 */
[----:B------:R-:W-:Y:S01]  /*1a00*/  ULDC UR10, c[0x0][0x9d8] ;  /* 0x00027600000a7ab9 */ /* 0x000fe20000000800 */
[----:B------:R-:W-:Y:S02]  /*1a10*/  IMAD.U32 R4, RZ, RZ, UR49 ;  /* 0x00000031ff047e24 */ /* 0x000fe4000f8e00ff */
[----:B------:R-:W-:Y:S01]  /*1a20*/  FMUL.FTZ R26, R26, UR10 ;  /* 0x0000000a1a1a7c20 */ /* 0x000fe20008410000 */
[----:B------:R-:W-:Y:S01]  /*1a30*/  FMUL.FTZ R27, R27, UR10 ;  /* 0x0000000a1b1b7c20 */ /* 0x000fe20008410000 */
[----:B------:R-:W-:Y:S01]  /*1a40*/  PLOP3.LUT P1, PT, PT, PT, UP0, 0x80, 0x0 ;  /* 0x000000000000781c */ /* 0x000fe20003f2f008 */
[----:B------:R-:W-:Y:S01]  /*1a50*/  FMUL.FTZ R30, R30, UR10 ;  /* 0x0000000a1e1e7c20 */ /* 0x000fe20008410000 */
[----:B------:R-:W-:Y:S01]  /*1a60*/  PLOP3.LUT P2, PT, PT, PT, UP0, 0x80, 0x0 ;  /* 0x000000000000781c */ /* 0x000fe20003f4f008 */
[----:B------:R-:W-:Y:S01]  /*1a70*/  MUFU.TANH R105, R27 ;  /* 0x0000001b00697308 */ /* 0x000fe20000002400 */
[----:B------:R-:W-:Y:S01]  /*1a80*/  FMUL.FTZ R31, R31, UR10 ;  /* 0x0000000a1f1f7c20 */ /* 0x000fe20008410000 */
[----:B------:R-:W-:Y:S01]  /*1a90*/  @UP0 ULDC UR6, c[0x0][0x44c] ;  /* 0x0001130000060ab9 */ /* 0x000fe20000000800 */
[----:B------:R-:W-:Y:S01]  /*1aa0*/  FMUL.FTZ R34, R34, UR10 ;  /* 0x0000000a22227c20 */ /* 0x000fe20008410000 */
[----:B------:R-:W-:Y:S01]  /*1ab0*/  FMUL.FTZ R35, R35, UR10 ;  /* 0x0000000a23237c20 */ /* 0x000fe20008410000 */
[----:B------:R-:W-:Y:S01]  /*1ac0*/  FMUL.FTZ R38, R38, UR10 ;  /* 0x0000000a26267c20 */ /* 0x000fe20008410000 */
[----:B------:R-:W-:Y:S01]  /*1ad0*/  FMUL.FTZ R39, R39, UR10 ;  /* 0x0000000a27277c20 */ /* 0x000fe20008410000 */
[----:B------:R-:W-:Y:S01]  /*1ae0*/  FMUL.FTZ R42, R42, UR10 ;  /* 0x0000000a2a2a7c20 */ /* 0x000fe20008410000 */
[----:B------:R-:W2:Y:S01]  /*1af0*/  MUFU.TANH R26, R26 ;  /* 0x0000001a001a7308 */ /* 0x000ea20000002400 */
        /* <DEDUP_REMOVED lines=8> */
[----:B------:R-:W3:Y:S01]  /*1b80*/  MUFU.TANH R101, R30 ;  /* 0x0000001e00657308 */ /* 0x000ee20000002400 */
[----:B------:R-:W-:Y:S01]  /*1b90*/  UIMAD UR6, UR51, UR6, 0x80 ;  /* 0x00000080330674a4 */ /* 0x000fe2000f8e0206 */
[----:B------:R-:W-:Y:S01]  /*1ba0*/  FMUL.FTZ R51, R51, UR10 ;  /* 0x0000000a33337c20 */ /* 0x000fe20008410000 */
[----:B------:R-:W4:Y:S01]  /*1bb0*/  SHFL.IDX PT, R2, R14, 0x1, 0x1c1f ;  /* 0x003c1f000e027f89 */ /* 0x000f2200000e0000 */
[----:B------:R-:W-:Y:S01]  /*1bc0*/  FMUL.FTZ R54, R54, UR10 ;  /* 0x0000000a36367c20 */ /* 0x000fe20008410000 */
[----:B------:R-:W-:Y:S01]  /*1bd0*/  UIADD3 UR7, UR6, 0x1, URZ ;  /* 0x0000000106077890 */ /* 0x000fe2000fffe03f */
[----:B------:R-:W-:Y:S01]  /*1be0*/  FMUL.FTZ R63, R63, UR10 ;  /* 0x0000000a3f3f7c20 */ /* 0x000fe20008410000 */
[----:B------:R-:W-:Y:S01]  /*1bf0*/  UIADD3 UR6, UR48, UR6, URZ ;  /* 0x0000000630067290 */ /* 0x000fe2000fffe03f */
[----:B------:R5:W3:Y:S01]  /*1c00*/  MUFU.TANH R99, R31 ;  /* 0x0000001f00637308 */ /* 0x000ae20000002400 */
[----:B------:R-:W-:Y:S01]  /*1c10*/  FMUL.FTZ R9, R25, UR10 ;  /* 0x0000000a19097c20 */ /* 0x000fe20008410000 */
[----:B------:R-:W-:Y:S01]  /*1c20*/  FMUL.FTZ R25, R36, UR10 ;  /* 0x0000000a24197c20 */ /* 0x000fe20008410000 */
[----:B------:R-:W-:Y:S01]  /*1c30*/  MOV R103, UR7 ;  /* 0x0000000700677c02 */ /* 0x000fe20008000f00 */
[----:B------:R-:W-:Y:S01]  /*1c40*/  FMUL.FTZ R36, R53, UR10 ;  /* 0x0000000a35247c20 */ /* 0x000fe20008410000 */
[----:B01----:R-:W-:-:S02]  /*1c50*/  IMAD.U32 R3, RZ, RZ, UR6 ;  /* 0x00000006ff037e24 */ /* 0x003fc4000f8e00ff */
[----:B------:R-:W-:Y:S01]  /*1c60*/  FMUL.FTZ R55, R55, UR10 ;  /* 0x0000000a37377c20 */ /* 0x000fe20008410000 */
[----:B------:R-:W-:Y:S01]  /*1c70*/  FMUL.FTZ R59, R59, UR10 ;  /* 0x0000000a3b3b7c20 */ /* 0x000fe20008410000 */
[C---:B------:R-:W-:Y:S01]  /*1c80*/  IMAD R103, R16.reuse, -0x2, R103 ;  /* 0xfffffffe10677824 */ /* 0x040fe200078e0267 */
[----:B------:R-:W0:Y:S01]  /*1c90*/  MUFU.TANH R97, R34 ;  /* 0x0000002200617308 */ /* 0x000e220000002400 */
[----:B------:R-:W-:Y:S02]  /*1ca0*/  IMAD R20, R16, -0x2, R3 ;  /* 0xfffffffe10147824 */ /* 0x000fe400078e0203 */
[----:B------:R-:W-:Y:S01]  /*1cb0*/  FMUL.FTZ R3, R67, UR10 ;  /* 0x0000000a43037c20 */ /* 0x000fe20008410000 */
[----:B-----5:R-:W-:Y:S01]  /*1cc0*/  FMUL.FTZ R31, R45, UR10 ;  /* 0x0000000a2d1f7c20 */ /* 0x020fe20008410000 */
[----:B------:R-:W-:Y:S01]  /*1cd0*/  IADD3 R103, -R4, UR48, R103 ;  /* 0x0000003004677c10 */ /* 0x000fe2000fffe167 */
[----:B------:R-:W-:Y:S01]  /*1ce0*/  FMUL.FTZ R58, R58, UR10 ;  /* 0x0000000a3a3a7c20 */ /* 0x000fe20008410000 */
[----:B------:R-:W-:Y:S01]  /*1cf0*/  FMUL.FTZ R11, R29, UR10 ;  /* 0x0000000a1d0b7c20 */ /* 0x000fe20008410000 */
[----:B------:R-:W-:Y:S01]  /*1d00*/  FMUL.FTZ R21, R32, UR10 ;  /* 0x0000000a20157c20 */ /* 0x000fe20008410000 */
[----:B------:R-:W1:Y:S01]  /*1d10*/  MUFU.TANH R35, R35 ;  /* 0x0000002300237308 */ /* 0x000e620000002400 */
[----:B------:R-:W-:Y:S01]  /*1d20*/  FMUL.FTZ R29, R40, UR10 ;  /* 0x0000000a281d7c20 */ /* 0x000fe20008410000 */
[----:B----4-:R-:W-:Y:S01]  /*1d30*/  VIADDMNMX R2, R2, R103, R20, PT ;  /* 0x0000006702027246 */ /* 0x010fe20003800114 */
[----:B------:R-:W-:Y:S01]  /*1d40*/  FMUL.FTZ R32, R49, UR10 ;  /* 0x0000000a31207c20 */ /* 0x000fe20008410000 */
[----:B------:R-:W-:Y:S01]  /*1d50*/  FMUL.FTZ R40, R57, UR10 ;  /* 0x0000000a39287c20 */ /* 0x000fe20008410000 */
[----:B------:R-:W-:Y:S01]  /*1d60*/  FMUL.FTZ R62, R62, UR10 ;  /* 0x0000000a3e3e7c20 */ /* 0x000fe20008410000 */
[----:B------:R-:W-:Y:S01]  /*1d70*/  ISETP.GT.AND P1, PT, R2, RZ, PT ;  /* 0x000000ff0200720c */ /* 0x000fe20003f24270 */
[----:B------:R-:W-:Y:S01]  /*1d80*/  FMUL.FTZ R66, R66, UR10 ;  /* 0x0000000a42427c20 */ /* 0x000fe20008410000 */
[C---:B------:R-:W-:Y:S01]  /*1d90*/  ISETP.GT.AND P2, PT, R2.reuse, 0x1, PT ;  /* 0x000000010200780c */ /* 0x040fe20003f44270 */
[----:B------:R-:W4:Y:S01]  /*1da0*/  MUFU.TANH R93, R38 ;  /* 0x00000026005d7308 */ /* 0x000f220000002400 */
[----:B------:R-:W-:Y:S01]  /*1db0*/  ISETP.GT.AND P3, PT, R2, 0x8, PT ;  /* 0x000000080200780c */ /* 0x000fe20003f64270 */
[----:B------:R-:W-:Y:S01]  /*1dc0*/  FMUL.FTZ R13, R28, UR10 ;  /* 0x0000000a1c0d7c20 */ /* 0x000fe20008410000 */
[----:B--2---:R-:W-:Y:S01]  /*1dd0*/  FSEL R107, R26, -INF , P1 ;  /* 0xff8000001a6b7808 */ /* 0x004fe20000800000 */
[----:B------:R-:W-:Y:S01]  /*1de0*/  FMUL.FTZ R28, R41, UR10 ;  /* 0x0000000a291c7c20 */ /* 0x000fe20008410000 */
[----:B------:R-:W-:Y:S01]  /*1df0*/  FSEL R105, R105, -INF , P2 ;  /* 0xff80000069697808 */ /* 0x000fe20001000000 */
[----:B------:R-:W-:Y:S01]  /*1e00*/  FMUL.FTZ R70, R70, UR10 ;  /* 0x0000000a46467c20 */ /* 0x000fe20008410000 */
[C---:B------:R-:W-:Y:S01]  /*1e10*/  ISETP.GT.AND P1, PT, R2.reuse, 0x9, PT ;  /* 0x000000090200780c */ /* 0x040fe20003f24270 */
[----:B------:R-:W2:Y:S01]  /*1e20*/  MUFU.TANH R39, R39 ;  /* 0x0000002700277308 */ /* 0x000ea20000002400 */
[----:B---3--:R-:W-:Y:S01]  /*1e30*/  FSEL R101, R101, -INF , P3 ;  /* 0xff80000065657808 */ /* 0x008fe20001800000 */
[----:B------:R-:W-:Y:S01]  /*1e40*/  FMUL.FTZ R27, R37, UR10 ;  /* 0x0000000a251b7c20 */ /* 0x000fe20008410000 */
[----:B------:R-:W-:Y:S01]  /*1e50*/  FMNMX.FTZ R4, R107, R105, !PT ;  /* 0x000000696b047209 */ /* 0x000fe20007810000 */
[----:B------:R-:W-:Y:S01]  /*1e60*/  FMUL.FTZ R71, R71, UR10 ;  /* 0x0000000a47477c20 */ /* 0x000fe20008410000 */
[----:B------:R-:W-:Y:S01]  /*1e70*/  ISETP.GT.AND P2, PT, R2, 0x10, PT ;  /* 0x000000100200780c */ /* 0x000fe20003f44270 */
[----:B------:R-:W-:Y:S01]  /*1e80*/  FMUL.FTZ R74, R74, UR10 ;  /* 0x0000000a4a4a7c20 */ /* 0x000fe20008410000 */
[----:B------:R-:W-:Y:S01]  /*1e90*/  FSEL R99, R99, -INF , P1 ;  /* 0xff80000063637808 */ /* 0x000fe20000800000 */
[----:B------:R-:W3:Y:S01]  /*1ea0*/  MUFU.TANH R89, R42 ;  /* 0x0000002a00597308 */ /* 0x000ee20000002400 */
[----:B------:R-:W-:Y:S01]  /*1eb0*/  FMNMX.FTZ R4, R101, R4, !PT ;  /* 0x0000000465047209 */ /* 0x000fe20007810000 */
[----:B------:R-:W-:Y:S01]  /*1ec0*/  FMUL.FTZ R7, R24, UR10 ;  /* 0x0000000a18077c20 */ /* 0x000fe20008410000 */
[C---:B------:R-:W-:Y:S01]  /*1ed0*/  ISETP.GT.AND P1, PT, R2.reuse, 0x11, PT ;  /* 0x000000110200780c */ /* 0x040fe20003f24270 */
[----:B------:R-:W-:Y:S01]  /*1ee0*/  FMUL.FTZ R75, R75, UR10 ;  /* 0x0000000a4b4b7c20 */ /* 0x000fe20008410000 */
[----:B0-----:R-:W-:Y:S01]  /*1ef0*/  FSEL R97, R97, -INF , P2 ;  /* 0xff80000061617808 */ /* 0x001fe20001000000 */
[----:B------:R-:W-:Y:S01]  /*1f00*/  FMUL.FTZ R24, R33, UR10 ;  /* 0x0000000a21187c20 */ /* 0x000fe20008410000 */
[----:B------:R-:W-:Y:S01]  /*1f10*/  FMNMX.FTZ R4, R99, R4, !PT ;  /* 0x0000000463047209 */ /* 0x000fe20007810000 */
[----:B------:R-:W0:Y:S01]  /*1f20*/  MUFU.TANH R43, R43 ;  /* 0x0000002b002b7308 */ /* 0x000e220000002400 */
[----:B------:R-:W-:Y:S01]  /*1f30*/  ISETP.GT.AND P2, PT, R2, 0x18, PT ;  /* 0x000000180200780c */ /* 0x000fe20003f44270 */
[----:B------:R-:W-:Y:S01]  /*1f40*/  FMUL.FTZ R78, R78, UR10 ;  /* 0x0000000a4e4e7c20 */ /* 0x000fe20008410000 */
[----:B-1----:R-:W-:Y:S01]  /*1f50*/  FSEL R95, R35, -INF , P1 ;  /* 0xff800000235f7808 */ /* 0x002fe20000800000 */
[----:B------:R-:W-:Y:S01]  /*1f60*/  FMUL.FTZ R79, R79, UR10 ;  /* 0x0000000a4f4f7c20 */ /* 0x000fe20008410000 */
[----:B------:R-:W-:Y:S01]  /*1f70*/  FMNMX.FTZ R4, R97, R4, !PT ;  /* 0x0000000461047209 */ /* 0x000fe20007810000 */
[----:B------:R-:W-:Y:S01]  /*1f80*/  FMUL.FTZ R82, R82, UR10 ;  /* 0x0000000a52527c20 */ /* 0x000fe20008410000 */
[----:B------:R-:W-:Y:S01]  /*1f90*/  ISETP.GT.AND P1, PT, R2, 0x19, PT ;  /* 0x000000190200780c */ /* 0x000fe20003f24270 */
[----:B------:R-:W1:Y:S01]  /*1fa0*/  MUFU.TANH R46, R46 ;  /* 0x0000002e002e7308 */ /* 0x000e620000002400 */
[----:B----4-:R-:W-:Y:S01]  /*1fb0*/  FSEL R93, R93, -INF , P2 ;  /* 0xff8000005d5d7808 */ /* 0x010fe20001000000 */
[----:B------:R-:W-:Y:S01]  /*1fc0*/  FMUL.FTZ R83, R83, UR10 ;  /* 0x0000000a53537c20 */ /* 0x000fe20008410000 */
[----:B------:R-:W-:Y:S01]  /*1fd0*/  FMNMX.FTZ R4, R95, R4, !PT ;  /* 0x000000045f047209 */ /* 0x000fe20007810000 */
[----:B------:R-:W-:Y:S01]  /*1fe0*/  FMUL.FTZ R86, R86, UR10 ;  /* 0x0000000a56567c20 */ /* 0x000fe20008410000 */
[----:B------:R-:W-:Y:S01]  /*1ff0*/  ISETP.GT.AND P2, PT, R2, 0x20, PT ;  /* 0x000000200200780c */ /* 0x000fe20003f44270 */
[----:B------:R-:W-:Y:S01]  /*2000*/  FMUL.FTZ R87, R87, UR10 ;  /* 0x0000000a57577c20 */ /* 0x000fe20008410000 */
[----:B--2---:R-:W-:Y:S01]  /*2010*/  FSEL R91, R39, -INF , P1 ;  /* 0xff800000275b7808 */ /* 0x004fe20000800000 */
[----:B------:R-:W-:Y:S01]  /*2020*/  MUFU.TANH R47, R47 ;  /* 0x0000002f002f7308 */ /* 0x000fe20000002400 */
[----:B------:R-:W-:Y:S01]  /*2030*/  FMNMX.FTZ R4, R93, R4, !PT ;  /* 0x000000045d047209 */ /* 0x000fe20007810000 */
[----:B------:R-:W-:Y:S01]  /*2040*/  FMUL.FTZ R30, R44, UR10 ;  /* 0x0000000a2c1e7c20 */ /* 0x000fe20008410000 */
[C---:B------:R-:W-:Y:S01]  /*2050*/  ISETP.GT.AND P1, PT, R2.reuse, 0x21, PT ;  /* 0x000000210200780c */ /* 0x040fe20003f24270 */
[----:B------:R-:W2:Y:S01]  /*2060*/  SHFL.IDX PT, R26, R14, RZ, 0x1c1f ;  /* 0x001c1fff0e1a7589 */ /* 0x000ea200000e0000 */
[----:B---3--:R-:W-:Y:S01]  /*2070*/  FSEL R89, R89, -INF , P2 ;  /* 0xff80000059597808 */ /* 0x008fe20001000000 */
[----:B------:R-:W-:Y:S01]  /*2080*/  ULDC UR6, c[0x0][0x988] ;  /* 0x0002620000067ab9 */ /* 0x000fe20000000800 */
        /* <DEDUP_REMOVED lines=9> */
[----:B------:R-:W-:Y:S01]  /*2120*/  MUFU.TANH R51, R51 ;  /* 0x0000003300337308 */ /* 0x000fe20000002400 */
[----:B------:R-:W-:Y:S01]  /*2130*/  FMNMX.FTZ R4, R67, R4, !PT ;  /* 0x0000000443047209 */ /* 0x000fe20007810000 */
[----:B------:R-:W-:Y:S01]  /*2140*/  @UP0 ULDC UR14, c[0x0][0x450] ;  /* 0x00011400000e0ab9 */ /* 0x000fe20000000800 */
[----:B------:R-:W-:Y:S01]  /*2150*/  R2UR UR11, R0 ;  /* 0x00000000000b72ca */ /* 0x000fe200000e0000 */
[----:B------:R-:W-:Y:S01]  /*2160*/  UIADD3 UR24, UR51, -0x2, URZ ;  /* 0xfffffffe33187890 */ /* 0x000fe2000fffe03f */
[----:B------:R-:W-:-:S02]  /*2170*/  CS2R R118, SRZ ;  /* 0x0000000000767805 */ /* 0x000fc4000001ff00 */
[----:B------:R-:W-:Y:S02]  /*2180*/  CS2R R116, SRZ ;  /* 0x0000000000747805 */ /* 0x000fe4000001ff00 */
[----:B------:R-:W-:Y:S01]  /*2190*/  CS2R R114, SRZ ;  /* 0x0000000000727805 */ /* 0x000fe2000001ff00 */
[----:B------:R-:W0:Y:S01]  /*21a0*/  MUFU.TANH R53, R54 ;  /* 0x0000003600357308 */ /* 0x000e220000002400 */
[----:B------:R-:W-:Y:S02]  /*21b0*/  CS2R R112, SRZ ;  /* 0x0000000000707805 */ /* 0x000fe4000001ff00 */
[----:B--2---:R-:W-:-:S05]  /*21c0*/  VIADDMNMX R103, R26, R103, R20, PT ;  /* 0x000000671a677246 */ /* 0x004fca0003800114 */
[----:B------:R1:W-:Y:S01]  /*21d0*/  MUFU.TANH R6, R63 ;  /* 0x0000003f00067308 */ /* 0x0003e20000002400 */
[----:B------:R-:W-:-:S07]  /*21e0*/  ISETP.GT.AND P3, PT, R103, 0x8, PT ;  /* 0x000000086700780c */ /* 0x000fce0003f64270 */
[----:B------:R-:W2:Y:S01]  /*21f0*/  MUFU.TANH R5, R55 ;  /* 0x0000003700057308 */ /* 0x000ea20000002400 */
[----:B-1----:R-:W-:Y:S02]  /*2200*/  FSEL R63, R46, -INF , P2 ;  /* 0xff8000002e3f7808 */ /* 0x002fe40001000000 */
[----:B------:R-:W-:Y:S02]  /*2210*/  ISETP.GT.AND P2, PT, R2, 0x30, PT ;  /* 0x000000300200780c */ /* 0x000fe40003f44270 */
[----:B------:R-:W-:Y:S02]  /*2220*/  FMNMX.FTZ R4, R63, R4, !PT ;  /* 0x000000043f047209 */ /* 0x000fe40007810000 */
[----:B---3--:R-:W-:Y:S01]  /*2230*/  FSEL R57, R50, -INF , P2 ;  /* 0xff80000032397808 */ /* 0x008fe20001000000 */
[----:B------:R1:W-:Y:S01]  /*2240*/  MUFU.TANH R45, R59 ;  /* 0x0000003b002d7308 */ /* 0x0003e20000002400 */
[----:B------:R-:W-:-:S04]  /*2250*/  ISETP.GT.AND P2, PT, R2, 0x38, PT ;  /* 0x000000380200780c */ /* 0x000fc80003f44270 */
[----:B0-----:R-:W-:Y:S02]  /*2260*/  FSEL R53, R53, -INF , P2 ;  /* 0xff80000035357808 */ /* 0x001fe40001000000 */
[C---:B------:R-:W-:Y:S01]  /*2270*/  ISETP.GT.AND P2, PT, R2.reuse, 0x40, PT ;  /* 0x000000400200780c */ /* 0x040fe20003f44270 */
[----:B------:R0:W3:Y:S01]  /*2280*/  MUFU.TANH R49, R58 ;  /* 0x0000003a00317308 */ /* 0x0000e20000002400 */
[----:B-1----:R-:W-:Y:S02]  /*2290*/  FSEL R59, R47, -INF , P1 ;  /* 0xff8000002f3b7808 */ /* 0x002fe40000800000 */
[C---:B------:R-:W-:Y:S02]  /*22a0*/  ISETP.GT.AND P1, PT, R2.reuse, 0x31, PT ;  /* 0x000000310200780c */ /* 0x040fe40003f24270 */
[----:B------:R-:W-:Y:S02]  /*22b0*/  FMNMX.FTZ R4, R59, R4, !PT ;  /* 0x000000043b047209 */ /* 0x000fe40007810000 */
[----:B------:R-:W-:Y:S01]  /*22c0*/  FSEL R55, R51, -INF , P1 ;  /* 0xff80000033377808 */ /* 0x000fe20000800000 */
[----:B------:R-:W1:Y:S01]  /*22d0*/  MUFU.TANH R62, R62 ;  /* 0x0000003e003e7308 */ /* 0x000e620000002400 */
[----:B------:R-:W-:Y:S01]  /*22e0*/  FMNMX.FTZ R4, R57, R4, !PT ;  /* 0x0000000439047209 */ /* 0x000fe20007810000 */
[----:B0-----:R-:W-:Y:S01]  /*22f0*/  FMUL.FTZ R58, R69, UR10 ;  /* 0x0000000a453a7c20 */ /* 0x001fe20008410000 */
[----:B------:R-:W-:Y:S01]  /*2300*/  ISETP.GT.AND P1, PT, R2, 0x39, PT ;  /* 0x000000390200780c */ /* 0x000fe20003f24270 */
[----:B------:R-:W-:Y:S01]  /*2310*/  FMUL.FTZ R69, R81, UR10 ;  /* 0x0000000a51457c20 */ /* 0x000fe20008410000 */
[----:B------:R-:W-:-:S02]  /*2320*/  FMNMX.FTZ R4, R55, R4, !PT ;  /* 0x0000000437047209 */ /* 0x000fc40007810000 */
[----:B--2---:R-:W-:Y:S01]  /*2330*/  FSEL R51, R5, -INF , P1 ;  /* 0xff80000005337808 */ /* 0x004fe20000800000 */
[----:B------:R-:W0:Y:S01]  /*2340*/  MUFU.TANH R41, R66 ;  /* 0x0000004200297308 */ /* 0x000e220000002400 */
        /* <DEDUP_REMOVED lines=10> */
[----:B-1----:R-:W-:Y:S01]  /*23f0*/  FSEL R47, R62, -INF , P2 ;  /* 0xff8000003e2f7808 */ /* 0x002fe20001000000 */
[----:B------:R-:W-:Y:S01]  /*2400*/  FMUL.FTZ R62, R72, UR10 ;  /* 0x0000000a483e7c20 */ /* 0x000fe20008410000 */
[----:B------:R-:W-:Y:S02]  /*2410*/  FMNMX.FTZ R4, R45, R4, !PT ;  /* 0x000000042d047209 */ /* 0x000fe40007810000 */
[----:B------:R-:W-:-:S02]  /*2420*/  ISETP.GT.AND P2, PT, R2, 0x50, PT ;  /* 0x000000500200780c */ /* 0x000fc40003f44270 */
[----:B------:R-:W-:Y:S01]  /*2430*/  FSEL R43, R6, -INF , P1 ;  /* 0xff800000062b7808 */ /* 0x000fe20000800000 */
[----:B------:R1:W4:Y:S01]  /*2440*/  MUFU.TANH R35, R71 ;  /* 0x0000004700237308 */ /* 0x0003220000002400 */
[----:B------:R-:W-:Y:S02]  /*2450*/  FMNMX.FTZ R4, R47, R4, !PT ;  /* 0x000000042f047209 */ /* 0x000fe40007810000 */
[C---:B------:R-:W-:Y:S02]  /*2460*/  ISETP.GT.AND P1, PT, R2.reuse, 0x51, PT ;  /* 0x000000510200780c */ /* 0x040fe40003f24270 */
[----:B0-----:R-:W-:Y:S02]  /*2470*/  FSEL R41, R41, -INF , P2 ;  /* 0xff80000029297808 */ /* 0x001fe40001000000 */
[----:B------:R-:W-:Y:S01]  /*2480*/  FMNMX.FTZ R4, R43, R4, !PT ;  /* 0x000000042b047209 */ /* 0x000fe20007810000 */
[----:B------:R0:W5:Y:S01]  /*2490*/  MUFU.TANH R33, R74 ;  /* 0x0000004a00217308 */ /* 0x0001620000002400 */
[----:B------:R-:W-:Y:S01]  /*24a0*/  ISETP.GT.AND P2, PT, R2, 0x58, PT ;  /* 0x000000580200780c */ /* 0x000fe20003f44270 */
[----:B-1----:R-:W-:Y:S01]  /*24b0*/  FMUL.FTZ R71, R85, UR10 ;  /* 0x0000000a55477c20 */ /* 0x002fe20008410000 */
[----:B--2---:R-:W-:-:S02]  /*24c0*/  FSEL R39, R3, -INF , P1 ;  /* 0xff80000003277808 */ /* 0x004fc40000800000 */
[----:B------:R-:W-:Y:S02]  /*24d0*/  FMNMX.FTZ R4, R41, R4, !PT ;  /* 0x0000000429047209 */ /* 0x000fe40007810000 */
[----:B------:R-:W-:Y:S01]  /*24e0*/  ISETP.GT.AND P1, PT, R2, 0x59, PT ;  /* 0x000000590200780c */ /* 0x000fe20003f24270 */
[----:B------:R-:W1:Y:S01]  /*24f0*/  MUFU.TANH R75, R75 ;  /* 0x0000004b004b7308 */ /* 0x000e620000002400 */
[----:B---3--:R-:W-:Y:S01]  /*2500*/  FSEL R37, R37, -INF , P2 ;  /* 0xff80000025257808 */ /* 0x008fe20001000000 */
[----:B0-----:R-:W-:Y:S01]  /*2510*/  FMUL.FTZ R74, R60, UR10 ;  /* 0x0000000a3c4a7c20 */ /* 0x001fe20008410000 */
[----:B------:R-:W-:Y:S02]  /*2520*/  FMNMX.FTZ R4, R39, R4, !PT ;  /* 0x0000000427047209 */ /* 0x000fe40007810000 */
[----:B------:R-:W-:Y:S02]  /*2530*/  ISETP.GT.AND P2, PT, R2, 0x60, PT ;  /* 0x000000600200780c */ /* 0x000fe40003f44270 */
[----:B----4-:R-:W-:Y:S01]  /*2540*/  FSEL R35, R35, -INF , P1 ;  /* 0xff80000023237808 */ /* 0x010fe20000800000 */
[----:B------:R0:W2:Y:S01]  /*2550*/  MUFU.TANH R5, R78 ;  /* 0x0000004e00057308 */ /* 0x0000a20000002400 */
[----:B------:R-:W-:-:S02]  /*2560*/  FMNMX.FTZ R4, R37, R4, !PT ;  /* 0x0000000425047209 */ /* 0x000fc40007810000 */
[C---:B------:R-:W-:Y:S02]  /*2570*/  ISETP.GT.AND P1, PT, R2.reuse, 0x61, PT ;  /* 0x000000610200780c */ /* 0x040fe40003f24270 */
[----:B-----5:R-:W-:Y:S02]  /*2580*/  FSEL R33, R33, -INF , P2 ;  /* 0xff80000021217808 */ /* 0x020fe40001000000 */
[----:B------:R-:W-:Y:S01]  /*2590*/  FMNMX.FTZ R4, R35, R4, !PT ;  /* 0x0000000423047209 */ /* 0x000fe20007810000 */
[----:B------:R3:W4:Y:S01]  /*25a0*/  MUFU.TANH R12, R79 ;  /* 0x0000004f000c7308 */ /* 0x0007220000002400 */
[----:B------:R-:W-:Y:S01]  /*25b0*/  ISETP.GT.AND P2, PT, R2, 0x68, PT ;  /* 0x000000680200780c */ /* 0x000fe20003f44270 */
[----:B0-----:R-:W-:Y:S01]  /*25c0*/  FMUL.FTZ R78, R65, UR10 ;  /* 0x0000000a414e7c20 */ /* 0x001fe20008410000 */
[----:B-1----:R-:W-:Y:S01]  /*25d0*/  FSEL R3, R75, -INF , P1 ;  /* 0xff8000004b037808 */ /* 0x002fe20000800000 */
[----:B------:R-:W-:Y:S01]  /*25e0*/  FMUL.FTZ R65, R76, UR10 ;  /* 0x0000000a4c417c20 */ /* 0x000fe20008410000 */
[----:B------:R-:W-:Y:S01]  /*25f0*/  FMNMX.FTZ R4, R33, R4, !PT ;  /* 0x0000000421047209 */ /* 0x000fe20007810000 */
[----:B------:R-:W-:Y:S01]  /*2600*/  FMUL.FTZ R75, R61, UR10 ;  /* 0x0000000a3d4b7c20 */ /* 0x000fe20008410000 */
[----:B------:R-:W-:Y:S01]  /*2610*/  ISETP.GT.AND P1, PT, R2, 0x69, PT ;  /* 0x000000690200780c */ /* 0x000fe20003f24270 */
[----:B------:R0:W1:Y:S01]  /*2620*/  MUFU.TANH R10, R82 ;  /* 0x00000052000a7308 */ /* 0x0000620000002400 */
[----:B--2---:R-:W-:Y:S01]  /*2630*/  FSEL R5, R5, -INF , P2 ;  /* 0xff80000005057808 */ /* 0x004fe20001000000 */
[----:B---3--:R-:W-:Y:S01]  /*2640*/  FMUL.FTZ R79, R68, UR10 ;  /* 0x0000000a444f7c20 */ /* 0x008fe20008410000 */
[----:B------:R-:W-:Y:S01]  /*2650*/  FMNMX.FTZ R4, R3, R4, !PT ;  /* 0x0000000403047209 */ /* 0x000fe20007810000 */
[----:B------:R-:W-:Y:S01]  /*2660*/  FMUL.FTZ R68, R80, UR10 ;  /* 0x0000000a50447c20 */ /* 0x000fe20008410000 */
[----:B------:R-:W-:Y:S01]  /*2670*/  ISETP.GT.AND P2, PT, R2, 0x70, PT ;  /* 0x000000700200780c */ /* 0x000fe20003f44270 */
[----:B------:R-:W-:Y:S01]  /*2680*/  FMUL.FTZ R61, R73, UR10 ;  /* 0x0000000a493d7c20 */ /* 0x000fe20008410000 */
[----:B------:R-:W-:Y:S01]  /*2690*/  FMNMX.FTZ R15, R5, R4, !PT ;  /* 0x00000004050f7209 */ /* 0x000fe20007810000 */
[----:B------:R-:W2:Y:S01]  /*26a0*/  MUFU.TANH R8, R83 ;  /* 0x0000005300087308 */ /* 0x000ea20000002400 */
[----:B----4-:R-:W-:Y:S01]  /*26b0*/  FSEL R12, R12, -INF , P1 ;  /* 0xff8000000c0c7808 */ /* 0x010fe20000800000 */
[----:B0-----:R-:W-:Y:S01]  /*26c0*/  FMUL.FTZ R82, R64, UR10 ;  /* 0x0000000a40527c20 */ /* 0x001fe20008410000 */
[----:B------:R-:W-:Y:S01]  /*26d0*/  ISETP.GT.AND P1, PT, R2, 0x71, PT ;  /* 0x000000710200780c */ /* 0x000fe20003f24270 */
[----:B------:R-:W-:Y:S01]  /*26e0*/  FMUL.FTZ R73, R84, UR10 ;  /* 0x0000000a54497c20 */ /* 0x000fe20008410000 */
[----:B------:R-:W-:Y:S01]  /*26f0*/  FMNMX.FTZ R15, R12, R15, !PT ;  /* 0x0000000f0c0f7209 */ /* 0x000fe20007810000 */
[----:B------:R-:W-:Y:S01]  /*2700*/  FMUL.FTZ R64, R77, UR10 ;  /* 0x0000000a4d407c20 */ /* 0x000fe20008410000 */
[----:B------:R-:W-:Y:S01]  /*2710*/  UMOV UR10, UR42 ;  /* 0x0000002a000a7c82 */ /* 0x000fe20008000000 */
[----:B------:R-:W0:Y:S01]  /*2720*/  MUFU.TANH R86, R86 ;  /* 0x0000005600567308 */ /* 0x000e220000002400 */
[----:B-1----:R-:W-:-:S02]  /*2730*/  FSEL R10, R10, -INF , P2 ;  /* 0xff8000000a0a7808 */ /* 0x002fc40001000000 */
[----:B------:R-:W-:Y:S02]  /*2740*/  ISETP.GT.AND P2, PT, R2, 0x78, PT ;  /* 0x000000780200780c */ /* 0x000fe40003f44270 */
[----:B------:R-:W-:-:S03]  /*2750*/  FMNMX.FTZ R15, R10, R15, !PT ;  /* 0x0000000f0a0f7209 */ /* 0x000fc60007810000 */
[----:B------:R-:W1:Y:S01]  /*2760*/  MUFU.TANH R87, R87 ;  /* 0x0000005700577308 */ /* 0x000e620000002400 */
[----:B--2---:R-:W-:Y:S02]  /*2770*/  FSEL R8, R8, -INF , P1 ;  /* 0xff80000008087808 */ /* 0x004fe40000800000 */
[----:B------:R-:W-:Y:S02]  /*2780*/  ISETP.GT.AND P1, PT, R2, 0x79, PT ;  /* 0x000000790200780c */ /* 0x000fe40003f24270 */
[----:B------:R-:W-:-:S03]  /*2790*/  FMNMX.FTZ R15, R8, R15, !PT ;  /* 0x0000000f080f7209 */ /* 0x000fc60007810000 */
[----:B------:R-:W-:Y:S01]  /*27a0*/  MUFU.TANH R7, R7 ;  /* 0x0000000700077308 */ /* 0x000fe20000002400 */
[----:B0-----:R-:W-:Y:S02]  /*27b0*/  FSEL R4, R86, -INF , P2 ;  /* 0xff80000056047808 */ /* 0x001fe40001000000 */
[----:B------:R-:W-:Y:S02]  /*27c0*/  ISETP.GT.AND P2, PT, R103, 0x1, PT ;  /* 0x000000016700780c */ /* 0x000fe40003f44270 */
[----:B------:R-:W-:-:S03]  /*27d0*/  FMNMX.FTZ R15, R4, R15, !PT ;  /* 0x0000000f040f7209 */ /* 0x000fc60007810000 */
[----:B------:R-:W0:Y:S01]  /*27e0*/  MUFU.TANH R9, R9 ;  /* 0x0000000900097308 */ /* 0x000e220000002400 */
[----:B-1----:R-:W-:-:S04]  /*27f0*/  FSEL R2, R87, -INF , P1 ;  /* 0xff80000057027808 */ /* 0x002fc80000800000 */
[----:B------:R-:W-:-:S03]  /*2800*/  FMNMX.FTZ R15, R2, R15, !PT ;  /* 0x0000000f020f7209 */ /* 0x000fc60007810000 */
[----:B------:R-:W1:Y:S02]  /*2810*/  MUFU.TANH R13, R13 ;  /* 0x0000000d000d7308 */ /* 0x000e640000002400 */
[----:B------:R-:W2:Y:S06]  /*2820*/  SHFL.BFLY PT, R6, R15, 0x2, 0x1f ;  /* 0x0c401f000f067f89 */ /* 0x000eac00000e0000 */
[----:B------:R-:W-:Y:S01]  /*2830*/  MUFU.TANH R11, R11 ;  /* 0x0000000b000b7308 */ /* 0x000fe20000002400 */
[----:B0-----:R-:W-:Y:S02]  /*2840*/  FSEL R9, R9, -INF , P2 ;  /* 0xff80000009097808 */ /* 0x001fe40001000000 */
[----:B------:R-:W-:-:S05]  /*2850*/  ISETP.GT.AND P2, PT, R103, 0x10, PT ;  /* 0x000000106700780c */ /* 0x000fca0003f44270 */
[----:B------:R-:W0:Y:S01]  /*2860*/  MUFU.TANH R21, R21 ;  /* 0x0000001500157308 */ /* 0x000e220000002400 */
[----:B-1----:R-:W-:-:S07]  /*2870*/  FSEL R46, R13, -INF , P3 ;  /* 0xff8000000d2e7808 */ /* 0x002fce0001800000 */
[----:B------:R-:W-:Y:S01]  /*2880*/  MUFU.TANH R24, R24 ;  /* 0x0000001800187308 */ /* 0x000fe20000002400 */
[----:B--2---:R-:W-:-:S05]  /*2890*/  FMNMX.FTZ R44, R15, R6, !PT ;  /* 0x000000060f2c7209 */ /* 0x004fca0007810000 */
[----:B------:R-:W1:Y:S02]  /*28a0*/  SHFL.BFLY PT, R15, R44, 0x1, 0x1f ;  /* 0x0c201f002c0f7f89 */ /* 0x000e6400000e0000 */
[----:B------:R-:W2:Y:S01]  /*28b0*/  MUFU.TANH R25, R25 ;  /* 0x0000001900197308 */ /* 0x000ea20000002400 */
[----:B0-----:R-:W-:Y:S02]  /*28c0*/  FSEL R50, R21, -INF , P2 ;  /* 0xff80000015327808 */ /* 0x001fe40001000000 */
[----:B------:R-:W-:-:S05]  /*28d0*/  ISETP.GT.AND P2, PT, R103, 0x18, PT ;  /* 0x000000186700780c */ /* 0x000fca0003f44270 */
[----:B------:R-:W-:Y:S08]  /*28e0*/  MUFU.TANH R27, R27 ;  /* 0x0000001b001b7308 */ /* 0x000ff00000002400 */
[----:B------:R-:W0:Y:S01]  /*28f0*/  MUFU.TANH R29, R29 ;  /* 0x0000001d001d7308 */ /* 0x000e220000002400 */
        /* <DEDUP_REMOVED lines=14> */
[----:B0-----:R-:W-:Y:S01]  /*29e0*/  FSEL R60, R29, -INF , P2 ;  /* 0xff8000001d3c7808 */ /* 0x001fe20001000000 */
[-CC-:B------:R-:W-:Y:S01]  /*29f0*/  FFMA.FTZ R100, R3, R15.reuse, -R14.reuse ;  /* 0x0000000f03647223 */ /* 0x180fe2000001080e */
[----:B------:R-:W-:Y:S01]  /*2a00*/  FSEL R44, R7, -INF , P1 ;  /* 0xff800000072c7808 */ /* 0x000fe20000800000 */
[--C-:B------:R-:W-:Y:S01]  /*2a10*/  FFMA.FTZ R149, R107, R15, -R14.reuse ;  /* 0x0000000f6b957223 */ /* 0x100fe2000001080e */
[----:B------:R-:W-:Y:S01]  /*2a20*/  ISETP.GT.AND P1, PT, R103, 0x9, PT ;  /* 0x000000096700780c */ /* 0x000fe20003f24270 */
[----:B------:R-:W0:Y:S01]  /*2a30*/  MUFU.TANH R31, R31 ;  /* 0x0000001f001f7308 */ /* 0x000e220000002400 */
[----:B------:R-:W-:Y:S01]  /*2a40*/  FMNMX.FTZ R7, R44, R9, !PT ;  /* 0x000000092c077209 */ /* 0x000fe20007810000 */
[-CC-:B------:R-:W-:Y:S01]  /*2a50*/  FFMA.FTZ R20, R105, R15.reuse, -R14.reuse ;  /* 0x0000000f69147223 */ /* 0x180fe2000001080e */
[----:B------:R-:W-:Y:S01]  /*2a60*/  FSEL R48, R11, -INF , P1 ;  /* 0xff8000000b307808 */ /* 0x000fe20000800000 */
[--C-:B------:R-:W-:Y:S01]  /*2a70*/  FFMA.FTZ R151, R101, R15, -R14.reuse ;  /* 0x0000000f65977223 */ /* 0x100fe2000001080e */
[----:B------:R-:W-:Y:S01]  /*2a80*/  FMNMX.FTZ R7, R46, R7, !PT ;  /* 0x000000072e077209 */ /* 0x000fe20007810000 */
[--C-:B------:R-:W-:Y:S01]  /*2a90*/  FFMA.FTZ R127, R5, R15, -R14.reuse ;  /* 0x0000000f057f7223 */ /* 0x100fe2000001080e */
[----:B------:R-:W-:Y:S01]  /*2aa0*/  ISETP.GT.AND P1, PT, R103, 0x11, PT ;  /* 0x000000116700780c */ /* 0x000fe20003f24270 */
[----:B------:R-:W3:Y:S01]  /*2ab0*/  MUFU.TANH R34, R34 ;  /* 0x0000002200227308 */ /* 0x000ee20000002400 */
[----:B------:R-:W-:Y:S01]  /*2ac0*/  FMNMX.FTZ R7, R48, R7, !PT ;  /* 0x0000000730077209 */ /* 0x000fe20007810000 */
[-CC-:B------:R-:W-:Y:S01]  /*2ad0*/  FFMA.FTZ R26, R99, R15.reuse, -R14.reuse ;  /* 0x0000000f631a7223 */ /* 0x180fe2000001080e */
[----:B------:R-:W-:Y:S01]  /*2ae0*/  FSEL R52, R24, -INF , P1 ;  /* 0xff80000018347808 */ /* 0x000fe20000800000 */
[--C-:B------:R-:W-:Y:S01]  /*2af0*/  FFMA.FTZ R145, R97, R15, -R14.reuse ;  /* 0x0000000f61917223 */ /* 0x100fe2000001080e */
[----:B------:R-:W-:Y:S01]  /*2b00*/  FMNMX.FTZ R7, R50, R7, !PT ;  /* 0x0000000732077209 */ /* 0x000fe20007810000 */
        /* <DEDUP_REMOVED lines=13> */
[----:B------:R-:W-:Y:S01]  /*2be0*/  ISETP.GT.AND P2, PT, R103, 0x28, PT ;  /* 0x000000286700780c */ /* 0x000fe20003f44270 */
[-CC-:B------:R-:W-:Y:S01]  /*2bf0*/  FFMA.FTZ R141, R89, R15.reuse, -R14.reuse ;  /* 0x0000000f598d7223 */ /* 0x180fe2000001080e */
[----:B-1----:R-:W-:Y:S01]  /*2c00*/  FSEL R66, R28, -INF , P1 ;  /* 0xff8000001c427808 */ /* 0x002fe20000800000 */
[--C-:B------:R-:W-:Y:S01]  /*2c10*/  FFMA.FTZ R28, R95, R15, -R14.reuse ;  /* 0x0000000f5f1c7223 */ /* 0x100fe2000001080e */
[----:B------:R-:W-:Y:S01]  /*2c20*/  FMNMX.FTZ R7, R60, R7, !PT ;  /* 0x000000073c077209 */ /* 0x000fe20007810000 */
[----:B------:R-:W1:Y:S01]  /*2c30*/  MUFU.TANH R36, R36 ;  /* 0x0000002400247308 */ /* 0x000e620000002400 */
[----:B------:R-:W-:Y:S01]  /*2c40*/  ISETP.GT.AND P1, PT, R103, 0x29, PT ;  /* 0x000000296700780c */ /* 0x000fe20003f24270 */
[-CC-:B------:R-:W-:Y:S01]  /*2c50*/  FFMA.FTZ R131, R37, R15.reuse, -R14.reuse ;  /* 0x0000000f25837223 */ /* 0x180fe2000001080e */
[----:B--2---:R-:W-:Y:S01]  /*2c60*/  FSEL R70, R30, -INF , P2 ;  /* 0xff8000001e467808 */ /* 0x004fe20001000000 */
[--C-:B------:R-:W-:Y:S01]  /*2c70*/  FFMA.FTZ R30, R91, R15, -R14.reuse ;  /* 0x0000000f5b1e7223 */ /* 0x100fe2000001080e */
[----:B------:R-:W-:Y:S01]  /*2c80*/  FMNMX.FTZ R7, R66, R7, !PT ;  /* 0x0000000742077209 */ /* 0x000fe20007810000 */
[-CC-:B------:R-:W-:Y:S01]  /*2c90*/  FFMA.FTZ R143, R63, R15.reuse, -R14.reuse ;  /* 0x0000000f3f8f7223 */ /* 0x180fe2000001080e */
[----:B------:R-:W-:Y:S01]  /*2ca0*/  ISETP.GT.AND P2, PT, R103, 0x30, PT ;  /* 0x000000306700780c */ /* 0x000fe20003f44270 */
[----:B------:R-:W2:Y:S01]  /*2cb0*/  MUFU.TANH R42, R42 ;  /* 0x0000002a002a7308 */ /* 0x000ea20000002400 */
[----:B0-----:R-:W-:Y:S01]  /*2cc0*/  FSEL R72, R31, -INF , P1 ;  /* 0xff8000001f487808 */ /* 0x001fe20000800000 */
[--C-:B------:R-:W-:Y:S01]  /*2cd0*/  FFMA.FTZ R137, R57, R15, -R14.reuse ;  /* 0x0000000f39897223 */ /* 0x100fe2000001080e */
[----:B------:R-:W-:Y:S01]  /*2ce0*/  FMNMX.FTZ R7, R70, R7, !PT ;  /* 0x0000000746077209 */ /* 0x000fe20007810000 */
[-CC-:B------:R-:W-:Y:S01]  /*2cf0*/  FFMA.FTZ R96, R39, R15.reuse, -R14.reuse ;  /* 0x0000000f27607223 */ /* 0x180fe2000001080e */
[----:B------:R-:W-:Y:S01]  /*2d00*/  ISETP.GT.AND P1, PT, R103, 0x31, PT ;  /* 0x000000316700780c */ /* 0x000fe20003f24270 */
[--C-:B------:R-:W-:Y:S01]  /*2d10*/  FFMA.FTZ R139, R53, R15, -R14.reuse ;  /* 0x0000000f358b7223 */ /* 0x100fe2000001080e */
[----:B---3--:R-:W-:Y:S01]  /*2d20*/  FSEL R34, R34, -INF , P2 ;  /* 0xff80000022227808 */ /* 0x008fe20001000000 */
[----:B------:R-:W0:Y:S01]  /*2d30*/  MUFU.TANH R40, R40 ;  /* 0x0000002800287308 */ /* 0x000e220000002400 */
[----:B------:R-:W-:Y:S01]  /*2d40*/  FMNMX.FTZ R7, R72, R7, !PT ;  /* 0x0000000748077209 */ /* 0x000fe20007810000 */
[-CC-:B------:R-:W-:Y:S01]  /*2d50*/  FFMA.FTZ R133, R49, R15.reuse, -R14.reuse ;  /* 0x0000000f31857223 */ /* 0x180fe2000001080e */
[----:B------:R-:W-:Y:S01]  /*2d60*/  ISETP.GT.AND P2, PT, R103, 0x38, PT ;  /* 0x000000386700780c */ /* 0x000fe20003f44270 */
[-CC-:B------:R-:W-:Y:S01]  /*2d70*/  FFMA.FTZ R92, R45, R15.reuse, -R14.reuse ;  /* 0x0000000f2d5c7223 */ /* 0x180fe2000001080e */
[----:B----4-:R-:W-:Y:S01]  /*2d80*/  FSEL R76, R32, -INF , P1 ;  /* 0xff800000204c7808 */ /* 0x010fe20000800000 */
[--C-:B------:R-:W-:Y:S01]  /*2d90*/  FFMA.FTZ R32, R67, R15, -R14.reuse ;  /* 0x0000000f43207223 */ /* 0x100fe2000001080e */
[----:B------:R-:W-:Y:S01]  /*2da0*/  FMNMX.FTZ R7, R34, R7, !PT ;  /* 0x0000000722077209 */ /* 0x000fe20007810000 */
[----:B------:R-:W3:Y:S01]  /*2db0*/  MUFU.TANH R74, R74 ;  /* 0x0000004a004a7308 */ /* 0x000ee20000002400 */
[----:B------:R-:W-:Y:S01]  /*2dc0*/  ISETP.GT.AND P1, PT, R103, 0x39, PT ;  /* 0x000000396700780c */ /* 0x000fe20003f24270 */
[-CC-:B------:R-:W-:Y:S01]  /*2dd0*/  FFMA.FTZ R135, R47, R15.reuse, -R14.reuse ;  /* 0x0000000f2f877223 */ /* 0x180fe2000001080e */
[----:B-----5:R-:W-:Y:S01]  /*2de0*/  FSEL R38, R38, -INF , P2 ;  /* 0xff80000026267808 */ /* 0x020fe20001000000 */
[--C-:B------:R-:W-:Y:S01]  /*2df0*/  FFMA.FTZ R129, R41, R15, -R14.reuse ;  /* 0x0000000f29817223 */ /* 0x100fe2000001080e */
[----:B------:R-:W-:Y:S01]  /*2e00*/  FMNMX.FTZ R7, R76, R7, !PT ;  /* 0x000000074c077209 */ /* 0x000fe20007810000 */
[----:B------:R-:W-:Y:S01]  /*2e10*/  UIADD3 UR7, UR10, UR48, -UR49 ;  /* 0x000000300a077290 */ /* 0x000fe2000fffe831 */
[C---:B------:R-:W-:Y:S01]  /*2e20*/  ISETP.GT.AND P2, PT, R103.reuse, 0x40, PT ;  /* 0x000000406700780c */ /* 0x040fe20003f44270 */
[----:B------:R-:W4:Y:S01]  /*2e30*/  MUFU.TANH R75, R75 ;  /* 0x0000004b004b7308 */ /* 0x000f220000002400 */
[----:B-1----:R-:W-:Y:S01]  /*2e40*/  FSEL R36, R36, -INF , P1 ;  /* 0xff80000024247808 */ /* 0x002fe20000800000 */
[----:B------:R-:W-:Y:S01]  /*2e50*/  USHF.R.S32.HI UR10, URZ, 0x1f, UR7 ;  /* 0x0000001f3f0a7899 */ /* 0x000fe20008011407 */
[----:B------:R-:W-:Y:S01]  /*2e60*/  FMNMX.FTZ R7, R38, R7, !PT ;  /* 0x0000000726077209 */ /* 0x000fe20007810000 */
[--C-:B------:R-:W-:Y:S01]  /*2e70*/  FFMA.FTZ R12, R12, R15, -R14.reuse ;  /* 0x0000000f0c0c7223 */ /* 0x100fe2000001080e */
[C---:B------:R-:W-:Y:S01]  /*2e80*/  ISETP.GT.AND P1, PT, R103.reuse, 0x41, PT ;  /* 0x000000416700780c */ /* 0x040fe20003f24270 */
[----:B------:R-:W-:Y:S01]  /*2e90*/  ULEA.HI UR10, UR10, UR7, URZ, 0x7 ;  /* 0x000000070a0a7291 */ /* 0x000fe2000f8f383f */
[----:B--2---:R-:W-:Y:S01]  /*2ea0*/  FSEL R42, R42, -INF , P2 ;  /* 0xff8000002a2a7808 */ /* 0x004fe20001000000 */
[----:B------:R-:W1:Y:S01]  /*2eb0*/  MUFU.TANH R82, R82 ;  /* 0x0000005200527308 */ /* 0x000e620000002400 */
[----:B------:R-:W-:Y:S01]  /*2ec0*/  FMNMX.FTZ R7, R36, R7, !PT ;  /* 0x0000000724077209 */ /* 0x000fe20007810000 */
[----:B------:R-:W-:Y:S01]  /*2ed0*/  USHF.R.S32.HI UR10, URZ, 0x7, UR10 ;  /* 0x000000073f0a7899 */ /* 0x000fe2000801140a */
[C---:B------:R-:W-:Y:S01]  /*2ee0*/  ISETP.GT.AND P2, PT, R103.reuse, 0x48, PT ;  /* 0x000000486700780c */ /* 0x040fe20003f44270 */
[--C-:B------:R-:W-:Y:S01]  /*2ef0*/  FFMA.FTZ R8, R8, R15, -R14.reuse ;  /* 0x0000000f08087223 */ /* 0x100fe2000001080e */
[----:B0-----:R-:W-:Y:S01]  /*2f00*/  FSEL R40, R40, -INF , P1 ;  /* 0xff80000028287808 */ /* 0x001fe20000800000 */
[----:B------:R-:W-:Y:S01]  /*2f10*/  UISETP.LT.AND UP0, UPT, URZ, UR10, UPT ;  /* 0x0000000a3f00728c */ /* 0x000fe2000bf01270 */
[----:B------:R-:W-:Y:S01]  /*2f20*/  FMNMX.FTZ R7, R42, R7, !PT ;  /* 0x000000072a077209 */ /* 0x000fe20007810000 */
[----:B------:R-:W0:Y:S01]  /*2f30*/  MUFU.TANH R78, R78 ;  /* 0x0000004e004e7308 */ /* 0x000e220000002400 */
[----:B------:R-:W-:Y:S01]  /*2f40*/  ISETP.GT.AND P1, PT, R103, 0x49, PT ;  /* 0x000000496700780c */ /* 0x000fe20003f24270 */
[----:B------:R-:W-:Y:S01]  /*2f50*/  USEL UR22, URZ, UR10, !UP0 ;  /* 0x0000000a3f167287 */ /* 0x000fe2000c000000 */
[----:B---3--:R-:W-:Y:S01]  /*2f60*/  FSEL R80, R74, -INF , P2 ;  /* 0xff8000004a507808 */ /* 0x008fe20001000000 */
[--C-:B------:R-:W-:Y:S01]  /*2f70*/  FFMA.FTZ R74, R59, R15, -R14.reuse ;  /* 0x0000000f3b4a7223 */ /* 0x100fe2000001080e */
[----:B------:R-:W-:Y:S01]  /*2f80*/  FMNMX.FTZ R7, R40, R7, !PT ;  /* 0x0000000728077209 */ /* 0x000fe20007810000 */
[----:B------:R-:W-:Y:S01]  /*2f90*/  FFMA.FTZ R2, R2, R15, -R14 ;  /* 0x0000000f02027223 */ /* 0x000fe2000001080e */
[----:B------:R-:W-:Y:S01]  /*2fa0*/  ISETP.GT.AND P2, PT, R103, 0x50, PT ;  /* 0x000000506700780c */ /* 0x000fe20003f44270 */
[----:B------:R-:W2:Y:S01]  /*2fb0*/  MUFU.TANH R79, R79 ;  /* 0x0000004f004f7308 */ /* 0x000ea20000002400 */
[----:B----4-:R-:W-:Y:S01]  /*2fc0*/  FSEL R84, R75, -INF , P1 ;  /* 0xff8000004b547808 */ /* 0x010fe20000800000 */
[----:B------:R-:W-:Y:S01]  /*2fd0*/  UISETP.GE.AND UP0, UPT, UR24, UR22, UPT ;  /* 0x000000161800728c */ /* 0x000fe2000bf06270 */
[----:B------:R-:W-:Y:S01]  /*2fe0*/  FMNMX.FTZ R7, R80, R7, !PT ;  /* 0x0000000750077209 */ /* 0x000fe20007810000 */
[----:B------:R-:W-:Y:S01]  /*2ff0*/  UPRMT UR6, UR43, 0x654, UR6 ;  /* 0x000006542b067896 */ /* 0x000fe20008000006 */
[----:B------:R-:W-:-:S02]  /*3000*/  ISETP.GT.AND P1, PT, R103, 0x51, PT ;  /* 0x000000516700780c */ /* 0x000fc40003f24270 */
[----:B-1----:R-:W-:Y:S01]  /*3010*/  FSEL R82, R82, -INF , P2 ;  /* 0xff80000052527808 */ /* 0x002fe20001000000 */
[----:B------:R-:W1:Y:S01]  /*3020*/  MUFU.TANH R58, R58 ;  /* 0x0000003a003a7308 */ /* 0x000e620000002400 */
[----:B------:R-:W-:Y:S02]  /*3030*/  FMNMX.FTZ R7, R84, R7, !PT ;  /* 0x0000000754077209 */ /* 0x000fe40007810000 */
[C---:B------:R-:W-:Y:S02]  /*3040*/  ISETP.GT.AND P2, PT, R103.reuse, 0x58, PT ;  /* 0x000000586700780c */ /* 0x040fe40003f44270 */
[----:B0-----:R-:W-:Y:S01]  /*3050*/  FSEL R78, R78, -INF , P1 ;  /* 0xff8000004e4e7808 */ /* 0x001fe20000800000 */
[----:B------:R-:W-:Y:S01]  /*3060*/  SYNCS.ARRIVE.TRANS64.RED.A1T0 RZ, [UR6], RZ ;  /* 0x000000ffffff79a7 */ /* 0x000fe20008100406 */
[----:B------:R-:W-:Y:S01]  /*3070*/  FMNMX.FTZ R7, R82, R7, !PT ;  /* 0x0000000752077209 */ /* 0x000fe20007810000 */
[----:B------:R-:W0:Y:S01]  /*3080*/  MUFU.TANH R62, R62 ;  /* 0x0000003e003e7308 */ /* 0x000e220000002400 */
[----:B------:R-:W-:-:S02]  /*3090*/  ISETP.GT.AND P1, PT, R103, 0x59, PT ;  /* 0x000000596700780c */ /* 0x000fc40003f24270 */
[----:B--2---:R-:W-:Y:S02]  /*30a0*/  FSEL R86, R79, -INF , P2 ;  /* 0xff8000004f567808 */ /* 0x004fe40001000000 */
[----:B------:R-:W-:Y:S02]  /*30b0*/  FMNMX.FTZ R7, R78, R7, !PT ;  /* 0x000000074e077209 */ /* 0x000fe40007810000 */
[C---:B------:R-:W-:Y:S01]  /*30c0*/  ISETP.GT.AND P2, PT, R103.reuse, 0x60, PT ;  /* 0x000000606700780c */ /* 0x040fe20003f44270 */
[----:B------:R-:W2:Y:S01]  /*30d0*/  MUFU.TANH R61, R61 ;  /* 0x0000003d003d7308 */ /* 0x000ea20000002400 */
[----:B-1----:R-:W-:Y:S02]  /*30e0*/  FSEL R58, R58, -INF , P1 ;  /* 0xff8000003a3a7808 */ /* 0x002fe40000800000 */
[----:B------:R-:W-:Y:S02]  /*30f0*/  FMNMX.FTZ R7, R86, R7, !PT ;  /* 0x0000000756077209 */ /* 0x000fe40007810000 */
[----:B------:R-:W-:-:S02]  /*3100*/  ISETP.GT.AND P1, PT, R103, 0x61, PT ;  /* 0x000000616700780c */ /* 0x000fc40003f24270 */
[----:B------:R-:W-:Y:S01]  /*3110*/  FMNMX.FTZ R7, R58, R7, !PT ;  /* 0x000000073a077209 */ /* 0x000fe20007810000 */
[----:B------:R-:W1:Y:S01]  /*3120*/  MUFU.TANH R65, R65 ;  /* 0x0000004100417308 */ /* 0x000e620000002400 */
[----:B0-----:R-:W-:Y:S01]  /*3130*/  FSEL R88, R62, -INF , P2 ;  /* 0xff8000003e587808 */ /* 0x001fe20001000000 */
[----:B------:R-:W-:Y:S01]  /*3140*/  FFMA.FTZ R62, R55, R15, -R14 ;  /* 0x0000000f373e7223 */ /* 0x000fe2000001080e */
[----:B------:R-:W-:Y:S02]  /*3150*/  ISETP.GT.AND P2, PT, R103, 0x68, PT ;  /* 0x000000686700780c */ /* 0x000fe40003f44270 */
[----:B------:R-:W-:-:S03]  /*3160*/  FMNMX.FTZ R7, R88, R7, !PT ;  /* 0x0000000758077209 */ /* 0x000fc60007810000 */
[----:B------:R-:W0:Y:S01]  /*3170*/  MUFU.TANH R64, R64 ;  /* 0x0000004000407308 */ /* 0x000e220000002400 */
[----:B--2---:R-:W-:Y:S02]  /*3180*/  FSEL R90, R61, -INF , P1 ;  /* 0xff8000003d5a7808 */ /* 0x004fe40000800000 */
[----:B------:R-:W-:Y:S02]  /*3190*/  ISETP.GT.AND P1, PT, R103, 0x69, PT ;  /* 0x000000696700780c */ /* 0x000fe40003f24270 */
[----:B------:R-:W-:-:S03]  /*31a0*/  FMNMX.FTZ R7, R90, R7, !PT ;  /* 0x000000075a077209 */ /* 0x000fc60007810000 */
[----:B------:R-:W2:Y:S01]  /*31b0*/  MUFU.TANH R68, R68 ;  /* 0x0000004400447308 */ /* 0x000ea20000002400 */
[----:B-1----:R-:W-:Y:S02]  /*31c0*/  FSEL R94, R65, -INF , P2 ;  /* 0xff800000415e7808 */ /* 0x002fe40001000000 */
[----:B------:R-:W-:Y:S02]  /*31d0*/  ISETP.GT.AND P2, PT, R103, 0x70, PT ;  /* 0x000000706700780c */ /* 0x000fe40003f44270 */
[----:B------:R-:W-:-:S03]  /*31e0*/  FMNMX.FTZ R7, R94, R7, !PT ;  /* 0x000000075e077209 */ /* 0x000fc60007810000 */
[----:B------:R-:W1:Y:S01]  /*31f0*/  MUFU.TANH R69, R69 ;  /* 0x0000004500457308 */ /* 0x000e620000002400 */
[----:B0-----:R-:W-:Y:S01]  /*3200*/  FSEL R98, R64, -INF , P1 ;  /* 0xff80000040627808 */ /* 0x001fe20000800000 */
[----:B------:R-:W-:Y:S01]  /*3210*/  FFMA.FTZ R64, R51, R15, -R14 ;  /* 0x0000000f33407223 */ /* 0x000fe2000001080e */
[----:B------:R-:W-:Y:S02]  /*3220*/  ISETP.GT.AND P1, PT, R103, 0x71, PT ;  /* 0x000000716700780c */ /* 0x000fe40003f24270 */
[----:B------:R-:W-:-:S03]  /*3230*/  FMNMX.FTZ R7, R98, R7, !PT ;  /* 0x0000000762077209 */ /* 0x000fc60007810000 */
[----:B------:R-:W0:Y:S01]  /*3240*/  MUFU.TANH R73, R73 ;  /* 0x0000004900497308 */ /* 0x000e220000002400 */
[----:B--2---:R-:W-:Y:S01]  /*3250*/  FSEL R104, R68, -INF , P2 ;  /* 0xff80000044687808 */ /* 0x004fe20001000000 */
[----:B------:R-:W-:Y:S01]  /*3260*/  FFMA.FTZ R68, R43, R15, -R14 ;  /* 0x0000000f2b447223 */ /* 0x000fe2000001080e */
[----:B------:R-:W-:Y:S02]  /*3270*/  ISETP.GT.AND P2, PT, R103, 0x78, PT ;  /* 0x000000786700780c */ /* 0x000fe40003f44270 */
[----:B------:R-:W-:-:S03]  /*3280*/  FMNMX.FTZ R7, R104, R7, !PT ;  /* 0x0000000768077209 */ /* 0x000fc60007810000 */
[----:B------:R-:W2:Y:S01]  /*3290*/  MUFU.TANH R71, R71 ;  /* 0x0000004700477308 */ /* 0x000ea20000002400 */
[----:B-1----:R-:W-:Y:S02]  /*32a0*/  FSEL R106, R69, -INF , P1 ;  /* 0xff800000456a7808 */ /* 0x002fe40000800000 */
[----:B------:R-:W-:Y:S02]  /*32b0*/  ISETP.GT.AND P1, PT, R103, 0x79, PT ;  /* 0x000000796700780c */ /* 0x000fe40003f24270 */
[----:B------:R-:W-:-:S03]  /*32c0*/  FMNMX.FTZ R7, R106, R7, !PT ;  /* 0x000000076a077209 */ /* 0x000fc60007810000 */
[----:B------:R-:W-:Y:S01]  /*32d0*/  MUFU.EX2 R149, R149 ;  /* 0x0000009500957308 */ /* 0x000fe20000000800 */
[----:B0-----:R-:W-:-:S04]  /*32e0*/  FSEL R108, R73, -INF , P2 ;  /* 0xff800000496c7808 */ /* 0x001fc80001000000 */
[----:B------:R-:W-:-:S03]  /*32f0*/  FMNMX.FTZ R7, R108, R7, !PT ;  /* 0x000000076c077209 */ /* 0x000fc60007810000 */
[----:B------:R-:W0:Y:S01]  /*3300*/  MUFU.EX2 R20, R20 ;  /* 0x0000001400147308 */ /* 0x000e220000000800 */
[----:B--2---:R-:W-:-:S04]  /*3310*/  FSEL R110, R71, -INF , P1 ;  /* 0xff800000476e7808 */ /* 0x004fc80000800000 */
        /* <DEDUP_REMOVED lines=128> */
[----:B------:R-:W-:Y:S02]  /*3b20*/  F2FP.BF16.F32.PACK_AB R133, R92, R133 ;  /* 0x000000855c85723e */ /* 0x000fe400000010ff */
[----:B------:R-:W-:-:S04]  /*3b30*/  CS2R R92, SRZ ;  /* 0x00000000005c7805 */ /* 0x000fc8000001ff00 */
        /* <DEDUP_REMOVED lines=39> */
[----:B------:R-:W-:Y:S02]  /*3db0*/  F2FP.BF16.F32.PACK_AB R124, R7, R88 ;  /* 0x00000058077c723e */ /* 0x000fe400000010ff */
[----:B------:R-:W-:-:S04]  /*3dc0*/  CS2R R88, SRZ ;  /* 0x0000000000587805 */ /* 0x000fc8000001ff00 */
        /* <DEDUP_REMOVED lines=40> */
[----:B------:R-:W-:Y:S01]  /*4050*/  MOV R119, RZ ;  /* 0x000000ff00777202 */ /* 0x000fe20000000f00 */
[----:B------:R-:W-:Y:S01]  /*4060*/  IMAD.MOV.U32 R3, RZ, RZ, R24 ;  /* 0x000000ffff037224 */ /* 0x000fe200078e0018 */
[----:B------:R-:W-:Y:S01]  /*4070*/  UMOV UR25, UR36 ;  /* 0x0000002400197c82 */ /* 0x000fe20008000000 */
[----:B------:R-:W-:Y:S01]  /*4080*/  UMOV UR23, UR37 ;  /* 0x0000002500177c82 */ /* 0x000fe20008000000 */
[----:B------:R-:W-:-:S05]  /*4090*/  ULDC UR21, c[0x0][0x9d8] ;  /* 0x0002760000157ab9 */ /* 0x000fca0000000800 */
.L_x_2370:
[----:B------:R-:W-:Y:S01]  /*40a0*/  ISETP.NE.AND P2, PT, RZ, UR44, PT ;  /* 0x0000002cff007c0c */ /* 0x000fe2000bf45270 */
[----:B------:R-:W-:-:S04]  /*40b0*/  UISETP.NE.AND UP0, UPT, UR23, 0x1, UPT ;  /* 0x000000011700788c */ /* 0x000fc8000bf05270 */
[----:B------:R-:W-:-:S04]  /*40c0*/  USEL UR36, URZ, 0x1, UP0 ;  /* 0x000000013f247887 */ /* 0x000fc80008000000 */
[----:B------:R-:W-:-:S04]  /*40d0*/  ULOP3.LUT UR36, UR25, UR36, URZ, 0x3c, !UPT ;  /* 0x0000002419247292 */ /* 0x000fc8000f8e3c3f */
[----:B------:R-:W-:Y:S08]  /*40e0*/  @P2 BRA `(.L_x_2360) ;  /* 0x0000000000382947 */ /* 0x000ff00003800000 */
[----:B------:R-:W-:Y:S05]  /*40f0*/  @!P0 BRA `(.L_x_2361) ;  /* 0x0000000000048947 */ /* 0x000fea0003800000 */
[----:B------:R-:W-:Y:S01]  /*4100*/  BPT.TRAP 0x1 ;  /* 0x000000040000795c */ /* 0x000fe20000300000 */
.L_x_2361:
        /* <DEDUP_REMOVED lines=9> */
.L_x_2362:
[----:B-1----:R-:W-:Y:S05]  /*41a0*/  @P1 BRA `(.L_x_2360) ;  /* 0x0000000000081947 */ /* 0x002fea0003800000 */
[----:B------:R-:W1:Y:S02]  /*41b0*/  SYNCS.PHASECHK.TRANS64.TRYWAIT P1, [UR6+0x16830], R5 ;  /* 0x01683005ff0075a7 */ /* 0x000e640008020146 */
[----:B-1----:R-:W-:Y:S05]  /*41c0*/  @!P1 BRA `(.L_x_2363) ;  /* 0x000000d000349947 */ /* 0x002fea0003800000 */
.L_x_2360:
        /* <DEDUP_REMOVED lines=28> */
.L_x_2365:
[----:B------:R-:W-:Y:S01]  /*4390*/  ULEA UR6, UR23, UR45, 0x3 ;  /* 0x0000002d17067291 */ /* 0x000fe2000f8e183f */
[----:B------:R-:W-:-:S05]  /*43a0*/  IMAD.U32 R5, RZ, RZ, UR25 ;  /* 0x00000019ff057e24 */ /* 0x000fca000f8e00ff */
[----:B------:R-:W-:-:S04]  /*43b0*/  SHF.L.U32 R5, R5, 0x1f, RZ ;  /* 0x0000001f05057819 */ /* 0x000fc800000006ff */
[----:B------:R0:W1:Y:S01]  /*43c0*/  SYNCS.PHASECHK.TRANS64.TRYWAIT P1, [UR6+0x16850], R5 ;  /* 0x01685005ff0075a7 */ /* 0x0000620008020146 */
[----:B------:R-:W-:Y:S05]  /*43d0*/  @!P0 BRA `(.L_x_2366) ;  /* 0x0000000000048947 */ /* 0x000fea0003800000 */
[----:B------:R-:W-:Y:S01]  /*43e0*/  BPT.TRAP 0x1 ;  /* 0x000000040000795c */ /* 0x000fe20000300000 */
.L_x_2366:
[----:B-1----:R-:W-:Y:S05]  /*43f0*/  @P1 BRA `(.L_x_2364) ;  /* 0x0000000000081947 */ /* 0x002fea0003800000 */
[----:B------:R-:W1:Y:S02]  /*4400*/  SYNCS.PHASECHK.TRANS64.TRYWAIT P1, [UR6+0x16850], R5 ;  /* 0x01685005ff0075a7 */ /* 0x000e640008020146 */
[----:B-1----:R-:W-:Y:S05]  /*4410*/  @!P1 BRA `(.L_x_2367) ;  /* 0x000000cc00b89947 */ /* 0x002fea0003800000 */
.L_x_2364:
        /* <DEDUP_REMOVED lines=51> */
.L_x_2368:
[----:B------:R-:W-:Y:S01]  /*4750*/  UISETP.NE.AND UP0, UPT, UR50, URZ, UPT ;  /* 0x0000003f3200728c */ /* 0x000fe2000bf05270 */
[----:B------:R-:W-:Y:S02]  /*4760*/  VIADD R123, R17, UR42 ;  /* 0x0000002a117b7c36 */ /* 0x000fe40008000000 */
[----:B------:R-:W-:Y:S01]  /*4770*/  FMUL.FTZ R138, R28, UR21 ;  /* 0x000000151c8a7c20 */ /* 0x000fe20008410000 */
[----:B------:R-:W-:Y:S01]  /*4780*/  FMUL.FTZ R20, R46, UR21 ;  /* 0x000000152e147c20 */ /* 0x000fe20008410000 */
[----:B------:R-:W-:Y:S01]  /*4790*/  FMUL.FTZ R134, R24, UR21 ;  /* 0x0000001518867c20 */ /* 0x000fe20008410000 */
[----:B------:R-:W-:Y:S01]  /*47a0*/  FMUL.FTZ R7, R30, UR21 ;  /* 0x000000151e077c20 */ /* 0x000fe20008410000 */
[----:B------:R-:W-:Y:S01]  /*47b0*/  PLOP3.LUT P1, PT, PT, PT, UP0, 0x80, 0x0 ;  /* 0x000000000000781c */ /* 0x000fe20003f2f008 */
[----:B------:R-:W-:Y:S01]  /*47c0*/  FMUL.FTZ R136, R25, UR21 ;  /* 0x0000001519887c20 */ /* 0x000fe20008410000 */
[----:B------:R-:W-:Y:S01]  /*47d0*/  PLOP3.LUT P2, PT, PT, PT, UP0, 0x80, 0x0 ;  /* 0x000000000000781c */ /* 0x000fe20003f4f008 */
[----:B------:R-:W-:Y:S01]  /*47e0*/  IMAD.U32 R30, RZ, RZ, UR49 ;  /* 0x00000031ff1e7e24 */ /* 0x000fe2000f8e00ff */
[----:B------:R-:W1:Y:S01]  /*47f0*/  MUFU.TANH R134, R134 ;  /* 0x0000008600867308 */ /* 0x000e620000002400 */
[----:B------:R-:W-:Y:S01]  /*4800*/  @UP0 ULDC UR6, c[0x0][0x44c] ;  /* 0x0001130000060ab9 */ /* 0x000fe20000000800 */
[----:B------:R-:W-:Y:S01]  /*4810*/  FMUL.FTZ R132, R29, UR21 ;  /* 0x000000151d847c20 */ /* 0x000fe20008410000 */
[----:B------:R-:W-:Y:S01]  /*4820*/  FMUL.FTZ R128, R33, UR21 ;  /* 0x0000001521807c20 */ /* 0x000fe20008410000 */
[----:B------:R-:W-:Y:S01]  /*4830*/  FMUL.FTZ R130, R32, UR21 ;  /* 0x0000001520827c20 */ /* 0x000fe20008410000 */
[----:B------:R-:W-:Y:S01]  /*4840*/  FMUL.FTZ R126, R36, UR21 ;  /* 0x00000015247e7c20 */ /* 0x000fe20008410000 */
[----:B------:R-:W-:Y:S01]  /*4850*/  FMUL.FTZ R8, R31, UR21 ;  /* 0x000000151f087c20 */ /* 0x000fe20008410000 */
[----:B------:R-:W-:Y:S01]  /*4860*/  FMUL.FTZ R124, R37, UR21 ;  /* 0x00000015257c7c20 */ /* 0x000fe20008410000 */
[----:B------:R-:W2:Y:S01]  /*4870*/  MUFU.TANH R136, R136 ;  /* 0x0000008800887308 */ /* 0x000ea20000002400 */
        /* <DEDUP_REMOVED lines=10> */
[----:B------:R-:W4:Y:S01]  /*4920*/  SHFL.IDX PT, R46, R123, RZ, 0x1c1f ;  /* 0x001c1fff7b2e7589 */ /* 0x000f2200000e0000 */
[----:B------:R-:W-:Y:S01]  /*4930*/  FMUL.FTZ R34, R45, UR21 ;  /* 0x000000152d227c20 */ /* 0x000fe20008410000 */
[----:B------:R-:W-:Y:S01]  /*4940*/  FMUL.FTZ R36, R48, UR21 ;  /* 0x0000001530247c20 */ /* 0x000fe20008410000 */
[----:B------:R-:W-:Y:S01]  /*4950*/  FMUL.FTZ R32, R49, UR21 ;  /* 0x0000001531207c20 */ /* 0x000fe20008410000 */
[----:B------:R-:W-:Y:S01]  /*4960*/  MOV R121, UR6 ;  /* 0x0000000600797c02 */ /* 0x000fe20008000f00 */
[----:B------:R-:W5:Y:S01]  /*4970*/  MUFU.TANH R132, R132 ;  /* 0x0000008400847308 */ /* 0x000f620000002400 */
[----:B------:R-:W-:Y:S01]  /*4980*/  FMUL.FTZ R11, R38, UR21 ;  /* 0x00000015260b7c20 */ /* 0x000fe20008410000 */
[----:B------:R-:W-:Y:S01]  /*4990*/  FMUL.FTZ R38, R52, UR21 ;  /* 0x0000001534267c20 */ /* 0x000fe20008410000 */
[----:B------:R-:W-:Y:S01]  /*49a0*/  FMUL.FTZ R40, R53, UR21 ;  /* 0x0000001535287c20 */ /* 0x000fe20008410000 */
[----:B------:R-:W-:-:S02]  /*49b0*/  IMAD R121, R16, -0x2, R121 ;  /* 0xfffffffe10797824 */ /* 0x000fc400078e0279 */
[----:B------:R-:W-:Y:S01]  /*49c0*/  FMUL.FTZ R25, R50, UR21 ;  /* 0x0000001532197c20 */ /* 0x000fe20008410000 */
[----:B------:R-:W-:Y:S01]  /*49d0*/  FMUL.FTZ R13, R42, UR21 ;  /* 0x000000152a0d7c20 */ /* 0x000fe20008410000 */
[----:B------:R-:W-:Y:S01]  /*49e0*/  FMUL.FTZ R42, R56, UR21 ;  /* 0x00000015382a7c20 */ /* 0x000fe20008410000 */
[----:B------:R-:W0:Y:S01]  /*49f0*/  MUFU.TANH R130, R130 ;  /* 0x0000008200827308 */ /* 0x000e220000002400 */
[----:B------:R-:W-:Y:S01]  /*4a00*/  IADD3 R121, -R30, UR48, R121 ;  /* 0x000000301e797c10 */ /* 0x000fe2000fffe179 */
        /* <DEDUP_REMOVED lines=9> */
[----:B----4-:R-:W-:-:S02]  /*4aa0*/  IMAD.IADD R33, R121, 0x1, R46 ;  /* 0x0000000179217824 */ /* 0x010fc400078e022e */
[----:B------:R-:W-:Y:S01]  /*4ab0*/  FMUL.FTZ R46, R61, UR21 ;  /* 0x000000153d2e7c20 */ /* 0x000fe20008410000 */
[----:B------:R-:W-:Y:S01]  /*4ac0*/  FMUL.FTZ R69, R69, UR21 ;  /* 0x0000001545457c20 */ /* 0x000fe20008410000 */
[----:B------:R-:W-:Y:S01]  /*4ad0*/  FMUL.FTZ R72, R72, UR21 ;  /* 0x0000001548487c20 */ /* 0x000fe20008410000 */
[----:B------:R-:W-:Y:S01]  /*4ae0*/  FMUL.FTZ R73, R73, UR21 ;  /* 0x0000001549497c20 */ /* 0x000fe20008410000 */
[C---:B------:R-:W-:Y:S01]  /*4af0*/  ISETP.GT.AND P1, PT, R33.reuse, RZ, PT ;  /* 0x000000ff2100720c */ /* 0x040fe20003f24270 */
[----:B------:R-:W4:Y:S01]  /*4b00*/  MUFU.TANH R126, R126 ;  /* 0x0000007e007e7308 */ /* 0x000f220000002400 */
[----:B------:R-:W-:Y:S01]  /*4b10*/  ISETP.GT.AND P2, PT, R33, 0x1, PT ;  /* 0x000000012100780c */ /* 0x000fe20003f44270 */
[----:B------:R-:W-:Y:S01]  /*4b20*/  FMUL.FTZ R76, R76, UR21 ;  /* 0x000000154c4c7c20 */ /* 0x000fe20008410000 */
[----:B-1----:R-:W-:Y:S01]  /*4b30*/  FSEL R134, R134, -INF , P1 ;  /* 0xff80000086867808 */ /* 0x002fe20000800000 */
        /* <DEDUP_REMOVED lines=10> */
[----:B------:R-:W-:Y:S01]  /*4be0*/  FMUL.FTZ R85, R85, UR21 ;  /* 0x0000001555557c20 */ /* 0x000fe20008410000 */
[----:B------:R-:W-:Y:S01]  /*4bf0*/  FMNMX.FTZ R31, R136, R31, !PT ;  /* 0x0000001f881f7209 */ /* 0x000fe20007810000 */
[----:B------:R-:W2:Y:S01]  /*4c00*/  MUFU.TANH R120, R120 ;  /* 0x0000007800787308 */ /* 0x000ea20000002400 */
[----:B------:R-:W-:Y:S01]  /*4c10*/  ISETP.GT.AND P1, PT, R33, 0x10, PT ;  /* 0x000000102100780c */ /* 0x000fe20003f24270 */
[----:B------:R-:W-:Y:S01]  /*4c20*/  FMUL.FTZ R10, R35, UR21 ;  /* 0x00000015230a7c20 */ /* 0x000fe20008410000 */
[----:B-----5:R-:W-:Y:S01]  /*4c30*/  FSEL R132, R132, -INF , P2 ;  /* 0xff80000084847808 */ /* 0x020fe20001000000 */
[----:B------:R-:W-:Y:S01]  /*4c40*/  FMUL.FTZ R35, R66, UR21 ;  /* 0x0000001542237c20 */ /* 0x000fe20008410000 */
[----:B------:R-:W-:Y:S01]  /*4c50*/  FMNMX.FTZ R31, R138, R31, !PT ;  /* 0x0000001f8a1f7209 */ /* 0x000fe20007810000 */
[----:B------:R-:W3:Y:S01]  /*4c60*/  SHFL.IDX PT, R66, R123, 0x1, 0x1c1f ;  /* 0x003c1f007b427f89 */ /* 0x000ee200000e0000 */
[----:B------:R-:W-:Y:S01]  /*4c70*/  ISETP.GT.AND P2, PT, R33, 0x11, PT ;  /* 0x000000112100780c */ /* 0x000fe20003f44270 */
[----:B------:R-:W5:Y:S01]  /*4c80*/  MUFU.TANH R15, R15 ;  /* 0x0000000f000f7308 */ /* 0x000f620000002400 */
[----:B0-----:R-:W-:Y:S01]  /*4c90*/  FSEL R130, R130, -INF , P1 ;  /* 0xff80000082827808 */ /* 0x001fe20000800000 */
[----:B------:R-:W-:Y:S01]  /*4ca0*/  FMUL.FTZ R5, R26, UR21 ;  /* 0x000000151a057c20 */ /* 0x000fe20008410000 */
[----:B------:R-:W-:Y:S01]  /*4cb0*/  FMNMX.FTZ R31, R132, R31, !PT ;  /* 0x0000001f841f7209 */ /* 0x000fe20007810000 */
[----:B------:R-:W-:Y:S01]  /*4cc0*/  FMUL.FTZ R12, R39, UR21 ;  /* 0x00000015270c7c20 */ /* 0x000fe20008410000 */
[----:B------:R-:W-:Y:S01]  /*4cd0*/  ISETP.GT.AND P1, PT, R33, 0x18, PT ;  /* 0x000000182100780c */ /* 0x000fe20003f24270 */
[----:B------:R-:W-:Y:S01]  /*4ce0*/  FMUL.FTZ R28, R55, UR21 ;  /* 0x00000015371c7c20 */ /* 0x000fe20008410000 */
[----:B------:R-:W-:Y:S01]  /*4cf0*/  FSEL R128, R128, -INF , P2 ;  /* 0xff80000080807808 */ /* 0x000fe20001000000 */
[----:B------:R-:W0:Y:S01]  /*4d00*/  MUFU.TANH R24, R24 ;  /* 0x0000001800187308 */ /* 0x000e220000002400 */
[----:B------:R-:W-:Y:S01]  /*4d10*/  FMNMX.FTZ R31, R130, R31, !PT ;  /* 0x0000001f821f7209 */ /* 0x000fe20007810000 */
[----:B------:R-:W-:Y:S01]  /*4d20*/  FMUL.FTZ R39, R70, UR21 ;  /* 0x0000001546277c20 */ /* 0x000fe20008410000 */
[----:B------:R-:W-:Y:S01]  /*4d30*/  ISETP.GT.AND P2, PT, R33, 0x19, PT ;  /* 0x000000192100780c */ /* 0x000fe20003f44270 */
[----:B------:R-:W-:Y:S01]  /*4d40*/  FMUL.FTZ R14, R43, UR21 ;  /* 0x000000152b0e7c20 */ /* 0x000fe20008410000 */
[----:B----4-:R-:W-:Y:S01]  /*4d50*/  FSEL R126, R126, -INF , P1 ;  /* 0xff8000007e7e7808 */ /* 0x010fe20000800000 */
[----:B------:R-:W-:Y:S01]  /*4d60*/  FMUL.FTZ R43, R74, UR21 ;  /* 0x000000154a2b7c20 */ /* 0x000fe20008410000 */
[----:B------:R-:W-:Y:S01]  /*4d70*/  FMNMX.FTZ R31, R128, R31, !PT ;  /* 0x0000001f801f7209 */ /* 0x000fe20007810000 */
[----:B------:R-:W4:Y:S01]  /*4d80*/  MUFU.TANH R34, R34 ;  /* 0x0000002200227308 */ /* 0x000f220000002400 */
        /* <DEDUP_REMOVED lines=14> */
[----:B-----5:R-:W-:Y:S01]  /*4e70*/  FSEL R52, R15, -INF , P2 ;  /* 0xff8000000f347808 */ /* 0x020fe20001000000 */
[----:B------:R-:W2:Y:S01]  /*4e80*/  MUFU.TANH R32, R32 ;  /* 0x0000002000207308 */ /* 0x000ea20000002400 */
[----:B------:R-:W-:Y:S01]  /*4e90*/  FMNMX.FTZ R31, R120, R31, !PT ;  /* 0x0000001f781f7209 */ /* 0x000fe20007810000 */
[----:B------:R-:W-:Y:S01]  /*4ea0*/  FMUL.FTZ R37, R67, UR21 ;  /* 0x0000001543257c20 */ /* 0x000fe20008410000 */
[----:B------:R-:W-:Y:S01]  /*4eb0*/  ISETP.GT.AND P2, PT, R33, 0x29, PT ;  /* 0x000000292100780c */ /* 0x000fe20003f44270 */
[----:B------:R-:W-:Y:S01]  /*4ec0*/  FMUL.FTZ R41, R71, UR21 ;  /* 0x0000001547297c20 */ /* 0x000fe20008410000 */
[----:B0-----:R-:W-:Y:S01]  /*4ed0*/  FSEL R50, R24, -INF , P1 ;  /* 0xff80000018327808 */ /* 0x001fe20000800000 */
[----:B------:R-:W-:Y:S01]  /*4ee0*/  FMUL.FTZ R45, R75, UR21 ;  /* 0x000000154b2d7c20 */ /* 0x000fe20008410000 */
[----:B------:R-:W-:Y:S01]  /*4ef0*/  FMNMX.FTZ R31, R52, R31, !PT ;  /* 0x0000001f341f7209 */ /* 0x000fe20007810000 */
[----:B------:R-:W0:Y:S01]  /*4f00*/  MUFU.TANH R38, R38 ;  /* 0x0000002600267308 */ /* 0x000e220000002400 */
        /* <DEDUP_REMOVED lines=8> */
[----:B-1----:R-:W-:Y:S01]  /*4f90*/  FSEL R36, R36, -INF , P1 ;  /* 0xff80000024247808 */ /* 0x002fe20000800000 */
[----:B------:R-:W-:Y:S01]  /*4fa0*/  ULEA UR6, UR37, UR45, 0x3 ;  /* 0x0000002d25067291 */ /* 0x000fe2000f8e183f */
[----:B------:R-:W-:-:S02]  /*4fb0*/  FMNMX.FTZ R31, R34, R31, !PT ;  /* 0x0000001f221f7209 */ /* 0x000fc40007810000 */
[C---:B------:R-:W-:Y:S01]  /*4fc0*/  ISETP.GT.AND P1, PT, R33.reuse, 0x38, PT ;  /* 0x000000382100780c */ /* 0x040fe20003f24270 */
[----:B------:R-:W-:Y:S01]  /*4fd0*/  UIADD3 UR6, UR6, 0x16840, URZ ;  /* 0x0001684006067890 */ /* 0x000fe2000fffe03f */
[----:B--2---:R-:W-:Y:S01]  /*4fe0*/  FSEL R32, R32, -INF , P2 ;  /* 0xff80000020207808 */ /* 0x004fe20001000000 */
[----:B------:R-:W1:Y:S01]  /*4ff0*/  MUFU.TANH R42, R42 ;  /* 0x0000002a002a7308 */ /* 0x000e620000002400 */
[----:B------:R-:W-:Y:S01]  /*5000*/  FMNMX.FTZ R31, R36, R31, !PT ;  /* 0x0000001f241f7209 */ /* 0x000fe20007810000 */
[----:B------:R-:W-:Y:S01]  /*5010*/  UPRMT UR6, UR43, 0x654, UR6 ;  /* 0x000006542b067896 */ /* 0x000fe20008000006 */
[C---:B------:R-:W-:Y:S02]  /*5020*/  ISETP.GT.AND P2, PT, R33.reuse, 0x39, PT ;  /* 0x000000392100780c */ /* 0x040fe40003f44270 */
[----:B0-----:R-:W-:Y:S02]  /*5030*/  FSEL R38, R38, -INF , P1 ;  /* 0xff80000026267808 */ /* 0x001fe40000800000 */
[----:B------:R-:W-:Y:S01]  /*5040*/  FMNMX.FTZ R31, R32, R31, !PT ;  /* 0x0000001f201f7209 */ /* 0x000fe20007810000 */
[----:B------:R-:W0:Y:S01]  /*5050*/  MUFU.TANH R44, R44 ;  /* 0x0000002c002c7308 */ /* 0x000e220000002400 */
[----:B------:R-:W-:-:S02]  /*5060*/  ISETP.GT.AND P1, PT, R33, 0x40, PT ;  /* 0x000000402100780c */ /* 0x000fc40003f24270 */
[----:B----4-:R-:W-:Y:S01]  /*5070*/  FSEL R40, R40, -INF , P2 ;  /* 0xff80000028287808 */ /* 0x010fe20001000000 */
[----:B------:R-:W-:Y:S01]  /*5080*/  SYNCS.ARRIVE.TRANS64.RED.A1T0 RZ, [UR6], RZ ;  /* 0x000000ffffff79a7 */ /* 0x000fe20008100406 */
        /* <DEDUP_REMOVED lines=8> */
[----:B0-----:R-:W-:Y:S02]  /*5110*/  FSEL R44, R44, -INF , P2 ;  /* 0xff8000002c2c7808 */ /* 0x001fe40001000000 */
        /* <DEDUP_REMOVED lines=37> */
[----:B------:R-:W-:Y:S01]  /*5370*/  FMNMX.FTZ R15, R72, R31, !PT ;  /* 0x0000001f480f7209 */ /* 0x000fe20007810000 */
[----:B------:R-:W-:Y:S02]  /*5380*/  FMUL.FTZ R31, R62, UR21 ;  /* 0x000000153e1f7c20 */ /* 0x000fe40008410000 */
[----:B------:R-:W0:Y:S01]  /*5390*/  MUFU.TANH R81, R81 ;  /* 0x0000005100517308 */ /* 0x000e220000002400 */
[----:B--2---:R-:W-:Y:S02]  /*53a0*/  FSEL R76, R77, -INF , P2 ;  /* 0xff8000004d4c7808 */ /* 0x004fe40001000000 */
[----:B------:R-:W-:-:S02]  /*53b0*/  ISETP.GT.AND P2, PT, R33, 0x71, PT ;  /* 0x000000712100780c */ /* 0x000fc40003f44270 */
[----:B------:R-:W-:-:S03]  /*53c0*/  FMNMX.FTZ R15, R76, R15, !PT ;  /* 0x0000000f4c0f7209 */ /* 0x000fc60007810000 */
[----:B------:R-:W2:Y:S01]  /*53d0*/  MUFU.TANH R84, R84 ;  /* 0x0000005400547308 */ /* 0x000ea20000002400 */
[----:B-1----:R-:W-:Y:S02]  /*53e0*/  FSEL R62, R80, -INF , P1 ;  /* 0xff800000503e7808 */ /* 0x002fe40000800000 */
[----:B------:R-:W-:Y:S02]  /*53f0*/  ISETP.GT.AND P1, PT, R33, 0x78, PT ;  /* 0x000000782100780c */ /* 0x000fe40003f24270 */
[----:B------:R-:W-:-:S03]  /*5400*/  FMNMX.FTZ R15, R62, R15, !PT ;  /* 0x0000000f3e0f7209 */ /* 0x000fc60007810000 */
[----:B------:R-:W1:Y:S01]  /*5410*/  MUFU.TANH R85, R85 ;  /* 0x0000005500557308 */ /* 0x000e620000002400 */
[----:B0-----:R-:W-:Y:S02]  /*5420*/  FSEL R80, R81, -INF , P2 ;  /* 0xff80000051507808 */ /* 0x001fe40001000000 */
[----:B------:R-:W-:Y:S01]  /*5430*/  ISETP.GT.AND P2, PT, R33, 0x79, PT ;  /* 0x000000792100780c */ /* 0x000fe20003f44270 */
[----:B------:R-:W-:Y:S01]  /*5440*/  FMUL.FTZ R33, R63, UR21 ;  /* 0x000000153f217c20 */ /* 0x000fe20008410000 */
[----:B------:R-:W-:Y:S01]  /*5450*/  FMNMX.FTZ R15, R80, R15, !PT ;  /* 0x0000000f500f7209 */ /* 0x000fe20007810000 */
[----:B---3--:R-:W-:Y:S02]  /*5460*/  IMAD.IADD R63, R121, 0x1, R66 ;  /* 0x00000001793f7824 */ /* 0x008fe400078e0242 */
[----:B------:R-:W0:Y:S01]  /*5470*/  MUFU.TANH R5, R5 ;  /* 0x0000000500057308 */ /* 0x000e220000002400 */
[----:B--2---:R-:W-:Y:S02]  /*5480*/  FSEL R84, R84, -INF , P1 ;  /* 0xff80000054547808 */ /* 0x004fe40000800000 */
[----:B------:R-:W-:-:S02]  /*5490*/  ISETP.GT.AND P3, PT, R63, 0x1, PT ;  /* 0x000000013f00780c */ /* 0x000fc40003f64270 */
[----:B------:R-:W-:-:S03]  /*54a0*/  FMNMX.FTZ R15, R84, R15, !PT ;  /* 0x0000000f540f7209 */ /* 0x000fc60007810000 */
[----:B------:R-:W2:Y:S01]  /*54b0*/  MUFU.TANH R6, R6 ;  /* 0x0000000600067308 */ /* 0x000ea20000002400 */
[----:B-1----:R-:W-:Y:S02]  /*54c0*/  FSEL R122, R85, -INF , P2 ;  /* 0xff800000557a7808 */ /* 0x002fe40001000000 */
[----:B------:R-:W-:Y:S02]  /*54d0*/  ISETP.GT.AND P2, PT, R63, RZ, PT ;  /* 0x000000ff3f00720c */ /* 0x000fe40003f44270 */
[----:B------:R-:W-:-:S03]  /*54e0*/  FMNMX.FTZ R15, R122, R15, !PT ;  /* 0x0000000f7a0f7209 */ /* 0x000fc60007810000 */
[----:B------:R-:W1:Y:S01]  /*54f0*/  MUFU.TANH R7, R7 ;  /* 0x0000000700077308 */ /* 0x000e620000002400 */
[----:B0-----:R-:W-:Y:S01]  /*5500*/  FSEL R5, R5, -INF , P2 ;  /* 0xff80000005057808 */ /* 0x001fe20001000000 */
[----:B------:R-:W0:Y:S01]  /*5510*/  SHFL.BFLY PT, R24, R15, 0x2, 0x1f ;  /* 0x0c401f000f187f89 */ /* 0x000e2200000e0000 */
[----:B------:R-:W-:Y:S02]  /*5520*/  ISETP.GT.AND P2, PT, R63, 0x8, PT ;  /* 0x000000083f00780c */ /* 0x000fe40003f44270 */
[----:B------:R-:W-:-:S03]  /*5530*/  FMNMX.FTZ R65, R5, R4, !PT ;  /* 0x0000000405417209 */ /* 0x000fc60007810000 */
[----:B------:R-:W3:Y:S01]  /*5540*/  MUFU.TANH R8, R8 ;  /* 0x0000000800087308 */ /* 0x000ee20000002400 */
        /* <DEDUP_REMOVED lines=8> */
[----:B---3--:R-:W-:Y:S02]  /*55d0*/  FSEL R8, R8, -INF , P3 ;  /* 0xff80000008087808 */ /* 0x008fe40001800000 */
[----:B0-----:R-:W-:Y:S02]  /*55e0*/  FMNMX.FTZ R24, R15, R24, !PT ;  /* 0x000000180f187209 */ /* 0x001fe40007810000 */
[----:B------:R-:W0:Y:S01]  /*55f0*/  LDC R15, c[0x0][0x988] ;  /* 0x00026200ff0f7b82 */ /* 0x000e220000000800 */
[----:B------:R-:W-:Y:S02]  /*5600*/  ISETP.GT.AND P3, PT, R63, 0x11, PT ;  /* 0x000000113f00780c */ /* 0x000fe40003f64270 */
[----:B------:R-:W3:Y:S01]  /*5610*/  MUFU.TANH R11, R11 ;  /* 0x0000000b000b7308 */ /* 0x000ee20000002400 */
[----:B------:R-:W4:Y:S01]  /*5620*/  SHFL.BFLY PT, R55, R24, 0x1, 0x1f ;  /* 0x0c201f0018377f89 */ /* 0x000f2200000e0000 */
[----:B--2---:R-:W-:-:S02]  /*5630*/  FSEL R74, R9, -INF , P2 ;  /* 0xff800000094a7808 */ /* 0x004fc40001000000 */
[----:B------:R-:W-:Y:S02]  /*5640*/  FMNMX.FTZ R65, R8, R65, !PT ;  /* 0x0000004108417209 */ /* 0x000fe40007810000 */
[C---:B------:R-:W-:Y:S02]  /*5650*/  ISETP.GT.AND P2, PT, R63.reuse, 0x18, PT ;  /* 0x000000183f00780c */ /* 0x040fe40003f44270 */
[----:B------:R-:W2:Y:S01]  /*5660*/  MUFU.TANH R12, R12 ;  /* 0x0000000c000c7308 */ /* 0x000ea20000002400 */
[----:B-1----:R-:W-:Y:S02]  /*5670*/  FSEL R10, R10, -INF , P3 ;  /* 0xff8000000a0a7808 */ /* 0x002fe40001800000 */
[----:B------:R-:W-:Y:S02]  /*5680*/  FMNMX.FTZ R65, R74, R65, !PT ;  /* 0x000000414a417209 */ /* 0x000fe40007810000 */
[----:B------:R-:W-:Y:S02]  /*5690*/  ISETP.GT.AND P3, PT, R63, 0x19, PT ;  /* 0x000000193f00780c */ /* 0x000fe40003f64270 */
[----:B------:R-:W-:Y:S01]  /*56a0*/  FMNMX.FTZ R65, R10, R65, !PT ;  /* 0x000000410a417209 */ /* 0x000fe20007810000 */
[----:B------:R-:W1:Y:S01]  /*56b0*/  MUFU.TANH R13, R13 ;  /* 0x0000000d000d7308 */ /* 0x000e620000002400 */
        /* <DEDUP_REMOVED lines=9> */
[----:B-1----:R-:W-:Y:S01]  /*5750*/  FSEL R82, R13, -INF , P2 ;  /* 0xff8000000d527808 */ /* 0x002fe20001000000 */
[----:B0-----:R-:W-:Y:S01]  /*5760*/  FMUL.FTZ R55, R24, R15 ;  /* 0x0000000f18377220 */ /* 0x001fe20000410000 */
        /* <DEDUP_REMOVED lines=301> */
.L_x_2369:
        /* <DEDUP_REMOVED lines=78> */
.L_x_2359:
[----:B------:R-:W-:-:S13]  /*6f20*/  ISETP.LE.AND P1, PT, RZ, UR24, PT ;  /* 0x00000018ff007c0c */ /* 0x000fda000bf23270 */
[----:B------:R-:W-:Y:S05]  /*6f30*/  @!P1 BRA `(.L_x_2371) ;  /* 0x00000024003c9947 */ /* 0x000fea0003800000 */
[----:B------:R-:W-:Y:S01]  /*6f40*/  MOV R4, R6 ;  /* 0x0000000600047202 */ /* 0x000fe20000000f00 */
[----:B------:R-:W-:Y:S01]  /*6f50*/  IMAD.MOV.U32 R3, RZ, RZ, R24 ;  /* 0x000000ffff037224 */ /* 0x000fe200078e0018 */
[----:B------:R-:W-:Y:S01]  /*6f60*/  UMOV UR23, UR36 ;  /* 0x0000002400177c82 */ /* 0x000fe20008000000 */
[----:B------:R-:W-:Y:S01]  /*6f70*/  UMOV UR21, UR37 ;  /* 0x0000002500157c82 */ /* 0x000fe20008000000 */
[----:B------:R-:W-:-:S05]  /*6f80*/  ULDC UR22, c[0x0][0x9d8] ;  /* 0x0002760000167ab9 */ /* 0x000fca0000000800 */
.L_x_2382:
        /* <DEDUP_REMOVED lines=9> */
.L_x_2373:
[----:B------:R-:W-:Y:S01]  /*7020*/  ULEA UR6, UR37, UR45, 0x3 ;  /* 0x0000002d25067291 */ /* 0x000fe2000f8e183f */
[----:B------:R-:W-:-:S05]  /*7030*/  IMAD.U32 R5, RZ, RZ, UR36 ;  /* 0x00000024ff057e24 */ /* 0x000fca000f8e00ff */
[----:B------:R-:W-:-:S04]  /*7040*/  SHF.L.U32 R5, R5, 0x1f, RZ ;  /* 0x0000001f05057819 */ /* 0x000fc800000006ff */
[----:B------:R0:W1:Y:S01]  /*7050*/  SYNCS.PHASECHK.TRANS64.TRYWAIT P1, [UR6+0x16830], R5 ;  /* 0x01683005ff0075a7 */ /* 0x0000620008020146 */
[----:B------:R-:W-:Y:S05]  /*7060*/  @!P0 BRA `(.L_x_2374) ;  /* 0x0000000000048947 */ /* 0x000fea0003800000 */
[----:B------:R-:W-:Y:S01]  /*7070*/  BPT.TRAP 0x1 ;  /* 0x000000040000795c */ /* 0x000fe20000300000 */
.L_x_2374:
[----:B-1----:R-:W-:Y:S05]  /*7080*/  @P1 BRA `(.L_x_2372) ;  /* 0x0000000000081947 */ /* 0x002fea0003800000 */
[----:B------:R-:W1:Y:S02]  /*7090*/  SYNCS.PHASECHK.TRANS64.TRYWAIT P1, [UR6+0x16830], R5 ;  /* 0x01683005ff0075a7 */ /* 0x000e640008020146 */
[----:B-1----:R-:W-:Y:S05]  /*70a0*/  @!P1 BRA `(.L_x_2375) ;  /* 0x000000a000ac9947 */ /* 0x002fea0003800000 */
.L_x_2372:
        /* <DEDUP_REMOVED lines=25> */
.L_x_2377:
[----:B------:R-:W-:Y:S01]  /*7240*/  ULEA UR6, UR21, UR45, 0x3 ;  /* 0x0000002d15067291 */ /* 0x000fe2000f8e183f */
[----:B------:R-:W-:-:S05]  /*7250*/  IMAD.U32 R5, RZ, RZ, UR23 ;  /* 0x00000017ff057e24 */ /* 0x000fca000f8e00ff */
[----:B------:R-:W-:-:S04]  /*7260*/  SHF.L.U32 R5, R5, 0x1f, RZ ;  /* 0x0000001f05057819 */ /* 0x000fc800000006ff */
[----:B------:R0:W1:Y:S01]  /*7270*/  SYNCS.PHASECHK.TRANS64.TRYWAIT P1, [UR6+0x16850], R5 ;  /* 0x01685005ff0075a7 */ /* 0x0000620008020146 */
[----:B------:R-:W-:Y:S05]  /*7280*/  @!P0 BRA `(.L_x_2378) ;  /* 0x0000000000048947 */ /* 0x000fea0003800000 */
[----:B------:R-:W-:Y:S01]  /*7290*/  BPT.TRAP 0x1 ;  /* 0x000000040000795c */ /* 0x000fe20000300000 */
.L_x_2378:
[----:B-1----:R-:W-:Y:S05]  /*72a0*/  @P1 BRA `(.L_x_2376) ;  /* 0x0000000000081947 */ /* 0x002fea0003800000 */
[----:B------:R-:W1:Y:S02]  /*72b0*/  SYNCS.PHASECHK.TRANS64.TRYWAIT P1, [UR6+0x16850], R5 ;  /* 0x01685005ff0075a7 */ /* 0x000e640008020146 */
[----:B-1----:R-:W-:Y:S05]  /*72c0*/  @!P1 BRA `(.L_x_2379) ;  /* 0x000000a0003c9947 */ /* 0x002fea0003800000 */
.L_x_2376:
        /* <DEDUP_REMOVED lines=51> */
.L_x_2380:
        /* <DEDUP_REMOVED lines=407> */
.L_x_2381:
        /* <DEDUP_REMOVED lines=76> */
.L_x_2371:
[----:B------:R-:W-:Y:S06]  /*9430*/  BAR.ARV 0x8, 0x200 ;  /* 0x0208000000007b1d */ /* 0x000fec0000002000 */
[----:B------:R-:W-:Y:S05]  /*9440*/  @!P0 BRA `(.L_x_2383) ;  /* 0x0000000000048947 */ /* 0x000fea0003800000 */
[----:B------:R-:W-:Y:S01]  /*9450*/  BPT.TRAP 0x1 ;  /* 0x000000040000795c */ /* 0x000fe20000300000 */
.L_x_2383:
[----:B------:R-:W-:Y:S01]  /*9460*/  ULEA UR5, UR37, UR45, 0x3 ;  /* 0x0000002d25057291 */ /* 0x000fe2000f8e183f */
[----:B------:R-:W-:-:S05]  /*9470*/  IMAD.U32 R3, RZ, RZ, UR36 ;  /* 0x00000024ff037e24 */ /* 0x000fca000f8e00ff */
[----:B------:R-:W-:-:S04]  /*9480*/  SHF.L.U32 R3, R3, 0x1f, RZ ;  /* 0x0000001f03037819 */ /* 0x000fc800000006ff */
[----:B------:R0:W1:Y:S01]  /*9490*/  SYNCS.PHASECHK.TRANS64.TRYWAIT P1, [UR5+0x16850], R3 ;  /* 0x01685003ff0075a7 */ /* 0x0000620008020145 */
[----:B------:R-:W-:Y:S05]  /*94a0*/  @!P0 BRA `(.L_x_2384) ;  /* 0x0000000000048947 */ /* 0x000fea0003800000 */
[----:B------:R-:W-:Y:S01]  /*94b0*/  BPT.TRAP 0x1 ;  /* 0x000000040000795c */ /* 0x000fe20000300000 */
.L_x_2384:
[----:B-1----:R-:W-:Y:S05]  /*94c0*/  @P1 BRA `(.L_x_2385) ;  /* 0x0000000000081947 */ /* 0x002fea0003800000 */
[----:B------:R-:W1:Y:S02]  /*94d0*/  SYNCS.PHASECHK.TRANS64.TRYWAIT P1, [UR5+0x16850], R3 ;  /* 0x01685003ff0075a7 */ /* 0x000e640008020145 */
[----:B-1----:R-:W-:Y:S05]  /*94e0*/  @!P1 BRA `(.L_x_2386) ;  /* 0x0000007c00cc9947 */ /* 0x002fea0003800000 */
.L_x_2385:
        /* <DEDUP_REMOVED lines=71> */
.L_x_2387:
        /* <DEDUP_REMOVED lines=42> */
.L_x_2351:
        /* <DEDUP_REMOVED lines=24> */
[----:B------:R-:W1:Y:S01]  /*9d80*/  LDC R33, c[0x0][0xbe8] ;  /* 0x0002fa00ff217b82 */ /* 0x000e620000000800 */
[----:B------:R-:W-:Y:S01]  /*9d90*/  F2FP.BF16.F32.PACK_AB R115, R119, R118 ;  /* 0x000000767773723e */ /* 0x000fe200000010ff */
[----:B------:R-:W-:-:S02]  /*9da0*/  UIADD3.X UR7, UR18, UR9, URZ, UP1, !UPT ;  /* 0x0000000912077290 */ /* 0x000fc40008ffe43f */
[----:B------:R-:W-:-:S04]  /*9db0*/  IMAD.U32 R24, RZ, RZ, UR4 ;  /* 0x00000004ff187e24 */ /* 0x000fc8000f8e00ff */
[----:B------:R-:W-:Y:S01]  /*9dc0*/  BAR.SYNC.DEFER_BLOCKING 0x1, 0x180 ;  /* 0x0046000000007b1d */ /* 0x000fe20000010000 */
[----:B------:R-:W-:Y:S01]  /*9dd0*/  IMAD.U32 R25, RZ, RZ, UR7 ;  /* 0x00000007ff197e24 */ /* 0x000fe2000f8e00ff */
[----:B------:R-:W-:-:S04]  /*9de0*/  USHF.R.S32.HI UR17, URZ, 0x1f, UR41 ;  /* 0x0000001f3f117899 */ /* 0x000fc80008011429 */
[----:B------:R-:W-:Y:S01]  /*9df0*/  ULDC.64 UR10, c[0x0][0xb90] ;  /* 0x0002e400000a7ab9 */ /* 0x000fe20000000a00 */
        /* <DEDUP_REMOVED lines=27> */
[----:B------:R-:W-:Y:S02]  /*9fb0*/  F2FP.BF16.F32.PACK_AB R4, R89, R88 ;  /* 0x000000585904723e */ /* 0x000fe400000010ff */
[----:B------:R-:W-:-:S02]  /*9fc0*/  F2FP.BF16.F32.PACK_AB R5, R91, R90 ;  /* 0x0000005a5b05723e */ /* 0x000fc400000010ff */
[----:B------:R-:W-:Y:S02]  /*9fd0*/  F2FP.BF16.F32.PACK_AB R6, R93, R92 ;  /* 0x0000005c5d06723e */ /* 0x000fe400000010ff */
[----:B------:R-:W-:Y:S02]  /*9fe0*/  F2FP.BF16.F32.PACK_AB R7, R95, R94 ;  /* 0x0000005e5f07723e */ /* 0x000fe400000010ff */
[----:B------:R-:W-:Y:S02]  /*9ff0*/  F2FP.BF16.F32.PACK_AB R8, R97, R96 ;  /* 0x000000606108723e */ /* 0x000fe400000010ff */
[----:B------:R-:W-:Y:S01]  /*a000*/  F2FP.BF16.F32.PACK_AB R9, R99, R98 ;  /* 0x000000626309723e */ /* 0x000fe200000010ff */
[----:B------:R-:W-:Y:S01]  /*a010*/  STSM.16.M88.4 [R32], R4 ;  /* 0x0000000420007844 */ /* 0x000fe20000000200 */
[----:B------:R-:W-:Y:S02]  /*a020*/  F2FP.BF16.F32.PACK_AB R10, R101, R100 ;  /* 0x00000064650a723e */ /* 0x000fe400000010ff */
[----:B------:R-:W-:-:S02]  /*a030*/  F2FP.BF16.F32.PACK_AB R11, R103, R102 ;  /* 0x00000066670b723e */ /* 0x000fc400000010ff */
[----:B------:R-:W-:-:S03]  /*a040*/  PLOP3.LUT P2, PT, PT, PT, UP0, 0x80, 0x0 ;  /* 0x000000000000781c */ /* 0x000fc60003f4f008 */
[----:B------:R0:W-:Y:S04]  /*a050*/  STSM.16.M88.4 [R30], R8 ;  /* 0x000000081e007844 */ /* 0x0001e80000000200 */
[----:B------:R2:W-:Y:S04]  /*a060*/  STSM.16.M88.4 [R29], R12 ;  /* 0x0000000c1d007844 */ /* 0x0005e80000000200 */
[----:B------:R2:W-:Y:S01]  /*a070*/  STSM.16.M88.4 [R28], R112 ;  /* 0x000000701c007844 */ /* 0x0005e20000000200 */
[----:B------:R-:W-:Y:S06]  /*a080*/  BAR.SYNC.DEFER_BLOCKING 0x1, 0x180 ;  /* 0x0046000000007b1d */ /* 0x000fec0000010000 */
[----:B------:R-:W3:Y:S01]  /*a090*/  @P2 LDG.E R26, desc[UR52][R24.64] ;  /* 0x00000034181a2981 */ /* 0x000ee2000c1e1900 */
[----:B-1----:R-:W-:Y:S01]  /*a0a0*/  ISETP.NE.AND P1, PT, R33, 0x1, PT ;  /* 0x000000012100780c */ /* 0x002fe20003f25270 */
[----:B------:R-:W-:Y:S01]  /*a0b0*/  UMOV UR4, URZ ;  /* 0x0000003f00047c82 */ /* 0x000fe20008000000 */
[----:B0-----:R-:W-:Y:S01]  /*a0c0*/  IADD3 R8, R17, UR42, RZ ;  /* 0x0000002a11087c10 */ /* 0x001fe2000fffe0ff */
[----:B------:R-:W-:-:S02]  /*a0d0*/  UIMAD UR7, UR17, UR10, URZ ;  /* 0x0000000a110772a4 */ /* 0x000fc4000f8e023f */
[----:B------:R-:W-:Y:S02]  /*a0e0*/  USEL UR40, UR40, URZ, !UP0 ;  /* 0x0000003f28287287 */ /* 0x000fe4000c000000 */
[----:B------:R-:W-:Y:S01]  /*a0f0*/  IMAD.MOV.U32 R4, RZ, RZ, R8 ;  /* 0x000000ffff047224 */ /* 0x000fe200078e0008 */
[----:B------:R-:W-:Y:S02]  /*a100*/  UIMAD UR7, UR41, UR11, UR7 ;  /* 0x0000000b290772a4 */ /* 0x000fe4000f8e0207 */
[----:B------:R-:W-:Y:S02]  /*a110*/  UISETP.NE.U32.AND UP1, UPT, UR12, URZ, UPT ;  /* 0x0000003f0c00728c */ /* 0x000fe4000bf25070 */
        /* <DEDUP_REMOVED lines=11> */
[----:B---3--:R-:W-:-:S13]  /*a1d0*/  @P2 R2UR UR4, R26 ;  /* 0x000000001a0422ca */ /* 0x008fda00000e0000 */
        /* <DEDUP_REMOVED lines=9> */
[----:B------:R-:W-:Y:S01]  /*a270*/  IMAD R8, R5, UR14, RZ ;  /* 0x0000000e05087c24 */ /* 0x000fe2000f8e02ff */
[----:B------:R-:W-:Y:S01]  /*a280*/  @UP0 UIADD3 UR10, UP1, UR16, UR12, URZ ;  /* 0x0000000c100a0290 */ /* 0x000fe2000ff3e03f */
[----:B------:R-:W-:Y:S01]  /*a290*/  IMAD.U32 R9, RZ, RZ, UR7 ;  /* 0x00000007ff097e24 */ /* 0x000fe2000f8e00ff */
[----:B------:R-:W-:-:S04]  /*a2a0*/  ULDC UR7, c[0x0][0xa88] ;  /* 0x0002a20000077ab9 */ /* 0x000fc80000000800 */
[----:B------:R-:W-:Y:S01]  /*a2b0*/  IADD3.X R5, R6, UR11, R9, P0, !PT ;  /* 0x0000000b06057c10 */ /* 0x000fe200087fe409 */
[----:B------:R-:W-:Y:S01]  /*a2c0*/  @UP0 UIADD3.X UR11, UR18, UR13, URZ, UP1, !UPT ;  /* 0x0000000d120b0290 */ /* 0x000fe20008ffe43f */
[C---:B------:R-:W-:Y:S01]  /*a2d0*/  IMAD R9, R7.reuse, UR15, R8 ;  /* 0x0000000f07097c24 */ /* 0x040fe2000f8e0208 */
[----:B------:R-:W-:Y:S01]  /*a2e0*/  MOV R8, UR10 ;  /* 0x0000000a00087c02 */ /* 0x000fe20008000f00 */
[----:B------:R-:W-:Y:S01]  /*a2f0*/  IMAD.U32 R6, RZ, RZ, UR7 ;  /* 0x00000007ff067e24 */ /* 0x000fe2000f8e00ff */
[----:B------:R-:W-:Y:S01]  /*a300*/  ULDC.64 UR12, c[0x0][0xb50] ;  /* 0x0002d400000c7ab9 */ /* 0x000fe20000000a00 */
[----:B------:R-:W-:-:S04]  /*a310*/  IMAD.WIDE.U32 R4, R7, UR14, R4 ;  /* 0x0000000e07047c25 */ /* 0x000fc8000f8e0004 */
[----:B------:R-:W-:Y:S01]  /*a320*/  IMAD.IADD R5, R5, 0x1, R9 ;  /* 0x0000000105057824 */ /* 0x000fe200078e0209 */
[----:B------:R-:W-:Y:S01]  /*a330*/  LEA R7, P0, R4, UR12, 0x2 ;  /* 0x0000000c04077c11 */ /* 0x000fe2000f8010ff */
[----:B------:R-:W-:-:S03]  /*a340*/  IMAD.U32 R9, RZ, RZ, UR11 ;  /* 0x0000000bff097e24 */ /* 0x000fc6000f8e00ff */
[----:B------:R-:W-:Y:S01]  /*a350*/  LEA.HI.X R10, R4, UR13, R5, 0x2, P0 ;  /* 0x0000000d040a7c11 */ /* 0x000fe200080f1405 */
[----:B------:R-:W-:Y:S01]  /*a360*/  IMAD R5, R22, 0x40, R19 ;  /* 0x0000004016057824 */ /* 0x000fe200078e0213 */
[----:B------:R2:W5:Y:S01]  /*a370*/  @P3 LDG.E R6, desc[UR52][R8.64] ;  /* 0x0000003408063981 */ /* 0x000562000c1e1900 */
[----:B------:R-:W-:Y:S06]  /*a380*/  @P3 BRA `(.L_x_2390) ;  /* 0x0000000000103947 */ /* 0x000fec0003800000 */
[----:B------:R-:W-:Y:S05]  /*a390*/  @!P2 BRA `(.L_x_2390) ;  /* 0x00000000000ca947 */ /* 0x000fea0003800000 */
[----:B--2---:R-:W2:Y:S04]  /*a3a0*/  LDG.E R9, desc[UR52][R24.64] ;  /* 0x0000003418097981 */ /* 0x004ea8000c1e1900 */
[----:B-----5:R-:W2:Y:S02]  /*a3b0*/  LDG.E R6, desc[UR52][R24.64+0x4] ;  /* 0x0000043418067981 */ /* 0x020ea4000c1e1900 */
[----:B--2---:R-:W-:-:S07]  /*a3c0*/  IMAD.IADD R6, R6, 0x1, -R9 ;  /* 0x0000000106067824 */ /* 0x004fce00078e0a09 */
.L_x_2390:
[----:B--2---:R-:W-:Y:S01]  /*a3d0*/  SHFL.IDX PT, R12, R7, RZ, 0x1c1f ;  /* 0x001c1fff070c7589 */ /* 0x004fe200000e0000 */
[----:B------:R-:W-:Y:S01]  /*a3e0*/  IMAD.WIDE R2, R5, 0x2, R2 ;  /* 0x0000000205027825 */ /* 0x000fe200078e0202 */
[----:B------:R-:W-:Y:S01]  /*a3f0*/  LOP3.LUT P0, RZ, R152, 0x3, RZ, 0xc0, !PT ;  /* 0x0000000398ff7812 */ /* 0x000fe2000780c0ff */
[----:B------:R-:W-:Y:S01]  /*a400*/  ULDC.64 UR10, c[0x0][0xaa0] ;  /* 0x0002a800000a7ab9 */ /* 0x000fe20000000a00 */
[----:B------:R-:W0:Y:S01]  /*a410*/  SHFL.IDX PT, R13, R10, RZ, 0x1c1f ;  /* 0x001c1fff0a0d7589 */ /* 0x000e2200000e0000 */
[----:B------:R-:W-:Y:S01]  /*a420*/  VIADD R8, R154, UR42 ;  /* 0x0000002a9a087c36 */ /* 0x000fe20008000000 */
[----:B------:R-:W-:Y:S01]  /*a430*/  IADD3 R9, P3, R2, 0x1800, RZ ;  /* 0x0000180002097810 */ /* 0x000fe20007f7e0ff */
[----:B-----5:R-:W-:Y:S01]  /*a440*/  IMAD R35, R6, R33, RZ ;  /* 0x0000002106237224 */ /* 0x020fe200078e02ff */
[----:B------:R-:W-:Y:S01]  /*a450*/  SHFL.IDX PT, R14, R7, 0x1, 0x1c1f ;  /* 0x003c1f00070e7f89 */ /* 0x000fe200000e0000 */
[----:B------:R-:W-:Y:S01]  /*a460*/  VIADD R4, R8, 0x8 ;  /* 0x0000000808047836 */ /* 0x000fe20000000000 */
[----:B------:R-:W-:-:S02]  /*a470*/  IADD3 R25, P4, R2, 0x3000, RZ ;  /* 0x0000300002197810 */ /* 0x000fc40007f9e0ff */
[----:B------:R-:W1:Y:S01]  /*a480*/  SHFL.IDX PT, R15, R10, 0x1, 0x1c1f ;  /* 0x003c1f000a0f7f89 */ /* 0x000e6200000e0000 */
[-C--:B------:R-:W-:Y:S02]  /*a490*/  ISETP.GE.OR P2, PT, R8, R35.reuse, P0 ;  /* 0x000000230800720c */ /* 0x080fe40000746670 */
[----:B------:R-:W-:Y:S02]  /*a4a0*/  LOP3.LUT R5, R2, 0x380, RZ, 0xc0, !PT ;  /* 0x0000038002057812 */ /* 0x000fe400078ec0ff */
[----:B------:R-:W-:Y:S02]  /*a4b0*/  LOP3.LUT R8, R9, 0x380, RZ, 0xc0, !PT ;  /* 0x0000038009087812 */ /* 0x000fe400078ec0ff */
[----:B------:R-:W-:Y:S02]  /*a4c0*/  ISETP.GE.OR P0, PT, R4, R35, P0 ;  /* 0x000000230400720c */ /* 0x000fe40000706670 */
[----:B------:R-:W-:Y:S02]  /*a4d0*/  LOP3.LUT R24, R25, 0x380, RZ, 0xc0, !PT ;  /* 0x0000038019187812 */ /* 0x000fe400078ec0ff */
[----:B------:R-:W-:-:S02]  /*a4e0*/  SHF.R.U64 R5, R5, 0x3, RZ ;  /* 0x0000000305057819 */ /* 0x000fc400000012ff */
[----:B------:R-:W-:Y:S02]  /*a4f0*/  SHF.R.U64 R8, R8, 0x3, RZ ;  /* 0x0000000308087819 */ /* 0x000fe400000012ff */
[----:B------:R-:W-:Y:S01]  /*a500*/  SHF.R.U64 R24, R24, 0x3, RZ ;  /* 0x0000000318187819 */ /* 0x000fe200000012ff */
[----:B0-----:R0:W-:Y:S01]  /*a510*/  @!P2 ST.E desc[UR52][R12.64], R21 ;  /* 0x000000150c00a985 */ /* 0x0011e2000c101934 */
[----:B------:R-:W-:Y:S01]  /*a520*/  LOP3.LUT R4, R5, R2, RZ, 0x3c, !PT ;  /* 0x0000000205047212 */ /* 0x000fe200078e3cff */
[--C-:B------:R-:W-:Y:S01]  /*a530*/  IMAD.MOV.U32 R5, RZ, RZ, R3.reuse ;  /* 0x000000ffff057224 */ /* 0x100fe200078e0003 */
[----:B------:R-:W-:Y:S02]  /*a540*/  LOP3.LUT R8, R8, R9, RZ, 0x3c, !PT ;  /* 0x0000000908087212 */ /* 0x000fe400078e3cff */
[----:B------:R-:W-:Y:S01]  /*a550*/  LOP3.LUT R24, R24, R25, RZ, 0x3c, !PT ;  /* 0x0000001918187212 */ /* 0x000fe200078e3cff */
[----:B------:R-:W-:Y:S01]  /*a560*/  IMAD.X R25, RZ, RZ, R3, P4 ;  /* 0x000000ffff197224 */ /* 0x000fe200020e0603 */
[----:B------:R-:W-:Y:S01]  /*a570*/  IADD3.X R9, RZ, R3, RZ, P3, !PT ;  /* 0x00000003ff097210 */ /* 0x000fe20001ffe4ff */
        /* <DEDUP_REMOVED lines=8> */
[----:B------:R-:W-:-:S04]  /*a600*/  SHF.R.U64 R2, R2, 0x3, RZ ;  /* 0x0000000302027819 */ /* 0x000fc800000012ff */
[----:B------:R-:W-:-:S03]  /*a610*/  LOP3.LUT R12, R2, R29, RZ, 0x3c, !PT ;  /* 0x0000001d020c7212 */ /* 0x000fc600078e3cff */
[----:B------:R-:W0:Y:S01]  /*a620*/  @P1 LDC R2, c[0x0][0xbec] ;  /* 0x0002fb00ff021b82 */ /* 0x000e220000000800 */
[----:B------:R-:W-:Y:S02]  /*a630*/  UIMAD UR7, UR9, UR10, URZ ;  /* 0x0000000a090772a4 */ /* 0x000fe4000f8e023f */
[----:B------:R-:W-:Y:S01]  /*a640*/  UIMAD.WIDE.U32 UR8, UR4, UR10, URZ ;  /* 0x0000000a040872a5 */ /* 0x000fe2000f8e003f */
[----:B-1----:R-:W-:Y:S01]  /*a650*/  IMAD R0, R18, 0x30, R22 ;  /* 0x0000003012007824 */ /* 0x002fe200078e0216 */
[----:B------:R-:W-:Y:S01]  /*a660*/  UIMAD UR7, UR4, UR11, UR7 ;  /* 0x0000000b040772a4 */ /* 0x000fe2000f8e0207 */
[----:B------:R-:W-:Y:S01]  /*a670*/  IADD3 R34, R22, UR42, RZ ;  /* 0x0000002a16227c10 */ /* 0x000fe2000fffe0ff */
[----:B------:R-:W5:Y:S01]  /*a680*/  LD.E.128 R12, desc[UR52][R12.64] ;  /* 0x000000340c0c7980 */ /* 0x000f62000c101d00 */
[----:B------:R-:W-:Y:S01]  /*a690*/  ULDC.64 UR10, c[0x0][0xae8] ;  /* 0x0002ba00000a7ab9 */ /* 0x000fe20000000a00 */
[----:B------:R-:W-:Y:S01]  /*a6a0*/  UIADD3 UR9, UR9, UR7, URZ ;  /* 0x0000000709097290 */ /* 0x000fe2000fffe03f */
[----:B------:R-:W-:Y:S01]  /*a6b0*/  VIADD R29, R0, UR42 ;  /* 0x0000002a001d7c36 */ /* 0x000fe20008000000 */
[----:B------:R-:W-:Y:S01]  /*a6c0*/  UIMAD UR4, UR17, UR10, URZ ;  /* 0x0000000a110472a4 */ /* 0x000fe2000f8e023f */
[----:B------:R-:W-:Y:S01]  /*a6d0*/  @!PT LDS RZ, [RZ] ;  /* 0x00000000fffff984 */ /* 0x000fe20000000800 */
[----:B------:R-:W-:Y:S01]  /*a6e0*/  @!PT LDS RZ, [RZ] ;  /* 0x00000000fffff984 */ /* 0x000fe20000000800 */
[----:B------:R-:W-:Y:S01]  /*a6f0*/  @!PT LDS RZ, [RZ] ;  /* 0x00000000fffff984 */ /* 0x000fe20000000800 */
[----:B------:R-:W-:Y:S01]  /*a700*/  @!PT LDS RZ, [RZ] ;  /* 0x00000000fffff984 */ /* 0x000fe20000000800 */
[----:B------:R1:W-:Y:S06]  /*a710*/  MEMBAR.ALL.CTA ;  /* 0x0000000000007992 */ /* 0x0003ec0000008000 */
[----:B-1----:R-:W1:Y:S01]  /*a720*/  FENCE.VIEW.ASYNC.S ;  /* 0x00000000000073c6 */ /* 0x002e620000000000 */
[----:B------:R-:W-:Y:S01]  /*a730*/  UIMAD.WIDE.U32 UR8, UR41, UR10, UR8 ;  /* 0x0000000a290872a5 */ /* 0x000fe2000f8e0008 */
[----:B------:R-:W-:Y:S01]  /*a740*/  IMAD.MOV.U32 R21, RZ, RZ, R29 ;  /* 0x000000ffff157224 */ /* 0x000fe200078e001d */
[----:B------:R-:W-:Y:S01]  /*a750*/  UIMAD UR4, UR41, UR11, UR4 ;  /* 0x0000000b290472a4 */ /* 0x000fe2000f8e0204 */
[----:B------:R-:W-:-:S02]  /*a760*/  VIADD R20, R20, 0x16820 ;  /* 0x0001682014147836 */ /* 0x000fc40000000000 */
[----:B------:R-:W-:Y:S01]  /*a770*/  ULDC.64 UR10, c[0x0][0xaf0] ;  /* 0x0002bc00000a7ab9 */ /* 0x000fe20000000a00 */
[----:B------:R-:W-:Y:S02]  /*a780*/  UIADD3 UR9, UR9, UR4, URZ ;  /* 0x0000000409097290 */ /* 0x000fe4000fffe03f */
[----:B------:R-:W-:Y:S02]  /*a790*/  UIMAD UR4, UR40, UR10, URZ ;  /* 0x0000000a280472a4 */ /* 0x000fe4000f8e023f */
[----:B------:R-:W-:Y:S01]  /*a7a0*/  UIMAD.WIDE.U32 UR8, UR39, UR10, UR8 ;  /* 0x0000000a270872a5 */ /* 0x000fe2000f8e0008 */
[----:B0-----:R-:W-:Y:S01]  /*a7b0*/  @P1 IMAD.HI.U32 R0, R29, R2, RZ ;  /* 0x000000021d001227 */ /* 0x001fe200078e00ff */
[----:B------:R-:W-:-:S03]  /*a7c0*/  UIMAD UR4, UR39, UR11, UR4 ;  /* 0x0000000b270472a4 */ /* 0x000fc6000f8e0204 */
[----:B------:R-:W-:Y:S01]  /*a7d0*/  ULDC.64 UR10, c[0x0][0xae0] ;  /* 0x0002b800000a7ab9 */ /* 0x000fe20000000a00 */
[----:B------:R-:W-:Y:S01]  /*a7e0*/  @P1 SHF.R.U32.HI R21, RZ, R3, R0 ;  /* 0x00000003ff151219 */ /* 0x000fe20000011600 */
[----:B------:R-:W-:Y:S02]  /*a7f0*/  UIADD3 UR4, UR9, UR4, URZ ;  /* 0x0000000409047290 */ /* 0x000fe4000fffe03f */
[----:B------:R-:W-:Y:S01]  /*a800*/  IMAD.U32 R3, RZ, RZ, UR9 ;  /* 0x00000009ff037e24 */ /* 0x000fe2000f8e00ff */
[----:B------:R-:W-:Y:S01]  /*a810*/  SHF.R.S32.HI R0, RZ, 0x1f, R21 ;  /* 0x0000001fff007819 */ /* 0x000fe20000011415 */
[----:B------:R-:W-:Y:S01]  /*a820*/  IMAD.U32 R2, RZ, RZ, UR8 ;  /* 0x00000008ff027e24 */ /* 0x000fe2000f8e00ff */
[----:B------:R-:W-:Y:S01]  /*a830*/  IADD3 R28, -R21, RZ, RZ ;  /* 0x000000ff151c7210 */ /* 0x000fe20007ffe1ff */
[----:B------:R-:W-:Y:S01]  /*a840*/  IMAD.U32 R3, RZ, RZ, UR4 ;  /* 0x00000004ff037e24 */ /* 0x000fe2000f8e00ff */
[----:B------:R-:W-:Y:S01]  /*a850*/  ULDC.64 UR8, c[0x0][0xad8] ;  /* 0x0002b60000087ab9 */ /* 0x000fe20000000a00 */
[----:B------:R-:W-:Y:S01]  /*a860*/  IMAD R0, R0, UR10, RZ ;  /* 0x0000000a00007c24 */ /* 0x000fe2000f8e02ff */
[----:B------:R-:W-:Y:S01]  /*a870*/  ULDC UR4, c[0x0][0xac8] ;  /* 0x0002b20000047ab9 */ /* 0x000fe20000000800 */
[----:B------:R-:W-:-:S02]  /*a880*/  IMAD R29, R33, R28, R29 ;  /* 0x0000001c211d7224 */ /* 0x000fc400078e021d */
[C---:B------:R-:W-:Y:S02]  /*a890*/  IMAD R33, R21.reuse, UR11, R0 ;  /* 0x0000000b15217c24 */ /* 0x040fe4000f8e0200 */
[----:B------:R-:W-:Y:S01]  /*a8a0*/  IMAD.WIDE.U32 R2, R21, UR10, R2 ;  /* 0x0000000a15027c25 */ /* 0x000fe2000f8e0002 */
[----:B------:R-:W-:-:S03]  /*a8b0*/  SHF.R.S32.HI R0, RZ, 0x1f, R29 ;  /* 0x0000001fff007819 */ /* 0x000fc6000001141d */
[----:B------:R-:W-:Y:S02]  /*a8c0*/  IMAD.IADD R3, R3, 0x1, R33 ;  /* 0x0000000103037824 */ /* 0x000fe400078e0221 */
[----:B------:R-:W-:Y:S02]  /*a8d0*/  IMAD R0, R0, UR8, RZ ;  /* 0x0000000800007c24 */ /* 0x000fe4000f8e02ff */
[----:B------:R-:W-:-:S04]  /*a8e0*/  IMAD.WIDE.U32 R2, R29, UR8, R2 ;  /* 0x000000081d027c25 */ /* 0x000fc8000f8e0002 */
[----:B------:R-:W-:Y:S01]  /*a8f0*/  IMAD R21, R29, UR9, R0 ;  /* 0x000000091d157c24 */ /* 0x000fe2000f8e0200 */
[----:B------:R-:W-:Y:S01]  /*a900*/  ULDC.64 UR8, c[0x0][0xa80] ;  /* 0x0002a00000087ab9 */ /* 0x000fe20000000a00 */
[----:B------:R-:W-:Y:S01]  /*a910*/  VIADD R0, R34, 0x30 ;  /* 0x0000003022007836 */ /* 0x000fe20000000000 */
[----:B------:R-:W-:Y:S01]  /*a920*/  LEA R30, P0, R2, UR8, 0x1 ;  /* 0x00000008021e7c11 */ /* 0x000fe2000f8008ff */
[----:B------:R-:W-:-:S04]  /*a930*/  IMAD.IADD R3, R3, 0x1, R21 ;  /* 0x0000000103037824 */ /* 0x000fc800078e0215 */
[----:B-1----:R-:W0:Y:S01]  /*a940*/  SHFL.IDX PT, R28, R30, RZ, 0x181f ;  /* 0x00181fff1e1c7589 */ /* 0x002e2200000e0000 */
[----:B------:R-:W-:Y:S01]  /*a950*/  LEA.HI.X R32, R2, UR9, R3, 0x1, P0 ;  /* 0x0000000902207c11 */ /* 0x000fe200080f0c03 */
[C---:B------:R-:W-:Y:S01]  /*a960*/  VIADD R2, R34.reuse, 0x60 ;  /* 0x0000006022027836 */ /* 0x040fe20000000000 */
[----:B------:R-:W-:Y:S01]  /*a970*/  ISETP.GE.AND P0, PT, R19, UR4, PT ;  /* 0x0000000413007c0c */ /* 0x000fe2000bf06270 */
[----:B------:R-:W1:Y:S03]  /*a980*/  SHFL.IDX PT, R36, R30, 0x1, 0x181f ;  /* 0x00381f001e247f89 */ /* 0x000e6600000e0000 */
        /* <DEDUP_REMOVED lines=9> */
[C---:B0-----:R-:W-:Y:S01]  /*aa20*/  @!P1 LEA R2, P4, R19.reuse, R28, 0x1 ;  /* 0x0000001c13029211 */ /* 0x041fe200078808ff */
[----:B------:R-:W-:Y:S02]  /*aa30*/  VIADD R0, R34, 0x90 ;  /* 0x0000009022007836 */ /* 0x000fe40000000000 */
[----:B------:R-:W0:Y:S01]  /*aa40*/  SHFL.IDX PT, R30, R30, 0x3, 0x181f ;  /* 0x00781f001e1e7f89 */ /* 0x000e2200000e0000 */
[C---:B-1----:R-:W-:Y:S02]  /*aa50*/  @!P2 LEA R20, P5, R19.reuse, R36, 0x1 ;  /* 0x000000241314a211 */ /* 0x042fe400078a08ff */
        /* <DEDUP_REMOVED lines=14> */
.L_x_2389:
        /* <DEDUP_REMOVED lines=8> */
[----:B------:R-:W-:Y:S01]  /*abc0*/  IMAD.U32 R2, RZ, RZ, UR8 ;  /* 0x00000008ff027e24 */ /* 0x000fe2000f8e00ff */
[----:B------:R-:W-:Y:S01]  /*abd0*/  MOV R3, UR9 ;  /* 0x0000000900037c02 */ /* 0x000fe20008000f00 */
[----:B------:R-:W-:Y:S02]  /*abe0*/  ULDC.64 UR8, c[0x0][0xc08] ;  /* 0x0003020000087ab9 */ /* 0x000fe40000000a00 */
[----:B------:R-:W-:-:S04]  /*abf0*/  UISETP.NE.U32.AND UP1, UPT, UR8, URZ, UPT ;  /* 0x0000003f0800728c */ /* 0x000fc8000bf25070 */
[----:B------:R-:W-:Y:S01]  /*ac00*/  UISETP.NE.AND.EX UP1, UPT, UR9, URZ, UPT, UP1 ;  /* 0x0000003f0900728c */ /* 0x000fe2000bf25310 */
[----:B------:R-:W2:Y:S01]  /*ac10*/  @P2 LDG.E R6, desc[UR52][R2.64] ;  /* 0x0000003402062981 */ /* 0x000ea2000c1e1900 */
[----:B------:R-:W-:-:S04]  /*ac20*/  IMAD.U32 R0, RZ, RZ, UR4 ;  /* 0x00000004ff007e24 */ /* 0x000fc8000f8e00ff */
        /* <DEDUP_REMOVED lines=18> */
.L_x_2392:
[----:B------:R-:W-:Y:S01]  /*ad50*/  USEL UR39, UR39, URZ, !UP0 ;  /* 0x0000003f27277287 */ /* 0x000fe2000c000000 */
[----:B------:R-:W-:Y:S01]  /*ad60*/  BSSY B1, `(.L_x_2393) ;  /* 0x000002c000017945 */ /* 0x000fe20003800000 */
[----:B------:R-:W-:-:S03]  /*ad70*/  USEL UR40, UR40, URZ, !UP0 ;  /* 0x0000003f28287287 */ /* 0x000fc6000c000000 */
[----:B------:R-:W-:Y:S09]  /*ad80*/  @P1 BRA `(.L_x_2394) ;  /* 0x0000000000a41947 */ /* 0x000ff20003800000 */
        /* <DEDUP_REMOVED lines=11> */
[----:B------:R-:W-:Y:S01]  /*ae40*/  MOV R2, R4 ;  /* 0x0000000400027202 */ /* 0x000fe20000000f00 */
        /* <DEDUP_REMOVED lines=29> */
.L_x_2394:
[----:B------:R-:W-:Y:S05]  /*b020*/  BSYNC B1 ;  /* 0x0000000000017941 */ /* 0x000fea0003800000 */
.L_x_2393:
[----:B0-----:R-:W0:Y:S01]  /*b030*/  @P0 LDC R3, c[0x0][0xbf0] ;  /* 0x0002fc00ff030b82 */ /* 0x001e220000000800 */
[----:B------:R-:W-:Y:S01]  /*b040*/  ULDC.64 UR12, c[0x0][0xaa0] ;  /* 0x0002a800000c7ab9 */ /* 0x000fe20000000a00 */
[----:B------:R-:W-:Y:S01]  /*b050*/  IMAD R2, R18, 0x30, R22 ;  /* 0x0000003012027824 */ /* 0x000fe200078e0216 */
[----:B------:R-:W-:Y:S01]  /*b060*/  UIMAD UR7, UR10, UR12, URZ ;  /* 0x0000000c0a0772a4 */ /* 0x000fe2000f8e023f */
[----:B------:R-:W-:Y:S01]  /*b070*/  IADD3 R20, R22, UR42, RZ ;  /* 0x0000002a16147c10 */ /* 0x000fe2000fffe0ff */
[----:B------:R-:W-:Y:S01]  /*b080*/  UIMAD.WIDE.U32 UR8, UR4, UR12, URZ ;  /* 0x0000000c040872a5 */ /* 0x000fe2000f8e003f */
[----:B------:R-:W-:Y:S01]  /*b090*/  VIADD R4, R2, UR42 ;  /* 0x0000002a02047c36 */ /* 0x000fe20008000000 */
[----:B------:R-:W-:Y:S01]  /*b0a0*/  UIMAD UR7, UR4, UR13, UR7 ;  /* 0x0000000d040772a4 */ /* 0x000fe2000f8e0207 */
[----:B-----5:R-:W-:Y:S02]  /*b0b0*/  IMAD R13, R0, R11, RZ ;  /* 0x0000000b000d7224 */ /* 0x020fe400078e02ff */
[----:B------:R-:W-:Y:S01]  /*b0c0*/  ULDC.64 UR12, c[0x0][0xae8] ;  /* 0x0002ba00000c7ab9 */ /* 0x000fe20000000a00 */
[----:B------:R-:W-:Y:S01]  /*b0d0*/  UIADD3 UR9, UR9, UR7, URZ ;  /* 0x0000000709097290 */ /* 0x000fe2000fffe03f */
[----:B------:R-:W-:Y:S01]  /*b0e0*/  @P0 IMAD.HI.U32 R2, R4, R9, RZ ;  /* 0x0000000904020227 */ /* 0x000fe200078e00ff */
[----:B------:R-:W-:Y:S01]  /*b0f0*/  UIMAD UR4, UR11, UR12, URZ ;  /* 0x0000000c0b0472a4 */ /* 0x000fe2000f8e023f */
[----:B------:R-:W-:Y:S01]  /*b100*/  MOV R5, R4 ;  /* 0x0000000400057202 */ /* 0x000fe20000000f00 */
[----:B------:R-:W-:Y:S01]  /*b110*/  UIMAD.WIDE.U32 UR8, UR41, UR12, UR8 ;  /* 0x0000000c290872a5 */ /* 0x000fe2000f8e0008 */
[----:B------:R-:W-:Y:S01]  /*b120*/  VIADD R0, R20, 0x30 ;  /* 0x0000003014007836 */ /* 0x000fe20000000000 */
[----:B------:R-:W-:Y:S01]  /*b130*/  UIMAD UR4, UR41, UR13, UR4 ;  /* 0x0000000d290472a4 */ /* 0x000fe2000f8e0204 */
[----:B------:R-:W-:-:S03]  /*b140*/  ULDC.64 UR10, c[0x0][0xaf0] ;  /* 0x0002bc00000a7ab9 */ /* 0x000fc60000000a00 */
[----:B------:R-:W-:Y:S02]  /*b150*/  UIADD3 UR9, UR9, UR4, URZ ;  /* 0x0000000409097290 */ /* 0x000fe4000fffe03f */
[----:B------:R-:W-:Y:S01]  /*b160*/  UIMAD UR4, UR40, UR10, URZ ;  /* 0x0000000a280472a4 */ /* 0x000fe2000f8e023f */
[----:B0-----:R-:W-:Y:S01]  /*b170*/  @P0 SHF.R.U32.HI R5, RZ, R3, R2 ;  /* 0x00000003ff050219 */ /* 0x001fe20000011602 */
        /* <DEDUP_REMOVED lines=51> */
.L_x_2391:
[----:B------:R-:W-:Y:S05]  /*b4b0*/  BSYNC B0 ;  /* 0x0000000000007941 */ /* 0x000fea0003800000 */
.L_x_2388:
[----:B------:R-:W-:Y:S02]  /*b4c0*/  ULDC UR4, c[0x0][0xc3c] ;  /* 0x00030f0000047ab9 */ /* 0x000fe40000000800 */
[----:B------:R-:W-:-:S13]  /*b4d0*/  ISETP.GE.AND P0, PT, R31, UR4, PT ;  /* 0x000000041f007c0c */ /* 0x000fda000bf06270 */
[----:B------:R-:W-:Y:S05]  /*b4e0*/  @!P0 BRA `(.L_x_2395) ;  /* 0xffffff5800088947 */ /* 0x000fea000383ffff */
[----:B------:R-:W-:Y:S05]  /*b4f0*/  EXIT ;  /* 0x000000000000794d */ /* 0x000fea0003800000 */
.L_x_2346:
        /* <DEDUP_REMOVED lines=18> */
.L_x_2396:
        /* <DEDUP_REMOVED lines=40> */
.L_x_2402:
        /* <DEDUP_REMOVED lines=12> */
.L_x_2401:
[----:B------:R-:W-:Y:S05]  /*b960*/  BSYNC B0 ;  /* 0x0000000000007941 */ /* 0x000fea0003800000 */
.L_x_2400:
[----:B0----5:R-:W0:Y:S02]  /*b970*/  SHFL.UP PT, R2, R0, 0x1, RZ ;  /* 0x0420000000027989 */ /* 0x021e2400000e00ff */
        /* <DEDUP_REMOVED lines=19> */
.L_x_2398:
        /* <DEDUP_REMOVED lines=15> */
[----:B0-----:R-:W-:-:S06]  /*bba0*/  IADD3 R11, R10, 0xffffffe, RZ ;  /* 0x0ffffffe0a0b7810 */ /* 0x001fcc0007ffe0ff */
[----:B------:R0:W1:Y:S01]  /*bbb0*/  F2I.FTZ.U32.TRUNC.NTZ R3, R11 ;  /* 0x0000000b00037305 */ /* 0x000062000021f000 */
[----:B------:R-:W-:Y:S05]  /*bbc0*/  @!P0 BRA `(.L_x_2403) ;  /* 0x0000000000088947 */ /* 0x000fea0003800000 */
[----:B------:R-:W-:-:S05]  /*bbd0*/  VIADD R7, R15, 0xffffffff ;  /* 0xffffffff0f077836 */ /* 0x000fca0000000000 */
[----:B------:R2:W3:Y:S02]  /*bbe0*/  SHFL.IDX PT, R16, R6, R7, 0x1f ;  /* 0x00001f0706107589 */ /* 0x0004e400000e0000 */
.L_x_2403:
        /* <DEDUP_REMOVED lines=9> */
[----:B------:R-:W-:Y:S01]  /*bc80*/  IMAD.MOV.U32 R3, RZ, RZ, R6 ;  /* 0x000000ffff037224 */ /* 0x000fe200078e0006 */
[----:B------:R-:W-:-:S03]  /*bc90*/  MOV R6, R10 ;  /* 0x0000000a00067202 */ /* 0x000fc60000000f00 */
        /* <DEDUP_REMOVED lines=22> */
[----:B0-----:R-:W-:-:S06]  /*be00*/  IADD3 R3, R10, 0xffffffe, RZ ;  /* 0x0ffffffe0a037810 */ /* 0x001fcc0007ffe0ff */
        /* <DEDUP_REMOVED lines=10> */
[-C--:B------:R-:W-:Y:S01]  /*beb0*/  @!P1 IADD3 R3, R3, -R8.reuse, RZ ;  /* 0x8000000803039210 */ /* 0x080fe20007ffe0ff */
        /* <DEDUP_REMOVED lines=11> */
[----:B------:R-:W-:-:S03]  /*bf70*/  IMAD R18, R2, R9, R3 ;  /* 0x0000000902127224 */ /* 0x000fc600078e0203 */
[----:B------:R-:W-:Y:S01]  /*bf80*/  IADD3 R17, R0, R17, RZ ;  /* 0x0000001100117210 */ /* 0x000fe20007ffe0ff */
[----:B------:R-:W-:Y:S06]  /*bf90*/  BRA `(.L_x_2404) ;  /* 0x0000000000147947 */ /* 0x000fec0003800000 */
.L_x_2399:
[----:B------:R-:W-:Y:S01]  /*bfa0*/  ULDC UR4, c[0x0][0xc3c] ;  /* 0x00030f0000047ab9 */ /* 0x000fe20000000800 */
[----:B------:R-:W-:Y:S02]  /*bfb0*/  IMAD.MOV.U32 R17, RZ, RZ, RZ ;  /* 0x000000ffff117224 */ /* 0x000fe400078e00ff */
[----:B------:R-:W-:Y:S02]  /*bfc0*/  IMAD.U32 R16, RZ, RZ, UR6 ;  /* 0x00000006ff107e24 */ /* 0x000fe4000f8e00ff */
[----:B------:R-:W-:Y:S02]  /*bfd0*/  IMAD.MOV.U32 R18, RZ, RZ, RZ ;  /* 0x000000ffff127224 */ /* 0x000fe400078e00ff */
[----:B------:R-:W-:-:S07]  /*bfe0*/  IMAD.U32 R19, RZ, RZ, UR4 ;  /* 0x00000004ff137e24 */ /* 0x000fce000f8e00ff */
.L_x_2404:
[----:B------:R-:W-:-:S13]  /*bff0*/  ISETP.NE.AND P0, PT, R5, RZ, PT ;  /* 0x000000ff0500720c */ /* 0x000fda0003f05270 */
[----:B------:R-:W0:Y:S01]  /*c000*/  @!P0 S2R R3, SR_CgaCtaId ;  /* 0x0000000000038919 */ /* 0x000e220000008800 */
[----:B------:R-:W-:-:S04]  /*c010*/  @!P0 MOV R0, 0x400 ;  /* 0x0000040000008802 */ /* 0x000fc80000000f00 */
[----:B0-----:R-:W-:-:S05]  /*c020*/  @!P0 LEA R0, R3, R0, 0x18 ;  /* 0x0000000003008211 */ /* 0x001fca00078ec0ff */
[----:B------:R0:W-:Y:S01]  /*c030*/  @!P0 STS.128 [R0+0x168d0], R16 ;  /* 0x0168d01000008388 */ /* 0x0001e20000000c00 */
[----:B------:R-:W-:Y:S06]  /*c040*/  BAR.ARV 0x5, 0x200 ;  /* 0x0148000000007b1d */ /* 0x000fec0000002000 */
.L_x_2397:
[----:B------:R2:W-:Y:S01]  /*c050*/  STL [R1+0x38], RZ ;  /* 0x000038ff01007387 */ /* 0x0005e20000100800 */
[----:B------:R-:W-:Y:S01]  /*c060*/  ULDC UR4, c[0x0][0xc3c] ;  /* 0x00030f0000047ab9 */ /* 0x000fe20000000800 */
[----:B------:R-:W-:Y:S01]  /*c070*/  IMAD.MOV.U32 R27, RZ, RZ, 0x1 ;  /* 0x00000001ff1b7424 */ /* 0x000fe200078e00ff */
[----:B-1----:R-:W-:Y:S02]  /*c080*/  ISETP.GE.AND P0, PT, R19, UR4, PT ;  /* 0x0000000413007c0c */ /* 0x002fe4000bf06270 */
[----:B------:R-:W-:-:S11]  /*c090*/  MOV R25, RZ ;  /* 0x000000ff00197202 */ /* 0x000fd60000000f00 */
        /* <DEDUP_REMOVED lines=21> */
[----:B------:R-:W-:Y:S02]  /*c1f0*/  LOP3.LUT R28, R28, 0x38, RZ, 0xc0, !PT ;  /* 0x000000381c1c7812 */ /* 0x000fe400078ec0ff */
[----:B------:R-:W-:-:S05]  /*c200*/  LEA R0, R0, R22, 0x1 ;  /* 0x0000001600007211 */ /* 0x000fca00078e08ff */
[----:B------:R3:W-:Y:S02]  /*c210*/  STL [R1+0x1c], R0 ;  /* 0x00001c0001007387 */ /* 0x0007e40000100800 */
.L_x_2466:
[----:B0-----:R-:W0:Y:S01]  /*c220*/  LDC.64 R2, c[0x0][0xc88] ;  /* 0x00032200ff027b82 */ /* 0x001e220000000a00 */
[----:B--2---:R-:W2:Y:S01]  /*c230*/  LDL.LU R6, [R1] ;  /* 0x0000000001067983 */ /* 0x004ea20000300800 */
        /* <DEDUP_REMOVED lines=8> */
[----:B---3--:R-:W-:-:S11]  /*c2c0*/  SHF.R.S32.HI R0, RZ, 0x1f, R29 ;  /* 0x0000001fff007819 */ /* 0x008fd6000001141d */
[C---:B------:R-:W-:Y:S01]  /*c2d0*/  @P0 LEA R2, P1, R29.reuse, UR4, 0x2 ;  /* 0x000000041d020c11 */ /* 0x040fe2000f8210ff */
[C---:B------:R-:W-:Y:S01]  /*c2e0*/  IMAD.SHL.U32 R23, R29.reuse, 0x4, RZ ;  /* 0x000000041d177824 */ /* 0x040fe200078e00ff */
[C-C-:B------:R-:W-:Y:S01]  /*c2f0*/  SHF.L.U64.HI R24, R29.reuse, 0x2, R0.reuse ;  /* 0x000000021d187819 */ /* 0x140fe20000010200 */
[----:B------:R0:W-:Y:S01]  /*c300*/  STL [R1+0x30], R0 ;  /* 0x0000300001007387 */ /* 0x0001e20000100800 */
[----:B------:R-:W-:Y:S01]  /*c310*/  @P0 LEA.HI.X R3, R29, UR5, R0, 0x2, P1 ;  /* 0x000000051d030c11 */ /* 0x000fe200088f1400 */
[----:B------:R-:W-:-:S04]  /*c320*/  ULDC.64 UR4, c[0x0][0xa00] ;  /* 0x0002800000047ab9 */ /* 0x000fc80000000a00 */
[----:B------:R1:W3:Y:S01]  /*c330*/  @P0 LDG.E R7, desc[UR52][R2.64] ;  /* 0x0000003402070981 */ /* 0x0002e2000c1e1900 */
[----:B------:R-:W-:Y:S02]  /*c340*/  ISETP.NE.U32.AND P0, PT, RZ, UR4, PT ;  /* 0x00000004ff007c0c */ /* 0x000fe4000bf05070 */
[----:B--2---:R-:W-:Y:S01]  /*c350*/  LOP3.LUT R6, R6, 0xffffffef, RZ, 0xc0, !PT ;  /* 0xffffffef06067812 */ /* 0x004fe200078ec0ff */
[----:B0-----:R-:W-:Y:S01]  /*c360*/  IMAD.MOV.U32 R0, RZ, RZ, RZ ;  /* 0x000000ffff007224 */ /* 0x001fe200078e00ff */
[----:B------:R-:W-:Y:S02]  /*c370*/  ISETP.NE.AND.EX P2, PT, RZ, UR5, PT, P0 ;  /* 0x00000005ff007c0c */ /* 0x000fe4000bf45300 */
[----:B------:R-:W-:Y:S02]  /*c380*/  ISETP.NE.U32.AND P0, PT, RZ, UR6, PT ;  /* 0x00000006ff007c0c */ /* 0x000fe4000bf05070 */
[----:B-1----:R-:W-:Y:S02]  /*c390*/  IADD3 R2, P1, R23, UR4, RZ ;  /* 0x0000000417027c10 */ /* 0x002fe4000ff3e0ff */
[----:B------:R-:W-:-:S02]  /*c3a0*/  ISETP.NE.AND.EX P0, PT, RZ, UR7, PT, P0 ;  /* 0x00000007ff007c0c */ /* 0x000fc4000bf05300 */
[----:B------:R-:W-:Y:S01]  /*c3b0*/  IADD3.X R3, R24, UR5, RZ, P1, !PT ;  /* 0x0000000518037c10 */ /* 0x000fe20008ffe4ff */
[----:B------:R-:W-:-:S04]  /*c3c0*/  ULDC.64 UR4, c[0x0][0x418] ;  /* 0x0001060000047ab9 */ /* 0x000fc80000000a00 */
[----:B------:R-:W-:Y:S01]  /*c3d0*/  @P2 LOP3.LUT R6, R6, 0x10, RZ, 0xfc, !PT ;  /* 0x0000001006062812 */ /* 0x000fe200078efcff */
[----:B------:R-:W2:Y:S05]  /*c3e0*/  @P2 LDG.E R0, desc[UR52][R2.64] ;  /* 0x0000003402002981 */ /* 0x000eaa000c1e1900 */
[----:B------:R-:W-:Y:S01]  /*c3f0*/  @P0 IADD3 R4, P1, R23, UR6, RZ ;  /* 0x0000000617040c10 */ /* 0x000fe2000ff3e0ff */
[----:B------:R-:W-:Y:S03]  /*c400*/  STL [R1], R6 ;  /* 0x0000000601007387 */ /* 0x000fe60000100800 */
[----:B------:R-:W-:-:S05]  /*c410*/  @P0 IADD3.X R5, R24, UR7, RZ, P1, !PT ;  /* 0x0000000718050c10 */ /* 0x000fca0008ffe4ff */
[----:B------:R-:W4:Y:S01]  /*c420*/  @P0 LDG.E R4, desc[UR52][R4.64] ;  /* 0x0000003404040981 */ /* 0x000f22000c1e1900 */
[----:B------:R-:W-:-:S03]  /*c430*/  UISETP.NE.U32.AND UP0, UPT, UR4, URZ, UPT ;  /* 0x0000003f0400728c */ /* 0x000fc6000bf05070 */
[----:B------:R-:W-:Y:S01]  /*c440*/  ULDC UR4, c[0x0][0x424] ;  /* 0x0001090000047ab9 */ /* 0x000fe20000000800 */
[----:B------:R-:W-:-:S03]  /*c450*/  UISETP.NE.AND.EX UP0, UPT, UR5, URZ, UPT, UP0 ;  /* 0x0000003f0500728c */ /* 0x000fc6000bf05300 */
[----:B------:R-:W-:Y:S01]  /*c460*/  ULDC UR5, c[0x0][0x2f0] ;  /* 0x0000bc0000057ab9 */ /* 0x000fe20000000800 */
[----:B------:R-:W-:-:S04]  /*c470*/  USEL UR4, UR4, 0x1, UP0 ;  /* 0x0000000104047887 */ /* 0x000fc80008000000 */
[----:B------:R-:W-:Y:S01]  /*c480*/  UIMAD UR4, UR4, UR5, URZ ;  /* 0x00000005040472a4 */ /* 0x000fe2000f8e023f */
[----:B--2---:R0:W-:Y:S04]  /*c490*/  STL [R1+0x20], R0 ;  /* 0x0000200001007387 */ /* 0x0041e80000100800 */
[----:B---3--:R1:W-:Y:S04]  /*c4a0*/  STL [R1+0x14], R7 ;  /* 0x0000140701007387 */ /* 0x0083e80000100800 */
[----:B----4-:R1:W-:Y:S01]  /*c4b0*/  @P0 STL [R1+0x2c], R4 ;  /* 0x00002c0401000387 */ /* 0x0103e20000100800 */
        /* <DEDUP_REMOVED lines=8> */
[----:B--2---:R-:W-:-:S05]  /*c540*/  IADD3 R2, -R5, R4, RZ ;  /* 0x0000000405027210 */ /* 0x004fca0007ffe1ff */
[----:B------:R2:W-:Y:S02]  /*c550*/  STL [R1+0x2c], R2 ;  /* 0x00002c0201007387 */ /* 0x0005e40000100800 */
.L_x_2406:
        /* <DEDUP_REMOVED lines=10> */
.L_x_2407:
        /* <DEDUP_REMOVED lines=8> */
[----:B--2---:R-:W-:-:S07]  /*c680*/  IMAD.IADD R0, R5, 0x1, -R0 ;  /* 0x0000000105007824 */ /* 0x004fce00078e0a00 */
.L_x_2408:
[----:B0-2---:R-:W-:Y:S01]  /*c690*/  IMAD.MOV.U32 R2, RZ, RZ, R6 ;  /* 0x000000ffff027224 */ /* 0x005fe200078e0006 */
[----:B------:R-:W0:Y:S01]  /*c6a0*/  LDC R3, c[0x0][0x448] ;  /* 0x00011200ff037b82 */ /* 0x000e220000000800 */
[----:B------:R-:W2:Y:S01]  /*c6b0*/  LDL R6, [R1+0x2c] ;  /* 0x00002c0001067983 */ /* 0x000ea20000100800 */
[----:B-----5:R-:W-:Y:S01]  /*c6c0*/  IMAD.IADD R5, R0, 0x1, -R7 ;  /* 0x0000000100057824 */ /* 0x020fe200078e0a07 */
[----:B------:R-:W-:Y:S01]  /*c6d0*/  BSSY B7, `(.L_x_2409) ;  /* 0x00003b4000077945 */ /* 0x000fe20003800000 */
[----:B------:R-:W-:Y:S02]  /*c6e0*/  LOP3.LUT R2, R2, 0xfffffff7, RZ, 0xc0, !PT ;  /* 0xfffffff702027812 */ /* 0x000fe400078ec0ff */
[----:B0-----:R-:W-:-:S13]  /*c6f0*/  ISETP.NE.AND P0, PT, R3, 0x1, PT ;  /* 0x000000010300780c */ /* 0x001fda0003f05270 */
[----:B------:R-:W0:Y:S01]  /*c700*/  @P0 LDC R4, c[0x0][0x44c] ;  /* 0x00011300ff040b82 */ /* 0x000e220000000800 */
[----:B------:R-:W-:-:S05]  /*c710*/  @P0 LOP3.LUT R2, R2, 0x8, RZ, 0xfc, !PT ;  /* 0x0000000802020812 */ /* 0x000fca00078efcff */
[----:B------:R1:W-:Y:S02]  /*c720*/  STL [R1], R2 ;  /* 0x0000000201007387 */ /* 0x0003e40000100800 */
[----:B------:R-:W3:Y:S02]  /*c730*/  @P0 LDC R3, c[0x0][0x450] ;  /* 0x00011400ff030b82 */ /* 0x000ee40000000800 */
[----:B------:R4:W-:Y:S01]  /*c740*/  STL [R1+0x10], R5 ;  /* 0x0000100501007387 */ /* 0x0009e20000100800 */
[----:B-1----:R-:W-:-:S04]  /*c750*/  IMAD R2, R17, 0xc0, RZ ;  /* 0x000000c011027824 */ /* 0x002fc800078e02ff */
[----:B------:R-:W-:-:S04]  /*c760*/  VIADD R2, R2, 0xbf ;  /* 0x000000bf02027836 */ /* 0x000fc80000000000 */
[----:B0-----:R-:W-:-:S05]  /*c770*/  @P0 IMAD.HI.U32 R4, R2, R4, RZ ;  /* 0x0000000402040227 */ /* 0x001fca00078e00ff */
[----:B---3--:R-:W-:Y:S02]  /*c780*/  @P0 SHF.R.U32.HI R2, RZ, R3, R4 ;  /* 0x00000003ff020219 */ /* 0x008fe40000011604 */
[----:B--2---:R-:W-:-:S04]  /*c790*/  IADD3 R0, R5, 0x80, -R6 ;  /* 0x0000008005007810 */ /* 0x004fc80007ffe806 */
[----:B------:R-:W-:-:S04]  /*c7a0*/  IADD3 R0, R0, R2, RZ ;  /* 0x0000000200007210 */ /* 0x000fc80007ffe0ff */
[----:B------:R-:W-:-:S04]  /*c7b0*/  SHF.R.S32.HI R2, RZ, 0x1f, R0 ;  /* 0x0000001fff027819 */ /* 0x000fc80000011400 */
[----:B------:R-:W-:Y:S01]  /*c7c0*/  LEA.HI R0, R2, R0, RZ, 0x7 ;  /* 0x0000000002007211 */ /* 0x000fe200078f38ff */
[----:B------:R-:W-:-:S03]  /*c7d0*/  VIADD R2, R5, 0x7f ;  /* 0x0000007f05027836 */ /* 0x000fc60000000000 */
[----:B------:R-:W-:Y:S02]  /*c7e0*/  SHF.R.S32.HI R0, RZ, 0x7, R0 ;  /* 0x00000007ff007819 */ /* 0x000fe40000011400 */
[----:B------:R-:W-:-:S04]  /*c7f0*/  SHF.R.S32.HI R3, RZ, 0x1f, R2 ;  /* 0x0000001fff037819 */ /* 0x000fc80000011402 */
[----:B------:R-:W-:-:S04]  /*c800*/  LEA.HI R2, R3, R2, RZ, 0x7 ;  /* 0x0000000203027211 */ /* 0x000fc800078f38ff */
[----:B------:R-:W-:-:S04]  /*c810*/  SHF.R.S32.HI R2, RZ, 0x7, R2 ;  /* 0x00000007ff027819 */ /* 0x000fc80000011402 */
[----:B------:R-:W-:-:S04]  /*c820*/  VIMNMX R4, R2, R0, PT ;  /* 0x0000000002047248 */ /* 0x000fc80003fe0100 */
[----:B------:R-:W-:Y:S01]  /*c830*/  ISETP.GT.AND P0, PT, R4, RZ, PT ;  /* 0x000000ff0400720c */ /* 0x000fe20003f04270 */
[----:B------:R4:W-:-:S12]  /*c840*/  STL [R1+0x28], R4 ;  /* 0x0000280401007387 */ /* 0x0009d80000100800 */
[----:B----4-:R-:W-:Y:S05]  /*c850*/  @P0 BRA `(.L_x_2410) ;  /* 0x0000000000440947 */ /* 0x010fea0003800000 */
        /* <DEDUP_REMOVED lines=17> */
.L_x_2410:
        /* <DEDUP_REMOVED lines=20> */
.L_x_2413:
[----:B------:R-:W-:Y:S05]  /*cab0*/  BSYNC B6 ;  /* 0x0000000000067941 */ /* 0x000fea0003800000 */
.L_x_2412:
[----:B------:R-:W-:Y:S01]  /*cac0*/  IADD3 R0, R22, 0x400, RZ ;  /* 0x0000040016007810 */ /* 0x000fe20007ffe0ff */
[----:B------:R-:W-:Y:S03]  /*cad0*/  BSSY B6, `(.L_x_2414) ;  /* 0x0000022000067945 */ /* 0x000fe60003800000 */
        /* <DEDUP_REMOVED lines=18> */
.L_x_2416:
[----:B------:R0:W1:Y:S01]  /*cc00*/  LDC.64 R2, c[0x4][R26] ;  /* 0x010000001a027b82 */ /* 0x0000620000000a00 */
[----:B------:R-:W-:Y:S01]  /*cc10*/  ULDC.64 UR6, c[0x4][0x88] ;  /* 0x0100220000067ab9 */ /* 0x000fe20000000a00 */
[----:B------:R-:W-:Y:S01]  /*cc20*/  ULDC.64 UR8, c[0x4][0x90] ;  /* 0x0100240000087ab9 */ /* 0x000fe20000000a00 */
[----:B------:R-:W-:Y:S01]  /*cc30*/  ULDC.64 UR4, c[0x4][0x18] ;  /* 0x0100060000047ab9 */ /* 0x000fe20000000a00 */
        /* <DEDUP_REMOVED lines=10> */
[----:B-1----:R-:W-:Y:S05]  /*cce0*/  CALL.ABS.NOINC R2 ;  /* 0x0000000002007343 */ /* 0x002fea0003c00000 */
.L_x_2415:
[----:B------:R-:W-:Y:S05]  /*ccf0*/  BSYNC B6 ;  /* 0x0000000000067941 */ /* 0x000fea0003800000 */
.L_x_2414:
        /* <DEDUP_REMOVED lines=10> */
[----:B------:R-:W0:Y:S03]  /*cda0*/  S2R R0, SR_TID.X ;  /* 0x0000000000007919 */ /* 0x000e260000002100 */
[----:B------:R-:W-:Y:S01]  /*cdb0*/  @P0 IADD3.X R3, R24, UR5, RZ, P1, !PT ;  /* 0x0000000518030c10 */ /* 0x000fe20008ffe4ff */
[----:B------:R-:W4:Y:S04]  /*cdc0*/  LDL.LU R20, [R1] ;  /* 0x0000000001147983 */ /* 0x000f280000300800 */
[----:B--2---:R-:W2:Y:S01]  /*cdd0*/  @P0 LDG.E R21, desc[UR52][R2.64] ;  /* 0x0000003402150981 */ /* 0x004ea2000c1e1900 */
[----:B-1----:R-:W-:Y:S01]  /*cde0*/  ISETP.NE.AND P2, PT, R7, 0x1, PT ;  /* 0x000000010700780c */ /* 0x002fe20003f45270 */
[----:B0-----:R-:W-:Y:S01]  /*cdf0*/  IMAD.SHL.U32 R5, R5, 0x10, RZ ;  /* 0x0000001005057824 */ /* 0x001fe200078e00ff */
[----:B------:R-:W-:Y:S01]  /*ce00*/  LOP3.LUT R0, R0, 0x7f, RZ, 0xc0, !PT ;  /* 0x0000007f00007812 */ /* 0x000fe200078ec0ff */
[----:B---3--:R-:W-:-:S03]  /*ce10*/  VIADD R26, R26, 0xffffffff ;  /* 0xffffffff1a1a7836 */ /* 0x008fc60000000000 */
[----:B------:R-:W-:Y:S01]  /*ce20*/  SHF.R.U32.HI R0, RZ, 0x3, R0 ;  /* 0x00000003ff007819 */ /* 0x000fe20000011600 */
[----:B------:R-:W-:Y:S01]  /*ce30*/  IMAD.SHL.U32 R8, R26, 0x80, RZ ;  /* 0x000000801a087824 */ /* 0x000fe200078e00ff */
[----:B------:R-:W-:-:S04]  /*ce40*/  LOP3.LUT R5, R5, 0x70, RZ, 0xc0, !PT ;  /* 0x0000007005057812 */ /* 0x000fc800078ec0ff */
        /* <DEDUP_REMOVED lines=8> */
[----:B------:R-:W-:Y:S01]  /*ced0*/  IMAD.MOV.U32 R4, RZ, RZ, R5 ;  /* 0x000000ffff047224 */ /* 0x000fe200078e0005 */
[----:B-1----:R-:W-:Y:S02]  /*cee0*/  @P2 SHF.R.U32.HI R4, RZ, R0, R6 ;  /* 0x00000000ff042219 */ /* 0x002fe40000011606 */
[----:B------:R-:W-:Y:S02]  /*cef0*/  SHF.R.S32.HI R6, RZ, 0x1f, R21 ;  /* 0x0000001fff067819 */ /* 0x000fe40000011415 */
[----:B------:R-:W-:-:S05]  /*cf00*/  IADD3 R0, -R4, RZ, RZ ;  /* 0x000000ff04007210 */ /* 0x000fca0007ffe1ff */
[----:B------:R-:W-:Y:S01]  /*cf10*/  IMAD R0, R7, R0, R5 ;  /* 0x0000000007007224 */ /* 0x000fe200078e0205 */
[--C-:B------:R-:W-:Y:S01]  /*cf20*/  @!P0 SHF.R.S32.HI R5, RZ, 0x1f, R4.reuse ;  /* 0x0000001fff058819 */ /* 0x100fe20000011404 */
[-C--:B0-----:R-:W-:Y:S02]  /*cf30*/  @!P0 IMAD R7, R6, R2.reuse, RZ ;  /* 0x0000000206078224 */ /* 0x081fe400078e02ff */
[----:B------:R-:W-:-:S04]  /*cf40*/  @!P0 IMAD.WIDE.U32 R4, R21, R2, R4 ;  /* 0x0000000215048225 */ /* 0x000fc800078e0004 */
[----:B------:R-:W-:Y:S02]  /*cf50*/  @!P0 IMAD R7, R21, R3, R7 ;  /* 0x0000000315078224 */ /* 0x000fe400078e0207 */
[----:B------:R-:W0:Y:S01]  /*cf60*/  @!P0 LDC.64 R2, c[0x0][0x418] ;  /* 0x00010600ff028b82 */ /* 0x000e220000000a00 */
[----:B------:R0:W-:Y:S01]  /*cf70*/  STL [R1+0x18], R6 ;  /* 0x0000180601007387 */ /* 0x0001e20000100800 */
        /* <DEDUP_REMOVED lines=11> */
[----:B------:R0:W-:Y:S01]  /*d030*/  STL [R1], R20 ;  /* 0x0000001401007387 */ /* 0x0001e20000100800 */
[----:B------:R-:W-:-:S03]  /*d040*/  UMOV UR4, 0xffffffff ;  /* 0xffffffff00047882 */ /* 0x000fc60000000000 */
[----:B------:R-:W-:Y:S05]  /*d050*/  BRA.DIV UR4, `(.L_x_2417) ;  /* 0x0000004604087947 */ /* 0x000fea000b800000 */
.L_x_2483:
[----:B------:R-:W-:-:S05]  /*d060*/  SHF.R.S32.HI R9, RZ, 0x1f, R18 ;  /* 0x0000001fff097819 */ /* 0x000fca0000011412 */
[----:B------:R1:W-:Y:S01]  /*d070*/  STL [R1+0x8], R9 ;  /* 0x0000080901007387 */ /* 0x0003e20000100800 */
[----:B------:R-:W-:Y:S05]  /*d080*/  @!P2 BRA `(.L_x_2418) ;  /* 0x000000000004a947 */ /* 0x000fea0003800000 */
[----:B------:R-:W-:Y:S01]  /*d090*/  BPT.TRAP 0x1 ;  /* 0x000000040000795c */ /* 0x000fe20000300000 */
.L_x_2418:
        /* <DEDUP_REMOVED lines=18> */
[----:B------:R-:W-:Y:S02]  /*d1c0*/  LEA R23, P0, R4, UR4, 0x1 ;  /* 0x0000000404177c11 */ /* 0x000fe4000f8008ff */
[----:B------:R-:W-:Y:S01]  /*d1d0*/  IADD3 R24, R5, R3, RZ ;  /* 0x0000000305187210 */ /* 0x000fe20007ffe0ff */
[----:B------:R-:W-:-:S03]  /*d1e0*/  IMAD R3, R25, 0x8, R22 ;  /* 0x0000000819037824 */ /* 0x000fc600078e0216 */
[----:B------:R-:W-:Y:S02]  /*d1f0*/  LEA.HI.X R24, R4, UR5, R24, 0x1, P0 ;  /* 0x0000000504187c11 */ /* 0x000fe400080f0c18 */
[----:B------:R-:W-:-:S04]  /*d200*/  SHF.L.U32 R4, R27, 0x1f, RZ ;  /* 0x0000001f1b047819 */ /* 0x000fc800000006ff */
[----:B------:R-:W0:Y:S02]  /*d210*/  SYNCS.PHASECHK.TRANS64.TRYWAIT P0, [R3+URZ+0x16840], R4 ;  /* 0x01684004030075a7 */ /* 0x000e24000800017f */
[----:B0-----:R-:W-:Y:S05]  /*d220*/  @!P0 BRA `(.L_x_2420) ;  /* 0x0000004000c88947 */ /* 0x001fea0003800000 */
.L_x_2484:
[----:B------:R-:W-:Y:S05]  /*d230*/  BSYNC B0 ;  /* 0x0000000000007941 */ /* 0x000fea0003800000 */
.L_x_2419:
        /* <DEDUP_REMOVED lines=21> */
[----:B------:R-:W-:Y:S02]  /*d390*/  ULDC.64 UR4, c[0x0][0x2e8] ;  /* 0x0000ba0000047ab9 */ /* 0x000fe40000000a00 */
[----:B------:R-:W-:Y:S01]  /*d3a0*/  LEA R0, P0, R4, UR4, 0x1 ;  /* 0x0000000404007c11 */ /* 0x000fe2000f8008ff */
[----:B------:R-:W-:Y:S01]  /*d3b0*/  ULDC UR4, c[0x0][0x2f4] ;  /* 0x0000bd0000047ab9 */ /* 0x000fe20000000800 */
[----:B----4-:R-:W-:Y:S01]  /*d3c0*/  LOP3.LUT R9, R9, 0xfffffffe, RZ, 0xc0, !PT ;  /* 0xfffffffe09097812 */ /* 0x010fe200078ec0ff */
[----:B------:R-:W-:Y:S01]  /*d3d0*/  IMAD.IADD R2, R5, 0x1, R2 ;  /* 0x0000000105027824 */ /* 0x000fe200078e0202 */
[----:B------:R-:W-:Y:S01]  /*d3e0*/  ISETP.GE.AND P2, PT, R28, UR4, PT ;  /* 0x000000041c007c0c */ /* 0x000fe2000bf46270 */
[----:B------:R-:W-:-:S03]  /*d3f0*/  UMOV UR4, 0xffffffff ;  /* 0xffffffff00047882 */ /* 0x000fc60000000000 */
[----:B------:R-:W-:Y:S02]  /*d400*/  LEA.HI.X R2, R4, UR5, R2, 0x1, P0 ;  /* 0x0000000504027c11 */ /* 0x000fe400080f0c02 */
[----:B---3--:R-:W-:-:S04]  /*d410*/  IADD3 R4, -R10, R11, -R8 ;  /* 0x0000000b0a047210 */ /* 0x008fc80007ffe908 */
[----:B------:R-:W-:-:S03]  /*d420*/  ISETP.GE.AND P0, PT, R4, 0x1, PT ;  /* 0x000000010400780c */ /* 0x000fc60003f06270 */
[----:B------:R-:W-:-:S05]  /*d430*/  @P2 LOP3.LUT R9, R9, 0x1, RZ, 0xfc, !PT ;  /* 0x0000000109092812 */ /* 0x000fca00078efcff */
[----:B------:R1:W-:Y:S01]  /*d440*/  STL [R1], R9 ;  /* 0x0000000901007387 */ /* 0x0003e20000100800 */
[C---:B0-----:R-:W-:Y:S01]  /*d450*/  SHF.L.U32 R10, R12.reuse, 0x3, RZ ;  /* 0x000000030c0a7819 */ /* 0x041fe200000006ff */
        /* <DEDUP_REMOVED lines=78> */
.L_x_2502:
        /* <DEDUP_REMOVED lines=10> */
.L_x_2422:
[----:B------:R-:W-:Y:S02]  /*d9e0*/  PLOP3.LUT P1, PT, P1, P0, PT, 0xa2, 0x0 ;  /* 0x000000000000781c */ /* 0x000fe40000f21472 */
[----:B------:R-:W-:-:S08]  /*d9f0*/  @P0 R2UR P1, UR4, R3 ;  /* 0x00000000030402ca */ /* 0x000fd00000020000 */
[----:B------:R-:W-:-:S05]  /*da00*/  @P0 PLOP3.LUT P0, PT, P1, PT, PT, 0x80, 0x0 ;  /* 0x000000000000081c */ /* 0x000fca0000f0f070 */
[----:B------:R-:W-:Y:S01]  /*da10*/  @!P1 SYNCS.ARRIVE.TRANS64.RED.A0T1 RZ, [UR4+0x16830], RZ ;  /* 0x016830ffffff99a7 */ /* 0x000fe20008200404 */
[----:B------:R-:W-:Y:S07]  /*da20*/  @!P1 ARRIVES.LDGSTSBAR.64.TRANSCNT [UR4+0x16830] ;  /* 0x01683000ff0099b0 */ /* 0x000fee0008000a84 */
[----:B------:R-:W-:Y:S05]  /*da30*/  @P0 BRA.U.ANY `(.L_x_2422) ;  /* 0xfffffffd00e80947 */ /* 0x000fea000393ffff */
[----:B------:R-:W-:Y:S01]  /*da40*/  NOP ;  /* 0x0000000000007918 */ /* 0x000fe20000000000 */
[----:B------:R-:W-:-:S04]  /*da50*/  MOV R0, UR36 ;  /* 0x0000002400007c02 */ /* 0x000fc80008000f00 */
[----:B------:R-:W-:-:S13]  /*da60*/  ISETP.NE.AND P2, PT, R0, 0x3, PT ;  /* 0x000000030000780c */ /* 0x000fda0003f45270 */
[----:B------:R-:W-:Y:S05]  /*da70*/  @!P2 BRA `(.L_x_2423) ;  /* 0x000000000004a947 */ /* 0x000fea0003800000 */
[----:B------:R-:W-:Y:S01]  /*da80*/  BPT.TRAP 0x1 ;  /* 0x000000040000795c */ /* 0x000fe20000300000 */
.L_x_2423:
[----:B------:R1:W5:Y:S01]  /*da90*/  LDL R0, [R1] ;  /* 0x0000000001007983 */ /* 0x0003620000100800 */
        /* <DEDUP_REMOVED lines=37> */
.L_x_2425:
[----:B------:R-:W-:Y:S05]  /*dcf0*/  BSYNC B6 ;  /* 0x0000000000067941 */ /* 0x000fea0003800000 */
.L_x_2424:
[----:B------:R-:W2:Y:S01]  /*dd00*/  LDL.LU R21, [R1+0x34] ;  /* 0x0000340001157983 */ /* 0x000ea20000300800 */
[----:B------:R-:W-:Y:S01]  /*dd10*/  ULDC.64 UR4, c[0x0][0x2d8] ;  /* 0x0000b60000047ab9 */ /* 0x000fe20000000a00 */
[----:B0-----:R-:W0:Y:S01]  /*dd20*/  LDC R4, c[0x0][0x448] ;  /* 0x00011200ff047b82 */ /* 0x001e220000000800 */
[----:B------:R-:W-:Y:S01]  /*dd30*/  ULDC.64 UR6, c[0x0][0x2c8] ;  /* 0x0000b20000067ab9 */ /* 0x000fe20000000a00 */
[----:B------:R-:W3:Y:S01]  /*dd40*/  LDL.LU R0, [R1+0x30] ;  /* 0x0000300001007983 */ /* 0x000ee20000300800 */
[----:B------:R-:W-:-:S03]  /*dd50*/  ULDC.64 UR8, c[0x0][0x280] ;  /* 0x0000a00000087ab9 */ /* 0x000fc60000000a00 */
[----:B------:R-:W3:Y:S02]  /*dd60*/  LDL.LU.64 R2, [R1+0x20] ;  /* 0x0000200001027983 */ /* 0x000ee40000300a00 */
[----:B------:R-:W1:Y:S02]  /*dd70*/  LDC R9, c[0x0][0x448] ;  /* 0x00011200ff097b82 */ /* 0x000e640000000800 */
[----:B------:R-:W4:Y:S04]  /*dd80*/  LDL R20, [R1+0x8] ;  /* 0x0000080001147983 */ /* 0x000f280000100800 */
[----:B------:R0:W5:Y:S02]  /*dd90*/  LDL R10, [R1+0x1c] ;  /* 0x00001c00010a7983 */ /* 0x0001640000100800 */
[----:B0-----:R-:W-:-:S13]  /*dda0*/  ISETP.NE.AND P6, PT, R4, 0x1, PT ;  /* 0x000000010400780c */ /* 0x001fda0003fc5270 */
[----:B------:R-:W0:Y:S08]  /*ddb0*/  @P6 LDC R5, c[0x0][0x44c] ;  /* 0x00011300ff056b82 */ /* 0x000e300000000800 */
[----:B------:R-:W1:Y:S08]  /*ddc0*/  @P6 LDC R4, c[0x0][0x450] ;  /* 0x00011400ff046b82 */ /* 0x000e700000000800 */
[----:B------:R-:W1:Y:S01]  /*ddd0*/  @P6 LDC R8, c[0x0][0x450] ;  /* 0x00011400ff086b82 */ /* 0x000e620000000800 */
[----:B---3--:R-:W-:Y:S01]  /*dde0*/  MOV R3, R0 ;  /* 0x0000000000037202 */ /* 0x008fe20000000f00 */
[----:B----4-:R-:W-:-:S02]  /*ddf0*/  IMAD R0, R20, UR4, RZ ;  /* 0x0000000414007c24 */ /* 0x010fc4000f8e02ff */
[C---:B------:R-:W-:Y:S01]  /*de00*/  IMAD.WIDE.U32 R2, R18.reuse, UR4, R2 ;  /* 0x0000000412027c25 */ /* 0x040fe2000f8e0002 */
[----:B------:R-:W3:Y:S03]  /*de10*/  S2R R20, SR_TID.X ;  /* 0x0000000000147919 */ /* 0x000ee60000002100 */
[----:B------:R-:W-:Y:S01]  /*de20*/  IMAD R0, R18, UR5, R0 ;  /* 0x0000000512007c24 */ /* 0x000fe2000f8e0200 */
[----:B------:R-:W-:-:S03]  /*de30*/  ULDC.64 UR4, c[0x0][0x2e0] ;  /* 0x0000b80000047ab9 */ /* 0x000fc60000000a00 */
[----:B------:R-:W-:Y:S02]  /*de40*/  IMAD.IADD R3, R3, 0x1, R0 ;  /* 0x0000000103037824 */ /* 0x000fe400078e0200 */
[----:B--2---:R-:W-:Y:S02]  /*de50*/  IMAD R0, R21, UR4, RZ ;  /* 0x0000000415007c24 */ /* 0x004fe4000f8e02ff */
[----:B------:R-:W2:Y:S01]  /*de60*/  S2R R21, SR_TID.X ;  /* 0x0000000000157919 */ /* 0x000ea20000002100 */
[----:B------:R-:W-:-:S04]  /*de70*/  IMAD.WIDE.U32 R2, R29, UR4, R2 ;  /* 0x000000041d027c25 */ /* 0x000fc8000f8e0002 */
[----:B------:R-:W-:Y:S01]  /*de80*/  IMAD R0, R29, UR5, R0 ;  /* 0x000000051d007c24 */ /* 0x000fe2000f8e0200 */
[----:B------:R-:W-:-:S03]  /*de90*/  ULDC.64 UR4, c[0x0][0x2d0] ;  /* 0x0000b40000047ab9 */ /* 0x000fc60000000a00 */
[----:B------:R-:W-:Y:S01]  /*dea0*/  IMAD.IADD R3, R3, 0x1, R0 ;  /* 0x0000000103037824 */ /* 0x000fe200078e0200 */
[----:B---3--:R-:W-:-:S04]  /*deb0*/  LOP3.LUT R20, R20, 0x7f, RZ, 0xc0, !PT ;  /* 0x0000007f14147812 */ /* 0x008fc800078ec0ff */
[----:B------:R-:W-:Y:S01]  /*dec0*/  SHF.R.U32.HI R20, RZ, 0x3, R20 ;  /* 0x00000003ff147819 */ /* 0x000fe20000011614 */
[----:B--2---:R-:W-:-:S05]  /*ded0*/  IMAD.SHL.U32 R21, R21, 0x10, RZ ;  /* 0x0000001015157824 */ /* 0x004fca00078e00ff */
[----:B------:R-:W-:-:S04]  /*dee0*/  LOP3.LUT R21, R21, 0x70, RZ, 0xc0, !PT ;  /* 0x0000007015157812 */ /* 0x000fc800078ec0ff */
[----:B------:R-:W-:Y:S02]  /*def0*/  LOP3.LUT R20, R20, R21, RZ, 0xfc, !PT ;  /* 0x0000001514147212 */ /* 0x000fe400078efcff */
[----:B------:R2:W5:Y:S03]  /*df00*/  LDL R21, [R1+0x2c] ;  /* 0x00002c0001157983 */ /* 0x0005660000100800 */
[----:B------:R-:W-:-:S04]  /*df10*/  IMAD R6, R17, 0xc0, R20 ;  /* 0x000000c011067824 */ /* 0x000fc800078e0214 */
[----:B0-----:R-:W-:-:S04]  /*df20*/  @P6 IMAD.HI.U32 R0, R6, R5, RZ ;  /* 0x0000000506006227 */ /* 0x001fc800078e00ff */
[----:B------:R-:W-:Y:S01]  /*df30*/  IMAD.MOV.U32 R5, RZ, RZ, R6 ;  /* 0x000000ffff057224 */ /* 0x000fe200078e0006 */
[----:B-1----:R-:W-:-:S04]  /*df40*/  @P6 SHF.R.U32.HI R5, RZ, R4, R0 ;  /* 0x00000004ff056219 */ /* 0x002fc80000011600 */
        /* <DEDUP_REMOVED lines=17> */
[----:B------:R-:W1:Y:S01]  /*e060*/  S2R R20, SR_TID.X ;  /* 0x0000000000147919 */ /* 0x000e620000002100 */
[----:B0-----:R-:W-:-:S05]  /*e070*/  @P6 IMAD.HI.U32 R7, R5, R7, RZ ;  /* 0x0000000705076227 */ /* 0x001fca00078e00ff */
[----:B------:R-:W-:-:S05]  /*e080*/  @P6 SHF.R.U32.HI R6, RZ, R8, R7 ;  /* 0x00000008ff066219 */ /* 0x000fca0000011607 */
[----:B------:R-:W-:-:S04]  /*e090*/  IMAD.MOV R7, RZ, RZ, -R6 ;  /* 0x000000ffff077224 */ /* 0x000fc800078e0a06 */
[----:B------:R-:W-:Y:S01]  /*e0a0*/  IMAD R5, R9, R7, R5 ;  /* 0x0000000709057224 */ /* 0x000fe200078e0205 */
[----:B------:R-:W-:Y:S01]  /*e0b0*/  SHF.R.S32.HI R7, RZ, 0x1f, R6 ;  /* 0x0000001fff077819 */ /* 0x000fe20000011406 */
[----:B------:R-:W-:-:S04]  /*e0c0*/  IMAD.WIDE.U32 R2, R6, UR4, R2 ;  /* 0x0000000406027c25 */ /* 0x000fc8000f8e0002 */
[----:B------:R-:W-:Y:S01]  /*e0d0*/  IMAD R7, R7, UR4, RZ ;  /* 0x0000000407077c24 */ /* 0x000fe2000f8e02ff */
[----:B------:R-:W-:-:S03]  /*e0e0*/  ULDC UR4, c[0x0][0x2b8] ;  /* 0x0000ae0000047ab9 */ /* 0x000fc60000000800 */
[----:B------:R-:W-:Y:S01]  /*e0f0*/  IMAD R7, R6, UR5, R7 ;  /* 0x0000000506077c24 */ /* 0x000fe2000f8e0207 */
[----:B------:R-:W-:-:S03]  /*e100*/  SHF.R.S32.HI R6, RZ, 0x1f, R5 ;  /* 0x0000001fff067819 */ /* 0x000fc60000011405 */
[----:B------:R-:W-:Y:S02]  /*e110*/  IMAD.IADD R3, R3, 0x1, R7 ;  /* 0x0000000103037824 */ /* 0x000fe400078e0207 */
[----:B------:R-:W-:Y:S02]  /*e120*/  IMAD R6, R6, UR6, RZ ;  /* 0x0000000606067c24 */ /* 0x000fe4000f8e02ff */
[----:B------:R-:W-:-:S04]  /*e130*/  IMAD.WIDE.U32 R2, R5, UR6, R2 ;  /* 0x0000000605027c25 */ /* 0x000fc8000f8e0002 */
[----:B------:R-:W-:Y:S01]  /*e140*/  IMAD R6, R5, UR7, R6 ;  /* 0x0000000705067c24 */ /* 0x000fe2000f8e0206 */
[----:B------:R-:W-:Y:S02]  /*e150*/  LEA R5, P1, R2, UR8, 0x1 ;  /* 0x0000000802057c11 */ /* 0x000fe4000f8208ff */
[----:B------:R-:W-:Y:S02]  /*e160*/  ISETP.GE.AND P0, PT, R28, UR4, PT ;  /* 0x000000041c007c0c */ /* 0x000fe4000bf06270 */
[----:B------:R-:W-:Y:S01]  /*e170*/  IADD3 R6, R3, R6, RZ ;  /* 0x0000000603067210 */ /* 0x000fe20007ffe0ff */
[----:B------:R-:W-:Y:S01]  /*e180*/  UMOV UR4, 0xffffffff ;  /* 0xffffffff00047882 */ /* 0x000fe20000000000 */
[----:B-1----:R-:W-:Y:S02]  /*e190*/  LOP3.LUT R20, R20, 0x7f, RZ, 0xc0, !PT ;  /* 0x0000007f14147812 */ /* 0x002fe400078ec0ff */
        /* <DEDUP_REMOVED lines=86> */
[----:B0-----:R-:W-:-:S04]  /*e700*/  @!P1 LEA R4, P3, R28, R4, 0x1 ;  /* 0x000000041c049211 */ /* 0x001fc800078608ff */
[----:B-1----:R-:W-:Y:S01]  /*e710*/  @!P1 MOV R6, R4 ;  /* 0x0000000400069202 */ /* 0x002fe20000000f00 */
        /* <DEDUP_REMOVED lines=21> */
.L_x_2527:
        /* <DEDUP_REMOVED lines=10> */
.L_x_2427:
        /* <DEDUP_REMOVED lines=20> */
.L_x_2528:
[----:B------:R-:W-:Y:S05]  /*ea50*/  BSYNC B0 ;  /* 0x0000000000007941 */ /* 0x000fea0003800000 */
.L_x_2428:
        /* <DEDUP_REMOVED lines=8> */
[----:B--2---:R-:W-:-:S09]  /*eae0*/  IADD3 R7, R0, -0x2, RZ ;  /* 0xfffffffe00077810 */ /* 0x004fd20007ffe0ff */
.L_x_2444:
        /* <DEDUP_REMOVED lines=14> */
[----:B------:R-:W-:Y:S01]  /*ebd0*/  ULDC UR4, c[0x0][0x430] ;  /* 0x00010c0000047ab9 */ /* 0x000fe20000000800 */
[----:B--2---:R-:W-:-:S05]  /*ebe0*/  IADD3 R3, R2, R3, R9 ;  /* 0x0000000302037210 */ /* 0x004fca0007ffe009 */
[----:B0-----:R-:W-:Y:S01]  /*ebf0*/  @P0 IMAD.HI.U32 R4, R3, R4, RZ ;  /* 0x0000000403040227 */ /* 0x001fe200078e00ff */
[----:B------:R-:W-:-:S04]  /*ec00*/  MOV R2, R3 ;  /* 0x0000000300027202 */ /* 0x000fc80000000f00 */
        /* <DEDUP_REMOVED lines=24> */
.L_x_2432:
[----:B------:R-:W-:Y:S01]  /*ed90*/  LEA R5, R25, R22, 0x3 ;  /* 0x0000001619057211 */ /* 0x000fe200078e18ff */
[----:B------:R-:W-:Y:S01]  /*eda0*/  BSSY B1, `(.L_x_2433) ;  /* 0x0000004000017945 */ /* 0x000fe20003800000 */
[----:B------:R-:W-:-:S04]  /*edb0*/  SHF.L.U32 R2, R27, 0x1f, RZ ;  /* 0x0000001f1b027819 */ /* 0x000fc800000006ff */
[----:B------:R-:W0:Y:S02]  /*edc0*/  SYNCS.PHASECHK.TRANS64.TRYWAIT P0, [R5+URZ+0x16840], R2 ;  /* 0x01684002050075a7 */ /* 0x000e24000800017f */
[----:B0-----:R-:W-:Y:S05]  /*edd0*/  @!P0 BRA `(.L_x_2434) ;  /* 0x0000004000988947 */ /* 0x001fea0003800000 */
.L_x_2529:
[----:B------:R-:W-:Y:S05]  /*ede0*/  BSYNC B1 ;  /* 0x0000000000017941 */ /* 0x000fea0003800000 */
.L_x_2433:
        /* <DEDUP_REMOVED lines=28> */
[----:B------:R-:W-:Y:S02]  /*efb0*/  LEA.HI.X R10, R2, UR5, R7, 0x1, P0 ;  /* 0x00000005020a7c11 */ /* 0x000fe400080f0c07 */
[----:B------:R-:W-:Y:S01]  /*efc0*/  LEA R8, R25, R8, 0xd ;  /* 0x0000000819087211 */ /* 0x000fe200078e68ff */
        /* <DEDUP_REMOVED lines=41> */
.L_x_2547:
        /* <DEDUP_REMOVED lines=8> */
.L_x_2436:
        /* <DEDUP_REMOVED lines=11> */
.L_x_2437:
[----:B------:R1:W-:Y:S01]  /*f390*/  SYNCS.ARRIVE.TRANS64.A1T0 RZ, [R5+URZ+0x16830], RZ ;  /* 0x016830ff05ff79a7 */ /* 0x0003e2000810003f */
[----:B------:R-:W-:Y:S05]  /*f3a0*/  @!P3 BRA `(.L_x_2438) ;  /* 0x000000000004b947 */ /* 0x000fea0003800000 */
[----:B------:R-:W-:Y:S01]  /*f3b0*/  BPT.TRAP 0x1 ;  /* 0x000000040000795c */ /* 0x000fe20000300000 */
.L_x_2438:
[----:B------:R-:W-:Y:S01]  /*f3c0*/  SHF.L.U32 R2, R17, 0x1f, RZ ;  /* 0x0000001f11027819 */ /* 0x000fe200000006ff */
[----:B------:R-:W-:Y:S01]  /*f3d0*/  BSSY B1, `(.L_x_2439) ;  /* 0x0000004000017945 */ /* 0x000fe20003800000 */
[----:B-1----:R-:W-:-:S04]  /*f3e0*/  LEA R5, R6, R22, 0x3 ;  /* 0x0000001606057211 */ /* 0x002fc800078e18ff */
[----:B------:R-:W1:Y:S02]  /*f3f0*/  SYNCS.PHASECHK.TRANS64.TRYWAIT P0, [R5+URZ+0x16860], R2 ;  /* 0x01686002050075a7 */ /* 0x000e64000800017f */
[----:B-1----:R-:W-:Y:S05]  /*f400*/  @!P0 BRA `(.L_x_2440) ;  /* 0x0000004400508947 */ /* 0x002fea0003800000 */
.L_x_2548:
[----:B------:R-:W-:Y:S05]  /*f410*/  BSYNC B1 ;  /* 0x0000000000017941 */ /* 0x000fea0003800000 */
.L_x_2439:
        /* <DEDUP_REMOVED lines=15> */
[----:B------:R-:W-:Y:S02]  /*f510*/  ISETP.LT.OR P0, PT, R8, 0x1, P1 ;  /* 0x000000010800780c */ /* 0x000fe40000f01670 */
[----:B------:R-:W-:Y:S01]  /*f520*/  LEA R6, R6, R22, 0x1 ;  /* 0x0000001606067211 */ /* 0x000fe200078e08ff */
        /* <DEDUP_REMOVED lines=39> */
[----:B0-----:R-:W-:-:S04]  /*f7a0*/  IADD3 R2, P2, R2, R7, RZ ;  /* 0x0000000702027210 */ /* 0x001fc80007f5e0ff */
[----:B-1----:R-:W-:-:S05]  /*f7b0*/  IADD3.X R3, RZ, R3, RZ, P2, !PT ;  /* 0x00000003ff037210 */ /* 0x002fca00017fe4ff */
[----:B------:R0:W-:Y:S04]  /*f7c0*/  LDGSTS.E.BYPASS.LTC128B.128 [R6+0x3400], desc[UR52][R2.64], !P0 ;  /* 0x0340000002067fae */ /* 0x0001e8000c101d74 */
[----:B0-2---:R0:W1:Y:S02]  /*f7d0*/  SHFL.IDX PT, R2, R23, 0x7, 0x181f ;  /* 0x00f81f0017027f89 */ /* 0x00506400000e0000 */
.L_x_2566:
        /* <DEDUP_REMOVED lines=28> */
.L_x_2442:
        /* <DEDUP_REMOVED lines=11> */
.L_x_2443:
[C---:B------:R-:W-:Y:S01]  /*fa50*/  ISETP.GT.AND P0, PT, R26.reuse, RZ, PT ;  /* 0x000000ff1a00720c */ /* 0x040fe20003f04270 */
[----:B------:R1:W-:Y:S01]  /*fa60*/  SYNCS.ARRIVE.TRANS64.A1T0 RZ, [R5+URZ+0x16850], RZ ;  /* 0x016850ff05ff79a7 */ /* 0x0003e2000810003f */
[----:B------:R-:W-:Y:S01]  /*fa70*/  IADD3 R7, R26, -0x1, RZ ;  /* 0xffffffff1a077810 */ /* 0x000fe20007ffe0ff */
[----:B------:R-:W-:Y:S02]  /*fa80*/  IMAD.MOV.U32 R17, RZ, RZ, R27 ;  /* 0x000000ffff117224 */ /* 0x000fe400078e001b */
[----:B------:R-:W-:Y:S02]  /*fa90*/  IMAD.MOV.U32 R6, RZ, RZ, R25 ;  /* 0x000000ffff067224 */ /* 0x000fe400078e0019 */
[----:B------:R-:W-:-:S06]  /*faa0*/  IMAD.MOV.U32 R29, RZ, RZ, R26 ;  /* 0x000000ffff1d7224 */ /* 0x000fcc00078e001a */
[----:B-1----:R-:W-:Y:S05]  /*fab0*/  @P0 BRA `(.L_x_2444) ;  /* 0xfffffff0000c0947 */ /* 0x002fea000383ffff */
.L_x_2431:
[----:B------:R-:W-:Y:S05]  /*fac0*/  BSYNC B0 ;  /* 0x0000000000007941 */ /* 0x000fea0003800000 */
.L_x_2430:
        /* <DEDUP_REMOVED lines=17> */
.L_x_2446:
[----:B------:R-:W-:Y:S05]  /*fbe0*/  BSYNC B0 ;  /* 0x0000000000007941 */ /* 0x000fea0003800000 */
.L_x_2445:
[----:B------:R-:W-:-:S05]  /*fbf0*/  IMAD.U32 R0, RZ, RZ, UR36 ;  /* 0x00000024ff007e24 */ /* 0x000fca000f8e00ff */
[----:B------:R-:W-:-:S13]  /*fc00*/  ISETP.NE.AND P0, PT, R0, 0x3, PT ;  /* 0x000000030000780c */ /* 0x000fda0003f05270 */
[----:B------:R-:W-:Y:S05]  /*fc10*/  @!P0 BRA `(.L_x_2447) ;  /* 0x0000000000048947 */ /* 0x000fea0003800000 */
[----:B------:R-:W-:Y:S01]  /*fc20*/  BPT.TRAP 0x1 ;  /* 0x000000040000795c */ /* 0x000fe20000300000 */
.L_x_2447:
[----:B------:R-:W2:Y:S01]  /*fc30*/  LDL.LU R2, [R1+0x10] ;  /* 0x0000100001027983 */ /* 0x000ea20000300800 */
[----:B------:R-:W-:Y:S01]  /*fc40*/  IMAD R0, R25, 0x8, R22 ;  /* 0x0000000819007824 */ /* 0x000fe200078e0216 */
[----:B0-----:R-:W-:Y:S01]  /*fc50*/  SHF.L.U32 R3, R27, 0x1f, RZ ;  /* 0x0000001f1b037819 */ /* 0x001fe200000006ff */
[----:B------:R-:W-:Y:S03]  /*fc60*/  BSSY B0, `(.L_x_2448) ;  /* 0x0000004000007945 */ /* 0x000fe60003800000 */
[----:B------:R-:W0:Y:S01]  /*fc70*/  SYNCS.PHASECHK.TRANS64.TRYWAIT P0, [R0+URZ+0x16860], R3 ;  /* 0x01686003000075a7 */ /* 0x000e22000800017f */
[----:B--2---:R-:W-:Y:S01]  /*fc80*/  IMAD R6, R26, -0x80, R2 ;  /* 0xffffff801a067824 */ /* 0x004fe200078e0202 */
[----:B0-----:R-:W-:Y:S06]  /*fc90*/  @!P0 BRA `(.L_x_2449) ;  /* 0x0000004400888947 */ /* 0x001fec0003800000 */
.L_x_2567:
[----:B------:R-:W-:Y:S05]  /*fca0*/  BSYNC B0 ;  /* 0x0000000000007941 */ /* 0x000fea0003800000 */
.L_x_2448:
[----:B------:R-:W1:Y:S01]  /*fcb0*/  S2R R7, SR_TID.X ;  /* 0x0000000000077919 */ /* 0x000e620000002100 */
[----:B------:R-:W-:Y:S02]  /*fcc0*/  ULDC UR4, c[0x0][0x2f4] ;  /* 0x0000bd0000047ab9 */ /* 0x000fe40000000800 */
[----:B------:R-:W-:Y:S01]  /*fcd0*/  ISETP.GE.AND P0, PT, R28, UR4, PT ;  /* 0x000000041c007c0c */ /* 0x000fe2000bf06270 */
[----:B------:R-:W-:Y:S01]  /*fce0*/  UMOV UR4, 0xffffffff ;  /* 0xffffffff00047882 */ /* 0x000fe20000000000 */
[C---:B-1----:R-:W-:Y:S01]  /*fcf0*/  IMAD.SHL.U32 R2, R7.reuse, 0x8, RZ ;  /* 0x0000000807027824 */ /* 0x042fe200078e00ff */
[C---:B------:R-:W-:Y:S02]  /*fd00*/  SHF.L.U32 R4, R7.reuse, 0x3, RZ ;  /* 0x0000000307047819 */ /* 0x040fe400000006ff */
[----:B------:R-:W-:Y:S02]  /*fd10*/  LOP3.LUT R5, R7, 0x7f, RZ, 0xc0, !PT ;  /* 0x0000007f07057812 */ /* 0x000fe400078ec0ff */
[----:B------:R-:W-:-:S02]  /*fd20*/  LOP3.LUT R2, R2, 0x1f8, RZ, 0xc0, !PT ;  /* 0x000001f802027812 */ /* 0x000fc400078ec0ff */
        /* <DEDUP_REMOVED lines=49> */
[----:B------:R0:W1:Y:S02]  /*10040*/  SHFL.IDX PT, R14, R23, 0x7, 0x181f ;  /* 0x00f81f00170e7f89 */ /* 0x00006400000e0000 */
[----:B--2---:R-:W-:-:S07]  /*10050*/  IADD3.X R3, RZ, R8, RZ, P2, !PT ;  /* 0x00000008ff037210 */ /* 0x004fce00017fe4ff */
[----:B---3--:R0:W-:Y:S02]  /*10060*/  LDGSTS.E.BYPASS.LTC128B.128 [R4+0x3400], desc[UR52][R2.64], !P1 ;  /* 0x0340000002047fae */ /* 0x0081e4000c901d74 */
.L_x_2585:
        /* <DEDUP_REMOVED lines=9> */
.L_x_2451:
        /* <DEDUP_REMOVED lines=11> */
.L_x_2452:
[----:B------:R-:W-:Y:S01]  /*101b0*/  VIADD R25, R25, 0x1 ;  /* 0x0000000119197836 */ /* 0x000fe20000000000 */
[----:B------:R0:W-:Y:S04]  /*101c0*/  SYNCS.ARRIVE.TRANS64.A1T0 RZ, [R0+URZ+0x16850], RZ ;  /* 0x016850ff00ff79a7 */ /* 0x0001e8000810003f */
[----:B------:R-:W-:-:S04]  /*101d0*/  ISETP.NE.AND P0, PT, R25, 0x2, PT ;  /* 0x000000021900780c */ /* 0x000fc80003f05270 */
[----:B0-----:R-:W-:Y:S02]  /*101e0*/  SEL R0, RZ, 0x1, P0 ;  /* 0x00000001ff007807 */ /* 0x001fe40000000000 */
[----:B------:R-:W-:Y:S02]  /*101f0*/  SEL R25, R25, RZ, P0 ;  /* 0x000000ff19197207 */ /* 0x000fe40000000000 */
[----:B------:R-:W-:-:S07]  /*10200*/  LOP3.LUT R27, R27, R0, RZ, 0x3c, !PT ;  /* 0x000000001b1b7212 */ /* 0x000fce00078e3cff */
.L_x_2411:
[----:B------:R-:W-:Y:S05]  /*10210*/  BSYNC B7 ;  /* 0x0000000000077941 */ /* 0x000fea0003800000 */
.L_x_2409:
        /* <DEDUP_REMOVED lines=12> */
.L_x_2453:
        /* <DEDUP_REMOVED lines=11> */
[----:B------:R-:W-:Y:S02]  /*10390*/  MOV R17, RZ ;  /* 0x000000ff00117202 */ /* 0x000fe40000000f00 */
[C---:B------:R-:W-:Y:S01]  /*103a0*/  ISETP.GE.U32.AND P2, PT, R8.reuse, 0x2, PT ;  /* 0x000000020800780c */ /* 0x040fe20003f46070 */
[----:B------:R-:W-:Y:S01]  /*103b0*/  SHFL.IDX PT, R0, R16, RZ, 0x1f ;  /* 0x00001fff10007589 */ /* 0x000fe200000e0000 */
[C---:B------:R-:W-:Y:S02]  /*103c0*/  ISETP.GE.U32.AND P3, PT, R8.reuse, 0x4, PT ;  /* 0x000000040800780c */ /* 0x040fe40003f66070 */
[C---:B------:R-:W-:Y:S02]  /*103d0*/  ISETP.GE.U32.AND P4, PT, R8.reuse, 0x8, PT ;  /* 0x000000080800780c */ /* 0x040fe40003f86070 */
[C---:B------:R-:W-:Y:S01]  /*103e0*/  ISETP.GE.U32.AND P5, PT, R8.reuse, 0x10, PT ;  /* 0x000000100800780c */ /* 0x040fe20003fa6070 */
[----:B--2---:R-:W-:Y:S01]  /*103f0*/  @!P1 IMAD.MOV.U32 R17, RZ, RZ, R2 ;  /* 0x000000ffff119224 */ /* 0x004fe200078e0002 */
[----:B------:R-:W-:-:S04]  /*10400*/  ISETP.NE.AND P1, PT, R8, RZ, PT ;  /* 0x000000ff0800720c */ /* 0x000fc80003f25270 */
[----:B------:R-:W0:Y:S02]  /*10410*/  SHFL.UP PT, R14, R17, 0x1, RZ ;  /* 0x04200000110e7989 */ /* 0x000e2400000e00ff */
[----:B0-----:R-:W-:-:S05]  /*10420*/  SEL R4, R14, RZ, P1 ;  /* 0x000000ff0e047207 */ /* 0x001fca0000800000 */
[----:B------:R-:W-:-:S05]  /*10430*/  IMAD.IADD R4, R17, 0x1, R4 ;  /* 0x0000000111047824 */ /* 0x000fca00078e0204 */
[----:B------:R-:W0:Y:S02]  /*10440*/  SHFL.UP PT, R14, R4, 0x2, RZ ;  /* 0x04400000040e7989 */ /* 0x000e2400000e00ff */
[----:B0-----:R-:W-:-:S05]  /*10450*/  SEL R5, R14, RZ, P2 ;  /* 0x000000ff0e057207 */ /* 0x001fca0001000000 */
[----:B------:R-:W-:Y:S02]  /*10460*/  IMAD.IADD R6, R4, 0x1, R5 ;  /* 0x0000000104067824 */ /* 0x000fe400078e0205 */
[----:B------:R-:W-:Y:S04]  /*10470*/  SHFL.IDX PT, R5, R16, 0x1, 0x1f ;  /* 0x00201f0010057f89 */ /* 0x000fe800000e0000 */
        /* <DEDUP_REMOVED lines=9> */
[----:B------:R0:W1:Y:S02]  /*10510*/  SHFL.IDX PT, R14, R3, 0x1f, 0x1f ;  /* 0x03e01f00030e7f89 */ /* 0x00006400000e0000 */
.L_x_2595:
[----:B------:R-:W-:Y:S02]  /*10520*/  ULDC UR4, c[0x0][0xc38] ;  /* 0x00030e0000047ab9 */ /* 0x000fe40000000800 */
[----:B------:R-:W-:-:S04]  /*10530*/  IMAD.U32 R4, RZ, RZ, UR4 ;  /* 0x00000004ff047e24 */ /* 0x000fc8000f8e00ff */
[----:B-1----:R-:W-:-:S04]  /*10540*/  IMAD R14, R14, R4, RZ ;  /* 0x000000040e0e7224 */ /* 0x002fc800078e02ff */
[----:B------:R-:W-:-:S05]  /*10550*/  IMAD.IADD R5, R5, 0x1, R14 ;  /* 0x0000000105057824 */ /* 0x000fca00078e020e */
[----:B------:R-:W-:-:S13]  /*10560*/  ISETP.GT.AND P6, PT, R5, R0, PT ;  /* 0x000000000500720c */ /* 0x000fda0003fc4270 */
[----:B------:R-:W-:Y:S05]  /*10570*/  @P6 BRA `(.L_x_2456) ;  /* 0x00000000009c6947 */ /* 0x000fea0003800000 */
.L_x_2461:
[----:B------:R-:W1:Y:S01]  /*10580*/  LDC R2, c[0x0][0xc3c] ;  /* 0x00030f00ff027b82 */ /* 0x000e620000000800 */
[----:B------:R-:W-:-:S05]  /*10590*/  VIADD R19, R19, 0x1f ;  /* 0x0000001f13137836 */ /* 0x000fca0000000000 */
[----:B-1----:R-:W-:-:S13]  /*105a0*/  ISETP.GE.AND P6, PT, R19, R2, PT ;  /* 0x000000021300720c */ /* 0x002fda0003fc6270 */
[----:B------:R-:W-:Y:S05]  /*105b0*/  @P6 BRA `(.L_x_2457) ;  /* 0x0000000400d06947 */ /* 0x000fea0003800000 */
[----:B0-----:R-:W0:Y:S01]  /*105c0*/  S2R R3, SR_TID.X ;  /* 0x0000000000037919 */ /* 0x001e220000002100 */
        /* <DEDUP_REMOVED lines=9> */
.L_x_2459:
[----:B------:R-:W-:Y:S05]  /*10660*/  BSYNC B0 ;  /* 0x0000000000007941 */ /* 0x000fea0003800000 */
.L_x_2458:
[----:B------:R-:W-:-:S03]  /*10670*/  UMOV UR4, 0xffffffff ;  /* 0xffffffff00047882 */ /* 0x000fc60000000000 */
[----:B------:R-:W-:Y:S05]  /*10680*/  BRA.DIV UR4, `(.L_x_2460) ;  /* 0x0000004a04847947 */ /* 0x000fea000b800000 */
[----:B-----5:R-:W1:Y:S02]  /*10690*/  SHFL.UP PT, R14, R17, 0x1, RZ ;  /* 0x04200000110e7989 */ /* 0x020e6400000e00ff */
[----:B-1----:R-:W-:-:S04]  /*106a0*/  SEL R14, R14, RZ, P1 ;  /* 0x000000ff0e0e7207 */ /* 0x002fc80000800000 */
        /* <DEDUP_REMOVED lines=14> */
.L_x_2603:
[----:B------:R-:W-:Y:S02]  /*10790*/  ULDC UR4, c[0x0][0xc38] ;  /* 0x00030e0000047ab9 */ /* 0x000fe40000000800 */
[----:B------:R-:W-:-:S04]  /*107a0*/  IMAD.U32 R4, RZ, RZ, UR4 ;  /* 0x00000004ff047e24 */ /* 0x000fc8000f8e00ff */
[----:B-1----:R-:W-:-:S05]  /*107b0*/  IMAD R14, R14, R4, RZ ;  /* 0x000000040e0e7224 */ /* 0x002fca00078e02ff */
[----:B------:R-:W-:-:S04]  /*107c0*/  IADD3 R5, R14, R5, RZ ;  /* 0x000000050e057210 */ /* 0x000fc80007ffe0ff */
[----:B------:R-:W-:-:S13]  /*107d0*/  ISETP.GT.AND P6, PT, R5, R0, PT ;  /* 0x000000000500720c */ /* 0x000fda0003fc4270 */
[----:B------:R-:W-:Y:S05]  /*107e0*/  @!P6 BRA `(.L_x_2461) ;  /* 0xfffffffc0064e947 */ /* 0x000fea000383ffff */
.L_x_2456:
        /* <DEDUP_REMOVED lines=8> */
.L_x_2607:
[----:B------:R-:W-:Y:S01]  /*10870*/  ISETP.NE.AND P0, PT, R2, RZ, PT ;  /* 0x000000ff0200720c */ /* 0x000fe20003f05270 */
[----:B------:R-:W-:-:S12]  /*10880*/  IMAD.MOV.U32 R14, RZ, RZ, RZ ;  /* 0x000000ffff0e7224 */ /* 0x000fd800078e00ff */
[----:B------:R-:W-:Y:S05]  /*10890*/  @!P0 BRA `(.L_x_2463) ;  /* 0x0000000000108947 */ /* 0x000fea0003800000 */
[----:B------:R-:W-:Y:S01]  /*108a0*/  UMOV UR4, 0xffffffff ;  /* 0xffffffff00047882 */ /* 0x000fe20000000000 */
[----:B------:R-:W-:Y:S02]  /*108b0*/  VIADD R12, R6, 0xffffffff ;  /* 0xffffffff060c7836 */ /* 0x000fe40000000000 */
[----:B------:R-:W-:Y:S05]  /*108c0*/  BRA.DIV UR4, `(.L_x_2464) ;  /* 0x0000004a04f87947 */ /* 0x000fea000b800000 */
[----:B------:R3:W4:Y:S02]  /*108d0*/  SHFL.IDX PT, R14, R3, R12, 0x1f ;  /* 0x00001f0c030e7589 */ /* 0x00072400000e0000 */
.L_x_2463:
[----:B0--3--:R-:W0:Y:S01]  /*108e0*/  LDC.64 R2, c[0x0][0xc90] ;  /* 0x00032400ff027b82 */ /* 0x009e220000000a00 */
[----:B------:R-:W-:-:S04]  /*108f0*/  IMAD.IADD R19, R6, 0x1, R19 ;  /* 0x0000000106137824 */ /* 0x000fc800078e0213 */
[----:B0-----:R-:W-:-:S05]  /*10900*/  IMAD.WIDE R2, R19, 0x4, R2 ;  /* 0x0000000413027825 */ /* 0x001fca00078e0202 */
[----:B-1----:R0:W2:Y:S01]  /*10910*/  LDG.E R6, desc[UR52][R2.64] ;  /* 0x0000003402067981 */ /* 0x0020a2000c1e1900 */
[----:B----4-:R-:W-:-:S04]  /*10920*/  IMAD R16, R14, R4, R16 ;  /* 0x000000040e107224 */ /* 0x010fc800078e0210 */
[----:B------:R-:W-:Y:S02]  /*10930*/  IMAD.IADD R0, R0, 0x1, -R16 ;  /* 0x0000000100007824 */ /* 0x000fe400078e0a10 */
[----:B0-----:R-:W-:Y:S02]  /*10940*/  IMAD.MOV.U32 R2, RZ, RZ, RZ ;  /* 0x000000ffff027224 */ /* 0x001fe400078e00ff */
[----:B--2---:R-:W-:-:S05]  /*10950*/  IMAD R5, R17, R6, RZ ;  /* 0x0000000611057224 */ /* 0x004fca00078e02ff */
[----:B------:R-:W-:-:S04]  /*10960*/  IABS R7, R5 ;  /* 0x0000000500077213 */ /* 0x000fc80000000000 */
[----:B------:R-:W0:Y:S08]  /*10970*/  I2F.RP R8, R7 ;  /* 0x0000000700087306 */ /* 0x000e300000209400 */
[----:B0-----:R-:W0:Y:S02]  /*10980*/  MUFU.RCP R8, R8 ;  /* 0x0000000800087308 */ /* 0x001e240000001000 */
[----:B0-----:R-:W-:Y:S01]  /*10990*/  VIADD R9, R8, 0xffffffe ;  /* 0x0ffffffe08097836 */ /* 0x001fe20000000000 */
[----:B------:R-:W-:-:S05]  /*109a0*/  IABS R8, R5 ;  /* 0x0000000500087213 */ /* 0x000fca0000000000 */
[----:B------:R-:W0:Y:S01]  /*109b0*/  F2I.FTZ.U32.TRUNC.NTZ R3, R9 ;  /* 0x0000000900037305 */ /* 0x000e22000021f000 */
[----:B------:R-:W-:Y:S01]  /*109c0*/  IMAD.MOV R8, RZ, RZ, -R8 ;  /* 0x000000ffff087224 */ /* 0x000fe200078e0a08 */
[----:B0-----:R-:W-:-:S05]  /*109d0*/  IADD3 R10, RZ, -R3, RZ ;  /* 0x80000003ff0a7210 */ /* 0x001fca0007ffe0ff */
        /* <DEDUP_REMOVED lines=12> */
[----:B------:R-:W-:-:S06]  /*10aa0*/  @P0 IADD3 R9, R9, 0x1, RZ ;  /* 0x0000000109090810 */ /* 0x000fcc0007ffe0ff */
        /* <DEDUP_REMOVED lines=13> */
[----:B0-----:R-:W-:Y:S01]  /*10b80*/  MOV R2, RZ ;  /* 0x000000ff00027202 */ /* 0x001fe20000000f00 */
[----:B-1----:R-:W-:-:S04]  /*10b90*/  IMAD.MOV R5, RZ, RZ, -R3 ;  /* 0x000000ffff057224 */ /* 0x002fc800078e0a03 */
[----:B------:R-:W-:-:S04]  /*10ba0*/  IMAD R5, R5, R6, RZ ;  /* 0x0000000605057224 */ /* 0x000fc800078e02ff */
[----:B------:R-:W-:Y:S01]  /*10bb0*/  IMAD.HI.U32 R3, R3, R5, R2 ;  /* 0x0000000503037227 */ /* 0x000fe200078e0002 */
[-C--:B------:R-:W-:Y:S02]  /*10bc0*/  IABS R5, R4.reuse ;  /* 0x0000000400057213 */ /* 0x080fe40000000000 */
[C---:B------:R-:W-:Y:S02]  /*10bd0*/  LOP3.LUT R2, R0.reuse, R4, RZ, 0x3c, !PT ;  /* 0x0000000400027212 */ /* 0x040fe400078e3cff */
[----:B------:R-:W-:Y:S01]  /*10be0*/  IADD3 R0, R0, R7, RZ ;  /* 0x0000000700007210 */ /* 0x000fe20007ffe0ff */
        /* <DEDUP_REMOVED lines=17> */
.L_x_2457:
[----:B------:R-:W-:Y:S01]  /*10d00*/  UMOV UR4, URZ ;  /* 0x0000003f00047c82 */ /* 0x000fe20008000000 */
[----:B------:R-:W-:Y:S01]  /*10d10*/  UMOV UR5, URZ ;  /* 0x0000003f00057c82 */ /* 0x000fe20008000000 */
[----:B------:R-:W-:Y:S01]  /*10d20*/  ULDC UR6, c[0x0][0xc3c] ;  /* 0x00030f0000067ab9 */ /* 0x000fe20000000800 */
[----:B------:R-:W-:Y:S01]  /*10d30*/  IMAD.MOV.U32 R16, RZ, RZ, R0 ;  /* 0x000000ffff107224 */ /* 0x000fe200078e0000 */
[----:B------:R-:W-:Y:S01]  /*10d40*/  MOV R19, UR6 ;  /* 0x0000000600137c02 */ /* 0x000fe20008000f00 */
[----:B------:R-:W-:Y:S02]  /*10d50*/  IMAD.U32 R17, RZ, RZ, UR4 ;  /* 0x00000004ff117e24 */ /* 0x000fe4000f8e00ff */
[----:B------:R-:W-:-:S07]  /*10d60*/  IMAD.U32 R18, RZ, RZ, UR5 ;  /* 0x00000005ff127e24 */ /* 0x000fce000f8e00ff */
.L_x_2465:
        /* <DEDUP_REMOVED lines=10> */
.L_x_2454:
[----:B------:R-:W-:Y:S02]  /*10e10*/  ULDC UR4, c[0x0][0xc3c] ;  /* 0x00030f0000047ab9 */ /* 0x000fe40000000800 */
[----:B-1----:R-:W-:-:S13]  /*10e20*/  ISETP.GE.AND P0, PT, R19, UR4, PT ;  /* 0x0000000413007c0c */ /* 0x002fda000bf06270 */
[----:B------:R-:W-:Y:S05]  /*10e30*/  @!P0 BRA `(.L_x_2466) ;  /* 0xffffffb000f88947 */ /* 0x000fea000383ffff */
[----:B------:R-:W-:Y:S05]  /*10e40*/  BSYNC B8 ;  /* 0x0000000000087941 */ /* 0x000fea0003800000 */
.L_x_2405:
        /* <DEDUP_REMOVED lines=12> */
.L_x_2610:
[----:B------:R-:W-:Y:S05]  /*10f10*/  BSYNC B0 ;  /* 0x0000000000007941 */ /* 0x000fea0003800000 */
.L_x_2467:
[----:B------:R-:W-:-:S03]  /*10f20*/  UMOV UR4, 0xffffffff ;  /* 0xffffffff00047882 */ /* 0x000fc60000000000 */
[----:B------:R-:W-:Y:S05]  /*10f30*/  BRA.DIV UR4, `(.L_x_2469) ;  /* 0x0000004604947947 */ /* 0x000fea000b800000 */
[----:B0-----:R-:W0:Y:S02]  /*10f40*/  S2R R0, SR_TID.X ;  /* 0x0000000000007919 */ /* 0x001e240000002100 */
[----:B0-----:R-:W-:-:S04]  /*10f50*/  SHF.R.U32.HI R0, RZ, 0x5, R0 ;  /* 0x00000005ff007819 */ /* 0x001fc80000011600 */
[----:B------:R-:W-:-:S05]  /*10f60*/  LOP3.LUT R0, R0, 0x3, RZ, 0xc0, !PT ;  /* 0x0000000300007812 */ /* 0x000fca00078ec0ff */
[----:B------:R0:W1:Y:S02]  /*10f70*/  SHFL.IDX PT, R14, R0, RZ, 0x1f ;  /* 0x00001fff000e7589 */ /* 0x00006400000e0000 */
.L_x_2613:
[----:B-1----:R-:W-:Y:S01]  /*10f80*/  ISETP.NE.AND P0, PT, R14, RZ, PT ;  /* 0x000000ff0e00720c */ /* 0x002fe20003f05270 */
[----:B------:R-:W-:-:S12]  /*10f90*/  BSSY B0, `(.L_x_2470) ;  /* 0x0000024000007945 */ /* 0x000fd80003800000 */
[----:B------:R-:W-:Y:S05]  /*10fa0*/  @P0 BRA `(.L_x_2471) ;  /* 0x0000000000880947 */ /* 0x000fea0003800000 */
[----:B------:R-:W-:-:S03]  /*10fb0*/  UMOV UR4, 0xffffffff ;  /* 0xffffffff00047882 */ /* 0x000fc60000000000 */
[----:B------:R-:W-:Y:S05]  /*10fc0*/  BRA.DIV UR4, `(.L_x_2472) ;  /* 0x0000004604a47947 */ /* 0x000fea000b800000 */
[----:B------:R-:W-:-:S13]  /*10fd0*/  ELECT P6, URZ, PT ;  /* 0x00000000003f782f */ /* 0x000fda00038c0000 */
.L_x_2616:
[----:B------:R-:W-:Y:S05]  /*10fe0*/  @!P6 BRA `(.L_x_2471) ;  /* 0x000000000078e947 */ /* 0x000fea0003800000 */
[----:B------:R-:W-:-:S06]  /*10ff0*/  ULOP3.LUT UR4, UR38, 0x2, URZ, 0xfc, !UPT ;  /* 0x0000000226047892 */ /* 0x000fcc000f8efc3f */
[----:B0-----:R-:W-:-:S05]  /*11000*/  IMAD.U32 R0, RZ, RZ, UR4 ;  /* 0x00000004ff007e24 */ /* 0x001fca000f8e00ff */
[----:B------:R-:W-:-:S13]  /*11010*/  ISETP.NE.AND P0, PT, R0, 0x3, PT ;  /* 0x000000030000780c */ /* 0x000fda0003f05270 */
[----:B------:R-:W-:Y:S05]  /*11020*/  @!P0 BRA `(.L_x_2473) ;  /* 0x0000000000048947 */ /* 0x000fea0003800000 */
[----:B------:R-:W-:Y:S01]  /*11030*/  BPT.TRAP 0x1 ;  /* 0x000000040000795c */ /* 0x000fe20000300000 */
.L_x_2473:
[----:B------:R-:W-:Y:S01]  /*11040*/  IMAD R3, R25, 0x8, R5 ;  /* 0x0000000819037824 */ /* 0x000fe200078e0205 */
[----:B------:R-:W-:Y:S01]  /*11050*/  SHF.L.U32 R2, R27, 0x1f, RZ ;  /* 0x0000001f1b027819 */ /* 0x000fe200000006ff */
[----:B------:R-:W-:-:S03]  /*11060*/  VIADD R25, R25, 0x1 ;  /* 0x0000000119197836 */ /* 0x000fc60000000000 */
[----:B------:R-:W0:Y:S02]  /*11070*/  SYNCS.PHASECHK.TRANS64.TRYWAIT P1, [R3+URZ+0x16840], R2 ;  /* 0x01684002030075a7 */ /* 0x000e24000802017f */
[----:B------:R-:W-:-:S04]  /*11080*/  ISETP.NE.AND P2, PT, R25, 0x2, PT ;  /* 0x000000021900780c */ /* 0x000fc80003f45270 */
[----:B------:R-:W-:Y:S01]  /*11090*/  SEL R0, RZ, 0x1, P2 ;  /* 0x00000001ff007807 */ /* 0x000fe20001000000 */
[----:B0-----:R-:W-:Y:S08]  /*110a0*/  @!P1 BRA `(.L_x_2474) ;  /* 0x00000044008c9947 */ /* 0x001ff00003800000 */
.L_x_2617:
[----:B------:R-:W-:Y:S02]  /*110b0*/  SEL R25, R25, RZ, P2 ;  /* 0x000000ff19197207 */ /* 0x000fe40001000000 */
[----:B------:R-:W-:Y:S01]  /*110c0*/  LOP3.LUT R0, R27, R0, RZ, 0x3c, !PT ;  /* 0x000000001b007212 */ /* 0x000fe200078e3cff */
[----:B------:R-:W-:Y:S06]  /*110d0*/  @!P0 BRA `(.L_x_2475) ;  /* 0x0000000000048947 */ /* 0x000fec0003800000 */
[----:B------:R-:W-:Y:S01]  /*110e0*/  BPT.TRAP 0x1 ;  /* 0x000000040000795c */ /* 0x000fe20000300000 */
.L_x_2475:
[----:B------:R-:W-:Y:S02]  /*110f0*/  LEA R25, R25, R5, 0x3 ;  /* 0x0000000519197211 */ /* 0x000fe400078e18ff */
[----:B------:R-:W-:-:S04]  /*11100*/  SHF.L.U32 R0, R0, 0x1f, RZ ;  /* 0x0000001f00007819 */ /* 0x000fc800000006ff */
[----:B------:R-:W1:Y:S02]  /*11110*/  SYNCS.PHASECHK.TRANS64.TRYWAIT P1, [R25+URZ+0x16840], R0 ;  /* 0x01684000190075a7 */ /* 0x000e64000802017f */
[----:B-1----:R-:W-:Y:S05]  /*11120*/  @!P1 BRA `(.L_x_2476) ;  /* 0x0000004400809947 */ /* 0x002fea0003800000 */
.L_x_2618:
[----:B------:R-:W-:Y:S05]  /*11130*/  @!P0 BRA `(.L_x_2477) ;  /* 0x0000000000048947 */ /* 0x000fea0003800000 */
[----:B------:R-:W-:Y:S01]  /*11140*/  BPT.TRAP 0x1 ;  /* 0x000000040000795c */ /* 0x000fe20000300000 */
.L_x_2477:
[----:B------:R-:W3:Y:S02]  /*11150*/  SYNCS.PHASECHK.TRANS64.TRYWAIT P1, [R3+URZ+0x16860], R2 ;  /* 0x01686002030075a7 */ /* 0x000ee4000802017f */
[----:B---3--:R-:W-:Y:S05]  /*11160*/  @!P1 BRA `(.L_x_2478) ;  /* 0x0000004400849947 */ /* 0x008fea0003800000 */
.L_x_2619:
[----:B------:R-:W-:Y:S05]  /*11170*/  @!P0 BRA `(.L_x_2479) ;  /* 0x0000000000048947 */ /* 0x000fea0003800000 */
[----:B------:R-:W-:Y:S01]  /*11180*/  BPT.TRAP 0x1 ;  /* 0x000000040000795c */ /* 0x000fe20000300000 */
.L_x_2479:
[----:B----4-:R4:W0:Y:S02]  /*11190*/  SYNCS.PHASECHK.TRANS64.TRYWAIT P0, [R25+URZ+0x16860], R0 ;  /* 0x01686000190075a7 */ /* 0x010824000800017f */
[----:B0-----:R-:W-:Y:S05]  /*111a0*/  @!P0 NANOSLEEP.SYNCS 0x989680 ;  /* 0x009896800000895d */ /* 0x001fea0003900000 */
[----:B------:R-:W0:Y:S02]  /*111b0*/  @!P0 SYNCS.PHASECHK.TRANS64 P0, [R25+URZ+0x16860], R0 ;  /* 0x01686000190085a7 */ /* 0x000e24000800007f */
[----:B0-----:R-:W-:Y:S05]  /*111c0*/  @!P0 BRA `(.L_x_2479) ;  /* 0xfffffffc00f08947 */ /* 0x001fea000383ffff */
.L_x_2471:
[----:B------:R-:W-:Y:S05]  /*111d0*/  BSYNC B0 ;  /* 0x0000000000007941 */ /* 0x000fea0003800000 */
.L_x_2470:
[----:B------:R-:W-:Y:S05]  /*111e0*/  EXIT ;  /* 0x000000000000794d */ /* 0x000fea0003800000 */
.L_x_2353:
[----:B0-----:R-:W-:-:S04]  /*111f0*/  IMAD.U32 R3, RZ, RZ, UR45 ;  /* 0x0000002dff037e24 */ /* 0x001fc8000f8e00ff */
[----:B------:R0:W1:Y:S03]  /*11200*/  SYNCS.PHASECHK.TRANS64.TRYWAIT P1, [R3+URZ+0x16800], R0 ;  /* 0x01680000030075a7 */ /* 0x000066000802017f */
[----:B-1----:R-:W-:Y:S05]  /*11210*/  @!P1 NANOSLEEP.SYNCS 0x989680 ;  /* 0x009896800000995d */ /* 0x002fea0003900000 */
[----:B------:R-:W1:Y:S02]  /*11220*/  @!P1 SYNCS.PHASECHK.TRANS64 P1, [R3+URZ+0x16800], R0 ;  /* 0x01680000030095a7 */ /* 0x000e64000802007f */
[----:B-1----:R-:W-:Y:S05]  /*11230*/  @!P1 BRA `(.L_x_2353) ;  /* 0xfffffffc00ec9947 */ /* 0x002fea000383ffff */
[----:B------:R-:W-:Y:S05]  /*11240*/  BRA `(.L_x_2480) ;  /* 0xffffff0400287947 */ /* 0x000fea000383ffff */
.L_x_2357:
[----:B-1----:R1:W2:Y:S02]  /*11250*/  SYNCS.PHASECHK.TRANS64.TRYWAIT P1, [R0+URZ+0x16830], R3 ;  /* 0x01683003000075a7 */ /* 0x0022a4000802017f */
[----:B--2---:R-:W-:Y:S05]  /*11260*/  @!P1 NANOSLEEP.SYNCS 0x989680 ;  /* 0x009896800000995d */ /* 0x004fea0003900000 */
[----:B------:R-:W2:Y:S02]  /*11270*/  @!P1 SYNCS.PHASECHK.TRANS64 P1, [R0+URZ+0x16830], R3 ;  /* 0x01683003000095a7 */ /* 0x000ea4000802007f */
[----:B--2---:R-:W-:Y:S05]  /*11280*/  @!P1 BRA `(.L_x_2357) ;  /* 0xfffffffc00f09947 */ /* 0x004fea000383ffff */
[----:B------:R-:W-:Y:S05]  /*11290*/  BRA `(.L_x_2356) ;  /* 0xffffff0400447947 */ /* 0x000fea000383ffff */
.L_x_2363:
[----:B-1----:R-:W-:-:S04]  /*112a0*/  IMAD.U32 R6, RZ, RZ, UR6 ;  /* 0x00000006ff067e24 */ /* 0x002fc8000f8e00ff */
[----:B------:R1:W2:Y:S03]  /*112b0*/  SYNCS.PHASECHK.TRANS64.TRYWAIT P1, [R6+URZ+0x16830], R5 ;  /* 0x01683005060075a7 */ /* 0x0002a6000802017f */
[----:B--2---:R-:W-:Y:S05]  /*112c0*/  @!P1 NANOSLEEP.SYNCS 0x989680 ;  /* 0x009896800000995d */ /* 0x004fea0003900000 */
[----:B------:R-:W2:Y:S02]  /*112d0*/  @!P1 SYNCS.PHASECHK.TRANS64 P1, [R6+URZ+0x16830], R5 ;  /* 0x01683005060095a7 */ /* 0x000ea4000802007f */
[----:B--2---:R-:W-:Y:S05]  /*112e0*/  @!P1 BRA `(.L_x_2363) ;  /* 0xfffffffc00ec9947 */ /* 0x004fea000383ffff */
[----:B------:R-:W-:Y:S05]  /*112f0*/  BRA `(.L_x_2360) ;  /* 0xffffff2c00b47947 */ /* 0x000fea000383ffff */
.L_x_2367:
[----:B-1----:R-:W-:-:S04]  /*11300*/  IMAD.U32 R6, RZ, RZ, UR6 ;  /* 0x00000006ff067e24 */ /* 0x002fc8000f8e00ff */
[----:B------:R1:W2:Y:S03]  /*11310*/  SYNCS.PHASECHK.TRANS64.TRYWAIT P1, [R6+URZ+0x16850], R5 ;  /* 0x01685005060075a7 */ /* 0x0002a6000802017f */
[----:B--2---:R-:W-:Y:S05]  /*11320*/  @!P1 NANOSLEEP.SYNCS 0x989680 ;  /* 0x009896800000995d */ /* 0x004fea0003900000 */
[----:B------:R-:W2:Y:S02]  /*11330*/  @!P1 SYNCS.PHASECHK.TRANS64 P1, [R6+URZ+0x16850], R5 ;  /* 0x01685005060095a7 */ /* 0x000ea4000802007f */
[----:B--2---:R-:W-:Y:S05]  /*11340*/  @!P1 BRA `(.L_x_2367) ;  /* 0xfffffffc00ec9947 */ /* 0x004fea000383ffff */
[----:B------:R-:W-:Y:S05]  /*11350*/  BRA `(.L_x_2364) ;  /* 0xffffff3000307947 */ /* 0x000fea000383ffff */
.L_x_2375:
[----:B-1----:R-:W-:-:S04]  /*11360*/  IMAD.U32 R6, RZ, RZ, UR6 ;  /* 0x00000006ff067e24 */ /* 0x002fc8000f8e00ff */
[----:B------:R1:W2:Y:S03]  /*11370*/  SYNCS.PHASECHK.TRANS64.TRYWAIT P1, [R6+URZ+0x16830], R5 ;  /* 0x01683005060075a7 */ /* 0x0002a6000802017f */
[----:B--2---:R-:W-:Y:S05]  /*11380*/  @!P1 NANOSLEEP.SYNCS 0x989680 ;  /* 0x009896800000995d */ /* 0x004fea0003900000 */
[----:B------:R-:W2:Y:S02]  /*11390*/  @!P1 SYNCS.PHASECHK.TRANS64 P1, [R6+URZ+0x16830], R5 ;  /* 0x01683005060095a7 */ /* 0x000ea4000802007f */
[----:B--2---:R-:W-:Y:S05]  /*113a0*/  @!P1 BRA `(.L_x_2375) ;  /* 0xfffffffc00ec9947 */ /* 0x004fea000383ffff */
[----:B------:R-:W-:Y:S05]  /*113b0*/  BRA `(.L_x_2372) ;  /* 0xffffff5c003c7947 */ /* 0x000fea000383ffff */
.L_x_2379:
[----:B-1----:R-:W-:-:S04]  /*113c0*/  IMAD.U32 R6, RZ, RZ, UR6 ;  /* 0x00000006ff067e24 */ /* 0x002fc8000f8e00ff */
[----:B------:R1:W2:Y:S03]  /*113d0*/  SYNCS.PHASECHK.TRANS64.TRYWAIT P1, [R6+URZ+0x16850], R5 ;  /* 0x01685005060075a7 */ /* 0x0002a6000802017f */
[----:B--2---:R-:W-:Y:S05]  /*113e0*/  @!P1 NANOSLEEP.SYNCS 0x989680 ;  /* 0x009896800000995d */ /* 0x004fea0003900000 */
[----:B------:R-:W2:Y:S02]  /*113f0*/  @!P1 SYNCS.PHASECHK.TRANS64 P1, [R6+URZ+0x16850], R5 ;  /* 0x01685005060095a7 */ /* 0x000ea4000802007f */
[----:B--2---:R-:W-:Y:S05]  /*11400*/  @!P1 BRA `(.L_x_2379) ;  /* 0xfffffffc00ec9947 */ /* 0x004fea000383ffff */
[----:B------:R-:W-:Y:S05]  /*11410*/  BRA `(.L_x_2376) ;  /* 0xffffff5c00ac7947 */ /* 0x000fea000383ffff */
.L_x_2386:
[----:B-1----:R-:W-:-:S04]  /*11420*/  MOV R4, UR5 ;  /* 0x0000000500047c02 */ /* 0x002fc80008000f00 */
[----:B------:R1:W2:Y:S03]  /*11430*/  SYNCS.PHASECHK.TRANS64.TRYWAIT P1, [R4+URZ+0x16850], R3 ;  /* 0x01685003040075a7 */ /* 0x0002a6000802017f */
[----:B--2---:R-:W-:Y:S05]  /*11440*/  @!P1 NANOSLEEP.SYNCS 0x989680 ;  /* 0x009896800000995d */ /* 0x004fea0003900000 */
[----:B------:R-:W2:Y:S02]  /*11450*/  @!P1 SYNCS.PHASECHK.TRANS64 P1, [R4+URZ+0x16850], R3 ;  /* 0x01685003040095a7 */ /* 0x000ea4000802007f */
[----:B--2---:R-:W-:Y:S05]  /*11460*/  @!P1 BRA `(.L_x_2386) ;  /* 0xfffffffc00ec9947 */ /* 0x004fea000383ffff */
[----:B------:R-:W-:Y:S05]  /*11470*/  BRA `(.L_x_2385) ;  /* 0xffffff80001c7947 */ /* 0x000fea000383ffff */
.L_x_2417:
        /* <DEDUP_REMOVED lines=11> */
.L_x_2482:
[----:B------:R-:W-:Y:S05]  /*11530*/  BSYNC B0 ;  /* 0x0000000000007941 */ /* 0x000fea0003800000 */
.L_x_2481:
[----:B------:R-:W-:Y:S05]  /*11540*/  BRA `(.L_x_2483) ;  /* 0xffffffb800c47947 */ /* 0x000fea000383ffff */
.L_x_2420:
[----:B0-----:R0:W2:Y:S02]  /*11550*/  SYNCS.PHASECHK.TRANS64.TRYWAIT P0, [R3+URZ+0x16840], R4 ;  /* 0x01684004030075a7 */ /* 0x0010a4000800017f */
[----:B--2---:R-:W-:Y:S05]  /*11560*/  @!P0 NANOSLEEP.SYNCS 0x989680 ;  /* 0x009896800000895d */ /* 0x004fea0003900000 */
[----:B------:R-:W2:Y:S02]  /*11570*/  @!P0 SYNCS.PHASECHK.TRANS64 P0, [R3+URZ+0x16840], R4 ;  /* 0x01684004030085a7 */ /* 0x000ea4000800007f */
[----:B--2---:R-:W-:Y:S05]  /*11580*/  @!P0 BRA `(.L_x_2420) ;  /* 0xfffffffc00f08947 */ /* 0x004fea000383ffff */
[----:B------:R-:W-:Y:S05]  /*11590*/  BRA `(.L_x_2484) ;  /* 0xffffffbc00247947 */ /* 0x000fea000383ffff */
.L_x_2421:
        /* <DEDUP_REMOVED lines=8> */
.L_x_2486:
[----:B------:R-:W-:Y:S05]  /*11620*/  BSYNC B0 ;  /* 0x0000000000007941 */ /* 0x000fea0003800000 */
.L_x_2485:
[----:B------:R-:W-:Y:S01]  /*11630*/  IMAD.MOV.U32 R13, RZ, RZ, R0 ;  /* 0x000000ffff0d7224 */ /* 0x000fe200078e0000 */
[----:B------:R-:W-:Y:S01]  /*11640*/  MOV R11, 0x181f ;  /* 0x0000181f000b7802 */ /* 0x000fe20000000f00 */
[----:B------:R-:W-:Y:S02]  /*11650*/  IMAD.MOV.U32 R12, RZ, RZ, RZ ;  /* 0x000000ffff0c7224 */ /* 0x000fe400078e00ff */
[----:B------:R-:W-:Y:S02]  /*11660*/  IMAD.MOV.U32 R15, RZ, RZ, -0x1 ;  /* 0xffffffffff0f7424 */ /* 0x000fe400078e00ff */
[----:B------:R-:W-:Y:S02]  /*11670*/  IMAD.MOV.U32 R6, RZ, RZ, R14 ;  /* 0x000000ffff067224 */ /* 0x000fe400078e000e */
[----:B------:R-:W-:-:S07]  /*11680*/  @P0 IMAD R8, R5, 0x2, R22 ;  /* 0x0000000205080824 */ /* 0x000fce00078e0216 */
[----:B------:R-:W-:Y:S05]  /*11690*/  WARPSYNC.COLLECTIVE R15, `(.L_x_2487) ;  /* 0x000000000f087348 */ /* 0x000fea0003c00000 */
[----:B------:R0:W1:Y:S02]  /*116a0*/  SHFL.IDX P6, R14, R13, R12, R11 ;  /* 0x0000000c0d0e7389 */ /* 0x00006400000c000b */
[----:B01----:R-:W-:Y:S01]  /*116b0*/  ENDCOLLECTIVE ;  /* 0x000000000000791b */ /* 0x003fe20003800000 */
.L_x_2487:
[----:B------:R-:W-:Y:S01]  /*116c0*/  IMAD.MOV.U32 R13, RZ, RZ, R2 ;  /* 0x000000ffff0d7224 */ /* 0x000fe200078e0002 */
[----:B------:R-:W-:Y:S01]  /*116d0*/  MOV R12, 0x1 ;  /* 0x00000001000c7802 */ /* 0x000fe20000000f00 */
[----:B------:R-:W-:-:S07]  /*116e0*/  IMAD.MOV.U32 R7, RZ, RZ, R14 ;  /* 0x000000ffff077224 */ /* 0x000fce00078e000e */
[----:B------:R-:W-:Y:S05]  /*116f0*/  WARPSYNC.COLLECTIVE R15, `(.L_x_2488) ;  /* 0x000000000f087348 */ /* 0x000fea0003c00000 */
[----:B------:R0:W1:Y:S02]  /*11700*/  SHFL.IDX P6, R14, R13, R12, R11 ;  /* 0x0000000c0d0e7389 */ /* 0x00006400000c000b */
[----:B01----:R-:W-:Y:S01]  /*11710*/  ENDCOLLECTIVE ;  /* 0x000000000000791b */ /* 0x003fe20003800000 */
.L_x_2488:
        /* <DEDUP_REMOVED lines=15> */
.L_x_2489:
[----:B------:R-:W-:Y:S01]  /*11810*/  @P1 IMAD R8, R5, 0x2, R22 ;  /* 0x0000000205081824 */ /* 0x000fe200078e0216 */
[----:B------:R-:W-:Y:S01]  /*11820*/  MOV R13, R2 ;  /* 0x00000002000d7202 */ /* 0x000fe20000000f00 */
[----:B------:R-:W-:Y:S02]  /*11830*/  IMAD.MOV.U32 R12, RZ, RZ, 0x2 ;  /* 0x00000002ff0c7424 */ /* 0x000fe400078e00ff */
[----:B------:R-:W-:-:S07]  /*11840*/  IMAD.MOV.U32 R7, RZ, RZ, R14 ;  /* 0x000000ffff077224 */ /* 0x000fce00078e000e */
[----:B------:R-:W-:Y:S05]  /*11850*/  WARPSYNC.COLLECTIVE R15, `(.L_x_2490) ;  /* 0x000000000f087348 */ /* 0x000fea0003c00000 */
[----:B------:R0:W1:Y:S02]  /*11860*/  SHFL.IDX P6, R14, R13, R12, R11 ;  /* 0x0000000c0d0e7389 */ /* 0x00006400000c000b */
[----:B01----:R-:W-:Y:S01]  /*11870*/  ENDCOLLECTIVE ;  /* 0x000000000000791b */ /* 0x003fe20003800000 */
.L_x_2490:
        /* <DEDUP_REMOVED lines=15> */
.L_x_2491:
[----:B------:R-:W-:Y:S01]  /*11970*/  @P1 LEA R8, R5, R22, 0x1 ;  /* 0x0000001605081211 */ /* 0x000fe200078e08ff */
[----:B------:R-:W-:Y:S02]  /*11980*/  IMAD.MOV.U32 R13, RZ, RZ, R2 ;  /* 0x000000ffff0d7224 */ /* 0x000fe400078e0002 */
[----:B------:R-:W-:Y:S02]  /*11990*/  IMAD.MOV.U32 R12, RZ, RZ, 0x3 ;  /* 0x00000003ff0c7424 */ /* 0x000fe400078e00ff */
[----:B------:R-:W-:-:S07]  /*119a0*/  IMAD.MOV.U32 R7, RZ, RZ, R14 ;  /* 0x000000ffff077224 */ /* 0x000fce00078e000e */
[----:B------:R-:W-:Y:S05]  /*119b0*/  WARPSYNC.COLLECTIVE R15, `(.L_x_2492) ;  /* 0x000000000f087348 */ /* 0x000fea0003c00000 */
[----:B------:R0:W1:Y:S02]  /*119c0*/  SHFL.IDX P6, R14, R13, R12, R11 ;  /* 0x0000000c0d0e7389 */ /* 0x00006400000c000b */
[----:B01----:R-:W-:Y:S01]  /*119d0*/  ENDCOLLECTIVE ;  /* 0x000000000000791b */ /* 0x003fe20003800000 */
.L_x_2492:
        /* <DEDUP_REMOVED lines=15> */
.L_x_2493:
[----:B------:R-:W-:Y:S02]  /*11ad0*/  @P1 IMAD R8, R5, 0x2, R22 ;  /* 0x0000000205081824 */ /* 0x000fe400078e0216 */
[----:B------:R-:W-:Y:S02]  /*11ae0*/  IMAD.MOV.U32 R13, RZ, RZ, R2 ;  /* 0x000000ffff0d7224 */ /* 0x000fe400078e0002 */
[----:B------:R-:W-:Y:S02]  /*11af0*/  IMAD.MOV.U32 R12, RZ, RZ, 0x4 ;  /* 0x00000004ff0c7424 */ /* 0x000fe400078e00ff */
[----:B------:R-:W-:-:S07]  /*11b00*/  IMAD.MOV.U32 R7, RZ, RZ, R14 ;  /* 0x000000ffff077224 */ /* 0x000fce00078e000e */
[----:B------:R-:W-:Y:S05]  /*11b10*/  WARPSYNC.COLLECTIVE R15, `(.L_x_2494) ;  /* 0x000000000f087348 */ /* 0x000fea0003c00000 */
[----:B------:R0:W1:Y:S02]  /*11b20*/  SHFL.IDX P6, R14, R13, R12, R11 ;  /* 0x0000000c0d0e7389 */ /* 0x00006400000c000b */
[----:B01----:R-:W-:Y:S01]  /*11b30*/  ENDCOLLECTIVE ;  /* 0x000000000000791b */ /* 0x003fe20003800000 */
.L_x_2494:
        /* <DEDUP_REMOVED lines=15> */
.L_x_2495:
[----:B------:R-:W-:Y:S02]  /*11c30*/  @P1 IMAD R8, R5, 0x2, R22 ;  /* 0x0000000205081824 */ /* 0x000fe400078e0216 */
[----:B------:R-:W-:Y:S02]  /*11c40*/  IMAD.MOV.U32 R13, RZ, RZ, R2 ;  /* 0x000000ffff0d7224 */ /* 0x000fe400078e0002 */
[----:B------:R-:W-:Y:S01]  /*11c50*/  IMAD.MOV.U32 R12, RZ, RZ, 0x5 ;  /* 0x00000005ff0c7424 */ /* 0x000fe200078e00ff */
[----:B------:R-:W-:-:S07]  /*11c60*/  MOV R7, R14 ;  /* 0x0000000e00077202 */ /* 0x000fce0000000f00 */
[----:B------:R-:W-:Y:S05]  /*11c70*/  WARPSYNC.COLLECTIVE R15, `(.L_x_2496) ;  /* 0x000000000f087348 */ /* 0x000fea0003c00000 */
[----:B------:R0:W1:Y:S02]  /*11c80*/  SHFL.IDX P6, R14, R13, R12, R11 ;  /* 0x0000000c0d0e7389 */ /* 0x00006400000c000b */
[----:B01----:R-:W-:Y:S01]  /*11c90*/  ENDCOLLECTIVE ;  /* 0x000000000000791b */ /* 0x003fe20003800000 */
.L_x_2496:
        /* <DEDUP_REMOVED lines=15> */
.L_x_2497:
[----:B------:R-:W-:Y:S01]  /*11d90*/  @P1 IMAD R8, R5, 0x2, R22 ;  /* 0x0000000205081824 */ /* 0x000fe200078e0216 */
[----:B------:R-:W-:Y:S01]  /*11da0*/  MOV R13, R2 ;  /* 0x00000002000d7202 */ /* 0x000fe20000000f00 */
[----:B------:R-:W-:Y:S02]  /*11db0*/  IMAD.MOV.U32 R12, RZ, RZ, 0x6 ;  /* 0x00000006ff0c7424 */ /* 0x000fe400078e00ff */
[----:B------:R-:W-:-:S07]  /*11dc0*/  IMAD.MOV.U32 R7, RZ, RZ, R14 ;  /* 0x000000ffff077224 */ /* 0x000fce00078e000e */
[----:B------:R-:W-:Y:S05]  /*11dd0*/  WARPSYNC.COLLECTIVE R15, `(.L_x_2498) ;  /* 0x000000000f087348 */ /* 0x000fea0003c00000 */
[----:B------:R0:W1:Y:S02]  /*11de0*/  SHFL.IDX P6, R14, R13, R12, R11 ;  /* 0x0000000c0d0e7389 */ /* 0x00006400000c000b */
[----:B01----:R-:W-:Y:S01]  /*11df0*/  ENDCOLLECTIVE ;  /* 0x000000000000791b */ /* 0x003fe20003800000 */
.L_x_2498:
        /* <DEDUP_REMOVED lines=15> */
.L_x_2499:
[----:B------:R-:W-:Y:S02]  /*11ef0*/  @P1 IMAD R8, R5, 0x2, R22 ;  /* 0x0000000205081824 */ /* 0x000fe400078e0216 */
[----:B------:R-:W-:Y:S02]  /*11f00*/  IMAD.MOV.U32 R13, RZ, RZ, R2 ;  /* 0x000000ffff0d7224 */ /* 0x000fe400078e0002 */
[----:B------:R-:W-:Y:S02]  /*11f10*/  IMAD.MOV.U32 R12, RZ, RZ, 0x7 ;  /* 0x00000007ff0c7424 */ /* 0x000fe400078e00ff */
[----:B------:R-:W-:-:S07]  /*11f20*/  IMAD.MOV.U32 R7, RZ, RZ, R14 ;  /* 0x000000ffff077224 */ /* 0x000fce00078e000e */
[----:B------:R-:W-:Y:S05]  /*11f30*/  WARPSYNC.COLLECTIVE R15, `(.L_x_2500) ;  /* 0x000000000f087348 */ /* 0x000fea0003c00000 */
[----:B------:R0:W1:Y:S02]  /*11f40*/  SHFL.IDX P6, R14, R13, R12, R11 ;  /* 0x0000000c0d0e7389 */ /* 0x00006400000c000b */
[----:B01----:R-:W-:Y:S01]  /*11f50*/  ENDCOLLECTIVE ;  /* 0x000000000000791b */ /* 0x003fe20003800000 */
.L_x_2500:
[----:B------:R-:W-:-:S04]  /*11f60*/  @P1 LEA R7, P0, R28, R7, 0x1 ;  /* 0x000000071c071211 */ /* 0x000fc800078008ff */
[----:B------:R-:W-:-:S04]  /*11f70*/  @P1 IADD3.X R6, RZ, R6, RZ, P0, !PT ;  /* 0x00000006ff061210 */ /* 0x000fc800007fe4ff */
[----:B------:R-:W-:Y:S02]  /*11f80*/  @P1 LOP3.LUT R7, R7, R6, RZ, 0x3c, !PT ;  /* 0x0000000607071212 */ /* 0x000fe400078e3cff */
[----:B------:R-:W-:Y:S02]  /*11f90*/  MOV R13, R0 ;  /* 0x00000000000d7202 */ /* 0x000fe40000000f00 */
        /* <DEDUP_REMOVED lines=10> */
.L_x_2501:
[----:B------:R-:W-:Y:S01]  /*12040*/  IMAD.MOV.U32 R0, RZ, RZ, R14 ;  /* 0x000000ffff007224 */ /* 0x000fe200078e000e */
[----:B------:R-:W-:Y:S06]  /*12050*/  BRA `(.L_x_2502) ;  /* 0xffffffb800387947 */ /* 0x000fec000383ffff */
.L_x_2426:
[----:B------:R-:W-:Y:S01]  /*12060*/  IMAD.MOV.U32 R13, RZ, RZ, R4 ;  /* 0x000000ffff0d7224 */ /* 0x000fe200078e0004 */
[----:B------:R-:W-:Y:S01]  /*12070*/  MOV R15, 0xffffffff ;  /* 0xffffffff000f7802 */ /* 0x000fe20000000f00 */
[----:B------:R-:W-:Y:S02]  /*12080*/  IMAD.MOV.U32 R12, RZ, RZ, RZ ;  /* 0x000000ffff0c7224 */ /* 0x000fe400078e00ff */
[----:B------:R-:W-:Y:S02]  /*12090*/  IMAD.MOV.U32 R11, RZ, RZ, 0x181f ;  /* 0x0000181fff0b7424 */ /* 0x000fe400078e00ff */
[----:B-----5:R-:W-:Y:S02]  /*120a0*/  IMAD R3, R21, R9, RZ ;  /* 0x0000000915037224 */ /* 0x020fe400078e02ff */
[----:B------:R-:W-:-:S07]  /*120b0*/  IMAD R17, R17, 0xc0, R20 ;  /* 0x000000c011117824 */ /* 0x000fce00078e0214 */
[----:B------:R-:W-:Y:S05]  /*120c0*/  WARPSYNC.COLLECTIVE R15, `(.L_x_2503) ;  /* 0x000000000f087348 */ /* 0x000fea0003c00000 */
[----:B------:R0:W1:Y:S02]  /*120d0*/  SHFL.IDX P6, R14, R13, R12, R11 ;  /* 0x0000000c0d0e7389 */ /* 0x00006400000c000b */
[----:B01----:R-:W-:Y:S01]  /*120e0*/  ENDCOLLECTIVE ;  /* 0x000000000000791b */ /* 0x003fe20003800000 */
.L_x_2503:
[C---:B------:R-:W-:Y:S02]  /*120f0*/  ISETP.GE.AND P2, PT, R17.reuse, R3, PT ;  /* 0x000000031100720c */ /* 0x040fe40003f46270 */
[----:B------:R-:W-:Y:S01]  /*12100*/  IADD3 R8, R17, 0x10, RZ ;  /* 0x0000001011087810 */ /* 0x000fe20007ffe0ff */
[----:B------:R-:W-:Y:S02]  /*12110*/  IMAD.MOV.U32 R13, RZ, RZ, R0 ;  /* 0x000000ffff0d7224 */ /* 0x000fe400078e0000 */
[----:B------:R-:W-:-:S08]  /*12120*/  IMAD.MOV.U32 R6, RZ, RZ, R14 ;  /* 0x000000ffff067224 */ /* 0x000fd000078e000e */
[----:B------:R-:W-:Y:S05]  /*12130*/  WARPSYNC.COLLECTIVE R15, `(.L_x_2504) ;  /* 0x000000000f087348 */ /* 0x000fea0003c00000 */
[----:B------:R0:W1:Y:S02]  /*12140*/  SHFL.IDX P6, R14, R13, R12, R11 ;  /* 0x0000000c0d0e7389 */ /* 0x00006400000c000b */
[----:B01----:R-:W-:Y:S01]  /*12150*/  ENDCOLLECTIVE ;  /* 0x000000000000791b */ /* 0x003fe20003800000 */
.L_x_2504:
[----:B------:R-:W-:Y:S02]  /*12160*/  IMAD.MOV.U32 R13, RZ, RZ, R4 ;  /* 0x000000ffff0d7224 */ /* 0x000fe400078e0004 */
[----:B------:R-:W-:Y:S02]  /*12170*/  IMAD.MOV.U32 R12, RZ, RZ, 0x1 ;  /* 0x00000001ff0c7424 */ /* 0x000fe400078e00ff */
[----:B------:R-:W-:-:S07]  /*12180*/  IMAD.MOV.U32 R7, RZ, RZ, R14 ;  /* 0x000000ffff077224 */ /* 0x000fce00078e000e */
[----:B------:R-:W-:Y:S05]  /*12190*/  WARPSYNC.COLLECTIVE R15, `(.L_x_2505) ;  /* 0x000000000f087348 */ /* 0x000fea0003c00000 */
[----:B------:R0:W1:Y:S02]  /*121a0*/  SHFL.IDX P6, R14, R13, R12, R11 ;  /* 0x0000000c0d0e7389 */ /* 0x00006400000c000b */
[----:B01----:R-:W-:Y:S01]  /*121b0*/  ENDCOLLECTIVE ;  /* 0x000000000000791b */ /* 0x003fe20003800000 */
.L_x_2505:
        /* <DEDUP_REMOVED lines=15> */
.L_x_2506:
[----:B------:R-:W-:Y:S02]  /*122b0*/  IMAD.MOV.U32 R13, RZ, RZ, R4 ;  /* 0x000000ffff0d7224 */ /* 0x000fe400078e0004 */
[----:B------:R-:W-:Y:S01]  /*122c0*/  IMAD.MOV.U32 R12, RZ, RZ, 0x2 ;  /* 0x00000002ff0c7424 */ /* 0x000fe200078e00ff */
[----:B------:R-:W-:-:S07]  /*122d0*/  MOV R7, R14 ;  /* 0x0000000e00077202 */ /* 0x000fce0000000f00 */
[----:B------:R-:W-:Y:S05]  /*122e0*/  WARPSYNC.COLLECTIVE R15, `(.L_x_2507) ;  /* 0x000000000f087348 */ /* 0x000fea0003c00000 */
[----:B------:R0:W1:Y:S02]  /*122f0*/  SHFL.IDX P6, R14, R13, R12, R11 ;  /* 0x0000000c0d0e7389 */ /* 0x00006400000c000b */
[----:B01----:R-:W-:Y:S01]  /*12300*/  ENDCOLLECTIVE ;  /* 0x000000000000791b */ /* 0x003fe20003800000 */
.L_x_2507:
        /* <DEDUP_REMOVED lines=16> */
.L_x_2508:
[----:B------:R-:W-:Y:S01]  /*12410*/  MOV R13, R4 ;  /* 0x00000004000d7202 */ /* 0x000fe20000000f00 */
[----:B------:R-:W-:Y:S02]  /*12420*/  IMAD.MOV.U32 R12, RZ, RZ, 0x3 ;  /* 0x00000003ff0c7424 */ /* 0x000fe400078e00ff */
[----:B------:R-:W-:-:S07]  /*12430*/  IMAD.MOV.U32 R7, RZ, RZ, R14 ;  /* 0x000000ffff077224 */ /* 0x000fce00078e000e */
[----:B------:R-:W-:Y:S05]  /*12440*/  WARPSYNC.COLLECTIVE R15, `(.L_x_2509) ;  /* 0x000000000f087348 */ /* 0x000fea0003c00000 */
[----:B------:R0:W1:Y:S02]  /*12450*/  SHFL.IDX P6, R14, R13, R12, R11 ;  /* 0x0000000c0d0e7389 */ /* 0x00006400000c000b */
[----:B01----:R-:W-:Y:S01]  /*12460*/  ENDCOLLECTIVE ;  /* 0x000000000000791b */ /* 0x003fe20003800000 */
.L_x_2509:
        /* <DEDUP_REMOVED lines=16> */
.L_x_2510:
[----:B------:R-:W-:Y:S02]  /*12570*/  IMAD.MOV.U32 R13, RZ, RZ, R4 ;  /* 0x000000ffff0d7224 */ /* 0x000fe400078e0004 */
[----:B------:R-:W-:Y:S02]  /*12580*/  IMAD.MOV.U32 R12, RZ, RZ, 0x4 ;  /* 0x00000004ff0c7424 */ /* 0x000fe400078e00ff */
[----:B------:R-:W-:-:S07]  /*12590*/  IMAD.MOV.U32 R7, RZ, RZ, R14 ;  /* 0x000000ffff077224 */ /* 0x000fce00078e000e */
[----:B------:R-:W-:Y:S05]  /*125a0*/  WARPSYNC.COLLECTIVE R15, `(.L_x_2511) ;  /* 0x000000000f087348 */ /* 0x000fea0003c00000 */
[----:B------:R0:W1:Y:S02]  /*125b0*/  SHFL.IDX P6, R14, R13, R12, R11 ;  /* 0x0000000c0d0e7389 */ /* 0x00006400000c000b */
[----:B01----:R-:W-:Y:S01]  /*125c0*/  ENDCOLLECTIVE ;  /* 0x000000000000791b */ /* 0x003fe20003800000 */
.L_x_2511:
[----:B------:R-:W-:-:S04]  /*125d0*/  @!P1 LEA R7, P2, R28, R7, 0x1 ;  /* 0x000000071c079211 */ /* 0x000fc800078408ff */
[----:B------:R-:W-:-:S04]  /*125e0*/  @!P1 IADD3.X R6, RZ, R6, RZ, P2, !PT ;  /* 0x00000006ff069210 */ /* 0x000fc800017fe4ff */
        /* <DEDUP_REMOVED lines=14> */
.L_x_2512:
[----:B------:R-:W-:Y:S01]  /*126d0*/  IMAD.MOV.U32 R13, RZ, RZ, R4 ;  /* 0x000000ffff0d7224 */ /* 0x000fe200078e0004 */
[----:B------:R-:W-:Y:S01]  /*126e0*/  MOV R12, 0x5 ;  /* 0x00000005000c7802 */ /* 0x000fe20000000f00 */
[----:B------:R-:W-:-:S07]  /*126f0*/  IMAD.MOV.U32 R7, RZ, RZ, R14 ;  /* 0x000000ffff077224 */ /* 0x000fce00078e000e */
[----:B------:R-:W-:Y:S05]  /*12700*/  WARPSYNC.COLLECTIVE R15, `(.L_x_2513) ;  /* 0x000000000f087348 */ /* 0x000fea0003c00000 */
[----:B------:R0:W1:Y:S02]  /*12710*/  SHFL.IDX P6, R14, R13, R12, R11 ;  /* 0x0000000c0d0e7389 */ /* 0x00006400000c000b */
[----:B01----:R-:W-:Y:S01]  /*12720*/  ENDCOLLECTIVE ;  /* 0x000000000000791b */ /* 0x003fe20003800000 */
.L_x_2513:
        /* <DEDUP_REMOVED lines=16> */
.L_x_2514:
[----:B------:R-:W-:Y:S02]  /*12830*/  IMAD.MOV.U32 R13, RZ, RZ, R4 ;  /* 0x000000ffff0d7224 */ /* 0x000fe400078e0004 */
[----:B------:R-:W-:Y:S02]  /*12840*/  IMAD.MOV.U32 R12, RZ, RZ, 0x6 ;  /* 0x00000006ff0c7424 */ /* 0x000fe400078e00ff */
[----:B------:R-:W-:-:S07]  /*12850*/  IMAD.MOV.U32 R7, RZ, RZ, R14 ;  /* 0x000000ffff077224 */ /* 0x000fce00078e000e */
[----:B------:R-:W-:Y:S05]  /*12860*/  WARPSYNC.COLLECTIVE R15, `(.L_x_2515) ;  /* 0x000000000f087348 */ /* 0x000fea0003c00000 */
[----:B------:R0:W1:Y:S02]  /*12870*/  SHFL.IDX P6, R14, R13, R12, R11 ;  /* 0x0000000c0d0e7389 */ /* 0x00006400000c000b */
[----:B01----:R-:W-:Y:S01]  /*12880*/  ENDCOLLECTIVE ;  /* 0x000000000000791b */ /* 0x003fe20003800000 */
.L_x_2515:
        /* <DEDUP_REMOVED lines=16> */
.L_x_2516:
[----:B------:R-:W-:Y:S02]  /*12990*/  IMAD.MOV.U32 R13, RZ, RZ, R4 ;  /* 0x000000ffff0d7224 */ /* 0x000fe400078e0004 */
[----:B------:R-:W-:Y:S01]  /*129a0*/  IMAD.MOV.U32 R12, RZ, RZ, 0x7 ;  /* 0x00000007ff0c7424 */ /* 0x000fe200078e00ff */
[----:B------:R-:W-:-:S07]  /*129b0*/  MOV R7, R14 ;  /* 0x0000000e00077202 */ /* 0x000fce0000000f00 */
[----:B------:R-:W-:Y:S05]  /*129c0*/  WARPSYNC.COLLECTIVE R15, `(.L_x_2517) ;  /* 0x000000000f087348 */ /* 0x000fea0003c00000 */
[----:B------:R0:W1:Y:S02]  /*129d0*/  SHFL.IDX P6, R14, R13, R12, R11 ;  /* 0x0000000c0d0e7389 */ /* 0x00006400000c000b */
[----:B01----:R-:W-:Y:S01]  /*129e0*/  ENDCOLLECTIVE ;  /* 0x000000000000791b */ /* 0x003fe20003800000 */
.L_x_2517:
[----:B------:R-:W-:-:S05]  /*129f0*/  @!P1 LEA R7, P2, R28, R7, 0x1 ;  /* 0x000000071c079211 */ /* 0x000fca00078408ff */
[----:B------:R-:W-:-:S05]  /*12a00*/  @!P1 IMAD.X R6, RZ, RZ, R6, P2 ;  /* 0x000000ffff069224 */ /* 0x000fca00010e0606 */
        /* <DEDUP_REMOVED lines=10> */
[----:B------:R-:W-:Y:S01]  /*12ab0*/  ISETP.GE.AND P1, PT, R0, R3, PT ;  /* 0x000000030000720c */ /* 0x000fe20003f26270 */
[----:B------:R-:W-:-:S12]  /*12ac0*/  VIADD R0, R17, 0x80 ;  /* 0x0000008011007836 */ /* 0x000fd80000000000 */
[----:B0-----:R-:W-:Y:S05]  /*12ad0*/  WARPSYNC.COLLECTIVE R15, `(.L_x_2518) ;  /* 0x000000000f087348 */ /* 0x001fea0003c00000 */
[----:B------:R1:W2:Y:S02]  /*12ae0*/  SHFL.IDX P6, R14, R13, R12, R11 ;  /* 0x0000000c0d0e7389 */ /* 0x0002a400000c000b */
[----:B012---:R-:W-:Y:S01]  /*12af0*/  ENDCOLLECTIVE ;  /* 0x000000000000791b */ /* 0x007fe20003800000 */
.L_x_2518:
[----:B------:R-:W-:Y:S01]  /*12b00*/  MOV R13, R2 ;  /* 0x00000002000d7202 */ /* 0x000fe20000000f00 */
[----:B------:R-:W-:Y:S02]  /*12b10*/  IMAD.MOV.U32 R12, RZ, RZ, RZ ;  /* 0x000000ffff0c7224 */ /* 0x000fe400078e00ff */
[----:B------:R-:W-:-:S07]  /*12b20*/  IMAD.MOV.U32 R6, RZ, RZ, R14 ;  /* 0x000000ffff067224 */ /* 0x000fce00078e000e */
[----:B------:R-:W-:Y:S05]  /*12b30*/  WARPSYNC.COLLECTIVE R15, `(.L_x_2519) ;  /* 0x000000000f087348 */ /* 0x000fea0003c00000 */
[----:B------:R0:W1:Y:S02]  /*12b40*/  SHFL.IDX P6, R14, R13, R12, R11 ;  /* 0x0000000c0d0e7389 */ /* 0x00006400000c000b */
[----:B01----:R-:W-:Y:S01]  /*12b50*/  ENDCOLLECTIVE ;  /* 0x000000000000791b */ /* 0x003fe20003800000 */
.L_x_2519:
        /* <DEDUP_REMOVED lines=12> */
.L_x_2520:
[----:B------:R-:W-:Y:S01]  /*12c20*/  IMAD.MOV.U32 R13, RZ, RZ, R2 ;  /* 0x000000ffff0d7224 */ /* 0x000fe200078e0002 */
[----:B------:R-:W-:Y:S01]  /*12c30*/  MOV R12, 0x1 ;  /* 0x00000001000c7802 */ /* 0x000fe20000000f00 */
[----:B------:R-:W-:-:S07]  /*12c40*/  IMAD.MOV.U32 R4, RZ, RZ, R14 ;  /* 0x000000ffff047224 */ /* 0x000fce00078e000e */
[----:B------:R-:W-:Y:S05]  /*12c50*/  WARPSYNC.COLLECTIVE R15, `(.L_x_2521) ;  /* 0x000000000f087348 */ /* 0x000fea0003c00000 */
[----:B------:R0:W1:Y:S02]  /*12c60*/  SHFL.IDX P6, R14, R13, R12, R11 ;  /* 0x0000000c0d0e7389 */ /* 0x00006400000c000b */
[----:B01----:R-:W-:Y:S01]  /*12c70*/  ENDCOLLECTIVE ;  /* 0x000000000000791b */ /* 0x003fe20003800000 */
.L_x_2521:
[----:B------:R-:W-:-:S04]  /*12c80*/  @!P1 LEA R4, P3, R28, R4, 0x1 ;  /* 0x000000041c049211 */ /* 0x000fc800078608ff */
[----:B------:R-:W-:Y:S01]  /*12c90*/  @!P1 IADD3.X R0, RZ, R0, RZ, P3, !PT ;  /* 0x00000000ff009210 */ /* 0x000fe20001ffe4ff */
[----:B------:R-:W-:Y:S02]  /*12ca0*/  @!P1 IMAD.MOV.U32 R6, RZ, RZ, R4 ;  /* 0x000000ffff069224 */ /* 0x000fe400078e0004 */
[C---:B------:R-:W-:Y:S02]  /*12cb0*/  VIADD R4, R17.reuse, 0xa0 ;  /* 0x000000a011047836 */ /* 0x040fe40000000000 */
[----:B------:R-:W-:Y:S02]  /*12cc0*/  @!P1 IMAD.MOV.U32 R7, RZ, RZ, R0 ;  /* 0x000000ffff079224 */ /* 0x000fe400078e0000 */
[----:B------:R-:W-:Y:S02]  /*12cd0*/  VIADD R0, R17, 0x90 ;  /* 0x0000009011007836 */ /* 0x000fe40000000000 */
[----:B------:R-:W-:Y:S01]  /*12ce0*/  IMAD.MOV.U32 R13, RZ, RZ, R5 ;  /* 0x000000ffff0d7224 */ /* 0x000fe200078e0005 */
[----:B------:R-:W-:Y:S01]  /*12cf0*/  @!PT LDS RZ, [RZ] ;  /* 0x00000000fffff984 */ /* 0x000fe20000000800 */
[----:B------:R-:W-:Y:S01]  /*12d00*/  @!PT LDS RZ, [RZ] ;  /* 0x00000000fffff984 */ /* 0x000fe20000000800 */
[----:B------:R-:W-:Y:S01]  /*12d10*/  @!PT LDS RZ, [RZ] ;  /* 0x00000000fffff984 */ /* 0x000fe20000000800 */
[----:B------:R0:W-:Y:S02]  /*12d20*/  @!P1 LDGSTS.E.BYPASS.LTC128B.128 [R10+0xc400], desc[UR52][R6.64], !P0 ;  /* 0x0c400000060a9fae */ /* 0x0001e4000c101d74 */
[----:B------:R-:W-:Y:S01]  /*12d30*/  ISETP.GE.AND P1, PT, R0, R3, PT ;  /* 0x000000030000720c */ /* 0x000fe20003f26270 */
[----:B------:R-:W-:-:S12]  /*12d40*/  IMAD.MOV.U32 R0, RZ, RZ, R14 ;  /* 0x000000ffff007224 */ /* 0x000fd800078e000e */
[----:B0-----:R-:W-:Y:S05]  /*12d50*/  WARPSYNC.COLLECTIVE R15, `(.L_x_2522) ;  /* 0x000000000f087348 */ /* 0x001fea0003c00000 */
[----:B------:R1:W2:Y:S02]  /*12d60*/  SHFL.IDX P6, R14, R13, R12, R11 ;  /* 0x0000000c0d0e7389 */ /* 0x0002a400000c000b */
[----:B012---:R-:W-:Y:S01]  /*12d70*/  ENDCOLLECTIVE ;  /* 0x000000000000791b */ /* 0x007fe20003800000 */
.L_x_2522:
[----:B------:R-:W-:Y:S02]  /*12d80*/  IMAD.MOV.U32 R13, RZ, RZ, R2 ;  /* 0x000000ffff0d7224 */ /* 0x000fe400078e0002 */
[----:B------:R-:W-:Y:S02]  /*12d90*/  IMAD.MOV.U32 R12, RZ, RZ, 0x2 ;  /* 0x00000002ff0c7424 */ /* 0x000fe400078e00ff */
[----:B------:R-:W-:-:S07]  /*12da0*/  IMAD.MOV.U32 R6, RZ, RZ, R14 ;  /* 0x000000ffff067224 */ /* 0x000fce00078e000e */
[----:B------:R-:W-:Y:S05]  /*12db0*/  WARPSYNC.COLLECTIVE R15, `(.L_x_2523) ;  /* 0x000000000f087348 */ /* 0x000fea0003c00000 */
[----:B------:R0:W1:Y:S02]  /*12dc0*/  SHFL.IDX P6, R14, R13, R12, R11 ;  /* 0x0000000c0d0e7389 */ /* 0x00006400000c000b */
[----:B01----:R-:W-:Y:S01]  /*12dd0*/  ENDCOLLECTIVE ;  /* 0x000000000000791b */ /* 0x003fe20003800000 */
.L_x_2523:
[----:B------:R-:W-:-:S05]  /*12de0*/  @!P1 LEA R6, P2, R28, R6, 0x1 ;  /* 0x000000061c069211 */ /* 0x000fca00078408ff */
[----:B------:R-:W-:Y:S01]  /*12df0*/  @!P1 IMAD.X R0, RZ, RZ, R0, P2 ;  /* 0x000000ffff009224 */ /* 0x000fe200010e0600 */
[----:B------:R-:W-:-:S04]  /*12e00*/  ISETP.GE.AND P2, PT, R4, R3, PT ;  /* 0x000000030400720c */ /* 0x000fc80003f46270 */
        /* <DEDUP_REMOVED lines=10> */
.L_x_2524:
[----:B------:R-:W-:Y:S01]  /*12eb0*/  IMAD.MOV.U32 R13, RZ, RZ, R2 ;  /* 0x000000ffff0d7224 */ /* 0x000fe200078e0002 */
[----:B------:R-:W-:Y:S02]  /*12ec0*/  MOV R12, 0x3 ;  /* 0x00000003000c7802 */ /* 0x000fe40000000f00 */
[----:B------:R-:W-:-:S07]  /*12ed0*/  MOV R6, R14 ;  /* 0x0000000e00067202 */ /* 0x000fce0000000f00 */
[----:B------:R-:W-:Y:S05]  /*12ee0*/  WARPSYNC.COLLECTIVE R15, `(.L_x_2525) ;  /* 0x000000000f087348 */ /* 0x000fea0003c00000 */
[----:B------:R0:W1:Y:S02]  /*12ef0*/  SHFL.IDX P6, R14, R13, R12, R11 ;  /* 0x0000000c0d0e7389 */ /* 0x00006400000c000b */
[----:B01----:R-:W-:Y:S01]  /*12f00*/  ENDCOLLECTIVE ;  /* 0x000000000000791b */ /* 0x003fe20003800000 */
.L_x_2525:
        /* <DEDUP_REMOVED lines=12> */
.L_x_2526:
[----:B------:R-:W-:Y:S01]  /*12fd0*/  IMAD.MOV.U32 R2, RZ, RZ, R14 ;  /* 0x000000ffff027224 */ /* 0x000fe200078e000e */
[----:B------:R-:W-:Y:S06]  /*12fe0*/  BRA `(.L_x_2527) ;  /* 0xffffffb800207947 */ /* 0x000fec000383ffff */
.L_x_2429:
[----:B0-----:R0:W1:Y:S02]  /*12ff0*/  SYNCS.PHASECHK.TRANS64.TRYWAIT P0, [R22+URZ+0x16820], R3 ;  /* 0x01682003160075a7 */ /* 0x001064000800017f */
[----:B-1----:R-:W-:Y:S05]  /*13000*/  @!P0 NANOSLEEP.SYNCS 0x989680 ;  /* 0x009896800000895d */ /* 0x002fea0003900000 */
[----:B------:R-:W1:Y:S02]  /*13010*/  @!P0 SYNCS.PHASECHK.TRANS64 P0, [R22+URZ+0x16820], R3 ;  /* 0x01682003160085a7 */ /* 0x000e64000800007f */
[----:B-1----:R-:W-:Y:S05]  /*13020*/  @!P0 BRA `(.L_x_2429) ;  /* 0xfffffffc00f08947 */ /* 0x002fea000383ffff */
[----:B------:R-:W-:Y:S05]  /*13030*/  BRA `(.L_x_2528) ;  /* 0xffffffb800847947 */ /* 0x000fea000383ffff */
.L_x_2434:
[----:B0-----:R0:W1:Y:S02]  /*13040*/  SYNCS.PHASECHK.TRANS64.TRYWAIT P0, [R5+URZ+0x16840], R2 ;  /* 0x01684002050075a7 */ /* 0x001064000800017f */
[----:B-1----:R-:W-:Y:S05]  /*13050*/  @!P0 NANOSLEEP.SYNCS 0x989680 ;  /* 0x009896800000895d */ /* 0x002fea0003900000 */
[----:B------:R-:W1:Y:S02]  /*13060*/  @!P0 SYNCS.PHASECHK.TRANS64 P0, [R5+URZ+0x16840], R2 ;  /* 0x01684002050085a7 */ /* 0x000e64000800007f */
[----:B-1----:R-:W-:Y:S05]  /*13070*/  @!P0 BRA `(.L_x_2434) ;  /* 0xfffffffc00f08947 */ /* 0x002fea000383ffff */
[----:B------:R-:W-:Y:S05]  /*13080*/  BRA `(.L_x_2529) ;  /* 0xffffffbc00547947 */ /* 0x000fea000383ffff */
.L_x_2435:
        /* <DEDUP_REMOVED lines=8> */
.L_x_2531:
[----:B------:R-:W-:Y:S05]  /*13110*/  BSYNC B1 ;  /* 0x0000000000017941 */ /* 0x000fea0003800000 */
.L_x_2530:
[----:B------:R-:W-:Y:S01]  /*13120*/  IMAD.MOV.U32 R13, RZ, RZ, R9 ;  /* 0x000000ffff0d7224 */ /* 0x000fe200078e0009 */
[----:B------:R-:W-:Y:S01]  /*13130*/  MOV R12, RZ ;  /* 0x000000ff000c7202 */ /* 0x000fe20000000f00 */
[----:B------:R-:W-:Y:S02]  /*13140*/  IMAD.MOV.U32 R11, RZ, RZ, 0x181f ;  /* 0x0000181fff0b7424 */ /* 0x000fe400078e00ff */
[----:B------:R-:W-:Y:S02]  /*13150*/  IMAD.MOV.U32 R15, RZ, RZ, -0x1 ;  /* 0xffffffffff0f7424 */ /* 0x000fe400078e00ff */
[----:B------:R-:W-:Y:S02]  /*13160*/  IMAD.MOV.U32 R3, RZ, RZ, R14 ;  /* 0x000000ffff037224 */ /* 0x000fe400078e000e */
[----:B------:R-:W-:-:S07]  /*13170*/  IMAD.SHL.U32 R7, R28, 0x2, RZ ;  /* 0x000000021c077824 */ /* 0x000fce00078e00ff */
[----:B------:R-:W-:Y:S05]  /*13180*/  WARPSYNC.COLLECTIVE R15, `(.L_x_2532) ;  /* 0x000000000f087348 */ /* 0x000fea0003c00000 */
[----:B------:R0:W1:Y:S02]  /*13190*/  SHFL.IDX P6, R14, R13, R12, R11 ;  /* 0x0000000c0d0e7389 */ /* 0x00006400000c000b */
[----:B01----:R-:W-:Y:S01]  /*131a0*/  ENDCOLLECTIVE ;  /* 0x000000000000791b */ /* 0x003fe20003800000 */
.L_x_2532:
[----:B------:R-:W-:Y:S02]  /*131b0*/  IMAD R8, R8, 0x2, R22 ;  /* 0x0000000208087824 */ /* 0x000fe400078e0216 */
[----:B------:R-:W-:Y:S02]  /*131c0*/  IMAD.MOV.U32 R13, RZ, RZ, R10 ;  /* 0x000000ffff0d7224 */ /* 0x000fe400078e000a */
[----:B------:R-:W-:Y:S02]  /*131d0*/  IMAD.MOV.U32 R12, RZ, RZ, 0x1 ;  /* 0x00000001ff0c7424 */ /* 0x000fe400078e00ff */
[----:B------:R-:W-:-:S07]  /*131e0*/  IMAD.MOV.U32 R2, RZ, RZ, R14 ;  /* 0x000000ffff027224 */ /* 0x000fce00078e000e */
[----:B------:R-:W-:Y:S05]  /*131f0*/  WARPSYNC.COLLECTIVE R15, `(.L_x_2533) ;  /* 0x000000000f087348 */ /* 0x000fea0003c00000 */
[----:B------:R0:W1:Y:S02]  /*13200*/  SHFL.IDX P6, R14, R13, R12, R11 ;  /* 0x0000000c0d0e7389 */ /* 0x00006400000c000b */
[----:B01----:R-:W-:Y:S01]  /*13210*/  ENDCOLLECTIVE ;  /* 0x000000000000791b */ /* 0x003fe20003800000 */
.L_x_2533:
        /* <DEDUP_REMOVED lines=11> */
.L_x_2534:
[----:B------:R-:W-:Y:S02]  /*132d0*/  IMAD.MOV.U32 R13, RZ, RZ, R10 ;  /* 0x000000ffff0d7224 */ /* 0x000fe400078e000a */
[----:B------:R-:W-:Y:S02]  /*132e0*/  IMAD.MOV.U32 R12, RZ, RZ, 0x2 ;  /* 0x00000002ff0c7424 */ /* 0x000fe400078e00ff */
[----:B------:R-:W-:-:S07]  /*132f0*/  IMAD.MOV.U32 R2, RZ, RZ, R14 ;  /* 0x000000ffff027224 */ /* 0x000fce00078e000e */
[----:B------:R-:W-:Y:S05]  /*13300*/  WARPSYNC.COLLECTIVE R15, `(.L_x_2535) ;  /* 0x000000000f087348 */ /* 0x000fea0003c00000 */
[----:B------:R0:W1:Y:S02]  /*13310*/  SHFL.IDX P6, R14, R13, R12, R11 ;  /* 0x0000000c0d0e7389 */ /* 0x00006400000c000b */
[----:B01----:R-:W-:Y:S01]  /*13320*/  ENDCOLLECTIVE ;  /* 0x000000000000791b */ /* 0x003fe20003800000 */
.L_x_2535:
[----:B------:R-:W-:-:S05]  /*13330*/  IADD3 R2, P0, R2, R7, RZ ;  /* 0x0000000702027210 */ /* 0x000fca0007f1e0ff */
[----:B------:R-:W-:-:S05]  /*13340*/  IMAD.X R3, RZ, RZ, R3, P0 ;  /* 0x000000ffff037224 */ /* 0x000fca00000e0603 */
[----:B------:R-:W-:Y:S01]  /*13350*/  @!PT LDS RZ, [RZ] ;  /* 0x00000000fffff984 */ /* 0x000fe20000000800 */
[----:B------:R-:W-:Y:S01]  /*13360*/  @!PT LDS RZ, [RZ] ;  /* 0x00000000fffff984 */ /* 0x000fe20000000800 */
[----:B------:R-:W-:Y:S01]  /*13370*/  @!PT LDS RZ, [RZ] ;  /* 0x00000000fffff984 */ /* 0x000fe20000000800 */
[----:B------:R0:W-:Y:S01]  /*13380*/  LDGSTS.E.BYPASS.LTC128B.128 [R8+0xec00], desc[UR52][R2.64], !P2 ;  /* 0x0ec0000002087fae */ /* 0x0001e2000d101d74 */
[----:B------:R-:W-:Y:S01]  /*13390*/  IMAD.MOV.U32 R13, RZ, RZ, R9 ;  /* 0x000000ffff0d7224 */ /* 0x000fe200078e0009 */
[----:B0-----:R-:W-:-:S07]  /*133a0*/  MOV R3, R14 ;  /* 0x0000000e00037202 */ /* 0x001fce0000000f00 */
[----:B------:R-:W-:Y:S05]  /*133b0*/  WARPSYNC.COLLECTIVE R15, `(.L_x_2536) ;  /* 0x000000000f087348 */ /* 0x000fea0003c00000 */
[----:B------:R0:W1:Y:S02]  /*133c0*/  SHFL.IDX P6, R14, R13, R12, R11 ;  /* 0x0000000c0d0e7389 */ /* 0x00006400000c000b */
[----:B01----:R-:W-:Y:S01]  /*133d0*/  ENDCOLLECTIVE ;  /* 0x000000000000791b */ /* 0x003fe20003800000 */
.L_x_2536:
[----:B------:R-:W-:Y:S01]  /*133e0*/  IMAD.MOV.U32 R13, RZ, RZ, R10 ;  /* 0x000000ffff0d7224 */ /* 0x000fe200078e000a */
[----:B------:R-:W-:Y:S01]  /*133f0*/  MOV R12, 0x3 ;  /* 0x00000003000c7802 */ /* 0x000fe20000000f00 */
[----:B------:R-:W-:-:S07]  /*13400*/  IMAD.MOV.U32 R2, RZ, RZ, R14 ;  /* 0x000000ffff027224 */ /* 0x000fce00078e000e */
[----:B------:R-:W-:Y:S05]  /*13410*/  WARPSYNC.COLLECTIVE R15, `(.L_x_2537) ;  /* 0x000000000f087348 */ /* 0x000fea0003c00000 */
[----:B------:R0:W1:Y:S02]  /*13420*/  SHFL.IDX P6, R14, R13, R12, R11 ;  /* 0x0000000c0d0e7389 */ /* 0x00006400000c000b */
[----:B01----:R-:W-:Y:S01]  /*13430*/  ENDCOLLECTIVE ;  /* 0x000000000000791b */ /* 0x003fe20003800000 */
.L_x_2537:
        /* <DEDUP_REMOVED lines=11> */
.L_x_2538:
[----:B------:R-:W-:Y:S01]  /*134f0*/  MOV R13, R10 ;  /* 0x0000000a000d7202 */ /* 0x000fe20000000f00 */
[----:B------:R-:W-:Y:S02]  /*13500*/  IMAD.MOV.U32 R12, RZ, RZ, 0x4 ;  /* 0x00000004ff0c7424 */ /* 0x000fe400078e00ff */
[----:B------:R-:W-:-:S07]  /*13510*/  IMAD.MOV.U32 R2, RZ, RZ, R14 ;  /* 0x000000ffff027224 */ /* 0x000fce00078e000e */
[----:B------:R-:W-:Y:S05]  /*13520*/  WARPSYNC.COLLECTIVE R15, `(.L_x_2539) ;  /* 0x000000000f087348 */ /* 0x000fea0003c00000 */
[----:B------:R0:W1:Y:S02]  /*13530*/  SHFL.IDX P6, R14, R13, R12, R11 ;  /* 0x0000000c0d0e7389 */ /* 0x00006400000c000b */
[----:B01----:R-:W-:Y:S01]  /*13540*/  ENDCOLLECTIVE ;  /* 0x000000000000791b */ /* 0x003fe20003800000 */
.L_x_2539:
        /* <DEDUP_REMOVED lines=11> */
.L_x_2540:
[----:B------:R-:W-:Y:S02]  /*13600*/  IMAD.MOV.U32 R13, RZ, RZ, R10 ;  /* 0x000000ffff0d7224 */ /* 0x000fe400078e000a */
[----:B------:R-:W-:Y:S02]  /*13610*/  IMAD.MOV.U32 R12, RZ, RZ, 0x5 ;  /* 0x00000005ff0c7424 */ /* 0x000fe400078e00ff */
[----:B------:R-:W-:-:S07]  /*13620*/  IMAD.MOV.U32 R2, RZ, RZ, R14 ;  /* 0x000000ffff027224 */ /* 0x000fce00078e000e */
[----:B------:R-:W-:Y:S05]  /*13630*/  WARPSYNC.COLLECTIVE R15, `(.L_x_2541) ;  /* 0x000000000f087348 */ /* 0x000fea0003c00000 */
[----:B------:R0:W1:Y:S02]  /*13640*/  SHFL.IDX P6, R14, R13, R12, R11 ;  /* 0x0000000c0d0e7389 */ /* 0x00006400000c000b */
[----:B01----:R-:W-:Y:S01]  /*13650*/  ENDCOLLECTIVE ;  /* 0x000000000000791b */ /* 0x003fe20003800000 */
.L_x_2541:
        /* <DEDUP_REMOVED lines=11> */
.L_x_2542:
[----:B------:R-:W-:Y:S02]  /*13710*/  IMAD.MOV.U32 R13, RZ, RZ, R10 ;  /* 0x000000ffff0d7224 */ /* 0x000fe400078e000a */
[----:B------:R-:W-:Y:S01]  /*13720*/  IMAD.MOV.U32 R12, RZ, RZ, 0x6 ;  /* 0x00000006ff0c7424 */ /* 0x000fe200078e00ff */
[----:B------:R-:W-:-:S07]  /*13730*/  MOV R2, R14 ;  /* 0x0000000e00027202 */ /* 0x000fce0000000f00 */
[----:B------:R-:W-:Y:S05]  /*13740*/  WARPSYNC.COLLECTIVE R15, `(.L_x_2543) ;  /* 0x000000000f087348 */ /* 0x000fea0003c00000 */
[----:B------:R0:W1:Y:S02]  /*13750*/  SHFL.IDX P6, R14, R13, R12, R11 ;  /* 0x0000000c0d0e7389 */ /* 0x00006400000c000b */
[----:B01----:R-:W-:Y:S01]  /*13760*/  ENDCOLLECTIVE ;  /* 0x000000000000791b */ /* 0x003fe20003800000 */
.L_x_2543:
[----:B------:R-:W-:-:S05]  /*13770*/  IADD3 R2, P0, R2, R7, RZ ;  /* 0x0000000702027210 */ /* 0x000fca0007f1e0ff */
[----:B------:R-:W-:-:S05]  /*13780*/  IMAD.X R3, RZ, RZ, R3, P0 ;  /* 0x000000ffff037224 */ /* 0x000fca00000e0603 */
        /* <DEDUP_REMOVED lines=9> */
.L_x_2544:
[----:B------:R-:W-:Y:S02]  /*13820*/  IMAD.MOV.U32 R13, RZ, RZ, R10 ;  /* 0x000000ffff0d7224 */ /* 0x000fe400078e000a */
[----:B------:R-:W-:Y:S02]  /*13830*/  IMAD.MOV.U32 R12, RZ, RZ, 0x7 ;  /* 0x00000007ff0c7424 */ /* 0x000fe400078e00ff */
[----:B------:R-:W-:-:S07]  /*13840*/  IMAD.MOV.U32 R2, RZ, RZ, R14 ;  /* 0x000000ffff027224 */ /* 0x000fce00078e000e */
[----:B------:R-:W-:Y:S05]  /*13850*/  WARPSYNC.COLLECTIVE R15, `(.L_x_2545) ;  /* 0x000000000f087348 */ /* 0x000fea0003c00000 */
[----:B------:R0:W1:Y:S02]  /*13860*/  SHFL.IDX P6, R14, R13, R12, R11 ;  /* 0x0000000c0d0e7389 */ /* 0x00006400000c000b */
[----:B01----:R-:W-:Y:S01]  /*13870*/  ENDCOLLECTIVE ;  /* 0x000000000000791b */ /* 0x003fe20003800000 */
.L_x_2545:
        /* <DEDUP_REMOVED lines=11> */
.L_x_2546:
[----:B------:R-:W-:Y:S01]  /*13930*/  IMAD.MOV.U32 R2, RZ, RZ, R14 ;  /* 0x000000ffff027224 */ /* 0x000fe200078e000e */
[----:B------:R-:W-:Y:S06]  /*13940*/  BRA `(.L_x_2547) ;  /* 0xffffffb800447947 */ /* 0x000fec000383ffff */
.L_x_2440:
[----:B-1----:R1:W2:Y:S02]  /*13950*/  SYNCS.PHASECHK.TRANS64.TRYWAIT P0, [R5+URZ+0x16860], R2 ;  /* 0x01686002050075a7 */ /* 0x0022a4000800017f */
[----:B--2---:R-:W-:Y:S05]  /*13960*/  @!P0 NANOSLEEP.SYNCS 0x989680 ;  /* 0x009896800000895d */ /* 0x004fea0003900000 */
[----:B------:R-:W2:Y:S02]  /*13970*/  @!P0 SYNCS.PHASECHK.TRANS64 P0, [R5+URZ+0x16860], R2 ;  /* 0x01686002050085a7 */ /* 0x000ea4000800007f */
[----:B--2---:R-:W-:Y:S05]  /*13980*/  @!P0 BRA `(.L_x_2440) ;  /* 0xfffffffc00f08947 */ /* 0x004fea000383ffff */
[----:B------:R-:W-:Y:S05]  /*13990*/  BRA `(.L_x_2548) ;  /* 0xffffffb8009c7947 */ /* 0x000fea000383ffff */
.L_x_2441:
[----:B------:R-:W-:Y:S01]  /*139a0*/  BSSY B1, `(.L_x_2549) ;  /* 0x0000008000017945 */ /* 0x000fe20003800000 */
[----:B------:R-:W-:Y:S01]  /*139b0*/  IMAD.MOV.U32 R13, RZ, RZ, R24 ;  /* 0x000000ffff0d7224 */ /* 0x000fe200078e0018 */
[----:B------:R-:W-:Y:S01]  /*139c0*/  MOV R11, 0x181f ;  /* 0x0000181f000b7802 */ /* 0x000fe20000000f00 */
[----:B------:R-:W-:Y:S02]  /*139d0*/  IMAD.MOV.U32 R12, RZ, RZ, RZ ;  /* 0x000000ffff0c7224 */ /* 0x000fe400078e00ff */
[----:B------:R-:W-:-:S07]  /*139e0*/  IMAD.MOV.U32 R15, RZ, RZ, -0x1 ;  /* 0xffffffffff0f7424 */ /* 0x000fce00078e00ff */
[----:B-1----:R-:W-:Y:S05]  /*139f0*/  WARPSYNC.COLLECTIVE R15, `(.L_x_2550) ;  /* 0x000000000f087348 */ /* 0x002fea0003c00000 */
[----:B------:R0:W2:Y:S02]  /*13a00*/  SHFL.IDX P6, R14, R13, R12, R11 ;  /* 0x0000000c0d0e7389 */ /* 0x0000a400000c000b */
[----:B012---:R-:W-:Y:S01]  /*13a10*/  ENDCOLLECTIVE ;  /* 0x000000000000791b */ /* 0x007fe20003800000 */
.L_x_2550:
[----:B------:R-:W-:Y:S05]  /*13a20*/  BSYNC B1 ;  /* 0x0000000000017941 */ /* 0x000fea0003800000 */
.L_x_2549:
[----:B------:R-:W-:Y:S01]  /*13a30*/  IMAD.MOV.U32 R13, RZ, RZ, R23 ;  /* 0x000000ffff0d7224 */ /* 0x000fe200078e0017 */
[----:B------:R-:W-:Y:S01]  /*13a40*/  MOV R11, 0x181f ;  /* 0x0000181f000b7802 */ /* 0x000fe20000000f00 */
[----:B------:R-:W-:Y:S01]  /*13a50*/  IMAD.MOV.U32 R12, RZ, RZ, RZ ;  /* 0x000000ffff0c7224 */ /* 0x000fe200078e00ff */
[----:B------:R-:W-:Y:S01]  /*13a60*/  ISETP.LT.OR P2, PT, R8, 0x1, P1 ;  /* 0x000000010800780c */ /* 0x000fe20000f41670 */
[----:B------:R-:W-:Y:S02]  /*13a70*/  IMAD.MOV.U32 R15, RZ, RZ, -0x1 ;  /* 0xffffffffff0f7424 */ /* 0x000fe400078e00ff */
[----:B------:R-:W-:Y:S02]  /*13a80*/  IMAD.MOV.U32 R3, RZ, RZ, R14 ;  /* 0x000000ffff037224 */ /* 0x000fe400078e000e */
[----:B------:R-:W-:-:S08]  /*13a90*/  IMAD R6, R6, 0x2, R22 ;  /* 0x0000000206067824 */ /* 0x000fd000078e0216 */
[----:B------:R-:W-:Y:S05]  /*13aa0*/  WARPSYNC.COLLECTIVE R15, `(.L_x_2551) ;  /* 0x000000000f087348 */ /* 0x000fea0003c00000 */
[----:B------:R0:W1:Y:S02]  /*13ab0*/  SHFL.IDX P6, R14, R13, R12, R11 ;  /* 0x0000000c0d0e7389 */ /* 0x00006400000c000b */
[----:B01----:R-:W-:Y:S01]  /*13ac0*/  ENDCOLLECTIVE ;  /* 0x000000000000791b */ /* 0x003fe20003800000 */
.L_x_2551:
[----:B------:R-:W-:Y:S01]  /*13ad0*/  MOV R13, R24 ;  /* 0x00000018000d7202 */ /* 0x000fe20000000f00 */
[----:B------:R-:W-:Y:S02]  /*13ae0*/  IMAD.MOV.U32 R12, RZ, RZ, 0x1 ;  /* 0x00000001ff0c7424 */ /* 0x000fe400078e00ff */
[----:B------:R-:W-:-:S07]  /*13af0*/  IMAD.MOV.U32 R2, RZ, RZ, R14 ;  /* 0x000000ffff027224 */ /* 0x000fce00078e000e */
[----:B------:R-:W-:Y:S05]  /*13b00*/  WARPSYNC.COLLECTIVE R15, `(.L_x_2552) ;  /* 0x000000000f087348 */ /* 0x000fea0003c00000 */
[----:B------:R0:W1:Y:S02]  /*13b10*/  SHFL.IDX P6, R14, R13, R12, R11 ;  /* 0x0000000c0d0e7389 */ /* 0x00006400000c000b */
[----:B01----:R-:W-:Y:S01]  /*13b20*/  ENDCOLLECTIVE ;  /* 0x000000000000791b */ /* 0x003fe20003800000 */
.L_x_2552:
        /* <DEDUP_REMOVED lines=12> */
.L_x_2553:
[----:B------:R-:W-:Y:S02]  /*13bf0*/  IMAD.MOV.U32 R13, RZ, RZ, R24 ;  /* 0x000000ffff0d7224 */ /* 0x000fe400078e0018 */
[----:B------:R-:W-:Y:S02]  /*13c00*/  IMAD.MOV.U32 R12, RZ, RZ, 0x2 ;  /* 0x00000002ff0c7424 */ /* 0x000fe400078e00ff */
[----:B------:R-:W-:-:S07]  /*13c10*/  IMAD.MOV.U32 R2, RZ, RZ, R14 ;  /* 0x000000ffff027224 */ /* 0x000fce00078e000e */
[----:B------:R-:W-:Y:S05]  /*13c20*/  WARPSYNC.COLLECTIVE R15, `(.L_x_2554) ;  /* 0x000000000f087348 */ /* 0x000fea0003c00000 */
[----:B------:R0:W1:Y:S02]  /*13c30*/  SHFL.IDX P6, R14, R13, R12, R11 ;  /* 0x0000000c0d0e7389 */ /* 0x00006400000c000b */
[----:B01----:R-:W-:Y:S01]  /*13c40*/  ENDCOLLECTIVE ;  /* 0x000000000000791b */ /* 0x003fe20003800000 */
.L_x_2554:
        /* <DEDUP_REMOVED lines=12> */
.L_x_2555:
[----:B------:R-:W-:Y:S02]  /*13d10*/  IMAD.MOV.U32 R13, RZ, RZ, R24 ;  /* 0x000000ffff0d7224 */ /* 0x000fe400078e0018 */
[----:B------:R-:W-:Y:S01]  /*13d20*/  IMAD.MOV.U32 R12, RZ, RZ, 0x3 ;  /* 0x00000003ff0c7424 */ /* 0x000fe200078e00ff */
[----:B------:R-:W-:-:S07]  /*13d30*/  MOV R2, R14 ;  /* 0x0000000e00027202 */ /* 0x000fce0000000f00 */
[----:B------:R-:W-:Y:S05]  /*13d40*/  WARPSYNC.COLLECTIVE R15, `(.L_x_2556) ;  /* 0x000000000f087348 */ /* 0x000fea0003c00000 */
[----:B------:R0:W1:Y:S02]  /*13d50*/  SHFL.IDX P6, R14, R13, R12, R11 ;  /* 0x0000000c0d0e7389 */ /* 0x00006400000c000b */
[----:B01----:R-:W-:Y:S01]  /*13d60*/  ENDCOLLECTIVE ;  /* 0x000000000000791b */ /* 0x003fe20003800000 */
.L_x_2556:
[----:B------:R-:W-:-:S05]  /*13d70*/  IADD3 R2, P0, R2, R7, RZ ;  /* 0x0000000702027210 */ /* 0x000fca0007f1e0ff */
        /* <DEDUP_REMOVED lines=11> */
.L_x_2557:
[----:B------:R-:W-:Y:S02]  /*13e30*/  IMAD.MOV.U32 R13, RZ, RZ, R24 ;  /* 0x000000ffff0d7224 */ /* 0x000fe400078e0018 */
[----:B------:R-:W-:Y:S02]  /*13e40*/  IMAD.MOV.U32 R12, RZ, RZ, 0x4 ;  /* 0x00000004ff0c7424 */ /* 0x000fe400078e00ff */
[----:B------:R-:W-:-:S07]  /*13e50*/  IMAD.MOV.U32 R2, RZ, RZ, R14 ;  /* 0x000000ffff027224 */ /* 0x000fce00078e000e */
[----:B------:R-:W-:Y:S05]  /*13e60*/  WARPSYNC.COLLECTIVE R15, `(.L_x_2558) ;  /* 0x000000000f087348 */ /* 0x000fea0003c00000 */
[----:B------:R0:W1:Y:S02]  /*13e70*/  SHFL.IDX P6, R14, R13, R12, R11 ;  /* 0x0000000c0d0e7389 */ /* 0x00006400000c000b */
[----:B01----:R-:W-:Y:S01]  /*13e80*/  ENDCOLLECTIVE ;  /* 0x000000000000791b */ /* 0x003fe20003800000 */
.L_x_2558:
[----:B------:R-:W-:-:S05]  /*13e90*/  IADD3 R2, P0, R2, R7, RZ ;  /* 0x0000000702027210 */ /* 0x000fca0007f1e0ff */
[----:B------:R-:W-:-:S05]  /*13ea0*/  IMAD.X R3, RZ, RZ, R3, P0 ;  /* 0x000000ffff037224 */ /* 0x000fca00000e0603 */
[----:B------:R-:W-:Y:S01]  /*13eb0*/  @!PT LDS RZ, [RZ] ;  /* 0x00000000fffff984 */ /* 0x000fe20000000800 */
[----:B------:R-:W-:Y:S01]  /*13ec0*/  @!PT LDS RZ, [RZ] ;  /* 0x00000000fffff984 */ /* 0x000fe20000000800 */
[----:B------:R-:W-:Y:S01]  /*13ed0*/  @!PT LDS RZ, [RZ] ;  /* 0x00000000fffff984 */ /* 0x000fe20000000800 */
[----:B------:R0:W-:Y:S01]  /*13ee0*/  LDGSTS.E.BYPASS.LTC128B.128 [R6+0x1c00], desc[UR52][R2.64], !P2 ;  /* 0x01c0000002067fae */ /* 0x0001e2000d101d74 */
[----:B------:R-:W-:Y:S01]  /*13ef0*/  IMAD.MOV.U32 R13, RZ, RZ, R23 ;  /* 0x000000ffff0d7224 */ /* 0x000fe200078e0017 */
[----:B------:R-:W-:Y:S02]  /*13f00*/  ISETP.LT.OR P2, PT, R8, 0x41, P1 ;  /* 0x000000410800780c */ /* 0x000fe40000f41670 */
[----:B0-----:R-:W-:-:S11]  /*13f10*/  MOV R3, R14 ;  /* 0x0000000e00037202 */ /* 0x001fd60000000f00 */
[----:B------:R-:W-:Y:S05]  /*13f20*/  WARPSYNC.COLLECTIVE R15, `(.L_x_2559) ;  /* 0x000000000f087348 */ /* 0x000fea0003c00000 */
[----:B------:R0:W1:Y:S02]  /*13f30*/  SHFL.IDX P6, R14, R13, R12, R11 ;  /* 0x0000000c0d0e7389 */ /* 0x00006400000c000b */
[----:B01----:R-:W-:Y:S01]  /*13f40*/  ENDCOLLECTIVE ;  /* 0x000000000000791b */ /* 0x003fe20003800000 */
.L_x_2559:
[----:B------:R-:W-:Y:S01]  /*13f50*/  IMAD.MOV.U32 R13, RZ, RZ, R24 ;  /* 0x000000ffff0d7224 */ /* 0x000fe200078e0018 */
[----:B------:R-:W-:Y:S01]  /*13f60*/  MOV R12, 0x5 ;  /* 0x00000005000c7802 */ /* 0x000fe20000000f00 */
[----:B------:R-:W-:-:S07]  /*13f70*/  IMAD.MOV.U32 R2, RZ, RZ, R14 ;  /* 0x000000ffff027224 */ /* 0x000fce00078e000e */
[----:B------:R-:W-:Y:S05]  /*13f80*/  WARPSYNC.COLLECTIVE R15, `(.L_x_2560) ;  /* 0x000000000f087348 */ /* 0x000fea0003c00000 */
[----:B------:R0:W1:Y:S02]  /*13f90*/  SHFL.IDX P6, R14, R13, R12, R11 ;  /* 0x0000000c0d0e7389 */ /* 0x00006400000c000b */
[----:B01----:R-:W-:Y:S01]  /*13fa0*/  ENDCOLLECTIVE ;  /* 0x000000000000791b */ /* 0x003fe20003800000 */
.L_x_2560:
        /* <DEDUP_REMOVED lines=12> */
.L_x_2561:
[----:B------:R-:W-:Y:S01]  /*14070*/  MOV R13, R24 ;  /* 0x00000018000d7202 */ /* 0x000fe20000000f00 */
[----:B------:R-:W-:Y:S02]  /*14080*/  IMAD.MOV.U32 R12, RZ, RZ, 0x6 ;  /* 0x00000006ff0c7424 */ /* 0x000fe400078e00ff */
[----:B------:R-:W-:-:S07]  /*14090*/  IMAD.MOV.U32 R2, RZ, RZ, R14 ;  /* 0x000000ffff027224 */ /* 0x000fce00078e000e */
[----:B------:R-:W-:Y:S05]  /*140a0*/  WARPSYNC.COLLECTIVE R15, `(.L_x_2562) ;  /* 0x000000000f087348 */ /* 0x000fea0003c00000 */
[----:B------:R0:W1:Y:S02]  /*140b0*/  SHFL.IDX P6, R14, R13, R12, R11 ;  /* 0x0000000c0d0e7389 */ /* 0x00006400000c000b */
[----:B01----:R-:W-:Y:S01]  /*140c0*/  ENDCOLLECTIVE ;  /* 0x000000000000791b */ /* 0x003fe20003800000 */
.L_x_2562:
        /* <DEDUP_REMOVED lines=12> */
.L_x_2563:
[----:B------:R-:W-:Y:S02]  /*14190*/  IMAD.MOV.U32 R13, RZ, RZ, R24 ;  /* 0x000000ffff0d7224 */ /* 0x000fe400078e0018 */
[----:B------:R-:W-:Y:S02]  /*141a0*/  IMAD.MOV.U32 R12, RZ, RZ, 0x7 ;  /* 0x00000007ff0c7424 */ /* 0x000fe400078e00ff */
[----:B------:R-:W-:-:S07]  /*141b0*/  IMAD.MOV.U32 R2, RZ, RZ, R14 ;  /* 0x000000ffff027224 */ /* 0x000fce00078e000e */
[----:B------:R-:W-:Y:S05]  /*141c0*/  WARPSYNC.COLLECTIVE R15, `(.L_x_2564) ;  /* 0x000000000f087348 */ /* 0x000fea0003c00000 */
[----:B------:R0:W1:Y:S02]  /*141d0*/  SHFL.IDX P6, R14, R13, R12, R11 ;  /* 0x0000000c0d0e7389 */ /* 0x00006400000c000b */
[----:B01----:R-:W-:Y:S01]  /*141e0*/  ENDCOLLECTIVE ;  /* 0x000000000000791b */ /* 0x003fe20003800000 */
.L_x_2564:
        /* <DEDUP_REMOVED lines=11> */
.L_x_2565:
[----:B------:R-:W-:Y:S01]  /*142a0*/  MOV R2, R14 ;  /* 0x0000000e00027202 */ /* 0x000fe20000000f00 */
[----:B------:R-:W-:Y:S06]  /*142b0*/  BRA `(.L_x_2566) ;  /* 0xffffffb400487947 */ /* 0x000fec000383ffff */
.L_x_2449:
[----:B0-----:R0:W1:Y:S02]  /*142c0*/  SYNCS.PHASECHK.TRANS64.TRYWAIT P0, [R0+URZ+0x16860], R3 ;  /* 0x01686003000075a7 */ /* 0x001064000800017f */
[----:B-1----:R-:W-:Y:S05]  /*142d0*/  @!P0 NANOSLEEP.SYNCS 0x989680 ;  /* 0x009896800000895d */ /* 0x002fea0003900000 */
[----:B------:R-:W1:Y:S02]  /*142e0*/  @!P0 SYNCS.PHASECHK.TRANS64 P0, [R0+URZ+0x16860], R3 ;  /* 0x01686003000085a7 */ /* 0x000e64000800007f */
[----:B-1----:R-:W-:Y:S05]  /*142f0*/  @!P0 BRA `(.L_x_2449) ;  /* 0xfffffffc00f08947 */ /* 0x002fea000383ffff */
[----:B------:R-:W-:Y:S05]  /*14300*/  BRA `(.L_x_2567) ;  /* 0xffffffb800647947 */ /* 0x000fea000383ffff */
.L_x_2450:
        /* <DEDUP_REMOVED lines=8> */
.L_x_2569:
[----:B------:R-:W-:Y:S05]  /*14390*/  BSYNC B0 ;  /* 0x0000000000007941 */ /* 0x000fea0003800000 */
.L_x_2568:
[----:B------:R-:W-:Y:S01]  /*143a0*/  IMAD.MOV.U32 R13, RZ, RZ, R23 ;  /* 0x000000ffff0d7224 */ /* 0x000fe200078e0017 */
[----:B------:R-:W-:Y:S01]  /*143b0*/  MOV R3, R14 ;  /* 0x0000000e00037202 */ /* 0x000fe20000000f00 */
[----:B------:R-:W-:Y:S01]  /*143c0*/  IMAD.MOV.U32 R12, RZ, RZ, RZ ;  /* 0x000000ffff0c7224 */ /* 0x000fe200078e00ff */
[----:B------:R-:W-:Y:S01]  /*143d0*/  SHF.L.U32 R5, R28, 0x1, RZ ;  /* 0x000000011c057819 */ /* 0x000fe200000006ff */
[----:B------:R-:W-:Y:S01]  /*143e0*/  IMAD.MOV.U32 R11, RZ, RZ, 0x181f ;  /* 0x0000181fff0b7424 */ /* 0x000fe200078e00ff */
[----:B------:R-:W-:Y:S01]  /*143f0*/  ISETP.LT.OR P2, PT, R6, 0x1, P0 ;  /* 0x000000010600780c */ /* 0x000fe20000741670 */
[----:B------:R-:W-:Y:S02]  /*14400*/  IMAD.MOV.U32 R15, RZ, RZ, -0x1 ;  /* 0xffffffffff0f7424 */ /* 0x000fe400078e00ff */
[----:B------:R-:W-:-:S10]  /*14410*/  IMAD R4, R4, 0x2, R22 ;  /* 0x0000000204047824 */ /* 0x000fd400078e0216 */
[----:B------:R-:W-:Y:S05]  /*14420*/  WARPSYNC.COLLECTIVE R15, `(.L_x_2570) ;  /* 0x000000000f087348 */ /* 0x000fea0003c00000 */
[----:B------:R0:W1:Y:S02]  /*14430*/  SHFL.IDX P6, R14, R13, R12, R11 ;  /* 0x0000000c0d0e7389 */ /* 0x00006400000c000b */
[----:B01----:R-:W-:Y:S01]  /*14440*/  ENDCOLLECTIVE ;  /* 0x000000000000791b */ /* 0x003fe20003800000 */
.L_x_2570:
[----:B------:R-:W-:Y:S02]  /*14450*/  IMAD.MOV.U32 R13, RZ, RZ, R24 ;  /* 0x000000ffff0d7224 */ /* 0x000fe400078e0018 */
[----:B------:R-:W-:Y:S01]  /*14460*/  IMAD.MOV.U32 R12, RZ, RZ, 0x1 ;  /* 0x00000001ff0c7424 */ /* 0x000fe200078e00ff */
[----:B------:R-:W-:-:S13]  /*14470*/  IADD3 R2, P1, R14, R5, RZ ;  /* 0x000000050e027210 */ /* 0x000fda0007f3e0ff */
[----:B------:R-:W-:Y:S05]  /*14480*/  WARPSYNC.COLLECTIVE R15, `(.L_x_2571) ;  /* 0x000000000f087348 */ /* 0x000fea0003c00000 */
[----:B------:R0:W1:Y:S02]  /*14490*/  SHFL.IDX P6, R14, R13, R12, R11 ;  /* 0x0000000c0d0e7389 */ /* 0x00006400000c000b */
[----:B01----:R-:W-:Y:S01]  /*144a0*/  ENDCOLLECTIVE ;  /* 0x000000000000791b */ /* 0x003fe20003800000 */
.L_x_2571:
        /* <DEDUP_REMOVED lines=11> */
.L_x_2572:
[----:B------:R-:W-:Y:S01]  /*14560*/  IMAD.MOV.U32 R13, RZ, RZ, R24 ;  /* 0x000000ffff0d7224 */ /* 0x000fe200078e0018 */
[----:B------:R-:W-:Y:S01]  /*14570*/  MOV R12, 0x2 ;  /* 0x00000002000c7802 */ /* 0x000fe20000000f00 */
[----:B------:R-:W-:-:S07]  /*14580*/  IMAD.MOV.U32 R9, RZ, RZ, R14 ;  /* 0x000000ffff097224 */ /* 0x000fce00078e000e */
[----:B------:R-:W-:Y:S05]  /*14590*/  WARPSYNC.COLLECTIVE R15, `(.L_x_2573) ;  /* 0x000000000f087348 */ /* 0x000fea0003c00000 */
[----:B------:R0:W1:Y:S02]  /*145a0*/  SHFL.IDX P6, R14, R13, R12, R11 ;  /* 0x0000000c0d0e7389 */ /* 0x00006400000c000b */
[----:B01----:R-:W-:Y:S01]  /*145b0*/  ENDCOLLECTIVE ;  /* 0x000000000000791b */ /* 0x003fe20003800000 */
.L_x_2573:
        /* <DEDUP_REMOVED lines=12> */
.L_x_2574:
[----:B------:R-:W-:Y:S01]  /*14680*/  MOV R13, R24 ;  /* 0x00000018000d7202 */ /* 0x000fe20000000f00 */
[----:B------:R-:W-:Y:S02]  /*14690*/  IMAD.MOV.U32 R12, RZ, RZ, 0x3 ;  /* 0x00000003ff0c7424 */ /* 0x000fe400078e00ff */
[----:B------:R-:W-:-:S07]  /*146a0*/  IMAD.MOV.U32 R10, RZ, RZ, R14 ;  /* 0x000000ffff0a7224 */ /* 0x000fce00078e000e */
[----:B------:R-:W-:Y:S05]  /*146b0*/  WARPSYNC.COLLECTIVE R15, `(.L_x_2575) ;  /* 0x000000000f087348 */ /* 0x000fea0003c00000 */
[----:B------:R0:W1:Y:S02]  /*146c0*/  SHFL.IDX P6, R14, R13, R12, R11 ;  /* 0x0000000c0d0e7389 */ /* 0x00006400000c000b */
[----:B01----:R-:W-:Y:S01]  /*146d0*/  ENDCOLLECTIVE ;  /* 0x000000000000791b */ /* 0x003fe20003800000 */
.L_x_2575:
        /* <DEDUP_REMOVED lines=12> */
.L_x_2576:
[----:B------:R-:W-:Y:S02]  /*147a0*/  IMAD.MOV.U32 R13, RZ, RZ, R24 ;  /* 0x000000ffff0d7224 */ /* 0x000fe400078e0018 */
[----:B------:R-:W-:Y:S02]  /*147b0*/  IMAD.MOV.U32 R12, RZ, RZ, 0x4 ;  /* 0x00000004ff0c7424 */ /* 0x000fe400078e00ff */
[----:B------:R-:W-:-:S07]  /*147c0*/  IMAD.MOV.U32 R9, RZ, RZ, R14 ;  /* 0x000000ffff097224 */ /* 0x000fce00078e000e */
[----:B------:R-:W-:Y:S05]  /*147d0*/  WARPSYNC.COLLECTIVE R15, `(.L_x_2577) ;  /* 0x000000000f087348 */ /* 0x000fea0003c00000 */
[----:B------:R0:W1:Y:S02]  /*147e0*/  SHFL.IDX P6, R14, R13, R12, R11 ;  /* 0x0000000c0d0e7389 */ /* 0x00006400000c000b */
[----:B01----:R-:W-:Y:S01]  /*147f0*/  ENDCOLLECTIVE ;  /* 0x000000000000791b */ /* 0x003fe20003800000 */
.L_x_2577:
        /* <DEDUP_REMOVED lines=12> */
.L_x_2578:
[----:B------:R-:W-:Y:S02]  /*148c0*/  IMAD.MOV.U32 R13, RZ, RZ, R24 ;  /* 0x000000ffff0d7224 */ /* 0x000fe400078e0018 */
[----:B------:R-:W-:Y:S01]  /*148d0*/  IMAD.MOV.U32 R12, RZ, RZ, 0x5 ;  /* 0x00000005ff0c7424 */ /* 0x000fe200078e00ff */
[----:B------:R-:W-:-:S07]  /*148e0*/  MOV R10, R14 ;  /* 0x0000000e000a7202 */ /* 0x000fce0000000f00 */
[----:B------:R-:W-:Y:S05]  /*148f0*/  WARPSYNC.COLLECTIVE R15, `(.L_x_2579) ;  /* 0x000000000f087348 */ /* 0x000fea0003c00000 */
[----:B------:R0:W1:Y:S02]  /*14900*/  SHFL.IDX P6, R14, R13, R12, R11 ;  /* 0x0000000c0d0e7389 */ /* 0x00006400000c000b */
[----:B01----:R-:W-:Y:S01]  /*14910*/  ENDCOLLECTIVE ;  /* 0x000000000000791b */ /* 0x003fe20003800000 */
.L_x_2579:
        /* <DEDUP_REMOVED lines=12> */
.L_x_2580:
[----:B------:R-:W-:Y:S02]  /*149e0*/  IMAD.MOV.U32 R13, RZ, RZ, R24 ;  /* 0x000000ffff0d7224 */ /* 0x000fe400078e0018 */
[----:B------:R-:W-:Y:S02]  /*149f0*/  IMAD.MOV.U32 R12, RZ, RZ, 0x6 ;  /* 0x00000006ff0c7424 */ /* 0x000fe400078e00ff */
[----:B------:R-:W-:-:S07]  /*14a00*/  IMAD.MOV.U32 R9, RZ, RZ, R14 ;  /* 0x000000ffff097224 */ /* 0x000fce00078e000e */
[----:B------:R-:W-:Y:S05]  /*14a10*/  WARPSYNC.COLLECTIVE R15, `(.L_x_2581) ;  /* 0x000000000f087348 */ /* 0x000fea0003c00000 */
[----:B------:R0:W1:Y:S02]  /*14a20*/  SHFL.IDX P6, R14, R13, R12, R11 ;  /* 0x0000000c0d0e7389 */ /* 0x00006400000c000b */
[----:B01----:R-:W-:Y:S01]  /*14a30*/  ENDCOLLECTIVE ;  /* 0x000000000000791b */ /* 0x003fe20003800000 */
.L_x_2581:
        /* <DEDUP_REMOVED lines=8> */
[----:B------:R-:W-:-:S11]  /*14ac0*/  MOV R8, R14 ;  /* 0x0000000e00087202 */ /* 0x000fd60000000f00 */
[----:B0-----:R-:W-:Y:S05]  /*14ad0*/  WARPSYNC.COLLECTIVE R15, `(.L_x_2582) ;  /* 0x000000000f087348 */ /* 0x001fea0003c00000 */
[----:B------:R1:W2:Y:S02]  /*14ae0*/  SHFL.IDX P6, R14, R13, R12, R11 ;  /* 0x0000000c0d0e7389 */ /* 0x0002a400000c000b */
[----:B012---:R-:W-:Y:S01]  /*14af0*/  ENDCOLLECTIVE ;  /* 0x000000000000791b */ /* 0x007fe20003800000 */
.L_x_2582:
[----:B------:R-:W-:Y:S02]  /*14b00*/  IMAD.MOV.U32 R13, RZ, RZ, R24 ;  /* 0x000000ffff0d7224 */ /* 0x000fe400078e0018 */
[----:B------:R-:W-:Y:S01]  /*14b10*/  IMAD.MOV.U32 R12, RZ, RZ, 0x7 ;  /* 0x00000007ff0c7424 */ /* 0x000fe200078e00ff */
[----:B------:R-:W-:-:S13]  /*14b20*/  IADD3 R2, P1, R14, R5, RZ ;  /* 0x000000050e027210 */ /* 0x000fda0007f3e0ff */
[----:B------:R-:W-:Y:S05]  /*14b30*/  WARPSYNC.COLLECTIVE R15, `(.L_x_2583) ;  /* 0x000000000f087348 */ /* 0x000fea0003c00000 */
[----:B------:R0:W1:Y:S02]  /*14b40*/  SHFL.IDX P6, R14, R13, R12, R11 ;  /* 0x0000000c0d0e7389 */ /* 0x00006400000c000b */
[----:B01----:R-:W-:Y:S01]  /*14b50*/  ENDCOLLECTIVE ;  /* 0x000000000000791b */ /* 0x003fe20003800000 */
.L_x_2583:
        /* <DEDUP_REMOVED lines=10> */
.L_x_2584:
[----:B------:R-:W-:Y:S05]  /*14c00*/  BRA `(.L_x_2585) ;  /* 0xffffffb400187947 */ /* 0x000fea000383ffff */
.L_x_2455:
[----:B------:R-:W-:Y:S01]  /*14c10*/  BSSY B0, `(.L_x_2586) ;  /* 0x0000008000007945 */ /* 0x000fe20003800000 */
[----:B------:R-:W-:Y:S01]  /*14c20*/  IMAD.MOV.U32 R13, RZ, RZ, R16 ;  /* 0x000000ffff0d7224 */ /* 0x000fe200078e0010 */
[----:B------:R-:W-:Y:S01]  /*14c30*/  MOV R15, 0xffffffff ;  /* 0xffffffff000f7802 */ /* 0x000fe20000000f00 */
[----:B------:R-:W-:Y:S02]  /*14c40*/  IMAD.MOV.U32 R12, RZ, RZ, RZ ;  /* 0x000000ffff0c7224 */ /* 0x000fe400078e00ff */
[----:B------:R-:W-:-:S07]  /*14c50*/  IMAD.MOV.U32 R11, RZ, RZ, 0x1f ;  /* 0x0000001fff0b7424 */ /* 0x000fce00078e00ff */
[----:B------:R-:W-:Y:S05]  /*14c60*/  WARPSYNC.COLLECTIVE R15, `(.L_x_2587) ;  /* 0x000000000f087348 */ /* 0x000fea0003c00000 */
[----:B------:R0:W1:Y:S02]  /*14c70*/  SHFL.IDX P6, R14, R13, R12, R11 ;  /* 0x0000000c0d0e7389 */ /* 0x00006400000c000b */
[----:B01----:R-:W-:Y:S01]  /*14c80*/  ENDCOLLECTIVE ;  /* 0x000000000000791b */ /* 0x003fe20003800000 */
.L_x_2587:
[----:B------:R-:W-:Y:S05]  /*14c90*/  BSYNC B0 ;  /* 0x0000000000007941 */ /* 0x000fea0003800000 */
.L_x_2586:
        /* <DEDUP_REMOVED lines=9> */
.L_x_2588:
        /* <DEDUP_REMOVED lines=13> */
[----:B------:R-:W-:-:S04]  /*14e00*/  ISETP.NE.AND P1, PT, R8, RZ, PT ;  /* 0x000000ff0800720c */ /* 0x000fc80003f25270 */
[----:B------:R-:W-:-:S09]  /*14e10*/  MOV R13, R17 ;  /* 0x00000011000d7202 */ /* 0x000fd20000000f00 */
[----:B------:R-:W-:Y:S05]  /*14e20*/  WARPSYNC.COLLECTIVE R15, `(.L_x_2589) ;  /* 0x000000000f087348 */ /* 0x000fea0003c00000 */
[----:B------:R0:W1:Y:S02]  /*14e30*/  SHFL.UP P6, R14, R13, R12, R11 ;  /* 0x0400000c0d0e7389 */ /* 0x00006400000c000b */
[----:B01----:R-:W-:Y:S01]  /*14e40*/  ENDCOLLECTIVE ;  /* 0x000000000000791b */ /* 0x003fe20003800000 */
.L_x_2589:
[----:B------:R-:W-:Y:S01]  /*14e50*/  IMAD.MOV.U32 R12, RZ, RZ, 0x2 ;  /* 0x00000002ff0c7424 */ /* 0x000fe200078e00ff */
[----:B------:R-:W-:-:S05]  /*14e60*/  SEL R4, R14, RZ, P1 ;  /* 0x000000ff0e047207 */ /* 0x000fca0000800000 */
[----:B------:R-:W-:-:S04]  /*14e70*/  IMAD.IADD R4, R17, 0x1, R4 ;  /* 0x0000000111047824 */ /* 0x000fc800078e0204 */
[----:B------:R-:W-:-:S07]  /*14e80*/  IMAD.MOV.U32 R13, RZ, RZ, R4 ;  /* 0x000000ffff0d7224 */ /* 0x000fce00078e0004 */
[----:B------:R-:W-:Y:S05]  /*14e90*/  WARPSYNC.COLLECTIVE R15, `(.L_x_2590) ;  /* 0x000000000f087348 */ /* 0x000fea0003c00000 */
[----:B------:R0:W1:Y:S02]  /*14ea0*/  SHFL.UP P6, R14, R13, R12, R11 ;  /* 0x0400000c0d0e7389 */ /* 0x00006400000c000b */
[----:B01----:R-:W-:Y:S01]  /*14eb0*/  ENDCOLLECTIVE ;  /* 0x000000000000791b */ /* 0x003fe20003800000 */
.L_x_2590:
[----:B------:R-:W-:Y:S01]  /*14ec0*/  IMAD.MOV.U32 R12, RZ, RZ, 0x4 ;  /* 0x00000004ff0c7424 */ /* 0x000fe200078e00ff */
[----:B------:R-:W-:-:S04]  /*14ed0*/  SEL R3, R14, RZ, P2 ;  /* 0x000000ff0e037207 */ /* 0x000fc80001000000 */
[----:B------:R-:W-:-:S05]  /*14ee0*/  IADD3 R6, R4, R3, RZ ;  /* 0x0000000304067210 */ /* 0x000fca0007ffe0ff */
[----:B------:R-:W-:-:S07]  /*14ef0*/  IMAD.MOV.U32 R13, RZ, RZ, R6 ;  /* 0x000000ffff0d7224 */ /* 0x000fce00078e0006 */
[----:B------:R-:W-:Y:S05]  /*14f00*/  WARPSYNC.COLLECTIVE R15, `(.L_x_2591) ;  /* 0x000000000f087348 */ /* 0x000fea0003c00000 */
[----:B------:R0:W1:Y:S02]  /*14f10*/  SHFL.UP P6, R14, R13, R12, R11 ;  /* 0x0400000c0d0e7389 */ /* 0x00006400000c000b */
[----:B01----:R-:W-:Y:S01]  /*14f20*/  ENDCOLLECTIVE ;  /* 0x000000000000791b */ /* 0x003fe20003800000 */
.L_x_2591:
[----:B------:R-:W-:Y:S02]  /*14f30*/  MOV R12, 0x8 ;  /* 0x00000008000c7802 */ /* 0x000fe40000000f00 */
[----:B------:R-:W-:-:S05]  /*14f40*/  SEL R3, R14, RZ, P3 ;  /* 0x000000ff0e037207 */ /* 0x000fca0001800000 */
[----:B------:R-:W-:-:S04]  /*14f50*/  IMAD.IADD R2, R6, 0x1, R3 ;  /* 0x0000000106027824 */ /* 0x000fc800078e0203 */
[----:B------:R-:W-:-:S07]  /*14f60*/  IMAD.MOV.U32 R13, RZ, RZ, R2 ;  /* 0x000000ffff0d7224 */ /* 0x000fce00078e0002 */
[----:B------:R-:W-:Y:S05]  /*14f70*/  WARPSYNC.COLLECTIVE R15, `(.L_x_2592) ;  /* 0x000000000f087348 */ /* 0x000fea0003c00000 */
[----:B------:R0:W1:Y:S02]  /*14f80*/  SHFL.UP P6, R14, R13, R12, R11 ;  /* 0x0400000c0d0e7389 */ /* 0x00006400000c000b */
[----:B01----:R-:W-:Y:S01]  /*14f90*/  ENDCOLLECTIVE ;  /* 0x000000000000791b */ /* 0x003fe20003800000 */
.L_x_2592:
[----:B------:R-:W-:Y:S01]  /*14fa0*/  IMAD.MOV.U32 R12, RZ, RZ, 0x10 ;  /* 0x00000010ff0c7424 */ /* 0x000fe200078e00ff */
[----:B------:R-:W-:-:S05]  /*14fb0*/  SEL R3, R14, RZ, P4 ;  /* 0x000000ff0e037207 */ /* 0x000fca0002000000 */
[----:B------:R-:W-:-:S04]  /*14fc0*/  IMAD.IADD R3, R2, 0x1, R3 ;  /* 0x0000000102037824 */ /* 0x000fc800078e0203 */
[----:B------:R-:W-:-:S07]  /*14fd0*/  IMAD.MOV.U32 R13, RZ, RZ, R3 ;  /* 0x000000ffff0d7224 */ /* 0x000fce00078e0003 */
[----:B------:R-:W-:Y:S05]  /*14fe0*/  WARPSYNC.COLLECTIVE R15, `(.L_x_2593) ;  /* 0x000000000f087348 */ /* 0x000fea0003c00000 */
[----:B------:R0:W1:Y:S02]  /*14ff0*/  SHFL.UP P6, R14, R13, R12, R11 ;  /* 0x0400000c0d0e7389 */ /* 0x00006400000c000b */
[----:B01----:R-:W-:Y:S01]  /*15000*/  ENDCOLLECTIVE ;  /* 0x000000000000791b */ /* 0x003fe20003800000 */
.L_x_2593:
        /* <DEDUP_REMOVED lines=8> */
.L_x_2594:
[----:B------:R-:W-:Y:S05]  /*15090*/  BRA `(.L_x_2595) ;  /* 0xffffffb400207947 */ /* 0x000fea000383ffff */
.L_x_2460:
[----:B------:R-:W-:Y:S01]  /*150a0*/  BSSY B0, `(.L_x_2596) ;  /* 0x0000008000007945 */ /* 0x000fe20003800000 */
[----:B-----5:R-:W-:Y:S01]  /*150b0*/  IMAD.MOV.U32 R13, RZ, RZ, R17 ;  /* 0x000000ffff0d7224 */ /* 0x020fe200078e0011 */
[----:B------:R-:W-:Y:S01]  /*150c0*/  MOV R11, RZ ;  /* 0x000000ff000b7202 */ /* 0x000fe20000000f00 */
[----:B------:R-:W-:Y:S02]  /*150d0*/  IMAD.MOV.U32 R12, RZ, RZ, 0x1 ;  /* 0x00000001ff0c7424 */ /* 0x000fe400078e00ff */
[----:B------:R-:W-:-:S07]  /*150e0*/  IMAD.MOV.U32 R15, RZ, RZ, -0x1 ;  /* 0xffffffffff0f7424 */ /* 0x000fce00078e00ff */
[----:B0-----:R-:W-:Y:S05]  /*150f0*/  WARPSYNC.COLLECTIVE R15, `(.L_x_2597) ;  /* 0x000000000f087348 */ /* 0x001fea0003c00000 */
[----:B------:R1:W2:Y:S02]  /*15100*/  SHFL.UP P6, R14, R13, R12, R11 ;  /* 0x0400000c0d0e7389 */ /* 0x0002a400000c000b */
[----:B012---:R-:W-:Y:S01]  /*15110*/  ENDCOLLECTIVE ;  /* 0x000000000000791b */ /* 0x007fe20003800000 */
.L_x_2597:
[----:B------:R-:W-:Y:S05]  /*15120*/  BSYNC B0 ;  /* 0x0000000000007941 */ /* 0x000fea0003800000 */
.L_x_2596:
        /* <DEDUP_REMOVED lines=8> */
.L_x_2598:
[----:B------:R-:W-:Y:S01]  /*151b0*/  IMAD.MOV.U32 R12, RZ, RZ, 0x4 ;  /* 0x00000004ff0c7424 */ /* 0x000fe200078e00ff */
[----:B------:R-:W-:-:S05]  /*151c0*/  SEL R2, R14, RZ, P2 ;  /* 0x000000ff0e027207 */ /* 0x000fca0001000000 */
[----:B------:R-:W-:-:S04]  /*151d0*/  IMAD.IADD R2, R13, 0x1, R2 ;  /* 0x000000010d027824 */ /* 0x000fc800078e0202 */
[----:B------:R-:W-:-:S07]  /*151e0*/  IMAD.MOV.U32 R13, RZ, RZ, R2 ;  /* 0x000000ffff0d7224 */ /* 0x000fce00078e0002 */
[----:B------:R-:W-:Y:S05]  /*151f0*/  WARPSYNC.COLLECTIVE R15, `(.L_x_2599) ;  /* 0x000000000f087348 */ /* 0x000fea0003c00000 */
[----:B------:R0:W1:Y:S02]  /*15200*/  SHFL.UP P6, R14, R13, R12, R11 ;  /* 0x0400000c0d0e7389 */ /* 0x00006400000c000b */
[----:B01----:R-:W-:Y:S01]  /*15210*/  ENDCOLLECTIVE ;  /* 0x000000000000791b */ /* 0x003fe20003800000 */
.L_x_2599:
[----:B------:R-:W-:Y:S01]  /*15220*/  IMAD.MOV.U32 R12, RZ, RZ, 0x8 ;  /* 0x00000008ff0c7424 */ /* 0x000fe200078e00ff */
[----:B------:R-:W-:-:S05]  /*15230*/  SEL R3, R14, RZ, P3 ;  /* 0x000000ff0e037207 */ /* 0x000fca0001800000 */
[----:B------:R-:W-:-:S05]  /*15240*/  IMAD.IADD R3, R2, 0x1, R3 ;  /* 0x0000000102037824 */ /* 0x000fca00078e0203 */
[----:B------:R-:W-:-:S07]  /*15250*/  MOV R13, R3 ;  /* 0x00000003000d7202 */ /* 0x000fce0000000f00 */
[----:B------:R-:W-:Y:S05]  /*15260*/  WARPSYNC.COLLECTIVE R15, `(.L_x_2600) ;  /* 0x000000000f087348 */ /* 0x000fea0003c00000 */
[----:B------:R0:W1:Y:S02]  /*15270*/  SHFL.UP P6, R14, R13, R12, R11 ;  /* 0x0400000c0d0e7389 */ /* 0x00006400000c000b */
[----:B01----:R-:W-:Y:S01]  /*15280*/  ENDCOLLECTIVE ;  /* 0x000000000000791b */ /* 0x003fe20003800000 */
.L_x_2600:
[----:B------:R-:W-:Y:S01]  /*15290*/  IMAD.MOV.U32 R12, RZ, RZ, 0x10 ;  /* 0x00000010ff0c7424 */ /* 0x000fe200078e00ff */
[----:B------:R-:W-:-:S05]  /*152a0*/  SEL R4, R14, RZ, P4 ;  /* 0x000000ff0e047207 */ /* 0x000fca0002000000 */
[----:B------:R-:W-:-:S04]  /*152b0*/  IMAD.IADD R4, R3, 0x1, R4 ;  /* 0x0000000103047824 */ /* 0x000fc800078e0204 */
[----:B------:R-:W-:-:S07]  /*152c0*/  IMAD.MOV.U32 R13, RZ, RZ, R4 ;  /* 0x000000ffff0d7224 */ /* 0x000fce00078e0004 */
[----:B------:R-:W-:Y:S05]  /*152d0*/  WARPSYNC.COLLECTIVE R15, `(.L_x_2601) ;  /* 0x000000000f087348 */ /* 0x000fea0003c00000 */
[----:B------:R0:W1:Y:S02]  /*152e0*/  SHFL.UP P6, R14, R13, R12, R11 ;  /* 0x0400000c0d0e7389 */ /* 0x00006400000c000b */
[----:B01----:R-:W-:Y:S01]  /*152f0*/  ENDCOLLECTIVE ;  /* 0x000000000000791b */ /* 0x003fe20003800000 */
.L_x_2601:
        /* <DEDUP_REMOVED lines=8> */
.L_x_2602:
[----:B------:R-:W-:Y:S05]  /*15380*/  BRA `(.L_x_2603) ;  /* 0xffffffb400007947 */ /* 0x000fea000383ffff */
.L_x_2462:
[----:B------:R-:W-:Y:S01]  /*15390*/  BSSY B0, `(.L_x_2604) ;  /* 0x0000006000007945 */ /* 0x000fe20003800000 */
[----:B------:R-:W-:Y:S01]  /*153a0*/  PLOP3.LUT P6, PT, P6, PT, PT, 0x8, 0x0 ;  /* 0x000000000000781c */ /* 0x000fe200037ce170 */
[----:B------:R-:W-:-:S12]  /*153b0*/  IMAD.MOV.U32 R15, RZ, RZ, -0x1 ;  /* 0xffffffffff0f7424 */ /* 0x000fd800078e00ff */
[----:B0-----:R-:W-:Y:S05]  /*153c0*/  WARPSYNC.COLLECTIVE R15, `(.L_x_2605) ;  /* 0x000000000f087348 */ /* 0x001fea0003c00000 */
[----:B------:R-:W-:Y:S01]  /*153d0*/  VOTE.ANY R14, PT, P6 ;  /* 0x00000000000e7806 */ /* 0x000fe200030e0100 */
[----:B0-----:R-:W-:Y:S06]  /*153e0*/  ENDCOLLECTIVE ;  /* 0x000000000000791b */ /* 0x001fec0003800000 */
.L_x_2605:
[----:B------:R-:W-:Y:S05]  /*153f0*/  BSYNC B0 ;  /* 0x0000000000007941 */ /* 0x000fea0003800000 */
.L_x_2604:
[----:B------:R-:W-:Y:S01]  /*15400*/  MOV R2, R14 ;  /* 0x0000000e00027202 */ /* 0x000fe20000000f00 */
[----:B------:R-:W-:Y:S02]  /*15410*/  IMAD.MOV.U32 R13, RZ, RZ, R17 ;  /* 0x000000ffff0d7224 */ /* 0x000fe400078e0011 */
[----:B------:R-:W-:Y:S01]  /*15420*/  IMAD.MOV.U32 R11, RZ, RZ, 0x1f ;  /* 0x0000001fff0b7424 */ /* 0x000fe200078e00ff */
[----:B------:R-:W0:Y:S01]  /*15430*/  POPC R6, R2 ;  /* 0x0000000200067309 */ /* 0x000e220000000000 */
[----:B------:R-:W-:Y:S02]  /*15440*/  IMAD.MOV.U32 R15, RZ, RZ, -0x1 ;  /* 0xffffffffff0f7424 */ /* 0x000fe400078e00ff */
[----:B0-----:R-:W-:-:S07]  /*15450*/  IMAD.MOV.U32 R12, RZ, RZ, R6 ;  /* 0x000000ffff0c7224 */ /* 0x001fce00078e0006 */
[----:B------:R-:W-:Y:S05]  /*15460*/  WARPSYNC.COLLECTIVE R15, `(.L_x_2606) ;  /* 0x000000000f087348 */ /* 0x000fea0003c00000 */
[----:B------:R0:W1:Y:S02]  /*15470*/  SHFL.IDX P6, R14, R13, R12, R11 ;  /* 0x0000000c0d0e7389 */ /* 0x00006400000c000b */
[----:B01----:R-:W-:Y:S01]  /*15480*/  ENDCOLLECTIVE ;  /* 0x000000000000791b */ /* 0x003fe20003800000 */
.L_x_2606:
[----:B------:R-:W-:Y:S01]  /*15490*/  MOV R17, R14 ;  /* 0x0000000e00117202 */ /* 0x000fe20000000f00 */
[----:B------:R-:W-:Y:S06]  /*154a0*/  BRA `(.L_x_2607) ;  /* 0xffffffb000f07947 */ /* 0x000fec000383ffff */
.L_x_2464:
[----:B------:R-:W-:Y:S01]  /*154b0*/  BSSY B0, `(.L_x_2608) ;  /* 0x0000007000007945 */ /* 0x000fe20003800000 */
[----:B------:R-:W-:Y:S02]  /*154c0*/  IMAD.MOV.U32 R13, RZ, RZ, R3 ;  /* 0x000000ffff0d7224 */ /* 0x000fe400078e0003 */
[----:B------:R-:W-:Y:S02]  /*154d0*/  IMAD.MOV.U32 R11, RZ, RZ, 0x1f ;  /* 0x0000001fff0b7424 */ /* 0x000fe400078e00ff */
[----:B------:R-:W-:-:S07]  /*154e0*/  IMAD.MOV.U32 R15, RZ, RZ, -0x1 ;  /* 0xffffffffff0f7424 */ /* 0x000fce00078e00ff */
[----:B012---:R-:W-:Y:S05]  /*154f0*/  WARPSYNC.COLLECTIVE R15, `(.L_x_2609) ;  /* 0x000000000f087348 */ /* 0x007fea0003c00000 */
[----:B------:R3:W4:Y:S02]  /*15500*/  SHFL.IDX P6, R14, R13, R12, R11 ;  /* 0x0000000c0d0e7389 */ /* 0x00072400000c000b */
[----:B01234-:R-:W-:Y:S01]  /*15510*/  ENDCOLLECTIVE ;  /* 0x000000000000791b */ /* 0x01ffe20003800000 */
.L_x_2609:
[----:B------:R-:W-:Y:S05]  /*15520*/  BSYNC B0 ;  /* 0x0000000000007941 */ /* 0x000fea0003800000 */
.L_x_2608:
[----:B------:R-:W-:Y:S05]  /*15530*/  BRA `(.L_x_2463) ;  /* 0xffffffb000e87947 */ /* 0x000fea000383ffff */
.L_x_2468:
[----:B0-----:R0:W1:Y:S02]  /*15540*/  SYNCS.PHASECHK.TRANS64.TRYWAIT P0, [R5+URZ+0x16820], R0 ;  /* 0x01682000050075a7 */ /* 0x001064000800017f */
[----:B-1----:R-:W-:Y:S05]  /*15550*/  @!P0 NANOSLEEP.SYNCS 0x989680 ;  /* 0x009896800000895d */ /* 0x002fea0003900000 */
[----:B------:R-:W1:Y:S02]  /*15560*/  @!P0 SYNCS.PHASECHK.TRANS64 P0, [R5+URZ+0x16820], R0 ;  /* 0x01682000050085a7 */ /* 0x000e64000800007f */
[----:B-1----:R-:W-:Y:S05]  /*15570*/  @!P0 BRA `(.L_x_2468) ;  /* 0xfffffffc00f08947 */ /* 0x002fea000383ffff */
[----:B------:R-:W-:Y:S05]  /*15580*/  BRA `(.L_x_2610) ;  /* 0xffffffb800607947 */ /* 0x000fea000383ffff */
.L_x_2469:
[----:B------:R-:W1:Y:S01]  /*15590*/  S2R R2, SR_TID.X ;  /* 0x0000000000027919 */ /* 0x000e620000002100 */
[----:B------:R-:W-:Y:S01]  /*155a0*/  BSSY B0, `(.L_x_2611) ;  /* 0x000000a000007945 */ /* 0x000fe20003800000 */
[----:B------:R-:W-:Y:S01]  /*155b0*/  MOV R12, RZ ;  /* 0x000000ff000c7202 */ /* 0x000fe20000000f00 */
        /* <DEDUP_REMOVED lines=8> */
.L_x_2612:
[----:B------:R-:W-:Y:S05]  /*15640*/  BSYNC B0 ;  /* 0x0000000000007941 */ /* 0x000fea0003800000 */
.L_x_2611:
[----:B------:R-:W-:Y:S05]  /*15650*/  BRA `(.L_x_2613) ;  /* 0xffffffb800487947 */ /* 0x000fea000383ffff */
.L_x_2472:
[----:B------:R-:W-:Y:S01]  /*15660*/  BSSY B1, `(.L_x_2614) ;  /* 0x0000006000017945 */ /* 0x000fe20003800000 */
[----:B------:R-:W-:-:S07]  /*15670*/  IMAD.MOV.U32 R15, RZ, RZ, -0x1 ;  /* 0xffffffffff0f7424 */ /* 0x000fce00078e00ff */
[----:B0-2---:R-:W-:Y:S05]  /*15680*/  WARPSYNC.COLLECTIVE R15, `(.L_x_2615) ;  /* 0x000000000f0c7348 */ /* 0x005fea0003c00000 */
[----:B------:R-:W-:Y:S02]  /*15690*/  ELECT P6, UR62, PT ;  /* 0x00000000003e782f */ /* 0x000fe400038c0000 */
[----:B------:R-:W-:Y:S01]  /*156a0*/  MOV R14, UR62 ;  /* 0x0000003e000e7c02 */ /* 0x000fe20008000f00 */
[----:B0-2---:R-:W-:Y:S10]  /*156b0*/  ENDCOLLECTIVE ;  /* 0x000000000000791b */ /* 0x005ff40003800000 */
.L_x_2615:
[----:B------:R-:W-:Y:S05]  /*156c0*/  BSYNC B1 ;  /* 0x0000000000017941 */ /* 0x000fea0003800000 */
.L_x_2614:
[----:B------:R-:W-:Y:S05]  /*156d0*/  BRA `(.L_x_2616) ;  /* 0xffffffb800407947 */ /* 0x000fea000383ffff */
.L_x_2474:
[----:B0-----:R0:W1:Y:S02]  /*156e0*/  SYNCS.PHASECHK.TRANS64.TRYWAIT P1, [R3+URZ+0x16840], R2 ;  /* 0x01684002030075a7 */ /* 0x001064000802017f */
[----:B-1----:R-:W-:Y:S05]  /*156f0*/  @!P1 NANOSLEEP.SYNCS 0x989680 ;  /* 0x009896800000995d */ /* 0x002fea0003900000 */
[----:B------:R-:W1:Y:S02]  /*15700*/  @!P1 SYNCS.PHASECHK.TRANS64 P1, [R3+URZ+0x16840], R2 ;  /* 0x01684002030095a7 */ /* 0x000e64000802007f */
[----:B-1----:R-:W-:Y:S05]  /*15710*/  @!P1 BRA `(.L_x_2474) ;  /* 0xfffffffc00f09947 */ /* 0x002fea000383ffff */
[----:B------:R-:W-:Y:S05]  /*15720*/  BRA `(.L_x_2617) ;  /* 0xffffffb800607947 */ /* 0x000fea000383ffff */
.L_x_2476:
[----:B-1----:R1:W3:Y:S02]  /*15730*/  SYNCS.PHASECHK.TRANS64.TRYWAIT P1, [R25+URZ+0x16840], R0 ;  /* 0x01684000190075a7 */ /* 0x0022e4000802017f */
[----:B---3--:R-:W-:Y:S05]  /*15740*/  @!P1 NANOSLEEP.SYNCS 0x989680 ;  /* 0x009896800000995d */ /* 0x008fea0003900000 */
[----:B------:R-:W3:Y:S02]  /*15750*/  @!P1 SYNCS.PHASECHK.TRANS64 P1, [R25+URZ+0x16840], R0 ;  /* 0x01684000190095a7 */ /* 0x000ee4000802007f */
[----:B---3--:R-:W-:Y:S05]  /*15760*/  @!P1 BRA `(.L_x_2476) ;  /* 0xfffffffc00f09947 */ /* 0x008fea000383ffff */
[----:B------:R-:W-:Y:S05]  /*15770*/  BRA `(.L_x_2618) ;  /* 0xffffffb8006c7947 */ /* 0x000fea000383ffff */
.L_x_2478:
[----:B---3--:R3:W4:Y:S02]  /*15780*/  SYNCS.PHASECHK.TRANS64.TRYWAIT P1, [R3+URZ+0x16860], R2 ;  /* 0x01686002030075a7 */ /* 0x008724000802017f */
[----:B----4-:R-:W-:Y:S05]  /*15790*/  @!P1 NANOSLEEP.SYNCS 0x989680 ;  /* 0x009896800000995d */ /* 0x010fea0003900000 */
[----:B------:R-:W4:Y:S02]  /*157a0*/  @!P1 SYNCS.PHASECHK.TRANS64 P1, [R3+URZ+0x16860], R2 ;  /* 0x01686002030095a7 */ /* 0x000f24000802007f */
[----:B----4-:R-:W-:Y:S05]  /*157b0*/  @!P1 BRA `(.L_x_2478) ;  /* 0xfffffffc00f09947 */ /* 0x010fea000383ffff */
[----:B------:R-:W-:Y:S05]  /*157c0*/  BRA `(.L_x_2619) ;  /* 0xffffffb800687947 */ /* 0x000fea000383ffff */
.L_x_2620:
        /* <DEDUP_REMOVED lines=11> */
.L_x_3112:


//--------------------- .text._ZN7cutlass13device_kernelIN5flash11enable_sm90INS1_16FlashAttnFwdSm90INS1_25CollectiveMainloopFwdSm90ILi2EN4cute5tupleIJNS5_1CILi1EEES8_S8_EEENS6_IJNS7_ILi192EEENS7_ILi128EEENS7_ILi64EEEEEELi64ENS_10bfloat16_tEfNS_4arch4Sm90ELb1ELb0ELb1ELb1ELb1ELb1ELb0ELb1ELb1ELb1ELb0ELb0EEENS1_21CollectiveEpilogueFwdINS6_IJSA_SC_SB_EEES9_SE_SG_Li384ELb1ELb1ELb0ELb0EEENS1_36VarlenDynamicPersistentTileSchedulerILi192ELi128ELi384ELi128ELb0ELb1ELb1ELb1ELb1ELb1EEEEEEEEEvNT_6ParamsE --------------------------
	.section	.text._ZN7cutlass13device_kernelIN5flash11enable_sm90INS1_16FlashAttnFwdSm90INS1_25CollectiveMainloopFwdSm90ILi2EN4cute5tupleIJNS5_1CILi1EEES8_S8_EEENS6_IJNS7_ILi192EEENS7_ILi128EEENS7_ILi64EEEEEELi64ENS_10bfloat16_tEfNS_4arch4Sm90ELb1ELb0ELb1ELb1ELb1ELb1ELb0ELb1ELb1ELb1ELb0ELb0EEENS1_21CollectiveEpilogueFwdINS6_IJSA_SC_SB_EEES9_SE_SG_Li384ELb1ELb1ELb0ELb0EEENS1_36VarlenDynamicPersistentTileSchedulerILi192ELi128ELi384ELi128ELb0ELb1ELb1ELb1ELb1ELb1EEEEEEEEEvNT_6ParamsE,"ax",@progbits
	.align	128
.text._ZN7cutlass13device_kernelIN5flash11enable_sm90INS1_16FlashAttnFwdSm90INS1_25CollectiveMainloopFwdSm90ILi2EN4cute5tupleIJNS5_1CILi1EEES8_S8_EEENS6_IJNS7_ILi192EEENS7_ILi128EEENS7_ILi64EEEEEELi64ENS_10bfloat16_tEfNS_4arch4Sm90ELb1ELb0ELb1ELb1ELb1ELb1ELb0ELb1ELb1ELb1ELb0ELb0EEENS1_21CollectiveEpilogueFwdINS6_IJSA_SC_SB_EEES9_SE_SG_Li384ELb1ELb1ELb0ELb0EEENS1_36VarlenDynamicPersistentTileSchedulerILi192ELi128ELi384ELi128ELb0ELb1ELb1ELb1ELb1ELb1EEEEEEEEEvNT_6ParamsE:
        .type           _ZN7cutlass13device_kernelIN5flash11enable_sm90INS1_16FlashAttnFwdSm90INS1_25CollectiveMainloopFwdSm90ILi2EN4cute5tupleIJNS5_1CILi1EEES8_S8_EEENS6_IJNS7_ILi192EEENS7_ILi128EEENS7_ILi64EEEEEELi64ENS_10bfloat16_tEfNS_4arch4Sm90ELb1ELb0ELb1ELb1ELb1ELb1ELb0ELb1ELb1ELb1ELb0ELb0EEENS1_21CollectiveEpilogueFwdINS6_IJSA_SC_SB_EEES9_SE_SG_Li384ELb1ELb1ELb0ELb0EEENS1_36VarlenDynamicPersistentTileSchedulerILi192ELi128ELi384ELi128ELb0ELb1ELb1ELb1ELb1ELb1EEEEEEEEEvNT_6ParamsE,@function
        .size           _ZN7cutlass13device_kernelIN5flash11enable_sm90INS1_16FlashAttnFwdSm90INS1_25CollectiveMainloopFwdSm90ILi2EN4cute5tupleIJNS5_1CILi1EEES8_S8_EEENS6_IJNS7_ILi192EEENS7_ILi128EEENS7_ILi64EEEEEELi64ENS_10bfloat16_tEfNS_4arch4Sm90ELb1ELb0ELb1ELb1ELb1ELb1ELb0ELb1ELb1ELb1ELb0ELb0EEENS1_21CollectiveEpilogueFwdINS6_IJSA_SC_SB_EEES9_SE_SG_Li384ELb1ELb1ELb0ELb0EEENS1_36VarlenDynamicPersistentTileSchedulerILi192ELi128ELi384ELi128ELb0ELb1ELb1ELb1ELb1ELb1EEEEEEEEEvNT_6ParamsE,(.L_x_3113 - _ZN7cutlass13device_kernelIN5flash11enable_sm90INS1_16FlashAttnFwdSm90INS1_25CollectiveMainloopFwdSm90ILi2EN4cute5tupleIJNS5_1CILi1EEES8_S8_EEENS6_IJNS7_ILi192EEENS7_ILi128EEENS7_ILi64EEEEEELi64ENS_10bfloat16_tEfNS_4arch4Sm90ELb1ELb0ELb1ELb1ELb1ELb1ELb0ELb1ELb1ELb1ELb0ELb0EEENS1_21CollectiveEpilogueFwdINS6_IJSA_SC_SB_EEES9_SE_SG_Li384ELb1ELb1ELb0ELb0EEENS1_36VarlenDynamicPersistentTileSchedulerILi192ELi128ELi384ELi128ELb0ELb1ELb1ELb1ELb1ELb1EEEEEEEEEvNT_6ParamsE)
        .other          _ZN7cutlass13device_kernelIN5flash11enable_sm90INS1_16FlashAttnFwdSm90INS1_25CollectiveMainloopFwdSm90ILi2EN4cute5tupleIJNS5_1CILi1EEES8_S8_EEENS6_IJNS7_ILi192EEENS7_ILi128EEENS7_ILi64EEEEEELi64ENS_10bfloat16_tEfNS_4arch4Sm90ELb1ELb0ELb1ELb1ELb1ELb1ELb0ELb1ELb1ELb1ELb0ELb0EEENS1_21CollectiveEpilogueFwdINS6_IJSA_SC_SB_EEES9_SE_SG_Li384ELb1ELb1ELb0ELb0EEENS1_36VarlenDynamicPersistentTileSchedulerILi192ELi128ELi384ELi128ELb0ELb1ELb1ELb1ELb1ELb1EEEEEEEEEvNT_6ParamsE,@"STO_CUDA_ENTRY STV_DEFAULT"
_ZN7cutlass13device_kernelIN5flash11enable_sm90INS1_16FlashAttnFwdSm90INS1_25CollectiveMainloopFwdSm90ILi2EN4cute5tupleIJNS5_1CILi1EEES8_S8_EEENS6_IJNS7_ILi192EEENS7_ILi128EEENS7_ILi64EEEEEELi64ENS_10bfloat16_tEfNS_4arch4Sm90ELb1ELb0ELb1ELb1ELb1ELb1ELb0ELb1ELb1ELb1ELb0ELb0EEENS1_21CollectiveEpilogueFwdINS6_IJSA_SC_SB_EEES9_SE_SG_Li384ELb1ELb1ELb0ELb0EEENS1_36VarlenDynamicPersistentTileSchedulerILi192ELi128ELi384ELi128ELb0ELb1ELb1ELb1ELb1ELb1EEEEEEEEEvNT_6ParamsE:
[----:B------:R-:W0:Y:S02]  /*0000*/  LDC R1, c[0x0][0x28] ;  /* 0x00000a00ff017b82 */ /* 0x000e240000000800 */
[----:B0-----:R-:W-:Y:S01]  /*0010*/  VIADD R1, R1, 0xffffff90 ;  /* 0xffffff9001017836 */ /* 0x001fe20000000000 */
[----:B------:R-:W0:Y:S01]  /*0020*/  S2R R3, SR_TID.X ;  /* 0x0000000000037919 */ /* 0x000e220000002100 */
[----:B------:R-:W-:Y:S01]  /*0030*/  ELECT P0, URZ, PT ;  /* 0x00000000003f782f */ /* 0x000fe20003800000 */
[----:B------:R-:W-:Y:S01]  /*0040*/  BSSY B0, `(.L_x_2621) ;  /* 0x000000d000007945 */ /* 0x000fe20003800000 */
[----:B0-----:R-:W-:-:S05]  /*0050*/  SHF.R.U32.HI R0, RZ, 0x5, R3 ;  /* 0x00000005ff007819 */ /* 0x001fca0000011603 */
        /* <DEDUP_REMOVED lines=11> */
.L_x_2622:
[----:B------:R-:W-:Y:S05]  /*0110*/  BSYNC B0 ;  /* 0x0000000000007941 */ /* 0x000fea0003800000 */
.L_x_2621:
[----:B------:R-:W-:Y:S01]  /*0120*/  VOTEU.ANY UP0, P0 ;  /* 0x00000000003f7886 */ /* 0x000fe20000000100 */
[----:B------:R-:W0:Y:S01]  /*0130*/  SHFL.IDX PT, R2, R0, RZ, 0x1f ;  /* 0x00001fff00027589 */ /* 0x000e2200000e0000 */
[----:B------:R-:W-:Y:S01]  /*0140*/  UMOV UR4, 0x80 ;  /* 0x0000008000047882 */ /* 0x000fe20000000000 */
[----:B------:R-:W-:Y:S01]  /*0150*/  UMOV UR7, 0x180 ;  /* 0x0000018000077882 */ /* 0x000fe20000000000 */
[----:B------:R-:W-:Y:S01]  /*0160*/  SHF.R.U32.HI R3, RZ, 0x7, R3 ;  /* 0x00000007ff037819 */ /* 0x000fe20000011603 */
[----:B------:R-:W1:Y:S01]  /*0170*/  @UP0 S2UR UR8, SR_CgaCtaId ;  /* 0x00000000000809c3 */ /* 0x000e620000008800 */
[----:B------:R-:W-:Y:S01]  /*0180*/  @UP0 UMOV UR6, 0x400 ;  /* 0x0000040000060882 */ /* 0x000fe20000000000 */
[----:B------:R-:W-:-:S04]  /*0190*/  @UP0 UIADD3 UR4, -UR4, 0x100000, URZ ;  /* 0x0010000004040890 */ /* 0x000fc8000fffe13f */
[----:B------:R-:W-:Y:S02]  /*01a0*/  @UP0 USHF.L.U32 UR5, UR4, 0xb, URZ ;  /* 0x0000000b04050899 */ /* 0x000fe4000800063f */
[----:B------:R-:W-:Y:S01]  /*01b0*/  @UP0 USHF.L.U32 UR4, UR4, 0x1, URZ ;  /* 0x0000000104040899 */ /* 0x000fe2000800063f */
[----:B------:R-:W-:Y:S01]  /*01c0*/  VOTEU.ANY UP1, P0 ;  /* 0x00000000003f7886 */ /* 0x000fe20000020100 */
[----:B0-----:R-:W-:Y:S02]  /*01d0*/  ISETP.NE.AND P1, PT, R2, RZ, PT ;  /* 0x000000ff0200720c */ /* 0x001fe40003f25270 */
[----:B------:R0:W2:Y:S01]  /*01e0*/  SHFL.IDX PT, R2, R3, RZ, 0x1f ;  /* 0x00001fff03027589 */ /* 0x0000a200000e0000 */
[----:B-1----:R-:W-:Y:S02]  /*01f0*/  @UP0 ULEA UR8, UR8, UR6, 0x18 ;  /* 0x0000000608080291 */ /* 0x002fe4000f8ec03f */
[----:B------:R-:W-:-:S04]  /*0200*/  @UP0 UIADD3 UR6, -UR7, 0x100000, URZ ;  /* 0x0010000007060890 */ /* 0x000fc8000fffe13f */
[----:B------:R-:W-:Y:S02]  /*0210*/  @UP0 USHF.L.U32 UR7, UR6, 0xb, URZ ;  /* 0x0000000b06070899 */ /* 0x000fe4000800063f */
[----:B------:R-:W-:Y:S01]  /*0220*/  @UP0 USHF.L.U32 UR6, UR6, 0x1, URZ ;  /* 0x0000000106060899 */ /* 0x000fe2000800063f */
[----:B------:R-:W-:Y:S01]  /*0230*/  VOTEU.ANY UP0, P0 ;  /* 0x00000000003f7886 */ /* 0x000fe20000000100 */
[----:B------:R-:W1:Y:S04]  /*0240*/  FENCE.VIEW.ASYNC.S ;  /* 0x00000000000073c6 */ /* 0x000e680000000000 */
[----:B-1----:R0:W1:Y:S06]  /*0250*/  @UP0 SYNCS.EXCH.64 URZ, [UR8+0x16800], UR4 ;  /* 0x01680004083f05b2 */ /* 0x00206c0008000100 */
[----:B------:R0:W3:Y:S02]  /*0260*/  @UP1 SYNCS.EXCH.64 URZ, [UR8+0x16820], UR6 ;  /* 0x01682006083f15b2 */ /* 0x0000e40008000100 */
[----:B0-----:R-:W-:Y:S05]  /*0270*/  @P1 BRA `(.L_x_2623) ;  /* 0x0000000000481947 */ /* 0x001fea0003800000 */
[----:B------:R-:W0:Y:S01]  /*0280*/  S2UR UR5, SR_CgaCtaId ;  /* 0x00000000000579c3 */ /* 0x000e220000008800 */
        /* <DEDUP_REMOVED lines=15> */
[----:B------:R0:W0:Y:S01]  /*0380*/  SYNCS.EXCH.64 URZ, [UR8+0x16848], UR6 ;  /* 0x01684806083f75b2 */ /* 0x0000220008000100 */
[----:B------:R-:W-:Y:S01]  /*0390*/  NOP ;  /* 0x0000000000007918 */ /* 0x000fe20000000000 */
.L_x_2623:
[----:B------:R-:W5:Y:S01]  /*03a0*/  SHFL.IDX PT, R3, R0, RZ, 0x1f ;  /* 0x00001fff00037589 */ /* 0x000f6200000e0000 */
[----:B------:R-:W-:Y:S01]  /*03b0*/  NOP ;  /* 0x0000000000007918 */ /* 0x000fe20000000000 */
[----:B-----5:R-:W-:-:S13]  /*03c0*/  ISETP.NE.AND P0, PT, R3, RZ, PT ;  /* 0x000000ff0300720c */ /* 0x020fda0003f05270 */
        /* <DEDUP_REMOVED lines=17> */
[----:B------:R0:W0:Y:S01]  /*04e0*/  SYNCS.EXCH.64 URZ, [UR8+0x16868], UR6 ;  /* 0x01686806083f75b2 */ /* 0x0000220008000100 */
[----:B------:R-:W-:Y:S01]  /*04f0*/  NOP ;  /* 0x0000000000007918 */ /* 0x000fe20000000000 */
.L_x_2624:
[----:B------:R-:W5:Y:S01]  /*0500*/  SHFL.IDX PT, R3, R0, RZ, 0x1f ;  /* 0x00001fff00037589 */ /* 0x000f6200000e0000 */
[----:B------:R-:W-:Y:S01]  /*0510*/  NOP ;  /* 0x0000000000007918 */ /* 0x000fe20000000000 */
[----:B-----5:R-:W-:-:S13]  /*0520*/  ISETP.NE.AND P0, PT, R3, RZ, PT ;  /* 0x000000ff0300720c */ /* 0x020fda0003f05270 */
        /* <DEDUP_REMOVED lines=13> */
[----:B------:R0:W0:Y:S01]  /*0600*/  SYNCS.EXCH.64 URZ, [UR6+0x16888], UR4 ;  /* 0x01688804063f75b2 */ /* 0x0000220008000100 */
[----:B------:R-:W-:Y:S01]  /*0610*/  NOP ;  /* 0x0000000000007918 */ /* 0x000fe20000000000 */
.L_x_2625:
        /* <DEDUP_REMOVED lines=22> */
.L_x_2626:
        /* <DEDUP_REMOVED lines=22> */
.L_x_2627:
[----:B--2---:R-:W-:Y:S01]  /*08e0*/  ISETP.NE.AND P0, PT, R2, RZ, PT ;  /* 0x000000ff0200720c */ /* 0x004fe20003f05270 */
[----:B------:R-:W-:Y:S01]  /*08f0*/  IMAD.MOV.U32 R2, RZ, RZ, 0x1 ;  /* 0x00000001ff027424 */ /* 0x000fe200078e00ff */
[----:B------:R-:W-:Y:S01]  /*0900*/  NOP ;  /* 0x0000000000007918 */ /* 0x000fe20000000000 */
[----:B------:R-:W-:Y:S01]  /*0910*/  ULDC.64 UR40, c[0x0][0x208] ;  /* 0x0000820000287ab9 */ /* 0x000fe20000000a00 */
[----:B------:R-:W-:Y:S02]  /*0920*/  BSSY B9, `(.L_x_2628) ;  /* 0x00019bc000097945 */ /* 0x000fe40003800000 */
[----:B------:R-:W-:-:S05]  /*0930*/  SEL R2, R2, 0x2, !P0 ;  /* 0x0000000202027807 */ /* 0x000fca0004000000 */
[----:B------:R2:W-:Y:S01]  /*0940*/  STL [R1+0x30], R2 ;  /* 0x0000300201007387 */ /* 0x0005e20000100800 */
[----:B01-34-:R-:W-:Y:S06]  /*0950*/  BAR.SYNC.DEFER_BLOCKING 0x0 ;  /* 0x0000000000007b1d */ /* 0x01bfec0000010000 */
[----:B------:R-:W-:Y:S05]  /*0960*/  @!P0 BRA `(.L_x_2629) ;  /* 0x0000012c00ac8947 */ /* 0x000fea0003800000 */
.L_x_2630:
[----:B------:R-:W-:-:S08]  /*0970*/  NOP ;  /* 0x0000000000007918 */ /* 0x000fd00000000000 */
[----:B------:R-:W0:Y:S02]  /*0980*/  USETMAXREG.TRY_ALLOC.CTAPOOL UP0, 0xa0 ;  /* 0x000000a0000079c8 */ /* 0x000e240008000600 */
[----:B0-----:R-:W-:-:S13]  /*0990*/  PLOP3.LUT P0, PT, PT, PT, UP0, 0x80, 0x0 ;  /* 0x000000000000781c */ /* 0x001fda0003f0f008 */
[----:B------:R-:W-:Y:S05]  /*09a0*/  @!P0 BRA `(.L_x_2630) ;  /* 0xfffffffc00f08947 */ /* 0x000fea000383ffff */
[----:B------:R-:W2:Y:S01]  /*09b0*/  S2R R0, SR_TID.X ;  /* 0x0000000000007919 */ /* 0x000ea20000002100 */
[----:B------:R-:W-:Y:S01]  /*09c0*/  ULDC UR4, c[0x0][0xc3c] ;  /* 0x00030f0000047ab9 */ /* 0x000fe20000000800 */
[----:B--2---:R-:W-:Y:S02]  /*09d0*/  SHF.R.U32.HI R2, RZ, 0x7, R0 ;  /* 0x00000007ff027819 */ /* 0x004fe40000011600 */
[----:B------:R-:W2:Y:S01]  /*09e0*/  LDL.LU R0, [R1+0x4] ;  /* 0x0000040001007983 */ /* 0x000ea20000300800 */
[----:B------:R-:W-:Y:S06]  /*09f0*/  BAR.ARV 0x8, 0x200 ;  /* 0x0208000000007b1d */ /* 0x000fec0000002000 */
[----:B------:R-:W-:Y:S01]  /*0a00*/  ISETP.NE.AND P0, PT, R2, 0x1, PT ;  /* 0x000000010200780c */ /* 0x000fe20003f05270 */
[----:B------:R-:W0:Y:S01]  /*0a10*/  S2R R3, SR_CgaCtaId ;  /* 0x0000000000037919 */ /* 0x000e220000008800 */
[----:B------:R-:W-:-:S11]  /*0a20*/  MOV R2, 0x400 ;  /* 0x0000040000027802 */ /* 0x000fd60000000f00 */
[----:B------:R-:W-:Y:S08]  /*0a30*/  @!P0 BAR.ARV 0x9, 0x100 ;  /* 0x0244000000008b1d */ /* 0x000ff00000002000 */
[----:B------:R-:W-:Y:S01]  /*0a40*/  BAR.SYNC.DEFER_BLOCKING 0x5, 0x200 ;  /* 0x0148000000007b1d */ /* 0x000fe20000010000 */
[----:B0-----:R-:W-:-:S05]  /*0a50*/  LEA R2, R3, R2, 0x18 ;  /* 0x0000000203027211 */ /* 0x001fca00078ec0ff */
[----:B------:R-:W0:Y:S02]  /*0a60*/  LDS.128 R32, [R2+0x168d0] ;  /* 0x0168d00002207984 */ /* 0x000e240000000c00 */
[----:B------:R-:W-:Y:S06]  /*0a70*/  BAR.ARV 0x4, 0x200 ;  /* 0x0108000000007b1d */ /* 0x000fec0000002000 */
[----:B--2---:R-:W-:-:S04]  /*0a80*/  LOP3.LUT R0, R0, 0xfffffffb, RZ, 0xc0, !PT ;  /* 0xfffffffb00007812 */ /* 0x004fc800078ec0ff */
[----:B------:R-:W-:Y:S02]  /*0a90*/  @P0 LOP3.LUT R0, R0, 0x4, RZ, 0xfc, !PT ;  /* 0x0000000400000812 */ /* 0x000fe400078efcff */
[----:B0-----:R-:W-:-:S03]  /*0aa0*/  ISETP.GE.AND P0, PT, R35, UR4, PT ;  /* 0x0000000423007c0c */ /* 0x001fc6000bf06270 */
[----:B------:R0:W-:Y:S10]  /*0ab0*/  STL [R1+0x4], R0 ;  /* 0x0000040001007387 */ /* 0x0001f40000100800 */
[----:B0-----:R-:W-:Y:S05]  /*0ac0*/  @P0 BRA `(.L_x_2631) ;  /* 0x0000019800840947 */ /* 0x001fea0003800000 */
[----:B------:R-:W2:Y:S01]  /*0ad0*/  LDL.LU R13, [R1+0x30] ;  /* 0x00003000010d7983 */ /* 0x000ea20000300800 */
[----:B------:R-:W0:Y:S02]  /*0ae0*/  S2R R0, SR_TID.X ;  /* 0x0000000000007919 */ /* 0x000e240000002100 */
[----:B0-----:R-:W-:-:S05]  /*0af0*/  VIADD R12, R0, 0xffffff80 ;  /* 0xffffff80000c7836 */ /* 0x001fca0000000000 */
[----:B------:R-:W-:-:S04]  /*0b00*/  SHF.R.S32.HI R0, RZ, 0x1f, R12 ;  /* 0x0000001fff007819 */ /* 0x000fc8000001140c */
[----:B------:R-:W-:-:S04]  /*0b10*/  LEA.HI R3, R0, R12, RZ, 0x7 ;  /* 0x0000000c00037211 */ /* 0x000fc800078f38ff */
[----:B------:R-:W-:-:S05]  /*0b20*/  LOP3.LUT R4, R3, 0xffffff80, RZ, 0xc0, !PT ;  /* 0xffffff8003047812 */ /* 0x000fca00078ec0ff */
[----:B------:R-:W-:Y:S01]  /*0b30*/  IMAD.IADD R11, R12, 0x1, -R4 ;  /* 0x000000010c0b7824 */ /* 0x000fe200078e0a04 */
[----:B------:R-:W-:-:S04]  /*0b40*/  LEA.HI R4, R0, R12, RZ, 0x4 ;  /* 0x0000000c00047211 */ /* 0x000fc800078f20ff */
[----:B------:R-:W-:Y:S02]  /*0b50*/  SHF.R.S32.HI R6, RZ, 0x1f, R11 ;  /* 0x0000001fff067819 */ /* 0x000fe4000001140b */
[----:B------:R-:W-:Y:S02]  /*0b60*/  SHF.R.S32.HI R7, RZ, 0x4, R4 ;  /* 0x00000004ff077819 */ /* 0x000fe40000011404 */
[----:B------:R-:W-:Y:S02]  /*0b70*/  LEA.HI R8, R6, R11, RZ, 0x2 ;  /* 0x0000000b06087211 */ /* 0x000fe400078f10ff */
[----:B------:R-:W-:Y:S02]  /*0b80*/  SHF.R.S32.HI R14, RZ, 0x7, R3 ;  /* 0x00000007ff0e7819 */ /* 0x000fe40000011403 */
[--C-:B------:R-:W-:Y:S02]  /*0b90*/  SHF.R.S32.HI R9, RZ, 0x2, R8.reuse ;  /* 0x00000002ff097819 */ /* 0x100fe40000011408 */
[----:B------:R-:W-:-:S02]  /*0ba0*/  SHF.R.S32.HI R10, RZ, 0x1f, R8 ;  /* 0x0000001fff0a7819 */ /* 0x000fc40000011408 */
[----:B------:R-:W-:Y:S02]  /*0bb0*/  LOP3.LUT R3, R4, 0x3fffff0, RZ, 0xc0, !PT ;  /* 0x03fffff004037812 */ /* 0x000fe400078ec0ff */
[----:B------:R-:W-:Y:S02]  /*0bc0*/  LEA.HI R5, R0, R12, RZ, 0x5 ;  /* 0x0000000c00057211 */ /* 0x000fe400078f28ff */
[----:B------:R-:W-:Y:S02]  /*0bd0*/  LEA.HI R4, R4, R7, RZ, 0x1 ;  /* 0x0000000704047211 */ /* 0x000fe400078f08ff */
[----:B------:R-:W-:Y:S01]  /*0be0*/  LEA.HI R10, R10, R9, RZ, 0x3 ;  /* 0x000000090a0a7211 */ /* 0x000fe200078f18ff */
[----:B------:R-:W-:Y:S01]  /*0bf0*/  IMAD.IADD R3, R12, 0x1, -R3 ;  /* 0x000000010c037824 */ /* 0x000fe200078e0a03 */
[----:B------:R-:W-:Y:S02]  /*0c00*/  SHF.R.S32.HI R15, RZ, 0x5, R5 ;  /* 0x00000005ff0f7819 */ /* 0x000fe40000011405 */
[----:B------:R-:W-:Y:S01]  /*0c10*/  LOP3.LUT R4, R4, 0x1ffffffe, RZ, 0xc0, !PT ;  /* 0x1ffffffe04047812 */ /* 0x000fe200078ec0ff */
[----:B------:R-:W-:Y:S01]  /*0c20*/  IMAD.HI R5, R14, 0x55555556, RZ ;  /* 0x555555560e057827 */ /* 0x000fe200078e02ff */
[----:B------:R-:W-:-:S02]  /*0c30*/  LOP3.LUT R10, R10, 0xfffffff8, RZ, 0xc0, !PT ;  /* 0xfffffff80a0a7812 */ /* 0x000fc400078ec0ff */
[----:B------:R-:W-:Y:S01]  /*0c40*/  LEA.HI R6, R6, R11, RZ, 0x5 ;  /* 0x0000000b06067211 */ /* 0x000fe200078f28ff */
[----:B------:R-:W-:Y:S02]  /*0c50*/  IMAD.IADD R4, R7, 0x1, -R4 ;  /* 0x0000000107047824 */ /* 0x000fe400078e0a04 */
[----:B------:R-:W-:Y:S01]  /*0c60*/  IMAD R3, R15, 0x10, R3 ;  /* 0x000000100f037824 */ /* 0x000fe200078e0203 */
[----:B------:R-:W-:Y:S01]  /*0c70*/  LEA.HI R5, R5, R5, RZ, 0x1 ;  /* 0x0000000505057211 */ /* 0x000fe200078f08ff */
[----:B------:R-:W-:Y:S01]  /*0c80*/  IMAD.IADD R9, R9, 0x1, -R10 ;  /* 0x0000000109097824 */ /* 0x000fe200078e0a0a */
[----:B------:R-:W-:Y:S01]  /*0c90*/  SHF.R.S32.HI R6, RZ, 0x5, R6 ;  /* 0x00000005ff067819 */ /* 0x000fe20000011406 */
[----:B------:R-:W-:Y:S01]  /*0ca0*/  IMAD R7, R3, 0x8, R4 ;  /* 0x0000000803077824 */ /* 0x000fe200078e0204 */
[----:B------:R-:W-:Y:S01]  /*0cb0*/  LEA.HI R3, R0, R12, RZ, 0x2 ;  /* 0x0000000c00037211 */ /* 0x000fe200078f10ff */
[----:B------:R-:W-:Y:S01]  /*0cc0*/  IMAD R5, R5, -0x3, R14 ;  /* 0xfffffffd05057824 */ /* 0x000fe200078e020e */
[----:B------:R-:W-:-:S02]  /*0cd0*/  LEA R6, R6, R9, 0x4 ;  /* 0x0000000906067211 */ /* 0x000fc400078e20ff */
[--C-:B------:R-:W-:Y:S02]  /*0ce0*/  SHF.R.S32.HI R23, RZ, 0x2, R3.reuse ;  /* 0x00000002ff177819 */ /* 0x100fe40000011403 */
[----:B------:R-:W-:Y:S01]  /*0cf0*/  SHF.R.S32.HI R4, RZ, 0x1f, R3 ;  /* 0x0000001fff047819 */ /* 0x000fe20000011403 */
[----:B------:R-:W-:Y:S01]  /*0d00*/  IMAD R10, R5, 0x40, R6 ;  /* 0x00000040050a7824 */ /* 0x000fe200078e0206 */
[----:B------:R-:W-:Y:S01]  /*0d10*/  LEA.HI R0, R0, R12, RZ, 0x3 ;  /* 0x0000000c00007211 */ /* 0x000fe200078f18ff */
[----:B------:R-:W-:Y:S01]  /*0d20*/  VIADD R6, R23, 0x60 ;  /* 0x0000006017067836 */ /* 0x000fe20000000000 */
[----:B------:R-:W-:Y:S02]  /*0d30*/  LOP3.LUT R3, R3, 0xfffffffc, RZ, 0xc0, !PT ;  /* 0xfffffffc03037812 */ /* 0x000fe400078ec0ff */
[----:B------:R-:W-:Y:S02]  /*0d40*/  LEA.HI R4, R4, R23, RZ, 0x3 ;  /* 0x0000001704047211 */ /* 0x000fe400078f18ff */
[----:B------:R-:W-:-:S02]  /*0d50*/  SHF.R.S32.HI R5, RZ, 0x3, R0 ;  /* 0x00000003ff057819 */ /* 0x000fc40000011400 */
[----:B------:R-:W-:Y:S01]  /*0d60*/  SHF.R.S32.HI R5, RZ, 0x1f, R6 ;  /* 0x0000001fff057819 */ /* 0x000fe20000011406 */
[----:B------:R-:W-:Y:S01]  /*0d70*/  IMAD.IADD R9, R12, 0x1, -R3 ;  /* 0x000000010c097824 */ /* 0x000fe200078e0a03 */
[----:B------:R-:W-:Y:S01]  /*0d80*/  LOP3.LUT R4, R4, 0xfffffff8, RZ, 0xc0, !PT ;  /* 0xfffffff804047812 */ /* 0x000fe200078ec0ff */
[----:B------:R-:W-:Y:S01]  /*0d90*/  IMAD.SHL.U32 R3, R6, 0x40, RZ ;  /* 0x0000004006037824 */ /* 0x000fe200078e00ff */
[----:B------:R-:W-:Y:S02]  /*0da0*/  LOP3.LUT R0, R0, 0xfffffff8, RZ, 0xc0, !PT ;  /* 0xfffffff800007812 */ /* 0x000fe400078ec0ff */
[----:B------:R-:W-:Y:S01]  /*0db0*/  LEA.HI R5, R5, R6, RZ, 0x3 ;  /* 0x0000000605057211 */ /* 0x000fe200078f18ff */
[----:B------:R-:W-:Y:S01]  /*0dc0*/  IMAD.IADD R4, R23, 0x1, -R4 ;  /* 0x0000000117047824 */ /* 0x000fe200078e0a04 */
[----:B------:R-:W-:Y:S01]  /*0dd0*/  IADD3 R0, R12, -R0, RZ ;  /* 0x800000000c007210 */ /* 0x000fe20007ffe0ff */
[C---:B------:R-:W-:Y:S01]  /*0de0*/  IMAD.SHL.U32 R16, R9.reuse, 0x8, RZ ;  /* 0x0000000809107824 */ /* 0x040fe200078e00ff */
[C---:B------:R-:W-:Y:S01]  /*0df0*/  LEA.HI R0, R9.reuse, R9, RZ, 0x1 ;  /* 0x0000000909007211 */ /* 0x040fe200078f08ff */
[----:B------:R-:W-:Y:S01]  /*0e00*/  IMAD.SHL.U32 R152, R9, 0x4, RZ ;  /* 0x0000000409987824 */ /* 0x000fe200078e00ff */
[----:B------:R-:W-:Y:S01]  /*0e10*/  LOP3.LUT R3, R3, 0x1c0, RZ, 0xc0, !PT ;  /* 0x000001c003037812 */ /* 0x000fe200078ec0ff */
[----:B------:R-:W-:Y:S01]  /*0e20*/  IMAD.SHL.U32 R5, R5, 0x40, RZ ;  /* 0x0000004005057824 */ /* 0x000fe200078e00ff */
[----:B------:R-:W-:Y:S01]  /*0e30*/  STL [R1+0x64], R10 ;  /* 0x0000640a01007387 */ /* 0x000fe20000100800 */
[----:B------:R-:W-:-:S03]  /*0e40*/  LOP3.LUT R0, R0, 0x1ffffffe, RZ, 0xc0, !PT ;  /* 0x1ffffffe00007812 */ /* 0x000fc600078ec0ff */
[----:B------:R-:W-:Y:S01]  /*0e50*/  STL [R1+0x54], RZ ;  /* 0x000054ff01007387 */ /* 0x000fe20000100800 */
[----:B------:R-:W-:-:S03]  /*0e60*/  SHF.R.U32.HI R6, RZ, 0x3, R3 ;  /* 0x00000003ff067819 */ /* 0x000fc60000011603 */
[----:B------:R0:W-:Y:S01]  /*0e70*/  STL [R1+0x30], R4 ;  /* 0x0000300401007387 */ /* 0x0001e20000100800 */
[----:B------:R-:W-:Y:S02]  /*0e80*/  LOP3.LUT R3, R3, 0x38, R16, 0xf8, !PT ;  /* 0x0000003803037812 */ /* 0x000fe400078ef810 */
[----:B------:R-:W-:Y:S02]  /*0e90*/  LOP3.LUT R5, R5, 0xfffffe00, RZ, 0xc0, !PT ;  /* 0xfffffe0005057812 */ /* 0x000fe400078ec0ff */
[----:B------:R-:W-:Y:S01]  /*0ea0*/  LOP3.LUT R8, R8, 0x7ffffffc, RZ, 0xc0, !PT ;  /* 0x7ffffffc08087812 */ /* 0x000fe200078ec0ff */
[----:B0-----:R-:W-:Y:S01]  /*0eb0*/  VIADD R4, R152, 0x10 ;  /* 0x0000001098047836 */ /* 0x001fe20000000000 */
[----:B------:R-:W-:Y:S01]  /*0ec0*/  LOP3.LUT R3, R5, R3, R6, 0xf6, !PT ;  /* 0x0000000305037212 */ /* 0x000fe200078ef606 */
[----:B------:R-:W-:-:S03]  /*0ed0*/  IMAD.IADD R0, R9, 0x1, -R0 ;  /* 0x0000000109007824 */ /* 0x000fc600078e0a00 */
[----:B------:R0:W-:Y:S01]  /*0ee0*/  STL [R1], R4 ;  /* 0x0000000401007387 */ /* 0x0001e20000100800 */
[----:B------:R-:W-:-:S03]  /*0ef0*/  SHF.R.S32.HI R6, RZ, 0x1f, R4 ;  /* 0x0000001fff067819 */ /* 0x000fc60000011404 */
[----:B------:R1:W-:Y:S01]  /*0f00*/  STL [R1+0x34], R5 ;  /* 0x0000340501007387 */ /* 0x0003e20000100800 */
[----:B------:R-:W-:Y:S02]  /*0f10*/  IMAD R0, R0, 0x8, R10 ;  /* 0x0000000800007824 */ /* 0x000fe400078e020a */
[----:B------:R-:W-:Y:S02]  /*0f20*/  IMAD R3, R3, 0x2, R2 ;  /* 0x0000000203037824 */ /* 0x000fe400078e0202 */
[----:B0-----:R-:W-:Y:S01]  /*0f30*/  IMAD.SHL.U32 R4, R7, 0x8, RZ ;  /* 0x0000000807047824 */ /* 0x001fe200078e00ff */
[----:B-1----:R-:W-:Y:S01]  /*0f40*/  IADD3 R5, R11, -R8, RZ ;  /* 0x800000080b057210 */ /* 0x002fe20007ffe0ff */
[----:B------:R0:W-:Y:S04]  /*0f50*/  STL [R1+0x5c], R6 ;  /* 0x00005c0601007387 */ /* 0x0001e80000100800 */
[----:B------:R0:W-:Y:S04]  /*0f60*/  STL [R1+0x38], R5 ;  /* 0x0000380501007387 */ /* 0x0001e80000100800 */
[----:B------:R0:W-:Y:S04]  /*0f70*/  STL [R1+0x68], R4 ;  /* 0x0000680401007387 */ /* 0x0001e80000100800 */
[----:B------:R0:W-:Y:S04]  /*0f80*/  STL [R1+0x3c], R0 ;  /* 0x00003c0001007387 */ /* 0x0001e80000100800 */
[----:B------:R0:W-:Y:S01]  /*0f90*/  STL [R1+0x60], R3 ;  /* 0x0000600301007387 */ /* 0x0001e20000100800 */
[----:B------:R-:W-:Y:S01]  /*0fa0*/  VIADD R18, R16, 0x20 ;  /* 0x0000002010127836 */ /* 0x000fe20000000000 */
[----:B------:R-:W-:Y:S01]  /*0fb0*/  SHF.R.S32.HI R17, RZ, 0x1f, R16 ;  /* 0x0000001fff117819 */ /* 0x000fe20000011410 */
[----:B------:R-:W-:-:S02]  /*0fc0*/  IMAD.MOV.U32 R19, RZ, RZ, RZ ;  /* 0x000000ffff137224 */ /* 0x000fc400078e00ff */
[----:B------:R-:W-:Y:S01]  /*0fd0*/  IMAD.MOV.U32 R157, RZ, RZ, RZ ;  /* 0x000000ffff9d7224 */ /* 0x000fe200078e00ff */
[----:B------:R-:W-:Y:S01]  /*0fe0*/  SHF.R.S32.HI R155, RZ, 0x1f, R18 ;  /* 0x0000001fff9b7819 */ /* 0x000fe20000011412 */
[----:B------:R-:W-:Y:S02]  /*0ff0*/  IMAD.MOV.U32 R154, RZ, RZ, RZ ;  /* 0x000000ffff9a7224 */ /* 0x000fe400078e00ff */
[----:B------:R-:W-:Y:S01]  /*1000*/  IMAD.MOV.U32 R22, RZ, RZ, RZ ;  /* 0x000000ffff167224 */ /* 0x000fe200078e00ff */
[----:B0-2---:R-:W-:-:S07]  /*1010*/  LOP3.LUT R156, R13, 0x1, RZ, 0xfc, !PT ;  /* 0x000000010d9c7812 */ /* 0x005fce00078efcff */
.L_x_2776:
[----:B0-2--5:R-:W0:Y:S02]  /*1020*/  LDC.64 R4, c[0x0][0xc88] ;  /* 0x00032200ff047b82 */ /* 0x025e240000000a00 */
[----:B0-----:R-:W-:-:S05]  /*1030*/  IMAD.WIDE R4, R35, 0x4, R4 ;  /* 0x0000000423047825 */ /* 0x001fca00078e0204 */
[----:B----4-:R-:W2:Y:S01]  /*1040*/  LDG.E R0, desc[UR40][R4.64] ;  /* 0x0000002804007981 */ /* 0x010ea2000c1e1900 */
        /* <DEDUP_REMOVED lines=22> */
[----:B------:R-:W-:Y:S01]  /*11b0*/  IADD3.X R9, R32, UR7, RZ, P3, !PT ;  /* 0x0000000720097c10 */ /* 0x000fe20009ffe4ff */
[----:B------:R-:W-:Y:S01]  /*11c0*/  IMAD.U32 R10, RZ, RZ, UR4 ;  /* 0x00000004ff0a7e24 */ /* 0x000fe2000f8e00ff */
[----:B------:R-:W-:Y:S01]  /*11d0*/  ULDC.64 UR4, c[0x0][0x418] ;  /* 0x0001060000047ab9 */ /* 0x000fe20000000a00 */
[----:B------:R1:W-:Y:S04]  /*11e0*/  STL [R1+0x4c], R32 ;  /* 0x00004c2001007387 */ /* 0x0003e80000100800 */
[----:B------:R1:W5:Y:S04]  /*11f0*/  @P1 LDG.E R3, desc[UR40][R6.64] ;  /* 0x0000002806031981 */ /* 0x000368000c1e1900 */
[----:B------:R-:W-:Y:S01]  /*1200*/  @P2 IADD3 R4, P1, R36, UR8, RZ ;  /* 0x0000000824042c10 */ /* 0x000fe2000ff3e0ff */
[----:B------:R1:W5:Y:S03]  /*1210*/  @P0 LDG.E R31, desc[UR40][R8.64] ;  /* 0x00000028081f0981 */ /* 0x000366000c1e1900 */
[----:B------:R-:W-:-:S05]  /*1220*/  @P2 IADD3.X R5, R32, UR9, RZ, P1, !PT ;  /* 0x0000000920052c10 */ /* 0x000fca0008ffe4ff */
[----:B------:R-:W2:Y:S01]  /*1230*/  @P2 LDG.E R10, desc[UR40][R4.64] ;  /* 0x00000028040a2981 */ /* 0x000ea2000c1e1900 */
[----:B------:R-:W-:Y:S01]  /*1240*/  UISETP.NE.U32.AND UP0, UPT, UR4, URZ, UPT ;  /* 0x0000003f0400728c */ /* 0x000fe2000bf05070 */
[----:B------:R-:W-:Y:S02]  /*1250*/  MOV R28, R0 ;  /* 0x00000000001c7202 */ /* 0x000fe40000000f00 */
        /* <DEDUP_REMOVED lines=8> */
[----:B--2---:R1:W-:Y:S01]  /*12e0*/  STL [R1+0x10], R10 ;  /* 0x0000100a01007387 */ /* 0x0043e20000100800 */
[----:B------:R-:W-:Y:S05]  /*12f0*/  @P2 BRA `(.L_x_2632) ;  /* 0x0000000000282947 */ /* 0x000fea0003800000 */
[----:B------:R-:W-:Y:S02]  /*1300*/  ULDC.64 UR4, c[0x0][0xa00] ;  /* 0x0002800000047ab9 */ /* 0x000fe40000000a00 */
[----:B------:R-:W-:-:S04]  /*1310*/  ISETP.NE.U32.AND P1, PT, RZ, UR4, PT ;  /* 0x00000004ff007c0c */ /* 0x000fc8000bf25070 */
[----:B------:R-:W-:-:S13]  /*1320*/  ISETP.NE.AND.EX P1, PT, RZ, UR5, PT, P1 ;  /* 0x00000005ff007c0c */ /* 0x000fda000bf25310 */
[----:B------:R-:W-:Y:S05]  /*1330*/  @!P1 BRA `(.L_x_2632) ;  /* 0x0000000000189947 */ /* 0x000fea0003800000 */
[----:B------:R-:W0:Y:S02]  /*1340*/  LDC.64 R4, c[0x0][0xa00] ;  /* 0x00028000ff047b82 */ /* 0x000e240000000a00 */
[----:B0-----:R-:W-:-:S05]  /*1350*/  IMAD.WIDE R4, R28, 0x4, R4 ;  /* 0x000000041c047825 */ /* 0x001fca00078e0204 */
[----:B------:R-:W2:Y:S04]  /*1360*/  LDG.E R0, desc[UR40][R4.64] ;  /* 0x0000002804007981 */ /* 0x000ea8000c1e1900 */
[----:B-1----:R-:W2:Y:S02]  /*1370*/  LDG.E R7, desc[UR40][R4.64+0x4] ;  /* 0x0000042804077981 */ /* 0x002ea4000c1e1900 */
[----:B--2---:R-:W-:-:S05]  /*1380*/  IMAD.IADD R10, R7, 0x1, -R0 ;  /* 0x00000001070a7824 */ /* 0x004fca00078e0a00 */
[----:B------:R0:W-:Y:S02]  /*1390*/  STL [R1+0x10], R10 ;  /* 0x0000100a01007387 */ /* 0x0001e40000100800 */
.L_x_2632:
[----:B------:R-:W-:Y:S01]  /*13a0*/  ULDC.64 UR4, c[0x0][0xa20] ;  /* 0x0002880000047ab9 */ /* 0x000fe20000000a00 */
[----:B------:R2:W-:Y:S01]  /*13b0*/  STL [R1+0x40], R34 ;  /* 0x0000402201007387 */ /* 0x0005e20000100800 */
[----:B------:R-:W-:-:S04]  /*13c0*/  ISETP.NE.U32.AND P1, PT, RZ, UR4, PT ;  /* 0x00000004ff007c0c */ /* 0x000fc8000bf25070 */
[----:B------:R-:W-:-:S13]  /*13d0*/  ISETP.NE.AND.EX P1, PT, RZ, UR5, PT, P1 ;  /* 0x00000005ff007c0c */ /* 0x000fda000bf25310 */
[----:B--2---:R-:W-:Y:S05]  /*13e0*/  @!P1 BRA `(.L_x_2633) ;  /* 0x0000000000109947 */ /* 0x004fea0003800000 */
[----:B------:R-:W-:-:S04]  /*13f0*/  IADD3 R4, P0, R36, UR4, RZ ;  /* 0x0000000424047c10 */ /* 0x000fc8000ff1e0ff */
[----:B------:R-:W-:-:S05]  /*1400*/  IADD3.X R5, R32, UR5, RZ, P0, !PT ;  /* 0x0000000520057c10 */ /* 0x000fca00087fe4ff */
[----:B------:R2:W5:Y:S01]  /*1410*/  LDG.E R30, desc[UR40][R4.64] ;  /* 0x00000028041e7981 */ /* 0x000562000c1e1900 */
[----:B------:R-:W-:Y:S05]  /*1420*/  BRA `(.L_x_2634) ;  /* 0x0000000000107947 */ /* 0x000fea0003800000 */
.L_x_2633:
[----:B------:R-:W-:Y:S05]  /*1430*/  @!P0 BRA `(.L_x_2634) ;  /* 0x00000000000c8947 */ /* 0x000fea0003800000 */
[----:B------:R-:W2:Y:S04]  /*1440*/  LDG.E R5, desc[UR40][R8.64] ;  /* 0x0000002808057981 */ /* 0x000ea8000c1e1900 */
[----:B------:R-:W2:Y:S02]  /*1450*/  LDG.E R30, desc[UR40][R8.64+0x4] ;  /* 0x00000428081e7981 */ /* 0x000ea4000c1e1900 */
[----:B--2---:R-:W-:-:S07]  /*1460*/  IMAD.IADD R30, R30, 0x1, -R5 ;  /* 0x000000011e1e7824 */ /* 0x004fce00078e0a05 */
.L_x_2634:
[----:B------:R-:W-:Y:S01]  /*1470*/  ULDC.64 UR4, c[0x0][0xa10] ;  /* 0x0002840000047ab9 */ /* 0x000fe20000000a00 */
[----:B-1----:R-:W1:Y:S01]  /*1480*/  LDC R8, c[0x0][0x448] ;  /* 0x00011200ff087b82 */ /* 0x002e620000000800 */
[----:B------:R-:W-:-:S04]  /*1490*/  ISETP.NE.U32.AND P0, PT, RZ, UR4, PT ;  /* 0x00000004ff007c0c */ /* 0x000fc8000bf05070 */
[----:B------:R-:W-:Y:S01]  /*14a0*/  ISETP.NE.AND.EX P0, PT, RZ, UR5, PT, P0 ;  /* 0x00000005ff007c0c */ /* 0x000fe2000bf05300 */
[----:B------:R-:W-:-:S12]  /*14b0*/  ULDC.64 UR4, c[0x0][0xa30] ;  /* 0x00028c0000047ab9 */ /* 0x000fd80000000a00 */
[----:B--2---:R-:W2:Y:S02]  /*14c0*/  @P0 LDC.64 R4, c[0x0][0xa10] ;  /* 0x00028400ff040b82 */ /* 0x004ea40000000a00 */
[----:B--2---:R-:W-:-:S05]  /*14d0*/  @P0 IMAD.WIDE R4, R28, 0x4, R4 ;  /* 0x000000041c040825 */ /* 0x004fca00078e0204 */
[----:B------:R-:W2:Y:S04]  /*14e0*/  @P0 LDG.E R0, desc[UR40][R4.64] ;  /* 0x0000002804000981 */ /* 0x000ea8000c1e1900 */
[----:B------:R3:W2:Y:S01]  /*14f0*/  @P0 LDG.E R9, desc[UR40][R4.64+0x4] ;  /* 0x0000042804090981 */ /* 0x0006a2000c1e1900 */
[----:B------:R-:W-:Y:S01]  /*1500*/  ISETP.NE.U32.AND P1, PT, RZ, UR4, PT ;  /* 0x00000004ff007c0c */ /* 0x000fe2000bf25070 */
[----:B-----5:R-:W-:-:S03]  /*1510*/  IMAD.MOV.U32 R24, RZ, RZ, R30 ;  /* 0x000000ffff187224 */ /* 0x020fc600078e001e */
[----:B------:R-:W-:-:S13]  /*1520*/  ISETP.NE.AND.EX P1, PT, RZ, UR5, PT, P1 ;  /* 0x00000005ff007c0c */ /* 0x000fda000bf25310 */
[----:B------:R-:W-:-:S04]  /*1530*/  @P1 IADD3 R6, P2, R36, UR4, RZ ;  /* 0x0000000424061c10 */ /* 0x000fc8000ff5e0ff */
[----:B------:R-:W-:-:S05]  /*1540*/  @P1 IADD3.X R7, R32, UR5, RZ, P2, !PT ;  /* 0x0000000520071c10 */ /* 0x000fca00097fe4ff */
[----:B------:R4:W5:Y:S01]  /*1550*/  @P1 LDG.E R24, desc[UR40][R6.64] ;  /* 0x0000002806181981 */ /* 0x000962000c1e1900 */
[----:B-1----:R-:W-:Y:S01]  /*1560*/  ISETP.NE.AND P1, PT, R8, 0x1, PT ;  /* 0x000000010800780c */ /* 0x002fe20003f25270 */
[----:B------:R-:W-:Y:S02]  /*1570*/  IMAD R12, R33, 0xc0, RZ ;  /* 0x000000c0210c7824 */ /* 0x000fe400078e02ff */
[----:B------:R-:W-:Y:S02]  /*1580*/  IMAD.IADD R8, R30, 0x1, -R3 ;  /* 0x000000011e087824 */ /* 0x000fe400078e0a03 */
[----:B---3--:R-:W-:Y:S01]  /*1590*/  VIADD R4, R12, 0xbf ;  /* 0x000000bf0c047836 */ /* 0x008fe20000000000 */
[----:B------:R1:W-:Y:S01]  /*15a0*/  STL [R1+0x24], R12 ;  /* 0x0000240c01007387 */ /* 0x0003e20000100800 */
[----:B------:R-:W-:-:S05]  /*15b0*/  IMAD.MOV R27, RZ, RZ, -R8 ;  /* 0x000000ffff1b7224 */ /* 0x000fca00078e0a08 */
[----:B------:R-:W-:Y:S01]  /*15c0*/  VIMNMX R27, RZ, R27, !PT ;  /* 0x0000001bff1b7248 */ /* 0x000fe20007fe0100 */
[----:B------:R-:W3:Y:S08]  /*15d0*/  @P1 LDC R11, c[0x0][0x44c] ;  /* 0x00011300ff0b1b82 */ /* 0x000ef00000000800 */
[----:B------:R-:W0:Y:S01]  /*15e0*/  @P1 LDC R5, c[0x0][0x450] ;  /* 0x00011400ff051b82 */ /* 0x000e220000000800 */
[----:B--2---:R-:W-:-:S02]  /*15f0*/  @P0 IMAD.IADD R29, R9, 0x1, -R0 ;  /* 0x00000001091d0824 */ /* 0x004fc400078e0a00 */
[----:B---3--:R-:W-:-:S04]  /*1600*/  @P1 IMAD.HI.U32 R0, R4, R11, RZ ;  /* 0x0000000b04001227 */ /* 0x008fc800078e00ff */
[----:B----4-:R-:W-:Y:S01]  /*1610*/  IMAD.IADD R6, R8, 0x1, R29 ;  /* 0x0000000108067824 */ /* 0x010fe200078e021d */
[----:B0-----:R-:W-:-:S04]  /*1620*/  @P1 SHF.R.U32.HI R4, RZ, R5, R0 ;  /* 0x00000005ff041219 */ /* 0x001fc80000011600 */
[C---:B------:R-:W-:Y:S01]  /*1630*/  IADD3 R83, R6.reuse, 0x80, -R10 ;  /* 0x0000008006537810 */ /* 0x040fe20007ffe80a */
[----:B------:R1:W-:Y:S01]  /*1640*/  STL [R1+0x1c], R6 ;  /* 0x00001c0601007387 */ /* 0x0003e20000100800 */
[----:B------:R-:W-:-:S03]  /*1650*/  IADD3 R0, R6, 0x7f, RZ ;  /* 0x0000007f06007810 */ /* 0x000fc60007ffe0ff */
[----:B------:R-:W-:Y:S01]  /*1660*/  IMAD.IADD R4, R83, 0x1, R4 ;  /* 0x0000000153047824 */ /* 0x000fe200078e0204 */
[----:B------:R-:W-:-:S04]  /*1670*/  SHF.R.S32.HI R3, RZ, 0x1f, R0 ;  /* 0x0000001fff037819 */ /* 0x000fc80000011400 */
[----:B------:R-:W-:Y:S02]  /*1680*/  SHF.R.S32.HI R5, RZ, 0x1f, R4 ;  /* 0x0000001fff057819 */ /* 0x000fe40000011404 */
[----:B------:R-:W-:Y:S02]  /*1690*/  LEA.HI R3, R3, R0, RZ, 0x7 ;  /* 0x0000000003037211 */ /* 0x000fe400078f38ff */
[----:B------:R-:W-:Y:S02]  /*16a0*/  LEA.HI R5, R5, R4, RZ, 0x7 ;  /* 0x0000000405057211 */ /* 0x000fe400078f38ff */
[----:B------:R-:W-:Y:S02]  /*16b0*/  SHF.R.S32.HI R84, RZ, 0x7, R3 ;  /* 0x00000007ff547819 */ /* 0x000fe40000011403 */
[----:B------:R-:W-:-:S04]  /*16c0*/  SHF.R.S32.HI R5, RZ, 0x7, R5 ;  /* 0x00000007ff057819 */ /* 0x000fc80000011405 */
[----:B------:R-:W-:-:S05]  /*16d0*/  VIMNMX R5, R84, R5, PT ;  /* 0x0000000554057248 */ /* 0x000fca0003fe0100 */
[----:B------:R-:W-:-:S05]  /*16e0*/  IMAD R0, R5, 0x80, -R8 ;  /* 0x0000008005007824 */ /* 0x000fca00078e0a08 */
[----:B------:R-:W-:-:S04]  /*16f0*/  VIMNMX R0, R0, R29, PT ;  /* 0x0000001d00007248 */ /* 0x000fc80003fe0100 */
[----:B------:R-:W-:Y:S02]  /*1700*/  ISETP.GT.AND P0, PT, R0, R27, PT ;  /* 0x0000001b0000720c */ /* 0x000fe40003f04270 */
[----:B------:R-:W-:-:S05]  /*1710*/  SHF.R.U32.HI R27, RZ, 0x7, R27 ;  /* 0x00000007ff1b7819 */ /* 0x000fca000001161b */
[----:B------:R-:W-:-:S06]  /*1720*/  IMAD.MOV.U32 R26, RZ, RZ, R27 ;  /* 0x000000ffff1a7224 */ /* 0x000fcc00078e001b */
[----:B------:R-:W-:-:S05]  /*1730*/  @P0 VIADD R0, R0, 0x7f ;  /* 0x0000007f00000836 */ /* 0x000fca0000000000 */
[----:B------:R-:W-:-:S04]  /*1740*/  @P0 SHF.R.S32.HI R3, RZ, 0x1f, R0 ;  /* 0x0000001fff030819 */ /* 0x000fc80000011400 */
[----:B------:R-:W-:-:S04]  /*1750*/  @P0 LEA.HI R3, R3, R0, RZ, 0x7 ;  /* 0x0000000003030211 */ /* 0x000fc800078f38ff */
[----:B------:R-:W-:Y:S02]  /*1760*/  @P0 SHF.R.S32.HI R26, RZ, 0x7, R3 ;  /* 0x00000007ff1a0819 */ /* 0x000fe40000011403 */
[----:B------:R-:W-:Y:S02]  /*1770*/  PLOP3.LUT P0, PT, PT, PT, PT, 0x80, 0x0 ;  /* 0x000000000000781c */ /* 0x000fe40003f0f070 */
[----:B------:R-:W-:-:S13]  /*1780*/  ISETP.GT.AND P1, PT, R26, R27, PT ;  /* 0x0000001b1a00720c */ /* 0x000fda0003f24270 */
[----:B-1----:R-:W-:Y:S05]  /*1790*/  @!P1 BRA `(.L_x_2635) ;  /* 0x0000004000d89947 */ /* 0x002fea0003800000 */
        /* <DEDUP_REMOVED lines=20> */
.L_x_2637:
[----:B------:R-:W-:Y:S05]  /*18e0*/  BSYNC B6 ;  /* 0x0000000000067941 */ /* 0x000fea0003800000 */
.L_x_2636:
        /* <DEDUP_REMOVED lines=9> */
[----:B------:R-:W-:Y:S01]  /*1980*/  MOV R5, UR5 ;  /* 0x0000000500057c02 */ /* 0x000fe20008000f00 */
        /* <DEDUP_REMOVED lines=10> */
.L_x_2639:
[----:B------:R-:W-:Y:S05]  /*1a30*/  BSYNC B6 ;  /* 0x0000000000067941 */ /* 0x000fea0003800000 */
.L_x_2638:
[----:B------:R-:W2:Y:S01]  /*1a40*/  LDL R35, [R1+0x30] ;  /* 0x0000300001237983 */ /* 0x000ea20000100800 */
[----:B------:R-:W-:Y:S01]  /*1a50*/  ULDC.64 UR4, c[0x0][0x9f8] ;  /* 0x00027e0000047ab9 */ /* 0x000fe20000000a00 */
[----:B------:R-:W0:Y:S01]  /*1a60*/  LDC.64 R4, c[0x0][0x3f8] ;  /* 0x0000fe00ff047b82 */ /* 0x000e220000000a00 */
[----:B------:R-:W-:Y:S01]  /*1a70*/  ISETP.NE.U32.AND P0, PT, RZ, UR4, PT ;  /* 0x00000004ff007c0c */ /* 0x000fe2000bf05070 */
[----:B------:R-:W3:Y:S03]  /*1a80*/  LDL.LU R14, [R1+0x4] ;  /* 0x00000400010e7983 */ /* 0x000ee60000300800 */
[----:B------:R-:W-:Y:S01]  /*1a90*/  ISETP.NE.AND.EX P0, PT, RZ, UR5, PT, P0 ;  /* 0x00000005ff007c0c */ /* 0x000fe2000bf05300 */
[----:B------:R-:W4:Y:S02]  /*1aa0*/  LDL R12, [R1+0x34] ;  /* 0x00003400010c7983 */ /* 0x000f240000100800 */
[----:B------:R-:W1:Y:S08]  /*1ab0*/  LDC R59, c[0x0][0x3f4] ;  /* 0x0000fd00ff3b7b82 */ /* 0x000e700000000800 */
[----:B------:R-:W1:Y:S02]  /*1ac0*/  LDC.64 R62, c[0x0][0x408] ;  /* 0x00010200ff3e7b82 */ /* 0x000e640000000a00 */
[----:B------:R-:W-:-:S04]  /*1ad0*/  @P0 IADD3 R6, P1, R36, UR4, RZ ;  /* 0x0000000424060c10 */ /* 0x000fc8000ff3e0ff */
[----:B------:R-:W-:-:S05]  /*1ae0*/  @P0 IADD3.X R7, R32, UR5, RZ, P1, !PT ;  /* 0x0000000520070c10 */ /* 0x000fca0008ffe4ff */
[----:B------:R1:W4:Y:S01]  /*1af0*/  @P0 LDG.E R28, desc[UR40][R6.64] ;  /* 0x00000028061c0981 */ /* 0x000322000c1e1900 */
[----:B------:R-:W1:Y:S01]  /*1b00*/  S2R R32, SR_TID.X ;  /* 0x0000000000207919 */ /* 0x000e620000002100 */
[----:B------:R-:W-:Y:S02]  /*1b10*/  SHF.R.S32.HI R3, RZ, 0x1f, R23 ;  /* 0x0000001fff037819 */ /* 0x000fe40000011417 */
[----:B------:R-:W-:-:S03]  /*1b20*/  SHF.R.S32.HI R153, RZ, 0x1f, R152 ;  /* 0x0000001fff997819 */ /* 0x000fc60000011498 */
[-C--:B0-----:R-:W-:Y:S01]  /*1b30*/  IMAD R0, R3, R4.reuse, RZ ;  /* 0x0000000403007224 */ /* 0x081fe200078e02ff */
[----:B-1----:R-:W-:Y:S01]  /*1b40*/  ISETP.GE.AND P0, PT, R16, R59, PT ;  /* 0x0000003b1000720c */ /* 0x002fe20003f06270 */
[----:B------:R-:W-:Y:S01]  /*1b50*/  IMAD.WIDE.U32 R8, R23, R4, R152 ;  /* 0x0000000417087225 */ /* 0x000fe200078e0098 */
[----:B-----5:R-:W-:-:S03]  /*1b60*/  SHF.R.S32.HI R7, RZ, 0x1f, R24 ;  /* 0x0000001fff077819 */ /* 0x020fc60000011418 */
[C---:B------:R-:W-:Y:S02]  /*1b70*/  IMAD R13, R23.reuse, R5, R0 ;  /* 0x00000005170d7224 */ /* 0x040fe400078e0200 */
[----:B------:R-:W-:-:S04]  /*1b80*/  IMAD.WIDE.U32 R10, R23, R4, R16 ;  /* 0x00000004170a7225 */ /* 0x000fc800078e0010 */
[----:B------:R-:W-:Y:S01]  /*1b90*/  IMAD R0, R3, R62, RZ ;  /* 0x0000003e03007224 */ /* 0x000fe200078e02ff */
[----:B------:R-:W-:Y:S01]  /*1ba0*/  SEL R3, R59, RZ, P0 ;  /* 0x000000ff3b037207 */ /* 0x000fe20000000000 */
[----:B------:R-:W-:Y:S01]  /*1bb0*/  VIADD R36, R32, 0xffffff80 ;  /* 0xffffff8020247836 */ /* 0x000fe20000000000 */
[----:B------:R-:W-:Y:S01]  /*1bc0*/  IADD3 R9, R9, R13, RZ ;  /* 0x0000000d09097210 */ /* 0x000fe20007ffe0ff */
[----:B------:R-:W-:Y:S02]  /*1bd0*/  IMAD R6, R7, R4, RZ ;  /* 0x0000000407067224 */ /* 0x000fe400078e02ff */
[----:B------:R-:W-:Y:S02]  /*1be0*/  IMAD.IADD R11, R13, 0x1, R11 ;  /* 0x000000010d0b7824 */ /* 0x000fe400078e020b */
[-C--:B------:R-:W-:Y:S02]  /*1bf0*/  IMAD R7, R7, R62.reuse, RZ ;  /* 0x0000003e07077224 */ /* 0x080fe400078e02ff */
[----:B------:R-:W-:Y:S01]  /*1c00*/  IMAD.WIDE.U32 R52, R23, R62, R152 ;  /* 0x0000003e17347225 */ /* 0x000fe200078e0098 */
[----:B------:R-:W-:-:S03]  /*1c10*/  SHF.L.U64.HI R66, R4, 0x7, R5 ;  /* 0x0000000704427819 */ /* 0x000fc60000010205 */
[C---:B------:R-:W-:Y:S02]  /*1c20*/  IMAD R15, R23.reuse, R63, R0 ;  /* 0x0000003f170f7224 */ /* 0x040fe400078e0200 */
[----:B------:R-:W-:Y:S01]  /*1c30*/  IMAD.WIDE.U32 R54, R23, R62, R16 ;  /* 0x0000003e17367225 */ /* 0x000fe200078e0010 */
[----:B------:R-:W-:-:S03]  /*1c40*/  SHF.L.U64.HI R64, R62, 0x7, R63 ;  /* 0x000000073e407819 */ /* 0x000fc6000001023f */
[----:B------:R-:W-:Y:S02]  /*1c50*/  IMAD.IADD R3, R16, 0x1, R3 ;  /* 0x0000000110037824 */ /* 0x000fe400078e0203 */
[----:B------:R-:W-:Y:S02]  /*1c60*/  IMAD.IADD R68, R31, 0x1, R30 ;  /* 0x000000011f447824 */ /* 0x000fe400078e021e */
[----:B------:R-:W-:Y:S01]  /*1c70*/  IMAD.WIDE.U32 R20, R24, R4, R8 ;  /* 0x0000000418147225 */ /* 0x000fe200078e0008 */
[----:B------:R-:W-:-:S03]  /*1c80*/  SHF.R.S32.HI R0, RZ, 0x1f, R3 ;  /* 0x0000001fff007819 */ /* 0x000fc60000011403 */
[----:B------:R-:W-:-:S04]  /*1c90*/  IMAD.WIDE.U32 R30, R24, R4, R10 ;  /* 0x00000004181e7225 */ /* 0x000fc800078e000a */
[----:B------:R-:W-:Y:S02]  /*1ca0*/  IMAD.SHL.U32 R65, R4, 0x80, RZ ;  /* 0x0000008004417824 */ /* 0x000fe400078e00ff */
[----:B------:R-:W-:Y:S02]  /*1cb0*/  IMAD R7, R24, R63, R7 ;  /* 0x0000003f18077224 */ /* 0x000fe400078e0207 */
[----:B------:R-:W-:Y:S02]  /*1cc0*/  IMAD.IADD R53, R53, 0x1, R15 ;  /* 0x0000000135357824 */ /* 0x000fe400078e020f */
[----:B------:R-:W-:Y:S01]  /*1cd0*/  IMAD.IADD R55, R15, 0x1, R55 ;  /* 0x000000010f377824 */ /* 0x000fe200078e0237 */
[----:B------:R-:W-:Y:S01]  /*1ce0*/  LEA.HI R0, R0, R3, RZ, 0x3 ;  /* 0x0000000300007211 */ /* 0x000fe200078f18ff */
[----:B------:R-:W-:-:S04]  /*1cf0*/  IMAD.WIDE.U32 R52, R24, R62, R52 ;  /* 0x0000003e18347225 */ /* 0x000fc800078e0034 */
[----:B------:R-:W-:-:S04]  /*1d00*/  IMAD.WIDE.U32 R54, R24, R62, R54 ;  /* 0x0000003e18367225 */ /* 0x000fc800078e0036 */
[----:B------:R-:W-:Y:S01]  /*1d10*/  IMAD R3, R24, R5, R6 ;  /* 0x0000000518037224 */ /* 0x000fe200078e0206 */
[----:B------:R-:W-:-:S03]  /*1d20*/  LOP3.LUT R6, R0, 0xfffffff8, RZ, 0xc0, !PT ;  /* 0xfffffff800067812 */ /* 0x000fc600078ec0ff */
[----:B------:R-:W-:Y:S02]  /*1d30*/  IMAD.IADD R57, R21, 0x1, R3 ;  /* 0x0000000115397824 */ /* 0x000fe400078e0203 */
[----:B------:R-:W-:Y:S01]  /*1d40*/  IMAD.IADD R56, R3, 0x1, R31 ;  /* 0x0000000103387824 */ /* 0x000fe200078e021f */
[----:B------:R-:W-:Y:S01]  /*1d50*/  SHF.R.S32.HI R61, RZ, 0x1f, R34 ;  /* 0x0000001fff3d7819 */ /* 0x000fe20000011422 */
[----:B------:R-:W-:Y:S02]  /*1d60*/  IMAD.SHL.U32 R62, R62, 0x80, RZ ;  /* 0x000000803e3e7824 */ /* 0x000fe400078e00ff */
[----:B------:R-:W-:Y:S01]  /*1d70*/  IMAD.SHL.U32 R59, R59, 0x2, RZ ;  /* 0x000000023b3b7824 */ /* 0x000fe200078e00ff */
[C---:B--2---:R-:W-:Y:S01]  /*1d80*/  LOP3.LUT P1, RZ, R35.reuse, 0x4, RZ, 0xc0, !PT ;  /* 0x0000000423ff7812 */ /* 0x044fe2000782c0ff */
[----:B------:R-:W-:Y:S01]  /*1d90*/  IMAD.SHL.U32 R67, R35, 0x40, RZ ;  /* 0x0000004023437824 */ /* 0x000fe200078e00ff */
[----:B------:R-:W-:Y:S02]  /*1da0*/  SHF.R.U32.HI R35, RZ, 0x7, R32 ;  /* 0x00000007ff237819 */ /* 0x000fe40000011620 */
[----:B---3--:R-:W-:-:S02]  /*1db0*/  LOP3.LUT R14, R14, 0xfffffffd, RZ, 0xc0, !PT ;  /* 0xfffffffd0e0e7812 */ /* 0x008fc400078ec0ff */
[----:B------:R-:W-:-:S04]  /*1dc0*/  SHF.R.S32.HI R32, RZ, 0x1f, R36 ;  /* 0x0000001fff207819 */ /* 0x000fc80000011424 */
[----:B------:R-:W-:-:S03]  /*1dd0*/  LEA.HI R32, R32, R36, RZ, 0x2 ;  /* 0x0000002420207211 */ /* 0x000fc600078f10ff */
[----:B------:R-:W-:Y:S02]  /*1de0*/  @P1 LOP3.LUT R14, R14, 0x2, RZ, 0xfc, !PT ;  /* 0x000000020e0e1812 */ /* 0x000fe400078efcff */
[----:B------:R-:W-:-:S03]  /*1df0*/  LOP3.LUT R32, R32, 0xfffffffc, RZ, 0xc0, !PT ;  /* 0xfffffffc20207812 */ /* 0x000fc600078ec0ff */
[----:B------:R0:W-:Y:S01]  /*1e00*/  STL [R1+0x4], R14 ;  /* 0x0000040e01007387 */ /* 0x0001e20000100800 */
[----:B------:R-:W-:Y:S01]  /*1e10*/  LOP3.LUT R67, R67, 0x1c0, RZ, 0xc0, !PT ;  /* 0x000001c043437812 */ /* 0x000fe200078ec0ff */
[----:B------:R-:W-:Y:S01]  /*1e20*/  IMAD.IADD R32, R36, 0x1, -R32 ;  /* 0x0000000124207824 */ /* 0x000fe200078e0a20 */
[----:B------:R-:W-:Y:S02]  /*1e30*/  ISETP.NE.AND P6, PT, R35, 0x1, PT ;  /* 0x000000012300780c */ /* 0x000fe40003fc5270 */
[----:B0-----:R-:W-:-:S04]  /*1e40*/  SHF.R.S32.HI R14, RZ, 0x1f, R36 ;  /* 0x0000001fff0e7819 */ /* 0x001fc80000011424 */
[----:B------:R-:W-:Y:S01]  /*1e50*/  LEA.HI R14, R14, R36, RZ, 0x5 ;  /* 0x000000240e0e7211 */ /* 0x000fe200078f28ff */
[----:B------:R-:W-:Y:S01]  /*1e60*/  VIADD R36, R23, 0x60 ;  /* 0x0000006017247836 */ /* 0x000fe20000000000 */
[----:B------:R-:W-:Y:S02]  /*1e70*/  SHF.R.U32.HI R63, RZ, 0x3, R67 ;  /* 0x00000003ff3f7819 */ /* 0x000fe40000011643 */
[----:B------:R-:W-:Y:S02]  /*1e80*/  LOP3.LUT R4, R67, 0x18, R16, 0xf8, !PT ;  /* 0x0000001843047812 */ /* 0x000fe400078ef810 */
[----:B------:R-:W-:Y:S02]  /*1e90*/  SHF.L.U32 R36, R36, 0x6, RZ ;  /* 0x0000000624247819 */ /* 0x000fe400000006ff */
[----:B------:R-:W-:Y:S02]  /*1ea0*/  LOP3.LUT R4, R4, R63, RZ, 0x3c, !PT ;  /* 0x0000003f04047212 */ /* 0x000fe400078e3cff */
[----:B------:R-:W-:Y:S01]  /*1eb0*/  SHF.R.S32.HI R14, RZ, 0x5, R14 ;  /* 0x00000005ff0e7819 */ /* 0x000fe2000001140e */
[----:B------:R-:W-:Y:S01]  /*1ec0*/  IMAD R60, R32, 0x60, R23 ;  /* 0x00000060203c7824 */ /* 0x000fe200078e0217 */
[----:B------:R-:W-:Y:S01]  /*1ed0*/  LOP3.LUT R36, R36, 0x1c0, RZ, 0xc0, !PT ;  /* 0x000001c024247812 */ /* 0x000fe200078ec0ff */
[----:B------:R-:W-:Y:S01]  /*1ee0*/  IMAD.IADD R32, R7, 0x1, R55 ;  /* 0x0000000107207824 */ /* 0x000fe200078e0237 */
[----:B------:R-:W-:Y:S01]  /*1ef0*/  IADD3 R82, R35, 0x8, RZ ;  /* 0x0000000823527810 */ /* 0x000fe20007ffe0ff */
[----:B------:R-:W-:Y:S01]  /*1f00*/  IMAD R58, R14, 0x200, R4 ;  /* 0x000002000e3a7824 */ /* 0x000fe200078e0204 */
[--C-:B------:R-:W-:Y:S01]  /*1f10*/  LOP3.LUT R4, R67, 0x38, R0.reuse, 0xf8, !PT ;  /* 0x0000003843047812 */ /* 0x100fe200078ef800 */
[----:B------:R-:W-:Y:S01]  /*1f20*/  IMAD.IADD R35, R53, 0x1, R7 ;  /* 0x0000000135237824 */ /* 0x000fe200078e0207 */
[----:B------:R-:W-:-:S02]  /*1f30*/  SHF.R.S32.HI R7, RZ, 0x3, R0 ;  /* 0x00000003ff077819 */ /* 0x000fc40000011400 */
[----:B------:R-:W-:Y:S01]  /*1f40*/  LOP3.LUT R0, R36, 0x38, R0, 0xf8, !PT ;  /* 0x0000003824007812 */ /* 0x000fe200078ef800 */
[----:B------:R-:W-:Y:S01]  /*1f50*/  VIADD R36, R23, 0x60 ;  /* 0x0000006017247836 */ /* 0x000fe20000000000 */
[----:B------:R-:W-:Y:S05]  /*1f60*/  @!P6 WARPSYNC.ALL ;  /* 0x000000000000e948 */ /* 0x000fea0003800000 */
[----:B------:R-:W-:Y:S01]  /*1f70*/  IMAD.SHL.U32 R36, R36, 0x40, RZ ;  /* 0x0000004024247824 */ /* 0x000fe200078e00ff */
[----:B------:R-:W-:Y:S01]  /*1f80*/  LOP3.LUT R3, R4, R63, RZ, 0x3c, !PT ;  /* 0x0000003f04037212 */ /* 0x000fe200078e3cff */
[----:B------:R-:W-:-:S03]  /*1f90*/  ULDC UR4, c[0x0][0x2f4] ;  /* 0x0000bd0000047ab9 */ /* 0x000fc60000000800 */
[----:B------:R-:W-:-:S04]  /*1fa0*/  LOP3.LUT R36, R36, 0x1c0, RZ, 0xc0, !PT ;  /* 0x000001c024247812 */ /* 0x000fc800078ec0ff */
[----:B------:R-:W-:-:S04]  /*1fb0*/  SHF.R.U32.HI R36, RZ, 0x3, R36 ;  /* 0x00000003ff247819 */ /* 0x000fc80000011624 */
[----:B------:R-:W-:Y:S01]  /*1fc0*/  LOP3.LUT R0, R0, R36, RZ, 0x3c, !PT ;  /* 0x0000002400007212 */ /* 0x000fe200078e3cff */
[----:B------:R-:W-:Y:S01]  /*1fd0*/  IMAD R3, R14, 0x200, R3 ;  /* 0x000002000e037824 */ /* 0x000fe200078e0203 */
[----:B------:R-:W-:Y:S01]  /*1fe0*/  @!P6 BAR.SYNC.DEFER_BLOCKING 0x9, 0x100 ;  /* 0x024400000000eb1d */ /* 0x000fe20000010000 */
[----:B------:R-:W-:Y:S02]  /*1ff0*/  ISETP.GE.AND P1, PT, R16, UR4, PT ;  /* 0x0000000410007c0c */ /* 0x000fe4000bf26270 */
[----:B------:R-:W-:Y:S01]  /*2000*/  ISETP.GE.AND P2, PT, R18, UR4, PT ;  /* 0x0000000412007c0c */ /* 0x000fe2000bf46270 */
[----:B----4-:R-:W-:Y:S01]  /*2010*/  IMAD.IADD R0, R12, 0x1, R0 ;  /* 0x000000010c007824 */ /* 0x010fe200078e0200 */
[----:B------:R-:W-:Y:S02]  /*2020*/  SHF.R.S32.HI R5, RZ, 0x1f, R28 ;  /* 0x0000001fff057819 */ /* 0x000fe4000001141c */
[----:B------:R-:W-:-:S09]  /*2030*/  SHF.R.S32.HI R4, RZ, 0x1f, R6 ;  /* 0x0000001fff047819 */ /* 0x000fd20000011406 */
.L_x_2695:
[----:B--2---:R-:W2:Y:S01]  /*2040*/  LDL R38, [R1+0x30] ;  /* 0x0000300001267983 */ /* 0x004ea20000100800 */
[----:B------:R-:W0:Y:S03]  /*2050*/  LDC R73, c[0x0][0x430] ;  /* 0x00010c00ff497b82 */ /* 0x000e260000000800 */
[----:B---34-:R-:W3:Y:S01]  /*2060*/  LDL.LU R37, [R1+0x4] ;  /* 0x0000040001257983 */ /* 0x018ee20000300800 */
[----:B------:R-:W-:Y:S02]  /*2070*/  VIADD R26, R26, 0xffffffff ;  /* 0xffffffff1a1a7836 */ /* 0x000fe40000000000 */
[----:B------:R-:W-:Y:S02]  /*2080*/  IMAD.MOV.U32 R72, RZ, RZ, RZ ;  /* 0x000000ffff487224 */ /* 0x000fe400078e00ff */
        /* <DEDUP_REMOVED lines=16> */
[----:B------:R-:W-:-:S05]  /*2190*/  @!P3 IMAD.WIDE.U32 R10, R28, R10, R12 ;  /* 0x0000000a1c0ab225 */ /* 0x000fca00078e000c */
[----:B------:R-:W-:Y:S02]  /*21a0*/  @!P3 IADD3 R11, R11, R15, RZ ;  /* 0x0000000f0b0bb210 */ /* 0x000fe40007ffe0ff */
        /* <DEDUP_REMOVED lines=8> */
[----:B------:R-:W-:-:S02]  /*2230*/  IMAD.MOV R12, RZ, RZ, -R12 ;  /* 0x000000ffff0c7224 */ /* 0x000fc400078e0a0c */
[----:B------:R-:W-:Y:S02]  /*2240*/  IMAD R71, R10, 0x2, R25 ;  /* 0x000000020a477824 */ /* 0x000fe400078e0219 */
[----:B------:R-:W-:Y:S01]  /*2250*/  IMAD R73, R73, R12, R36 ;  /* 0x0000000c49497224 */ /* 0x000fe200078e0224 */
[----:B--2---:R-:W-:Y:S02]  /*2260*/  LOP3.LUT P5, RZ, R38, 0x4, RZ, 0xc0, !PT ;  /* 0x0000000426ff7812 */ /* 0x004fe400078ac0ff */
[----:B---3--:R-:W-:-:S04]  /*2270*/  LOP3.LUT R37, R37, 0xfffffffe, RZ, 0xc0, !PT ;  /* 0xfffffffe25257812 */ /* 0x008fc800078ec0ff */
[----:B------:R-:W-:Y:S02]  /*2280*/  @P3 LOP3.LUT R37, R37, 0x1, RZ, 0xfc, !PT ;  /* 0x0000000125253812 */ /* 0x000fe400078efcff */
[----:B------:R-:W-:-:S03]  /*2290*/  ISETP.GE.AND P3, PT, R78, 0x1, PT ;  /* 0x000000014e00780c */ /* 0x000fc60003f66270 */
[----:B------:R0:W-:Y:S02]  /*22a0*/  STL [R1+0x4], R37 ;  /* 0x0000042501007387 */ /* 0x0001e40000100800 */
[----:B------:R-:W-:-:S04]  /*22b0*/  @P5 VIADD R70, R10, 0xffffffe0 ;  /* 0xffffffe00a465836 */ /* 0x000fc80000000000 */
[----:B------:R-:W-:-:S04]  /*22c0*/  IMAD R70, R70, 0x2, R25 ;  /* 0x0000000246467824 */ /* 0x000fc800078e0219 */
[----:B0-----:R-:W-:Y:S05]  /*22d0*/  @!P3 BRA `(.L_x_2641) ;  /* 0x0000002c0074b947 */ /* 0x001fea0003800000 */
[----:B------:R-:W-:Y:S01]  /*22e0*/  SHF.R.S32.HI R74, RZ, 0x1f, R73 ;  /* 0x0000001fff4a7819 */ /* 0x000fe20000011449 */
[----:B------:R-:W-:Y:S01]  /*22f0*/  ULDC.64 UR4, c[0x0][0x300] ;  /* 0x0000c00000047ab9 */ /* 0x000fe20000000a00 */
[----:B-----5:R-:W-:Y:S01]  /*2300*/  SHF.R.S32.HI R75, RZ, 0x1f, R72 ;  /* 0x0000001fff4b7819 */ /* 0x020fe20000011448 */
[----:B------:R-:W-:-:S04]  /*2310*/  IMAD.WIDE.U32 R8, R73, UR4, RZ ;  /* 0x0000000449087c25 */ /* 0x000fc8000f8e00ff */
[----:B------:R-:W-:Y:S02]  /*2320*/  IMAD R10, R74, UR4, RZ ;  /* 0x000000044a0a7c24 */ /* 0x000fe4000f8e02ff */
[----:B------:R-:W-:Y:S02]  /*2330*/  IMAD R76, R26, -0x80, R29 ;  /* 0xffffff801a4c7824 */ /* 0x000fe400078e021d */
[----:B------:R-:W-:Y:S01]  /*2340*/  IMAD R11, R73, UR5, R10 ;  /* 0x00000005490b7c24 */ /* 0x000fe2000f8e020a */
[----:B------:R-:W-:Y:S01]  /*2350*/  ULDC.64 UR4, c[0x0][0x310] ;  /* 0x0000c40000047ab9 */ /* 0x000fe20000000a00 */
[----:B------:R-:W-:Y:S01]  /*2360*/  IMAD R10, R66, R26, RZ ;  /* 0x0000001a420a7224 */ /* 0x000fe200078e02ff */
[----:B------:R-:W-:Y:S01]  /*2370*/  VIMNMX R76, R76, 0x80, PT ;  /* 0x000000804c4c7848 */ /* 0x000fe20003fe0100 */
[----:B------:R-:W-:Y:S02]  /*2380*/  IMAD R13, R75, UR4, RZ ;  /* 0x000000044b0d7c24 */ /* 0x000fe4000f8e02ff */
[----:B------:R-:W-:-:S02]  /*2390*/  IMAD.IADD R9, R9, 0x1, R11 ;  /* 0x0000000109097824 */ /* 0x000fc400078e020b */
[C---:B------:R-:W-:Y:S02]  /*23a0*/  IMAD R13, R72.reuse, UR5, R13 ;  /* 0x00000005480d7c24 */ /* 0x040fe4000f8e020d */
[----:B------:R-:W-:Y:S01]  /*23b0*/  IMAD.WIDE.U32 R8, R72, UR4, R8 ;  /* 0x0000000448087c25 */ /* 0x000fe2000f8e0008 */
[----:B------:R-:W-:-:S03]  /*23c0*/  ULDC.64 UR4, c[0x0][0x308] ;  /* 0x0000c20000047ab9 */ /* 0x000fc60000000a00 */
[----:B------:R-:W-:Y:S01]  /*23d0*/  IMAD R11, R61, UR4, RZ ;  /* 0x000000043d0b7c24 */ /* 0x000fe2000f8e02ff */
[----:B------:R-:W-:Y:S01]  /*23e0*/  IADD3 R9, R9, R13, RZ ;  /* 0x0000000d09097210 */ /* 0x000fe20007ffe0ff */
[----:B------:R-:W-:Y:S02]  /*23f0*/  IMAD R13, R64, R26, RZ ;  /* 0x0000001a400d7224 */ /* 0x000fe400078e02ff */
[C---:B------:R-:W-:Y:S02]  /*2400*/  IMAD R11, R34.reuse, UR5, R11 ;  /* 0x00000005220b7c24 */ /* 0x040fe4000f8e020b */
[----:B------:R-:W-:Y:S01]  /*2410*/  IMAD.WIDE.U32 R86, R34, UR4, R8 ;  /* 0x0000000422567c25 */ /* 0x000fe2000f8e0008 */
[----:B------:R-:W-:Y:S01]  /*2420*/  ULDC.64 UR4, c[0x0][0x2e8] ;  /* 0x0000ba0000047ab9 */ /* 0x000fe20000000a00 */
[----:B------:R-:W-:Y:S02]  /*2430*/  SHF.R.S32.HI R8, RZ, 0x1f, R26 ;  /* 0x0000001fff087819 */ /* 0x000fe4000001141a */
[----:B------:R-:W-:Y:S01]  /*2440*/  IMAD.IADD R9, R87, 0x1, R11 ;  /* 0x0000000157097824 */ /* 0x000fe200078e020b */
[----:B------:R-:W-:Y:S01]  /*2450*/  LEA R85, P3, R86, UR4, 0x1 ;  /* 0x0000000456557c11 */ /* 0x000fe2000f8608ff */
[----:B------:R-:W-:Y:S01]  /*2460*/  ULDC.U8 UR4, c[0x0][0x410] ;  /* 0x0001040000047ab9 */ /* 0x000fe20000000000 */
[----:B------:R-:W-:-:S02]  /*2470*/  IMAD R77, R8, R65, R10 ;  /* 0x00000041084d7224 */ /* 0x000fc400078e020a */
[----:B------:R-:W-:Y:S01]  /*2480*/  LEA.HI.X R86, R86, UR5, R9, 0x1, P3 ;  /* 0x0000000556567c11 */ /* 0x000fe200098f0c09 */
[----:B------:R-:W-:Y:S01]  /*2490*/  IMAD R13, R8, R62, R13 ;  /* 0x0000003e080d7224 */ /* 0x000fe200078e020d */
[----:B------:R-:W-:Y:S01]  /*24a0*/  ISETP.NE.AND P3, PT, RZ, UR4, PT ;  /* 0x00000004ff007c0c */ /* 0x000fe2000bf65270 */
[----:B------:R-:W-:-:S04]  /*24b0*/  IMAD.WIDE.U32 R10, R65, R26, RZ ;  /* 0x0000001a410a7225 */ /* 0x000fc800078e00ff */
[----:B------:R-:W-:-:S04]  /*24c0*/  IMAD.WIDE.U32 R8, R62, R26, RZ ;  /* 0x0000001a3e087225 */ /* 0x000fc800078e00ff */
[----:B------:R-:W-:Y:S02]  /*24d0*/  IMAD.IADD R77, R11, 0x1, R77 ;  /* 0x000000010b4d7824 */ /* 0x000fe400078e024d */
[----:B------:R-:W-:Y:S02]  /*24e0*/  IMAD.IADD R69, R9, 0x1, R13 ;  /* 0x0000000109457824 */ /* 0x000fe400078e020d */
[----:B------:R-:W-:Y:S05]  /*24f0*/  @!P3 BRA `(.L_x_2642) ;  /* 0x00000014005cb947 */ /* 0x000fea0003800000 */
[----:B------:R0:W5:Y:S01]  /*2500*/  LDL R80, [R1] ;  /* 0x0000000001507983 */ /* 0x0001620000100800 */
        /* <DEDUP_REMOVED lines=31> */
.L_x_2644:
[----:B------:R-:W-:Y:S05]  /*2700*/  BSYNC B1 ;  /* 0x0000000000017941 */ /* 0x000fea0003800000 */
.L_x_2643:
[----:B0-----:R-:W-:Y:S01]  /*2710*/  VIADD R12, R23, 0x60 ;  /* 0x00000060170c7836 */ /* 0x001fe20000000000 */
[----:B------:R-:W-:Y:S01]  /*2720*/  BSSY B1, `(.L_x_2645) ;  /* 0x0000021000017945 */ /* 0x000fe20003800000 */
[----:B-----5:R-:W-:Y:S02]  /*2730*/  IMAD.MOV.U32 R15, RZ, RZ, R44 ;  /* 0x000000ffff0f7224 */ /* 0x020fe400078e002c */
[----:B------:R-:W-:Y:S01]  /*2740*/  IMAD.MOV.U32 R79, RZ, RZ, R45 ;  /* 0x000000ffff4f7224 */ /* 0x000fe200078e002d */
[----:B------:R-:W-:-:S13]  /*2750*/  ISETP.GE.AND P4, PT, R12, R76, PT ;  /* 0x0000004c0c00720c */ /* 0x000fda0003f86270 */
[----:B------:R-:W-:Y:S05]  /*2760*/  @P4 BRA `(.L_x_2646) ;  /* 0x0000000000704947 */ /* 0x000fea0003800000 */
[----:B------:R-:W0:Y:S01]  /*2770*/  LDC.64 R12, c[0x0][0x3f8] ;  /* 0x0000fe00ff0c7b82 */ /* 0x000e220000000a00 */
[----:B------:R-:W-:Y:S01]  /*2780*/  MOV R11, R77 ;  /* 0x0000004d000b7202 */ /* 0x000fe20000000f00 */
[----:B------:R-:W-:Y:S01]  /*2790*/  IMAD.MOV.U32 R9, RZ, RZ, R69 ;  /* 0x000000ffff097224 */ /* 0x000fe200078e0045 */
[----:B------:R-:W-:Y:S01]  /*27a0*/  ULDC.64 UR4, c[0x0][0x3e8] ;  /* 0x0000fa0000047ab9 */ /* 0x000fe20000000a00 */
        /* <DEDUP_REMOVED lines=24> */
.L_x_2646:
[----:B------:R-:W-:Y:S05]  /*2930*/  BSYNC B1 ;  /* 0x0000000000017941 */ /* 0x000fea0003800000 */
.L_x_2645:
[----:B0-----:R-:W-:Y:S01]  /*2940*/  IMAD.MOV.U32 R8, RZ, RZ, R48 ;  /* 0x000000ffff087224 */ /* 0x001fe200078e0030 */
[----:B------:R-:W-:Y:S01]  /*2950*/  ISETP.NE.AND P5, PT, R156, 0x3, PT ;  /* 0x000000039c00780c */ /* 0x000fe20003fa5270 */
        /* <DEDUP_REMOVED lines=10> */
[----:B-----5:R-:W-:Y:S01]  /*2a00*/  IMAD.MOV.U32 R8, RZ, RZ, R36 ;  /* 0x000000ffff087224 */ /* 0x020fe200078e0024 */
[----:B------:R-:W-:Y:S01]  /*2a10*/  PRMT R87, R87, 0x5410, R11 ;  /* 0x0000541057577816 */ /* 0x000fe2000000000b */
[----:B------:R-:W-:Y:S01]  /*2a20*/  IMAD.MOV.U32 R10, RZ, RZ, R40 ;  /* 0x000000ffff0a7224 */ /* 0x000fe200078e0028 */
[----:B------:R-:W-:Y:S01]  /*2a30*/  PRMT R93, R9, 0x7610, R93 ;  /* 0x00007610095d7816 */ /* 0x000fe2000000005d */
[----:B------:R-:W-:Y:S01]  /*2a40*/  IMAD.MOV.U32 R11, RZ, RZ, R41 ;  /* 0x000000ffff0b7224 */ /* 0x000fe200078e0029 */
[----:B------:R-:W-:-:S02]  /*2a50*/  MOV R9, R37 ;  /* 0x0000002500097202 */ /* 0x000fc40000000f00 */
        /* <DEDUP_REMOVED lines=8> */
[----:B------:R-:W-:Y:S02]  /*2ae0*/  PRMT R95, R79, 0x7610, R95 ;  /* 0x000076104f5f7816 */ /* 0x000fe4000000005f */
[----:B------:R-:W-:-:S02]  /*2af0*/  PRMT R87, R8, 0x7610, R87 ;  /* 0x0000761008577816 */ /* 0x000fc40000000057 */
[----:B------:R-:W-:Y:S02]  /*2b00*/  PRMT R88, R9, 0x7610, R88 ;  /* 0x0000761009587816 */ /* 0x000fe40000000058 */
[----:B------:R-:W-:Y:S02]  /*2b10*/  PRMT R91, R10, 0x7610, R91 ;  /* 0x000076100a5b7816 */ /* 0x000fe4000000005b */
[----:B------:R-:W-:Y:S01]  /*2b20*/  PRMT R92, R11, 0x7610, R92 ;  /* 0x000076100b5c7816 */ /* 0x000fe2000000005c */
[----:B------:R-:W-:Y:S06]  /*2b30*/  @!P5 BRA `(.L_x_2647) ;  /* 0x000000000004d947 */ /* 0x000fec0003800000 */
[----:B------:R-:W-:Y:S01]  /*2b40*/  BPT.TRAP 0x1 ;  /* 0x000000040000795c */ /* 0x000fe20000300000 */
.L_x_2647:
[----:B------:R-:W-:Y:S01]  /*2b50*/  IMAD R69, R19, 0x8, R2 ;  /* 0x0000000813457824 */ /* 0x000fe200078e0202 */
[----:B------:R-:W-:Y:S01]  /*2b60*/  SHF.L.U32 R77, R157, 0x1f, RZ ;  /* 0x0000001f9d4d7819 */ /* 0x000fe200000006ff */
[----:B------:R-:W-:Y:S03]  /*2b70*/  BSSY B1, `(.L_x_2648) ;  /* 0x0000003000017945 */ /* 0x000fe60003800000 */
[----:B------:R-:W0:Y:S02]  /*2b80*/  SYNCS.PHASECHK.TRANS64.TRYWAIT P6, [R69+URZ+0x16890], R77 ;  /* 0x0168904d450075a7 */ /* 0x000e2400080c017f */
[----:B0-----:R-:W-:Y:S05]  /*2b90*/  @!P6 BRA `(.L_x_2649) ;  /* 0x000001780058e947 */ /* 0x001fea0003800000 */
.L_x_2891:
[----:B------:R-:W-:Y:S05]  /*2ba0*/  BSYNC B1 ;  /* 0x0000000000017941 */ /* 0x000fea0003800000 */
.L_x_2648:
[----:B------:R-:W-:-:S03]  /*2bb0*/  UMOV UR4, 0xffffffff ;  /* 0xffffffff00047882 */ /* 0x000fc60000000000 */
[----:B------:R-:W-:Y:S05]  /*2bc0*/  BRA.DIV UR4, `(.L_x_2650) ;  /* 0x0000017a04607947 */ /* 0x000fea000b800000 */
[----:B------:R1:W2:Y:S04]  /*2bd0*/  SHFL.IDX PT, R79, R86, RZ, 0x1c1f ;  /* 0x001c1fff564f7589 */ /* 0x0002a800000e0000 */
[----:B------:R1:W3:Y:S02]  /*2be0*/  SHFL.IDX PT, R14, R85, RZ, 0x1c1f ;  /* 0x001c1fff550e7589 */ /* 0x0002e400000e0000 */
.L_x_2895:
        /* <DEDUP_REMOVED lines=10> */
[--C-:B------:R-:W-:Y:S02]  /*2c90*/  SHF.R.U64 R100, R50, 0x10, R51.reuse ;  /* 0x0000001032647819 */ /* 0x100fe40000001233 */
[----:B------:R-:W-:Y:S01]  /*2ca0*/  SHF.R.U32.HI R102, RZ, 0x10, R51 ;  /* 0x00000010ff667819 */ /* 0x000fe20000011633 */
[----:B0-----:R-:W-:Y:S01]  /*2cb0*/  IMAD.U32 R51, R9, 0x10000, RZ ;  /* 0x0001000009337824 */ /* 0x001fe200078e00ff */
[--C-:B------:R-:W-:Y:S02]  /*2cc0*/  SHF.R.U32.HI R98, RZ, 0x10, R49.reuse ;  /* 0x00000010ff627819 */ /* 0x100fe40000011631 */
[----:B------:R-:W-:Y:S01]  /*2cd0*/  SHF.R.U64 R97, R48, 0x10, R49 ;  /* 0x0000001030617819 */ /* 0x000fe20000001231 */
[C---:B------:R-:W-:Y:S01]  /*2ce0*/  IMAD.U32 R48, R10.reuse, 0x10000, RZ ;  /* 0x000100000a307824 */ /* 0x040fe200078e00ff */
[----:B------:R-:W-:Y:S02]  /*2cf0*/  LOP3.LUT R49, R10, 0xffff0000, RZ, 0xc0, !PT ;  /* 0xffff00000a317812 */ /* 0x000fe400078ec0ff */
[----:B------:R-:W-:-:S02]  /*2d00*/  PRMT R100, R81, 0x5432, R100 ;  /* 0x0000543251647816 */ /* 0x000fc40000000064 */
[----:B------:R-:W-:Y:S02]  /*2d10*/  PRMT R102, R87, 0x5432, R102 ;  /* 0x0000543257667816 */ /* 0x000fe40000000066 */
[C---:B------:R-:W-:Y:S02]  /*2d20*/  LOP3.LUT R15, R11.reuse, 0xffff0000, RZ, 0xc0, !PT ;  /* 0xffff00000b0f7812 */ /* 0x040fe400078ec0ff */
[----:B------:R-:W-:Y:S01]  /*2d30*/  SHF.L.U32 R10, R11, 0x10, RZ ;  /* 0x000000100b0a7819 */ /* 0x000fe200000006ff */
[----:B------:R-:W-:Y:S01]  /*2d40*/  IMAD.U32 R103, R102, 0x10000, RZ ;  /* 0x0001000066677824 */ /* 0x000fe200078e00ff */
[----:B------:R-:W-:Y:S02]  /*2d50*/  PRMT R98, R80, 0x5432, R98 ;  /* 0x0000543250627816 */ /* 0x000fe40000000062 */
[----:B------:R-:W-:Y:S01]  /*2d60*/  PRMT R11, R99, 0x5410, R97 ;  /* 0x00005410630b7816 */ /* 0x000fe20000000061 */
[----:B------:R-:W-:Y:S01]  /*2d70*/  FMUL.FTZ R105, R49, R103 ;  /* 0x0000006731697220 */ /* 0x000fe20000410000 */
[----:B------:R-:W-:Y:S01]  /*2d80*/  LOP3.LUT R50, R9, 0xffff0000, RZ, 0xc0, !PT ;  /* 0xffff000009327812 */ /* 0x000fe200078ec0ff */
        /* <DEDUP_REMOVED lines=8> */
[-C--:B------:R-:W-:Y:S01]  /*2e10*/  FMUL.FTZ R106, R50, R97.reuse ;  /* 0x00000061326a7220 */ /* 0x080fe20000410000 */
[----:B------:R-:W-:Y:S01]  /*2e20*/  LOP3.LUT R50, R8, 0xffff0000, RZ, 0xc0, !PT ;  /* 0xffff000008327812 */ /* 0x000fe200078ec0ff */
[----:B------:R-:W-:Y:S01]  /*2e30*/  FFMA.FTZ R8, R51, R97, -R104 ;  /* 0x0000006133087223 */ /* 0x000fe20000010868 */
[----:B------:R-:W-:-:S02]  /*2e40*/  IMAD.U32 R100, R100, 0x10000, RZ ;  /* 0x0001000064647824 */ /* 0x000fc400078e00ff */
[C---:B------:R-:W-:Y:S01]  /*2e50*/  FFMA.FTZ R104, R48.reuse, R103, R49 ;  /* 0x0000006730687223 */ /* 0x040fe20000010031 */
[----:B------:R-:W-:Y:S02]  /*2e60*/  IMAD.U32 R11, R11, 0x10000, RZ ;  /* 0x000100000b0b7824 */ /* 0x000fe400078e00ff */
[C---:B------:R-:W-:Y:S01]  /*2e70*/  FMUL.FTZ R49, R15.reuse, R102 ;  /* 0x000000660f317220 */ /* 0x040fe20000410000 */
[----:B------:R-:W-:Y:S01]  /*2e80*/  FFMA.FTZ R105, R48, R99, -R105 ;  /* 0x0000006330697223 */ /* 0x000fe20000010869 */
[----:B------:R-:W-:Y:S01]  /*2e90*/  FMUL.FTZ R97, R15, R98 ;  /* 0x000000620f617220 */ /* 0x000fe20000410000 */
[C---:B------:R-:W-:Y:S01]  /*2ea0*/  FMUL.FTZ R48, R50.reuse, R100 ;  /* 0x0000006432307220 */ /* 0x040fe20000410000 */
[----:B------:R-:W-:Y:S01]  /*2eb0*/  FMUL.FTZ R15, R50, R11 ;  /* 0x0000000b320f7220 */ /* 0x000fe20000410000 */
[C---:B------:R-:W-:Y:S01]  /*2ec0*/  FFMA.FTZ R49, R10.reuse, R98, -R49 ;  /* 0x000000620a317223 */ /* 0x040fe20000010831 */
[----:B------:R-:W-:Y:S01]  /*2ed0*/  FFMA.FTZ R51, R51, R101, R106 ;  /* 0x0000006533337223 */ /* 0x000fe2000001006a */
[----:B------:R-:W-:Y:S01]  /*2ee0*/  FFMA.FTZ R10, R10, R102, R97 ;  /* 0x000000660a0a7223 */ /* 0x000fe20000010061 */
[C---:B------:R-:W-:Y:S01]  /*2ef0*/  FFMA.FTZ R48, R9.reuse, R11, -R48 ;  /* 0x0000000b09307223 */ /* 0x040fe20000010830 */
[----:B------:R-:W-:-:S02]  /*2f00*/  FFMA.FTZ R15, R9, R100, R15 ;  /* 0x00000064090f7223 */ /* 0x000fc4000001000f */
[----:B------:R-:W-:Y:S02]  /*2f10*/  F2FP.BF16.F32.PACK_AB R9, R51, R8 ;  /* 0x000000083309723e */ /* 0x000fe400000010ff */
[----:B------:R-:W-:Y:S02]  /*2f20*/  F2FP.BF16.F32.PACK_AB R11, R10, R49 ;  /* 0x000000310a0b723e */ /* 0x000fe400000010ff */
[----:B------:R-:W-:Y:S02]  /*2f30*/  F2FP.BF16.F32.PACK_AB R10, R104, R105 ;  /* 0x00000069680a723e */ /* 0x000fe400000010ff */
[----:B------:R-:W-:-:S07]  /*2f40*/  F2FP.BF16.F32.PACK_AB R8, R15, R48 ;  /* 0x000000300f08723e */ /* 0x000fce00000010ff */
.L_x_2656:
[----:B------:R-:W-:Y:S05]  /*2f50*/  BSYNC B3 ;  /* 0x0000000000037941 */ /* 0x000fea0003800000 */
.L_x_2655:
[----:B0-----:R4:W-:Y:S02]  /*2f60*/  ST.E.128 desc[UR40][R12.64], R8 ;  /* 0x000000080c007985 */ /* 0x0019e4000c101d28 */
.L_x_2654:
[----:B------:R-:W-:Y:S05]  /*2f70*/  BSYNC B2 ;  /* 0x0000000000027941 */ /* 0x000fea0003800000 */
.L_x_2653:
[----:B------:R-:W-:Y:S05]  /*2f80*/  @P2 BRA `(.L_x_2652) ;  /* 0x0000000000d82947 */ /* 0x000fea0003800000 */
[----:B------:R-:W5:Y:S01]  /*2f90*/  LDL R15, [R1] ;  /* 0x00000000010f7983 */ /* 0x000f620000100800 */
[C---:B---34-:R-:W-:Y:S01]  /*2fa0*/  LEA R12, P3, R18.reuse, R14, 0x1 ;  /* 0x0000000e120c7211 */ /* 0x058fe200078608ff */
[----:B------:R-:W-:Y:S02]  /*2fb0*/  BSSY B2, `(.L_x_2657) ;  /* 0x0000032000027945 */ /* 0x000fe40003800000 */
[----:B------:R3:W4:Y:S01]  /*2fc0*/  LDS.128 R8, [R70+0xe000] ;  /* 0x00e0000046087984 */ /* 0x0007220000000c00 */
[----:B--2---:R-:W-:Y:S02]  /*2fd0*/  LEA.HI.X R13, R18, R79, R155, 0x1, P3 ;  /* 0x0000004f120d7211 */ /* 0x004fe400018f0c9b */
[----:B-----5:R-:W-:-:S13]  /*2fe0*/  ISETP.GE.AND P3, PT, R15, R78, PT ;  /* 0x0000004e0f00720c */ /* 0x020fda0003f66270 */
[----:B---34-:R-:W-:Y:S05]  /*2ff0*/  @P3 BRA `(.L_x_2658) ;  /* 0x0000000000b43947 */ /* 0x018fea0003800000 */
[----:B------:R-:W-:Y:S01]  /*3000*/  SHF.R.U64 R51, R44, 0x10, R45 ;  /* 0x000000102c337819 */ /* 0x000fe2000000122d */
[----:B------:R-:W-:Y:S01]  /*3010*/  IMAD.U32 R15, R10, 0x10000, RZ ;  /* 0x000100000a0f7824 */ /* 0x000fe200078e00ff */
[--C-:B------:R-:W-:Y:S02]  /*3020*/  SHF.R.U64 R49, R46, 0x10, R47.reuse ;  /* 0x000000102e317819 */ /* 0x100fe4000000122f */
[----:B------:R-:W-:Y:S02]  /*3030*/  SHF.R.U32.HI R46, RZ, 0x10, R47 ;  /* 0x00000010ff2e7819 */ /* 0x000fe4000001162f */
[----:B------:R-:W-:Y:S02]  /*3040*/  SHF.R.U32.HI R14, RZ, 0x10, R45 ;  /* 0x00000010ff0e7819 */ /* 0x000fe4000001162d */
        /* <DEDUP_REMOVED lines=8> */
[----:B------:R-:W-:Y:S01]  /*30d0*/  LOP3.LUT R46, R96, 0xffff0000, RZ, 0xc0, !PT ;  /* 0xffff0000602e7812 */ /* 0x000fe200078ec0ff */
[----:B------:R-:W-:Y:S01]  /*30e0*/  IMAD.U32 R94, R94, 0x10000, RZ ;  /* 0x000100005e5e7824 */ /* 0x000fe200078e00ff */
[----:B------:R-:W-:Y:S01]  /*30f0*/  LOP3.LUT R44, R10, 0xffff0000, RZ, 0xc0, !PT ;  /* 0xffff00000a2c7812 */ /* 0x000fe200078ec0ff */
[C---:B------:R-:W-:Y:S01]  /*3100*/  IMAD.U32 R10, R11.reuse, 0x10000, RZ ;  /* 0x000100000b0a7824 */ /* 0x040fe200078e00ff */
[----:B------:R-:W-:Y:S01]  /*3110*/  LOP3.LUT R45, R11, 0xffff0000, RZ, 0xc0, !PT ;  /* 0xffff00000b2d7812 */ /* 0x000fe200078ec0ff */
[C---:B------:R-:W-:Y:S01]  /*3120*/  FMUL.FTZ R50, R14.reuse, R48 ;  /* 0x000000300e327220 */ /* 0x040fe20000410000 */
[-C--:B------:R-:W-:Y:S01]  /*3130*/  FMUL.FTZ R51, R14, R46.reuse ;  /* 0x0000002e0e337220 */ /* 0x080fe20000410000 */
[----:B------:R-:W-:Y:S01]  /*3140*/  SHF.L.U32 R11, R9, 0x10, RZ ;  /* 0x00000010090b7819 */ /* 0x000fe200000006ff */
[C---:B------:R-:W-:Y:S01]  /*3150*/  FMUL.FTZ R14, R44.reuse, R49 ;  /* 0x000000312c0e7220 */ /* 0x040fe20000410000 */
[-C--:B------:R-:W-:Y:S01]  /*3160*/  FMUL.FTZ R44, R44, R47.reuse ;  /* 0x0000002f2c2c7220 */ /* 0x080fe20000410000 */
[----:B------:R-:W-:Y:S01]  /*3170*/  LOP3.LUT R93, R93, 0xffff0000, RZ, 0xc0, !PT ;  /* 0xffff00005d5d7812 */ /* 0x000fe200078ec0ff */
[C---:B------:R-:W-:Y:S01]  /*3180*/  IMAD.U32 R9, R8.reuse, 0x10000, RZ ;  /* 0x0001000008097824 */ /* 0x040fe200078e00ff */
[----:B------:R-:W-:Y:S01]  /*3190*/  LOP3.LUT R95, R95, 0xffff0000, RZ, 0xc0, !PT ;  /* 0xffff00005f5f7812 */ /* 0x000fe200078ec0ff */
[----:B------:R-:W-:Y:S01]  /*31a0*/  FFMA.FTZ R50, R11, R46, -R50 ;  /* 0x0000002e0b327223 */ /* 0x000fe20000010832 */
[----:B------:R-:W-:Y:S01]  /*31b0*/  LOP3.LUT R8, R8, 0xffff0000, RZ, 0xc0, !PT ;  /* 0xffff000008087812 */ /* 0x000fe200078ec0ff */
[C---:B------:R-:W-:Y:S01]  /*31c0*/  FFMA.FTZ R47, R15.reuse, R47, -R14 ;  /* 0x0000002f0f2f7223 */ /* 0x040fe2000001080e */
[----:B------:R-:W-:Y:S01]  /*31d0*/  FFMA.FTZ R44, R15, R49, R44 ;  /* 0x000000310f2c7223 */ /* 0x000fe2000001002c */
[----:B------:R-:W-:-:S02]  /*31e0*/  IMAD.U32 R96, R96, 0x10000, RZ ;  /* 0x0001000060607824 */ /* 0x000fc400078e00ff */
        /* <DEDUP_REMOVED lines=14> */
.L_x_2658:
[----:B------:R-:W-:Y:S05]  /*32d0*/  BSYNC B2 ;  /* 0x0000000000027941 */ /* 0x000fea0003800000 */
.L_x_2657:
[----:B------:R2:W-:Y:S02]  /*32e0*/  ST.E.128 desc[UR40][R12.64], R8 ;  /* 0x000000080c007985 */ /* 0x0005e4000c101d28 */
.L_x_2652:
[----:B------:R-:W-:Y:S05]  /*32f0*/  BSYNC B1 ;  /* 0x0000000000017941 */ /* 0x000fea0003800000 */
.L_x_2651:
[----:B------:R-:W-:-:S03]  /*3300*/  UMOV UR4, 0xffffffff ;  /* 0xffffffff00047882 */ /* 0x000fc60000000000 */
[----:B------:R-:W-:Y:S05]  /*3310*/  BRA.DIV UR4, `(.L_x_2659) ;  /* 0x0000017204d47947 */ /* 0x000fea000b800000 */
[----:B------:R0:W0:Y:S04]  /*3320*/  SHFL.IDX PT, R45, R86, 0x1, 0x1c1f ;  /* 0x003c1f00562d7f89 */ /* 0x00002800000e0000 */
[----:B---3--:R3:W0:Y:S02]  /*3330*/  SHFL.IDX PT, R14, R85, 0x1, 0x1c1f ;  /* 0x003c1f00550e7f89 */ /* 0x00862400000e0000 */
.L_x_2899:
[----:B------:R-:W-:Y:S05]  /*3340*/  @P4 BRA `(.L_x_2660) ;  /* 0x0000002000684947 */ /* 0x000fea0003800000 */
[----:B------:R-:W-:Y:S04]  /*3350*/  BSSY B1, `(.L_x_2661) ;  /* 0x0000038000017945 */ /* 0x000fe80003800000 */
[----:B------:R-:W-:Y:S05]  /*3360*/  @P1 BRA `(.L_x_2662) ;  /* 0x0000000000d81947 */ /* 0x000fea0003800000 */
[----:B--2-4-:R2:W4:Y:S01]  /*3370*/  LDS.128 R8, [R71+0x11000] ;  /* 0x0110000047087984 */ /* 0x0145220000000c00 */
[C---:B0-----:R-:W-:Y:S01]  /*3380*/  LEA R12, P3, R16.reuse, R14, 0x1 ;  /* 0x0000000e100c7211 */ /* 0x041fe200078608ff */
[----:B------:R-:W-:Y:S03]  /*3390*/  BSSY B2, `(.L_x_2663) ;  /* 0x0000032000027945 */ /* 0x000fe60003800000 */
[----:B------:R-:W-:Y:S02]  /*33a0*/  LEA.HI.X R13, R16, R45, R17, 0x1, P3 ;  /* 0x0000002d100d7211 */ /* 0x000fe400018f0c11 */
[----:B------:R-:W-:-:S13]  /*33b0*/  ISETP.GE.AND P3, PT, R152, R78, PT ;  /* 0x0000004e9800720c */ /* 0x000fda0003f66270 */
[----:B--2---:R-:W-:Y:S05]  /*33c0*/  @P3 BRA `(.L_x_2664) ;  /* 0x0000000000b83947 */ /* 0x004fea0003800000 */
[----:B------:R-:W-:Y:S01]  /*33d0*/  SHF.R.U64 R44, R42, 0x10, R43 ;  /* 0x000000102a2c7819 */ /* 0x000fe2000000122b */
[----:B----4-:R-:W-:Y:S01]  /*33e0*/  IMAD.U32 R15, R10, 0x10000, RZ ;  /* 0x000100000a0f7824 */ /* 0x010fe200078e00ff */
[----:B------:R-:W-:Y:S02]  /*33f0*/  SHF.R.U64 R46, R40, 0x10, R41 ;  /* 0x00000010282e7819 */ /* 0x000fe40000001229 */
[----:B------:R-:W-:Y:S02]  /*3400*/  SHF.R.U32.HI R43, RZ, 0x10, R43 ;  /* 0x00000010ff2b7819 */ /* 0x000fe4000001162b */
[----:B------:R-:W-:Y:S01]  /*3410*/  SHF.R.U32.HI R47, RZ, 0x10, R41 ;  /* 0x00000010ff2f7819 */ /* 0x000fe20000011629 */
[----:B------:R-:W-:Y:S01]  /*3420*/  IMAD.U32 R41, R11, 0x10000, RZ ;  /* 0x000100000b297824 */ /* 0x000fe200078e00ff */
[----:B------:R-:W-:Y:S02]  /*3430*/  PRMT R91, R91, 0x5410, R44 ;  /* 0x000054105b5b7816 */ /* 0x000fe4000000002c */
[----:B------:R-:W-:-:S02]  /*3440*/  PRMT R89, R89, 0x5410, R46 ;  /* 0x0000541059597816 */ /* 0x000fc4000000002e */
[----:B------:R-:W-:Y:S02]  /*3450*/  PRMT R92, R92, 0x5410, R43 ;  /* 0x000054105c5c7816 */ /* 0x000fe4000000002b */
[----:B------:R-:W-:Y:S02]  /*3460*/  LOP3.LUT R42, R11, 0xffff0000, RZ, 0xc0, !PT ;  /* 0xffff00000b2a7812 */ /* 0x000fe400078ec0ff */
[----:B------:R-:W-:Y:S01]  /*3470*/  PRMT R90, R90, 0x5410, R47 ;  /* 0x000054105a5a7816 */ /* 0x000fe2000000002f */
[----:B------:R-:W-:Y:S01]  /*3480*/  IMAD.U32 R47, R92, 0x10000, RZ ;  /* 0x000100005c2f7824 */ /* 0x000fe200078e00ff */
[----:B------:R-:W-:Y:S02]  /*3490*/  LOP3.LUT R11, R9, 0xffff0000, RZ, 0xc0, !PT ;  /* 0xffff0000090b7812 */ /* 0x000fe400078ec0ff */
[----:B------:R-:W-:Y:S01]  /*34a0*/  LOP3.LUT R46, R91, 0xffff0000, RZ, 0xc0, !PT ;  /* 0xffff00005b2e7812 */ /* 0x000fe200078ec0ff */
[----:B------:R-:W-:Y:S01]  /*34b0*/  IMAD.U32 R44, R90, 0x10000, RZ ;  /* 0x000100005a2c7824 */ /* 0x000fe200078e00ff */
[----:B------:R-:W-:Y:S01]  /*34c0*/  LOP3.LUT R43, R89, 0xffff0000, RZ, 0xc0, !PT ;  /* 0xffff0000592b7812 */ /* 0x000fe200078ec0ff */
[----:B------:R-:W-:Y:S01]  /*34d0*/  IMAD.U32 R91, R91, 0x10000, RZ ;  /* 0x000100005b5b7824 */ /* 0x000fe200078e00ff */
[----:B------:R-:W-:Y:S01]  /*34e0*/  LOP3.LUT R40, R10, 0xffff0000, RZ, 0xc0, !PT ;  /* 0xffff00000a287812 */ /* 0x000fe200078ec0ff */
[----:B------:R-:W-:Y:S01]  /*34f0*/  FMUL.FTZ R49, R11, R46 ;  /* 0x0000002e0b317220 */ /* 0x000fe20000410000 */
[----:B------:R-:W-:Y:S01]  /*3500*/  SHF.L.U32 R10, R9, 0x10, RZ ;  /* 0x00000010090a7819 */ /* 0x000fe200000006ff */
[----:B------:R-:W-:-:S02]  /*3510*/  IMAD.U32 R9, R8, 0x10000, RZ ;  /* 0x0001000008097824 */ /* 0x000fc400078e00ff */
[----:B------:R-:W-:Y:S01]  /*3520*/  FMUL.FTZ R11, R11, R43 ;  /* 0x0000002b0b0b7220 */ /* 0x000fe20000410000 */
[----:B------:R-:W-:Y:S01]  /*3530*/  LOP3.LUT R8, R8, 0xffff0000, RZ, 0xc0, !PT ;  /* 0xffff000008087812 */ /* 0x000fe200078ec0ff */
[C---:B------:R-:W-:Y:S01]  /*3540*/  FMUL.FTZ R48, R40.reuse, R47 ;  /* 0x0000002f28307220 */ /* 0x040fe20000410000 */
[----:B------:R-:W-:Y:S01]  /*3550*/  FMUL.FTZ R40, R40, R44 ;  /* 0x0000002c28287220 */ /* 0x000fe20000410000 */
[----:B------:R-:W-:Y:S01]  /*3560*/  LOP3.LUT R92, R92, 0xffff0000, RZ, 0xc0, !PT ;  /* 0xffff00005c5c7812 */ /* 0x000fe200078ec0ff */
[----:B------:R-:W-:Y:S01]  /*3570*/  IMAD.U32 R89, R89, 0x10000, RZ ;  /* 0x0001000059597824 */ /* 0x000fe200078e00ff */
[----:B------:R-:W-:Y:S01]  /*3580*/  LOP3.LUT R90, R90, 0xffff0000, RZ, 0xc0, !PT ;  /* 0xffff00005a5a7812 */ /* 0x000fe200078ec0ff */
[C---:B------:R-:W-:Y:S01]  /*3590*/  FFMA.FTZ R49, R10.reuse, R43, -R49 ;  /* 0x0000002b0a317223 */ /* 0x040fe20000010831 */
        /* <DEDUP_REMOVED lines=17> */
.L_x_2664:
[----:B------:R-:W-:Y:S05]  /*36b0*/  BSYNC B2 ;  /* 0x0000000000027941 */ /* 0x000fea0003800000 */
.L_x_2663:
[----:B----4-:R0:W-:Y:S02]  /*36c0*/  ST.E.128 desc[UR40][R12.64], R8 ;  /* 0x000000080c007985 */ /* 0x0101e4000c101d28 */
.L_x_2662:
[----:B------:R-:W-:Y:S05]  /*36d0*/  BSYNC B1 ;  /* 0x0000000000017941 */ /* 0x000fea0003800000 */
.L_x_2661:
[----:B------:R-:W-:Y:S05]  /*36e0*/  @P2 BRA `(.L_x_2660) ;  /* 0x0000001c00802947 */ /* 0x000fea0003800000 */
[----:B------:R-:W5:Y:S01]  /*36f0*/  LDL R15, [R1] ;  /* 0x00000000010f7983 */ /* 0x000f620000100800 */
[C---:B0-2-4-:R-:W-:Y:S01]  /*3700*/  LEA R12, P3, R18.reuse, R14, 0x1 ;  /* 0x0000000e120c7211 */ /* 0x055fe200078608ff */
[----:B------:R-:W-:Y:S02]  /*3710*/  BSSY B1, `(.L_x_2665) ;  /* 0x0000033000017945 */ /* 0x000fe40003800000 */
[----:B------:R0:W2:Y:S01]  /*3720*/  LDS.128 R8, [R70+0x11000] ;  /* 0x0110000046087984 */ /* 0x0000a20000000c00 */
[----:B------:R-:W-:Y:S02]  /*3730*/  LEA.HI.X R13, R18, R45, R155, 0x1, P3 ;  /* 0x0000002d120d7211 */ /* 0x000fe400018f0c9b */
[----:B-----5:R-:W-:-:S13]  /*3740*/  ISETP.GE.AND P3, PT, R15, R78, PT ;  /* 0x0000004e0f00720c */ /* 0x020fda0003f66270 */
[----:B0-2---:R-:W-:Y:S05]  /*3750*/  @P3 BRA `(.L_x_2666) ;  /* 0x0000000000b83947 */ /* 0x005fea0003800000 */
[----:B------:R-:W-:Y:S01]  /*3760*/  SHF.R.U64 R38, R38, 0x10, R39 ;  /* 0x0000001026267819 */ /* 0x000fe20000001227 */
[----:B------:R-:W-:Y:S01]  /*3770*/  IMAD.U32 R14, R10, 0x10000, RZ ;  /* 0x000100000a0e7824 */ /* 0x000fe200078e00ff */
[----:B------:R-:W-:Y:S02]  /*3780*/  SHF.R.U64 R41, R36, 0x10, R37 ;  /* 0x0000001024297819 */ /* 0x000fe40000001225 */
[----:B------:R-:W-:Y:S02]  /*3790*/  SHF.R.U32.HI R39, RZ, 0x10, R39 ;  /* 0x00000010ff277819 */ /* 0x000fe40000011627 */
[----:B------:R-:W-:Y:S02]  /*37a0*/  SHF.R.U32.HI R40, RZ, 0x10, R37 ;  /* 0x00000010ff287819 */ /* 0x000fe40000011625 */
[----:B------:R-:W-:Y:S02]  /*37b0*/  PRMT R87, R87, 0x5410, R38 ;  /* 0x0000541057577816 */ /* 0x000fe40000000026 */
[----:B------:R-:W-:-:S02]  /*37c0*/  PRMT R80, R80, 0x5410, R41 ;  /* 0x0000541050507816 */ /* 0x000fc40000000029 */
[----:B------:R-:W-:Y:S02]  /*37d0*/  PRMT R88, R88, 0x5410, R39 ;  /* 0x0000541058587816 */ /* 0x000fe40000000027 */
[C---:B------:R-:W-:Y:S02]  /*37e0*/  LOP3.LUT R37, R11.reuse, 0xffff0000, RZ, 0xc0, !PT ;  /* 0xffff00000b257812 */ /* 0x040fe400078ec0ff */
[----:B------:R-:W-:Y:S01]  /*37f0*/  SHF.L.U32 R36, R11, 0x10, RZ ;  /* 0x000000100b247819 */ /* 0x000fe200000006ff */
[----:B------:R-:W-:Y:S01]  /*3800*/  IMAD.U32 R41, R88, 0x10000, RZ ;  /* 0x0001000058297824 */ /* 0x000fe200078e00ff */
[----:B------:R-:W-:Y:S02]  /*3810*/  PRMT R81, R81, 0x5410, R40 ;  /* 0x0000541051517816 */ /* 0x000fe40000000028 */
[----:B------:R-:W-:Y:S02]  /*3820*/  LOP3.LUT R11, R9, 0xffff0000, RZ, 0xc0, !PT ;  /* 0xffff0000090b7812 */ /* 0x000fe400078ec0ff */
[----:B------:R-:W-:Y:S01]  /*3830*/  LOP3.LUT R40, R87, 0xffff0000, RZ, 0xc0, !PT ;  /* 0xffff000057287812 */ /* 0x000fe200078ec0ff */
[----:B------:R-:W-:Y:S01]  /*3840*/  IMAD.U32 R39, R81, 0x10000, RZ ;  /* 0x0001000051277824 */ /* 0x000fe200078e00ff */
[----:B------:R-:W-:Y:S01]  /*3850*/  LOP3.LUT R38, R80, 0xffff0000, RZ, 0xc0, !PT ;  /* 0xffff000050267812 */ /* 0x000fe200078ec0ff */
        /* <DEDUP_REMOVED lines=8> */
[----:B------:R-:W-:Y:S01]  /*38e0*/  LOP3.LUT R88, R88, 0xffff0000, RZ, 0xc0, !PT ;  /* 0xffff000058587812 */ /* 0x000fe200078ec0ff */
[-C--:B------:R-:W-:Y:S01]  /*38f0*/  FMUL.FTZ R15, R15, R39.reuse ;  /* 0x000000270f0f7220 */ /* 0x080fe20000410000 */
[----:B------:R-:W-:Y:S01]  /*3900*/  LOP3.LUT R81, R81, 0xffff0000, RZ, 0xc0, !PT ;  /* 0xffff000051517812 */ /* 0x000fe200078ec0ff */
[----:B------:R-:W-:Y:S02]  /*3910*/  IMAD.U32 R80, R80, 0x10000, RZ ;  /* 0x0001000050507824 */ /* 0x000fe400078e00ff */
[C---:B------:R-:W-:Y:S01]  /*3920*/  FFMA.FTZ R43, R10.reuse, R38, -R43 ;  /* 0x000000260a2b7223 */ /* 0x040fe2000001082b */
[----:B------:R-:W-:Y:S01]  /*3930*/  FFMA.FTZ R40, R10, R40, R11 ;  /* 0x000000280a287223 */ /* 0x000fe2000001000b */
[----:B------:R-:W-:Y:S01]  /*3940*/  FFMA.FTZ R45, R14, R39, -R45 ;  /* 0x000000270e2d7223 */ /* 0x000fe2000001082d */
[----:B------:R-:W-:Y:S01]  /*3950*/  FMUL.FTZ R10, R8, R87 ;  /* 0x00000057080a7220 */ /* 0x000fe20000410000 */
[----:B------:R-:W-:Y:S01]  /*3960*/  FFMA.FTZ R14, R14, R41, R15 ;  /* 0x000000290e0e7223 */ /* 0x000fe2000001000f */
[C---:B------:R-:W-:Y:S01]  /*3970*/  FMUL.FTZ R11, R37.reuse, R88 ;  /* 0x00000058250b7220 */ /* 0x040fe20000410000 */
[-C--:B------:R-:W-:Y:S01]  /*3980*/  FMUL.FTZ R8, R8, R80.reuse ;  /* 0x0000005008087220 */ /* 0x080fe20000410000 */
[-C--:B------:R-:W-:Y:S01]  /*3990*/  FMUL.FTZ R37, R37, R81.reuse ;  /* 0x0000005125257220 */ /* 0x080fe20000410000 */
[C---:B------:R-:W-:Y:S01]  /*39a0*/  FFMA.FTZ R10, R9.reuse, R80, -R10 ;  /* 0x00000050090a7223 */ /* 0x040fe2000001080a */
[C---:B------:R-:W-:Y:S01]  /*39b0*/  FFMA.FTZ R11, R36.reuse, R81, -R11 ;  /* 0x00000051240b7223 */ /* 0x040fe2000001080b */
[----:B------:R-:W-:Y:S01]  /*39c0*/  FFMA.FTZ R9, R9, R87, R8 ;  /* 0x0000005709097223 */ /* 0x000fe20000010008 */
[----:B------:R-:W-:Y:S01]  /*39d0*/  FFMA.FTZ R36, R36, R88, R37 ;  /* 0x0000005824247223 */ /* 0x000fe20000010025 */
[----:B------:R-:W-:-:S02]  /*39e0*/  F2FP.BF16.F32.PACK_AB R40, R40, R43 ;  /* 0x0000002b2828723e */ /* 0x000fc400000010ff */
[----:B------:R-:W-:Y:S02]  /*39f0*/  F2FP.BF16.F32.PACK_AB R14, R14, R45 ;  /* 0x0000002d0e0e723e */ /* 0x000fe400000010ff */
[----:B------:R-:W-:Y:S01]  /*3a00*/  F2FP.BF16.F32.PACK_AB R8, R9, R10 ;  /* 0x0000000a0908723e */ /* 0x000fe200000010ff */
[----:B------:R-:W-:Y:S01]  /*3a10*/  IMAD.MOV.U32 R9, RZ, RZ, R40 ;  /* 0x000000ffff097224 */ /* 0x000fe200078e0028 */
[----:B------:R-:W-:Y:S01]  /*3a20*/  F2FP.BF16.F32.PACK_AB R11, R36, R11 ;  /* 0x0000000b240b723e */ /* 0x000fe200000010ff */
[----:B------:R-:W-:-:S07]  /*3a30*/  IMAD.MOV.U32 R10, RZ, RZ, R14 ;  /* 0x000000ffff0a7224 */ /* 0x000fce00078e000e */
.L_x_2666:
[----:B------:R-:W-:Y:S05]  /*3a40*/  BSYNC B1 ;  /* 0x0000000000017941 */ /* 0x000fea0003800000 */
.L_x_2665:
[----:B------:R0:W-:Y:S01]  /*3a50*/  ST.E.128 desc[UR40][R12.64], R8 ;  /* 0x000000080c007985 */ /* 0x0001e2000c101d28 */
[----:B------:R-:W-:Y:S05]  /*3a60*/  BRA `(.L_x_2660) ;  /* 0x0000001800a07947 */ /* 0x000fea0003800000 */
.L_x_2642:
[C---:B------:R-:W-:Y:S01]  /*3a70*/  ISETP.GE.AND P3, PT, R23.reuse, R76, PT ;  /* 0x0000004c1700720c */ /* 0x040fe20003f66270 */
[----:B------:R-:W-:Y:S01]  /*3a80*/  VIADD R44, R23, 0x60 ;  /* 0x00000060172c7836 */ /* 0x000fe20000000000 */
[----:B------:R-:W-:Y:S02]  /*3a90*/  CS2R R38, SRZ ;  /* 0x0000000000267805 */ /* 0x000fe4000001ff00 */
[----:B------:R-:W-:Y:S02]  /*3aa0*/  CS2R R42, SRZ ;  /* 0x00000000002a7805 */ /* 0x000fe4000001ff00 */
[----:B------:R-:W-:Y:S02]  /*3ab0*/  ISETP.GE.OR P3, PT, R16, R78, P3 ;  /* 0x0000004e1000720c */ /* 0x000fe40001f66670 */
[----:B------:R-:W-:-:S11]  /*3ac0*/  CS2R R40, SRZ ;  /* 0x0000000000287805 */ /* 0x000fd6000001ff00 */
[----:B------:R-:W0:Y:S01]  /*3ad0*/  @!P3 LDC.64 R12, c[0x0][0x3e8] ;  /* 0x0000fa00ff0cbb82 */ /* 0x000e220000000a00 */
[----:B------:R-:W-:-:S04]  /*3ae0*/  @!P3 IADD3 R14, P4, R30, R10, RZ ;  /* 0x0000000a1e0eb210 */ /* 0x000fc80007f9e0ff */
[----:B------:R-:W-:Y:S02]  /*3af0*/  @!P3 IADD3.X R15, R77, R56, RZ, P4, !PT ;  /* 0x000000384d0fb210 */ /* 0x000fe400027fe4ff */
        /* <DEDUP_REMOVED lines=39> */
.L_x_2668:
[----:B------:R-:W-:Y:S05]  /*3d70*/  BSYNC B1 ;  /* 0x0000000000017941 */ /* 0x000fea0003800000 */
.L_x_2667:
[----:B-----5:R-:W-:Y:S01]  /*3d80*/  IMAD.MOV.U32 R10, RZ, RZ, R44 ;  /* 0x000000ffff0a7224 */ /* 0x020fe200078e002c */
[----:B------:R-:W-:Y:S01]  /*3d90*/  ISETP.NE.AND P5, PT, R156, 0x3, PT ;  /* 0x000000039c00780c */ /* 0x000fe20003fa5270 */
        /* <DEDUP_REMOVED lines=33> */
.L_x_2669:
[----:B------:R-:W-:Y:S01]  /*3fb0*/  IMAD R69, R19, 0x8, R2 ;  /* 0x0000000813457824 */ /* 0x000fe200078e0202 */
[----:B------:R-:W-:Y:S01]  /*3fc0*/  SHF.L.U32 R77, R157, 0x1f, RZ ;  /* 0x0000001f9d4d7819 */ /* 0x000fe200000006ff */
[----:B------:R-:W1:Y:S01]  /*3fd0*/  LDC R88, c[0x0][0x2f4] ;  /* 0x0000bd00ff587b82 */ /* 0x000e620000000800 */
[----:B------:R-:W-:Y:S02]  /*3fe0*/  BSSY B1, `(.L_x_2670) ;  /* 0x0000003000017945 */ /* 0x000fe40003800000 */
[----:B------:R-:W2:Y:S02]  /*3ff0*/  SYNCS.PHASECHK.TRANS64.TRYWAIT P4, [R69+URZ+0x16890], R77 ;  /* 0x0168904d450075a7 */ /* 0x000ea4000808017f */
[----:B--2---:R-:W-:Y:S05]  /*4000*/  @!P4 BRA `(.L_x_2671) ;  /* 0x0000016400e0c947 */ /* 0x004fea0003800000 */
.L_x_2900:
[----:B------:R-:W-:Y:S05]  /*4010*/  BSYNC B1 ;  /* 0x0000000000017941 */ /* 0x000fea0003800000 */
.L_x_2670:
[----:B------:R-:W-:Y:S01]  /*4020*/  UMOV UR4, 0xffffffff ;  /* 0xffffffff00047882 */ /* 0x000fe20000000000 */
[----:B-1----:R-:W-:Y:S02]  /*4030*/  IMAD.IADD R90, R88, 0x1, -R59 ;  /* 0x00000001585a7824 */ /* 0x002fe400078e0a3b */
[----:B------:R-:W-:Y:S05]  /*4040*/  BRA.DIV UR4, `(.L_x_2672) ;  /* 0x0000016604e47947 */ /* 0x000fea000b800000 */
[----:B------:R1:W3:Y:S04]  /*4050*/  SHFL.IDX PT, R81, R86, RZ, 0x1c1f ;  /* 0x001c1fff56517589 */ /* 0x0002e800000e0000 */
[----:B------:R1:W4:Y:S02]  /*4060*/  SHFL.IDX PT, R80, R85, RZ, 0x1c1f ;  /* 0x001c1fff55507589 */ /* 0x00032400000e0000 */
.L_x_2904:
        /* <DEDUP_REMOVED lines=20> */
[----:B------:R-:W-:-:S05]  /*41b0*/  IMAD R8, R10, 0x200, R8 ;  /* 0x000002000a087824 */ /* 0x000fca00078e0208 */
[----:B------:R-:W-:-:S05]  /*41c0*/  LEA R11, R19, R8, 0xd ;  /* 0x00000008130b7211 */ /* 0x000fca00078e68ff */
[----:B0-----:R-:W-:Y:S02]  /*41d0*/  IMAD R12, R11, 0x2, R2 ;  /* 0x000000020b0c7824 */ /* 0x001fe400078e0202 */
[----:B------:R-:W0:Y:S04]  /*41e0*/  LDS.128 R8, [R9+0xe400] ;  /* 0x00e4000009087984 */ /* 0x000e280000000c00 */
[----:B------:R-:W3:Y:S01]  /*41f0*/  LDS.128 R12, [R12+0xe400] ;  /* 0x00e400000c0c7984 */ /* 0x000ee20000000c00 */
[----:B------:R-:W-:Y:S05]  /*4200*/  @P3 BRA `(.L_x_2676) ;  /* 0x00000004007c3947 */ /* 0x000fea0003800000 */
[----:B------:R-:W-:Y:S01]  /*4210*/  SHF.R.U64 R36, R36, 0x10, R37 ;  /* 0x0000001024247819 */ /* 0x000fe20000001225 */
[----:B---3--:R-:W-:Y:S01]  /*4220*/  IMAD.U32 R103, R13, 0x10000, RZ ;  /* 0x000100000d677824 */ /* 0x008fe200078e00ff */
[----:B------:R-:W-:Y:S02]  /*4230*/  SHF.R.U32.HI R105, RZ, 0x10, R41 ;  /* 0x00000010ff697819 */ /* 0x000fe40000011629 */
[----:B------:R-:W-:Y:S02]  /*4240*/  SHF.R.U32.HI R37, RZ, 0x10, R37 ;  /* 0x00000010ff257819 */ /* 0x000fe40000011625 */
[----:B------:R-:W-:Y:S02]  /*4250*/  PRMT R109, R109, 0x5410, R105 ;  /* 0x000054106d6d7816 */ /* 0x000fe40000000069 */
[----:B------:R-:W-:Y:S02]  /*4260*/  PRMT R106, R106, 0x5410, R37 ;  /* 0x000054106a6a7816 */ /* 0x000fe40000000025 */
[----:B------:R-:W-:Y:S01]  /*4270*/  SHF.R.U32.HI R89, RZ, 0x10, R39 ;  /* 0x00000010ff597819 */ /* 0x000fe20000011627 */
[----:B------:R-:W-:Y:S01]  /*4280*/  IMAD.U32 R105, R109, 0x10000, RZ ;  /* 0x000100006d697824 */ /* 0x000fe200078e00ff */
[--C-:B------:R-:W-:Y:S01]  /*4290*/  SHF.R.U64 R91, R42, 0x10, R43.reuse ;  /* 0x000000102a5b7819 */ /* 0x100fe2000000122b */
[----:B------:R-:W-:Y:S01]  /*42a0*/  IMAD.U32 R37, R106, 0x10000, RZ ;  /* 0x000100006a257824 */ /* 0x000fe200078e00ff */
[----:B------:R-:W-:Y:S01]  /*42b0*/  SHF.R.U32.HI R92, RZ, 0x10, R43 ;  /* 0x00000010ff5c7819 */ /* 0x000fe2000001162b */
[----:B0-----:R-:W-:Y:S01]  /*42c0*/  IMAD.U32 R42, R9, 0x10000, RZ ;  /* 0x00010000092a7824 */ /* 0x001fe200078e00ff */
[----:B------:R-:W-:Y:S01]  /*42d0*/  PRMT R89, R108, 0x5410, R89 ;  /* 0x000054106c597816 */ /* 0x000fe20000000059 */
[----:B------:R-:W-:Y:S01]  /*42e0*/  FMUL.FTZ R111, R103, R105 ;  /* 0x00000069676f7220 */ /* 0x000fe20000410000 */
[----:B------:R-:W-:Y:S01]  /*42f0*/  PRMT R91, R107, 0x5410, R91 ;  /* 0x000054106b5b7816 */ /* 0x000fe2000000005b */
[-C--:B------:R-:W-:Y:S01]  /*4300*/  FMUL.FTZ R103, R103, R37.reuse ;  /* 0x0000002567677220 */ /* 0x080fe20000410000 */
[----:B------:R-:W-:Y:S01]  /*4310*/  PRMT R108, R95, 0x5432, R92 ;  /* 0x000054325f6c7816 */ /* 0x000fe2000000005c */
[C---:B------:R-:W-:Y:S01]  /*4320*/  FFMA.FTZ R37, R42.reuse, R37, -R111 ;  /* 0x000000252a257223 */ /* 0x040fe2000001086f */
[----:B------:R-:W-:Y:S01]  /*4330*/  LOP3.LUT R94, R13, 0xffff0000, RZ, 0xc0, !PT ;  /* 0xffff00000d5e7812 */ /* 0x000fe200078ec0ff */
[----:B------:R-:W-:Y:S01]  /*4340*/  FFMA.FTZ R42, R42, R105, R103 ;  /* 0x000000692a2a7223 */ /* 0x000fe20000010067 */
[----:B------:R-:W-:Y:S01]  /*4350*/  LOP3.LUT R107, R109, 0xffff0000, RZ, 0xc0, !PT ;  /* 0xffff00006d6b7812 */ /* 0x000fe200078ec0ff */
[----:B------:R-:W-:Y:S01]  /*4360*/  IMAD.U32 R109, R108, 0x10000, RZ ;  /* 0x000100006c6d7824 */ /* 0x000fe200078e00ff */
[----:B------:R-:W-:Y:S01]  /*4370*/  LOP3.LUT R92, R106, 0xffff0000, RZ, 0xc0, !PT ;  /* 0xffff00006a5c7812 */ /* 0x000fe200078ec0ff */
[----:B------:R-:W-:Y:S01]  /*4380*/  IMAD.U32 R103, R89, 0x10000, RZ ;  /* 0x0001000059677824 */ /* 0x000fe200078e00ff */
[----:B------:R-:W-:Y:S01]  /*4390*/  SHF.R.U64 R38, R38, 0x10, R39 ;  /* 0x0000001026267819 */ /* 0x000fe20000001227 */
[C---:B------:R-:W-:Y:S01]  /*43a0*/  FMUL.FTZ R106, R94.reuse, R107 ;  /* 0x0000006b5e6a7220 */ /* 0x040fe20000410000 */
[----:B------:R-:W-:Y:S01]  /*43b0*/  SHF.L.U32 R104, R15, 0x10, RZ ;  /* 0x000000100f687819 */ /* 0x000fe200000006ff */
[-C--:B------:R-:W-:Y:S01]  /*43c0*/  FMUL.FTZ R94, R94, R92.reuse ;  /* 0x0000005c5e5e7220 */ /* 0x080fe20000410000 */
[----:B------:R-:W-:Y:S01]  /*43d0*/  SHF.R.U64 R40, R40, 0x10, R41 ;  /* 0x0000001028287819 */ /* 0x000fe20000001229 */
[----:B------:R-:W-:Y:S01]  /*43e0*/  IMAD.U32 R43, R11, 0x10000, RZ ;  /* 0x000100000b2b7824 */ /* 0x000fe200078e00ff */
[----:B------:R-:W-:Y:S01]  /*43f0*/  LOP3.LUT R39, R9, 0xffff0000, RZ, 0xc0, !PT ;  /* 0xffff000009277812 */ /* 0x000fe200078ec0ff */
[----:B------:R-:W-:Y:S01]  /*4400*/  FMUL.FTZ R110, R104, R109 ;  /* 0x0000006d686e7220 */ /* 0x000fe20000410000 */
[----:B------:R-:W-:Y:S01]  /*4410*/  PRMT R40, R98, 0x5432, R40 ;  /* 0x0000543262287816 */ /* 0x000fe20000000028 */
[----:B------:R-:W-:Y:S01]  /*4420*/  FMUL.FTZ R104, R104, R103 ;  /* 0x0000006768687220 */ /* 0x000fe20000410000 */
[----:B------:R-:W-:Y:S01]  /*4430*/  PRMT R36, R97, 0x5432, R36 ;  /* 0x0000543261247816 */ /* 0x000fe20000000024 */
[C---:B------:R-:W-:Y:S01]  /*4440*/  FFMA.FTZ R92, R39.reuse, R92, -R106 ;  /* 0x0000005c275c7223 */ /* 0x040fe2000001086a */
[----:B------:R-:W-:Y:S01]  /*4450*/  LOP3.LUT R106, R108, 0xffff0000, RZ, 0xc0, !PT ;  /* 0xffff00006c6a7812 */ /* 0x000fe200078ec0ff */
[----:B------:R-:W-:Y:S01]  /*4460*/  FFMA.FTZ R39, R39, R107, R94 ;  /* 0x0000006b27277223 */ /* 0x000fe2000001005e */
[----:B------:R-:W-:Y:S01]  /*4470*/  LOP3.LUT R15, R15, 0xffff0000, RZ, 0xc0, !PT ;  /* 0xffff00000f0f7812 */ /* 0x000fe200078ec0ff */
[----:B------:R-:W-:Y:S01]  /*4480*/  FFMA.FTZ R94, R43, R103, -R110 ;  /* 0x000000672b5e7223 */ /* 0x000fe2000001086e */
[----:B------:R-:W-:Y:S01]  /*4490*/  LOP3.LUT R108, R89, 0xffff0000, RZ, 0xc0, !PT ;  /* 0xffff0000596c7812 */ /* 0x000fe200078ec0ff */
[----:B------:R-:W-:-:S02]  /*44a0*/  IMAD.U32 R13, R12, 0x10000, RZ ;  /* 0x000100000c0d7824 */ /* 0x000fc400078e00ff */
[----:B------:R-:W-:Y:S01]  /*44b0*/  FFMA.FTZ R43, R43, R109, R104 ;  /* 0x0000006d2b2b7223 */ /* 0x000fe20000010068 */
[----:B------:R-:W-:Y:S01]  /*44c0*/  IMAD.U32 R110, R40, 0x10000, RZ ;  /* 0x00010000286e7824 */ /* 0x000fe200078e00ff */
[----:B------:R-:W-:Y:S01]  /*44d0*/  LOP3.LUT R11, R11, 0xffff0000, RZ, 0xc0, !PT ;  /* 0xffff00000b0b7812 */ /* 0x000fe200078ec0ff */
[----:B------:R-:W-:Y:S02]  /*44e0*/  IMAD.U32 R104, R36, 0x10000, RZ ;  /* 0x0001000024687824 */ /* 0x000fe400078e00ff */
[C---:B------:R-:W-:Y:S01]  /*44f0*/  FMUL.FTZ R112, R15.reuse, R106 ;  /* 0x0000006a0f707220 */ /* 0x040fe20000410000 */
[----:B------:R-:W-:Y:S01]  /*4500*/  FMUL.FTZ R114, R15, R108 ;  /* 0x0000006c0f727220 */ /* 0x000fe20000410000 */
[----:B------:R-:W-:Y:S01]  /*4510*/  LOP3.LUT R103, R40, 0xffff0000, RZ, 0xc0, !PT ;  /* 0xffff000028677812 */ /* 0x000fe200078ec0ff */
[----:B------:R-:W-:Y:S01]  /*4520*/  IMAD.U32 R9, R8, 0x10000, RZ ;  /* 0x0001000008097824 */ /* 0x000fe200078e00ff */
[----:B------:R-:W-:Y:S01]  /*4530*/  LOP3.LUT R12, R12, 0xffff0000, RZ, 0xc0, !PT ;  /* 0xffff00000c0c7812 */ /* 0x000fe200078ec0ff */
[C---:B------:R-:W-:Y:S01]  /*4540*/  FMUL.FTZ R40, R13.reuse, R110 ;  /* 0x0000006e0d287220 */ /* 0x040fe20000410000 */
[----:B------:R-:W-:Y:S01]  /*4550*/  LOP3.LUT R89, R36, 0xffff0000, RZ, 0xc0, !PT ;  /* 0xffff000024597812 */ /* 0x000fe200078ec0ff */
[----:B------:R-:W-:Y:S01]  /*4560*/  FMUL.FTZ R13, R13, R104 ;  /* 0x000000680d0d7220 */ /* 0x000fe20000410000 */
[----:B------:R-:W-:Y:S01]  /*4570*/  PRMT R38, R96, 0x5432, R38 ;  /* 0x0000543260267816 */ /* 0x000fe20000000026 */
[C---:B------:R-:W-:Y:S01]  /*4580*/  FFMA.FTZ R15, R11.reuse, R108, -R112 ;  /* 0x0000006c0b0f7223 */ /* 0x040fe20000010870 */
[----:B------:R-:W-:Y:S01]  /*4590*/  FFMA.FTZ R36, R11, R106, R114 ;  /* 0x0000006a0b247223 */ /* 0x000fe20000010072 */
[C---:B------:R-:W-:Y:S01]  /*45a0*/  FFMA.FTZ R11, R9.reuse, R104, -R40 ;  /* 0x00000068090b7223 */ /* 0x040fe20000010828 */
[C---:B------:R-:W-:Y:S01]  /*45b0*/  IMAD.U32 R41, R10.reuse, 0x10000, RZ ;  /* 0x000100000a297824 */ /* 0x040fe200078e00ff */
[----:B------:R-:W-:Y:S01]  /*45c0*/  LOP3.LUT R93, R10, 0xffff0000, RZ, 0xc0, !PT ;  /* 0xffff00000a5d7812 */ /* 0x000fe200078ec0ff */
[C---:B------:R-:W-:Y:S01]  /*45d0*/  FMUL.FTZ R105, R12.reuse, R103 ;  /* 0x000000670c697220 */ /* 0x040fe20000410000 */
[----:B------:R-:W-:Y:S01]  /*45e0*/  FFMA.FTZ R9, R9, R110, R13 ;  /* 0x0000006e09097223 */ /* 0x000fe2000001000d */
[----:B------:R-:W-:Y:S01]  /*45f0*/  FMUL.FTZ R107, R12, R89 ;  /* 0x000000590c6b7220 */ /* 0x000fe20000410000 */
[----:B------:R-:W-:Y:S01]  /*4600*/  IMAD.U32 R10, R14, 0x10000, RZ ;  /* 0x000100000e0a7824 */ /* 0x000fe200078e00ff */
[----:B------:R-:W-:Y:S01]  /*4610*/  SHF.L.U32 R12, R38, 0x10, RZ ;  /* 0x00000010260c7819 */ /* 0x000fe200000006ff */
[----:B------:R-:W-:Y:S01]  /*4620*/  IMAD.U32 R13, R91, 0x10000, RZ ;  /* 0x000100005b0d7824 */ /* 0x000fe200078e00ff */
[----:B------:R-:W-:-:S02]  /*4630*/  LOP3.LUT R14, R14, 0xffff0000, RZ, 0xc0, !PT ;  /* 0xffff00000e0e7812 */ /* 0x000fc400078ec0ff */
[----:B------:R-:W-:Y:S01]  /*4640*/  LOP3.LUT R91, R91, 0xffff0000, RZ, 0xc0, !PT ;  /* 0xffff00005b5b7812 */ /* 0x000fe200078ec0ff */
[----:B------:R-:W-:Y:S01]  /*4650*/  FMUL.FTZ R104, R10, R13 ;  /* 0x0000000d0a687220 */ /* 0x000fe20000410000 */
[----:B------:R-:W-:Y:S01]  /*4660*/  LOP3.LUT R38, R38, 0xffff0000, RZ, 0xc0, !PT ;  /* 0xffff000026267812 */ /* 0x000fe200078ec0ff */
[-C--:B------:R-:W-:Y:S01]  /*4670*/  FMUL.FTZ R10, R10, R12.reuse ;  /* 0x0000000c0a0a7220 */ /* 0x080fe20000410000 */
[----:B------:R-:W-:Y:S01]  /*4680*/  LOP3.LUT R8, R8, 0xffff0000, RZ, 0xc0, !PT ;  /* 0xffff000008087812 */ /* 0x000fe200078ec0ff */
[C---:B------:R-:W-:Y:S01]  /*4690*/  FMUL.FTZ R106, R14.reuse, R91 ;  /* 0x0000005b0e6a7220 */ /* 0x040fe20000410000 */
[C---:B------:R-:W-:Y:S01]  /*46a0*/  FFMA.FTZ R104, R41.reuse, R12, -R104 ;  /* 0x0000000c29687223 */ /* 0x040fe20000010868 */
[-C--:B------:R-:W-:Y:S01]  /*46b0*/  FMUL.FTZ R14, R14, R38.reuse ;  /* 0x000000260e0e7220 */ /* 0x080fe20000410000 */
[----:B------:R-:W-:Y:S01]  /*46c0*/  FFMA.FTZ R10, R41, R13, R10 ;  /* 0x0000000d290a7223 */ /* 0x000fe2000001000a */
[C---:B------:R-:W-:Y:S01]  /*46d0*/  FFMA.FTZ R13, R93.reuse, R38, -R106 ;  /* 0x000000265d0d7223 */ /* 0x040fe2000001086a */
[C---:B------:R-:W-:Y:S01]  /*46e0*/  FFMA.FTZ R40, R8.reuse, R89, -R105 ;  /* 0x0000005908287223 */ /* 0x040fe20000010869 */
[----:B------:R-:W-:Y:S01]  /*46f0*/  FFMA.FTZ R91, R93, R91, R14 ;  /* 0x0000005b5d5b7223 */ /* 0x000fe2000001000e */
[----:B------:R-:W-:Y:S01]  /*4700*/  FFMA.FTZ R8, R8, R103, R107 ;  /* 0x0000006708087223 */ /* 0x000fe2000001006b */
[----:B------:R-:W-:-:S02]  /*4710*/  F2FP.BF16.F32.PACK_AB R15, R15, R94 ;  /* 0x0000005e0f0f723e */ /* 0x000fc400000010ff */
[----:B------:R-:W-:Y:S02]  /*4720*/  F2FP.BF16.F32.PACK_AB R39, R39, R42 ;  /* 0x0000002a2727723e */ /* 0x000fe400000010ff */
[----:B------:R-:W-:Y:S02]  /*4730*/  F2FP.BF16.F32.PACK_AB R43, R36, R43 ;  /* 0x0000002b242b723e */ /* 0x000fe400000010ff */
[----:B------:R-:W-:Y:S01]  /*4740*/  F2FP.BF16.F32.PACK_AB R14, R13, R104 ;  /* 0x000000680d0e723e */ /* 0x000fe200000010ff */
[----:B------:R-:W-:Y:S01]  /*4750*/  IMAD.MOV.U32 R13, RZ, RZ, R39 ;  /* 0x000000ffff0d7224 */ /* 0x000fe200078e0027 */
[----:B------:R-:W-:Y:S02]  /*4760*/  F2FP.BF16.F32.PACK_AB R37, R92, R37 ;  /* 0x000000255c25723e */ /* 0x000fe400000010ff */
[----:B------:R-:W-:Y:S01]  /*4770*/  F2FP.BF16.F32.PACK_AB R36, R40, R11 ;  /* 0x0000000b2824723e */ /* 0x000fe200000010ff */
[----:B------:R-:W-:Y:S01]  /*4780*/  IMAD.MOV.U32 R11, RZ, RZ, R15 ;  /* 0x000000ffff0b7224 */ /* 0x000fe200078e000f */
[----:B------:R-:W-:Y:S01]  /*4790*/  F2FP.BF16.F32.PACK_AB R42, R91, R10 ;  /* 0x0000000a5b2a723e */ /* 0x000fe200000010ff */
[----:B------:R-:W-:Y:S01]  /*47a0*/  IMAD.MOV.U32 R10, RZ, RZ, R14 ;  /* 0x000000ffff0a7224 */ /* 0x000fe200078e000e */
[----:B------:R-:W-:Y:S01]  /*47b0*/  F2FP.BF16.F32.PACK_AB R12, R8, R9 ;  /* 0x00000009080c723e */ /* 0x000fe200000010ff */
[----:B------:R-:W-:-:S02]  /*47c0*/  IMAD.MOV.U32 R8, RZ, RZ, R36 ;  /* 0x000000ffff087224 */ /* 0x000fc400078e0024 */
[----:B------:R-:W-:Y:S02]  /*47d0*/  IMAD.MOV.U32 R9, RZ, RZ, R37 ;  /* 0x000000ffff097224 */ /* 0x000fe400078e0025 */
[----:B------:R-:W-:Y:S02]  /*47e0*/  IMAD.MOV.U32 R14, RZ, RZ, R42 ;  /* 0x000000ffff0e7224 */ /* 0x000fe400078e002a */
[----:B------:R-:W-:-:S07]  /*47f0*/  IMAD.MOV.U32 R15, RZ, RZ, R43 ;  /* 0x000000ffff0f7224 */ /* 0x000fce00078e002b */
.L_x_2676:
[----:B------:R-:W-:Y:S05]  /*4800*/  BSYNC B2 ;  /* 0x0000000000027941 */ /* 0x000fea0003800000 */
.L_x_2675:
[----:B------:R-:W-:Y:S01]  /*4810*/  ISETP.GE.AND P4, PT, R87, R88, PT ;  /* 0x000000585700720c */ /* 0x000fe20003f86270 */
[----:B0-----:R0:W-:-:S12]  /*4820*/  ST.E.128 desc[UR40][R78.64], R8 ;  /* 0x000000084e007985 */ /* 0x0011d8000c101d28 */
[----:B------:R-:W-:-:S05]  /*4830*/  @!P4 IMAD.WIDE R80, R87, 0x2, R80 ;  /* 0x000000025750c825 */ /* 0x000fca00078e0250 */
[----:B---3--:R0:W-:Y:S02]  /*4840*/  @!P4 ST.E.128 desc[UR40][R80.64], R12 ;  /* 0x0000000c5000c985 */ /* 0x0081e4000c101d28 */
.L_x_2674:
[----:B------:R-:W-:Y:S05]  /*4850*/  BSYNC B1 ;  /* 0x0000000000017941 */ /* 0x000fea0003800000 */
.L_x_2673:
[----:B------:R-:W-:-:S03]  /*4860*/  UMOV UR4, 0xffffffff ;  /* 0xffffffff00047882 */ /* 0x000fc60000000000 */
[----:B------:R-:W-:Y:S05]  /*4870*/  BRA.DIV UR4, `(.L_x_2677) ;  /* 0x0000016204247947 */ /* 0x000fea000b800000 */
[----:B------:R0:W0:Y:S04]  /*4880*/  SHFL.IDX PT, R39, R86, 0x1, 0x1c1f ;  /* 0x003c1f0056277f89 */ /* 0x00002800000e0000 */
[----:B------:R0:W0:Y:S02]  /*4890*/  SHFL.IDX PT, R38, R85, 0x1, 0x1c1f ;  /* 0x003c1f0055267f89 */ /* 0x00002400000e0000 */
.L_x_2908:
[----:B0-----:R-:W-:-:S05]  /*48a0*/  VIADD R8, R23, 0x60 ;  /* 0x0000006017087836 */ /* 0x001fca0000000000 */
[----:B------:R-:W-:-:S13]  /*48b0*/  ISETP.GE.OR P4, PT, R8, R76, P1 ;  /* 0x0000004c0800720c */ /* 0x000fda0000f86670 */
[----:B------:R-:W-:Y:S05]  /*48c0*/  @P4 BRA `(.L_x_2660) ;  /* 0x0000000c00084947 */ /* 0x000fea0003800000 */
[----:B------:R-:W5:Y:S01]  /*48d0*/  LDL R10, [R1+0x34] ;  /* 0x00003400010a7983 */ /* 0x000f620000100800 */
[----:B------:R-:W-:Y:S01]  /*48e0*/  SEL R90, R59, R90, !P0 ;  /* 0x0000005a3b5a7207 */ /* 0x000fe20004000000 */
[C---:B------:R-:W-:Y:S01]  /*48f0*/  VIADD R8, R23.reuse, 0x60 ;  /* 0x0000006017087836 */ /* 0x040fe20000000000 */
[----:B------:R-:W-:Y:S01]  /*4900*/  IADD3 R11, R23, 0x60, RZ ;  /* 0x00000060170b7810 */ /* 0x000fe20007ffe0ff */
[----:B------:R-:W-:Y:S01]  /*4910*/  BSSY B1, `(.L_x_2678) ;  /* 0x0000071000017945 */ /* 0x000fe20003800000 */
[----:B------:R-:W-:Y:S01]  /*4920*/  SHF.R.S32.HI R9, RZ, 0x1f, R90 ;  /* 0x0000001fff097819 */ /* 0x000fe2000001145a */
[----:B------:R-:W-:Y:S01]  /*4930*/  IMAD.SHL.U32 R8, R8, 0x40, RZ ;  /* 0x0000004008087824 */ /* 0x000fe200078e00ff */
[----:B------:R-:W-:Y:S01]  /*4940*/  LEA R36, P4, R6, R38, 0x1 ;  /* 0x0000002606247211 */ /* 0x000fe200078808ff */
[----:B------:R-:W-:Y:S01]  /*4950*/  IMAD.SHL.U32 R11, R11, 0x40, RZ ;  /* 0x000000400b0b7824 */ /* 0x000fe200078e00ff */
[----:B------:R-:W-:Y:S01]  /*4960*/  LEA.HI R90, R9, R90, RZ, 0x4 ;  /* 0x0000005a095a7211 */ /* 0x000fe200078f20ff */
[----:B------:R-:W-:Y:S01]  /*4970*/  IMAD R9, R19, 0x2000, R0 ;  /* 0x0000200013097824 */ /* 0x000fe200078e0200 */
[----:B------:R-:W-:-:S02]  /*4980*/  LOP3.LUT R8, R8, 0x1c0, RZ, 0xc0, !PT ;  /* 0x000001c008087812 */ /* 0x000fc400078ec0ff */
[----:B------:R-:W-:Y:S01]  /*4990*/  LEA.HI.SX32 R41, R90, R7, 0x1c ;  /* 0x000000075a297211 */ /* 0x000fe200078fe2ff */
[----:B------:R-:W-:Y:S01]  /*49a0*/  IMAD R9, R9, 0x2, R2 ;  /* 0x0000000209097824 */ /* 0x000fe200078e0202 */
[----:B------:R-:W-:Y:S02]  /*49b0*/  LOP3.LUT R11, R11, 0x1c0, RZ, 0xc0, !PT ;  /* 0x000001c00b0b7812 */ /* 0x000fe400078ec0ff */
[----:B------:R-:W-:Y:S01]  /*49c0*/  LEA.HI.X R37, R6, R39, R4, 0x1, P4 ;  /* 0x0000002706257211 */ /* 0x000fe200020f0c04 */
[----:B------:R-:W-:Y:S01]  /*49d0*/  IMAD.SHL.U32 R41, R41, 0x8, RZ ;  /* 0x0000000829297824 */ /* 0x000fe200078e00ff */
[----:B------:R-:W-:-:S04]  /*49e0*/  SHF.R.U32.HI R11, RZ, 0x3, R11 ;  /* 0x00000003ff0b7819 */ /* 0x000fc8000001160b */
[----:B------:R-:W-:-:S04]  /*49f0*/  LOP3.LUT R8, R8, 0x38, R41, 0xf8, !PT ;  /* 0x0000003808087812 */ /* 0x000fc800078ef829 */
[----:B------:R-:W-:-:S05]  /*4a00*/  LOP3.LUT R8, R8, R11, RZ, 0x3c, !PT ;  /* 0x0000000b08087212 */ /* 0x000fca00078e3cff */
[----:B-----5:R-:W-:-:S04]  /*4a10*/  IMAD.IADD R8, R10, 0x1, R8 ;  /* 0x000000010a087824 */ /* 0x020fc800078e0208 */
[----:B------:R-:W-:-:S05]  /*4a20*/  IMAD R11, R19, 0x2000, R8 ;  /* 0x00002000130b7824 */ /* 0x000fca00078e0208 */
[----:B------:R-:W-:Y:S02]  /*4a30*/  LEA R12, R11, R2, 0x1 ;  /* 0x000000020b0c7211 */ /* 0x000fe400078e08ff */
[----:B------:R-:W0:Y:S04]  /*4a40*/  LDS.128 R8, [R9+0xe400] ;  /* 0x00e4000009087984 */ /* 0x000e280000000c00 */
[----:B------:R-:W0:Y:S01]  /*4a50*/  LDS.128 R12, [R12+0xe400] ;  /* 0x00e400000c0c7984 */ /* 0x000e220000000c00 */
[----:B------:R-:W-:Y:S05]  /*4a60*/  @P3 BRA `(.L_x_2679) ;  /* 0x00000004006c3947 */ /* 0x000fea0003800000 */
[----:B------:R-:W-:Y:S01]  /*4a70*/  SHF.R.U32.HI R79, RZ, 0x10, R49 ;  /* 0x00000010ff4f7819 */ /* 0x000fe20000011631 */
[----:B0-----:R-:W-:Y:S01]  /*4a80*/  IMAD.U32 R43, R9, 0x10000, RZ ;  /* 0x00010000092b7824 */ /* 0x001fe200078e00ff */
[----:B-1----:R-:W-:Y:S01]  /*4a90*/  SHF.R.U32.HI R85, RZ, 0x10, R45 ;  /* 0x00000010ff557819 */ /* 0x002fe2000001162d */
[----:B------:R-:W-:Y:S01]  /*4aa0*/  IMAD.U32 R40, R8, 0x10000, RZ ;  /* 0x0001000008287824 */ /* 0x000fe200078e00ff */
[----:B------:R-:W-:Y:S02]  /*4ab0*/  PRMT R102, R102, 0x5410, R79 ;  /* 0x0000541066667816 */ /* 0x000fe4000000004f */
[----:B------:R-:W-:Y:S02]  /*4ac0*/  PRMT R98, R98, 0x5410, R85 ;  /* 0x0000541062627816 */ /* 0x000fe40000000055 */
[----:B------:R-:W-:Y:S02]  /*4ad0*/  SHF.R.U64 R78, R50, 0x10, R51 ;  /* 0x00000010324e7819 */ /* 0x000fe40000001233 */
[----:B------:R-:W-:Y:S01]  /*4ae0*/  SHF.R.U64 R90, R44, 0x10, R45 ;  /* 0x000000102c5a7819 */ /* 0x000fe2000000122d */
[----:B------:R-:W-:Y:S01]  /*4af0*/  IMAD.U32 R44, R13, 0x10000, RZ ;  /* 0x000100000d2c7824 */ /* 0x000fe200078e00ff */
[----:B----4-:R-:W-:Y:S01]  /*4b00*/  SHF.R.U64 R80, R48, 0x10, R49 ;  /* 0x0000001030507819 */ /* 0x010fe20000001231 */
[----:B------:R-:W-:Y:S01]  /*4b10*/  IMAD.U32 R49, R15, 0x10000, RZ ;  /* 0x000100000f317824 */ /* 0x000fe200078e00ff */
[----:B------:R-:W-:-:S02]  /*4b20*/  SHF.L.U32 R50, R102, 0x10, RZ ;  /* 0x0000001066327819 */ /* 0x000fc400000006ff */
[----:B------:R-:W-:Y:S02]  /*4b30*/  SHF.R.U32.HI R51, RZ, 0x10, R51 ;  /* 0x00000010ff337819 */ /* 0x000fe40000011633 */
[----:B------:R-:W-:Y:S01]  /*4b40*/  LOP3.LUT R45, R15, 0xffff0000, RZ, 0xc0, !PT ;  /* 0xffff00000f2d7812 */ /* 0x000fe200078ec0ff */
[----:B------:R-:W-:Y:S01]  /*4b50*/  IMAD.U32 R15, R98, 0x10000, RZ ;  /* 0x00010000620f7824 */ /* 0x000fe200078e00ff */
[----:B---3--:R-:W-:Y:S02]  /*4b60*/  SHF.R.U32.HI R81, RZ, 0x10, R47 ;  /* 0x00000010ff517819 */ /* 0x008fe4000001162f */
[----:B------:R-:W-:Y:S01]  /*4b70*/  PRMT R99, R99, 0x5410, R78 ;  /* 0x0000541063637816 */ /* 0x000fe2000000004e */
[-C--:B------:R-:W-:Y:S01]  /*4b80*/  FMUL.FTZ R78, R44, R50.reuse ;  /* 0x000000322c4e7220 */ /* 0x080fe20000410000 */
        /* <DEDUP_REMOVED lines=11> */
[----:B------:R-:W-:Y:S01]  /*4c40*/  FMUL.FTZ R81, R48, R79 ;  /* 0x0000004f30517220 */ /* 0x000fe20000410000 */
[----:B------:R-:W-:-:S02]  /*4c50*/  IMAD.U32 R47, R11, 0x10000, RZ ;  /* 0x000100000b2f7824 */ /* 0x000fc400078e00ff */
[----:B------:R-:W-:Y:S01]  /*4c60*/  FMUL.FTZ R85, R48, R51 ;  /* 0x0000003330557220 */ /* 0x000fe20000410000 */
[----:B------:R-:W-:Y:S01]  /*4c70*/  PRMT R101, R101, 0x5410, R80 ;  /* 0x0000541065657816 */ /* 0x000fe20000000050 */
[----:B------:R-:W-:Y:S01]  /*4c80*/  FMUL.FTZ R48, R49, R78 ;  /* 0x0000004e31307220 */ /* 0x000fe20000410000 */
[----:B------:R-:W-:Y:S01]  /*4c90*/  LOP3.LUT R46, R9, 0xffff0000, RZ, 0xc0, !PT ;  /* 0xffff0000092e7812 */ /* 0x000fe200078ec0ff */
[-C--:B------:R-:W-:Y:S01]  /*4ca0*/  FMUL.FTZ R49, R49, R50.reuse ;  /* 0x0000003231317220 */ /* 0x080fe20000410000 */
[----:B------:R-:W-:Y:S01]  /*4cb0*/  PRMT R97, R97, 0x5410, R90 ;  /* 0x0000541061617816 */ /* 0x000fe2000000005a */
[C---:B------:R-:W-:Y:S01]  /*4cc0*/  FFMA.FTZ R50, R47.reuse, R50, -R48 ;  /* 0x000000322f327223 */ /* 0x040fe20000010830 */
[----:B------:R-:W-:Y:S01]  /*4cd0*/  LOP3.LUT R100, R100, 0xffff0000, RZ, 0xc0, !PT ;  /* 0xffff000064647812 */ /* 0x000fe200078ec0ff */
[----:B------:R-:W-:Y:S01]  /*4ce0*/  IMAD.U32 R13, R12, 0x10000, RZ ;  /* 0x000100000c0d7824 */ /* 0x000fe200078e00ff */
[----:B------:R-:W-:Y:S01]  /*4cf0*/  LOP3.LUT R96, R96, 0xffff0000, RZ, 0xc0, !PT ;  /* 0xffff000060607812 */ /* 0x000fe200078ec0ff */
[----:B------:R-:W-:Y:S01]  /*4d00*/  FFMA.FTZ R78, R47, R78, R49 ;  /* 0x0000004e2f4e7223 */ /* 0x000fe20000010031 */
[----:B------:R-:W-:-:S02]  /*4d10*/  IMAD.U32 R48, R101, 0x10000, RZ ;  /* 0x0001000065307824 */ /* 0x000fc400078e00ff */
[C---:B------:R-:W-:Y:S01]  /*4d20*/  FFMA.FTZ R44, R46.reuse, R51, -R81 ;  /* 0x000000332e2c7223 */ /* 0x040fe20000010851 */
[----:B------:R-:W-:Y:S02]  /*4d30*/  IMAD.U32 R47, R97, 0x10000, RZ ;  /* 0x00010000612f7824 */ /* 0x000fe400078e00ff */
[----:B------:R-:W-:Y:S01]  /*4d40*/  FFMA.FTZ R46, R46, R79, R85 ;  /* 0x0000004f2e2e7223 */ /* 0x000fe20000010055 */
[C---:B------:R-:W-:Y:S01]  /*4d50*/  FMUL.FTZ R49, R45.reuse, R100 ;  /* 0x000000642d317220 */ /* 0x040fe20000410000 */
[----:B------:R-:W-:Y:S01]  /*4d60*/  FMUL.FTZ R79, R45, R96 ;  /* 0x000000602d4f7220 */ /* 0x000fe20000410000 */
[-C--:B------:R-:W-:Y:S01]  /*4d70*/  FMUL.FTZ R45, R13, R48.reuse ;  /* 0x000000300d2d7220 */ /* 0x080fe20000410000 */
[----:B------:R-:W-:Y:S01]  /*4d80*/  LOP3.LUT R42, R11, 0xffff0000, RZ, 0xc0, !PT ;  /* 0xffff00000b2a7812 */ /* 0x000fe200078ec0ff */
[-C--:B------:R-:W-:Y:S01]  /*4d90*/  FMUL.FTZ R13, R13, R47.reuse ;  /* 0x0000002f0d0d7220 */ /* 0x080fe20000410000 */
[----:B------:R-:W-:Y:S01]  /*4da0*/  LOP3.LUT R12, R12, 0xffff0000, RZ, 0xc0, !PT ;  /* 0xffff00000c0c7812 */ /* 0x000fe200078ec0ff */
[----:B------:R-:W-:Y:S01]  /*4db0*/  FFMA.FTZ R45, R40, R47, -R45 ;  /* 0x0000002f282d7223 */ /* 0x000fe2000001082d */
[----:B------:R-:W-:Y:S01]  /*4dc0*/  LOP3.LUT R101, R101, 0xffff0000, RZ, 0xc0, !PT ;  /* 0xffff000065657812 */ /* 0x000fe200078ec0ff */
[----:B------:R-:W-:Y:S01]  /*4dd0*/  IMAD.U32 R9, R10, 0x10000, RZ ;  /* 0x000100000a097824 */ /* 0x000fe200078e00ff */
[----:B------:R-:W-:Y:S01]  /*4de0*/  LOP3.LUT R97, R97, 0xffff0000, RZ, 0xc0, !PT ;  /* 0xffff000061617812 */ /* 0x000fe200078ec0ff */
[----:B------:R-:W-:Y:S01]  /*4df0*/  FFMA.FTZ R40, R40, R48, R13 ;  /* 0x0000003028287223 */ /* 0x000fe2000001000d */
[----:B------:R-:W-:Y:S01]  /*4e00*/  PRMT R95, R95, 0x5410, R86 ;  /* 0x000054105f5f7816 */ /* 0x000fe20000000056 */
[----:B------:R-:W-:Y:S01]  /*4e10*/  FFMA.FTZ R51, R42, R96, -R49 ;  /* 0x000000602a337223 */ /* 0x000fe20000010831 */
[----:B------:R-:W-:Y:S01]  /*4e20*/  LOP3.LUT R11, R10, 0xffff0000, RZ, 0xc0, !PT ;  /* 0xffff00000a0b7812 */ /* 0x000fe200078ec0ff */
[----:B------:R-:W-:Y:S01]  /*4e30*/  IMAD.U32 R10, R14, 0x10000, RZ ;  /* 0x000100000e0a7824 */ /* 0x000fe200078e00ff */
[----:B------:R-:W-:Y:S01]  /*4e40*/  LOP3.LUT R8, R8, 0xffff0000, RZ, 0xc0, !PT ;  /* 0xffff000008087812 */ /* 0x000fe200078ec0ff */
[C---:B------:R-:W-:Y:S01]  /*4e50*/  IMAD.U32 R13, R99.reuse, 0x10000, RZ ;  /* 0x00010000630d7824 */ /* 0x040fe200078e00ff */
[----:B------:R-:W-:Y:S01]  /*4e60*/  LOP3.LUT R14, R14, 0xffff0000, RZ, 0xc0, !PT ;  /* 0xffff00000e0e7812 */ /* 0x000fe200078ec0ff */
[C---:B------:R-:W-:Y:S01]  /*4e70*/  FMUL.FTZ R49, R12.reuse, R101 ;  /* 0x000000650c317220 */ /* 0x040fe20000410000 */
[----:B------:R-:W-:Y:S01]  /*4e80*/  FMUL.FTZ R47, R12, R97 ;  /* 0x000000610c2f7220 */ /* 0x000fe20000410000 */
[----:B------:R-:W-:Y:S01]  /*4e90*/  LOP3.LUT R99, R99, 0xffff0000, RZ, 0xc0, !PT ;  /* 0xffff000063637812 */ /* 0x000fe200078ec0ff */
[----:B------:R-:W-:-:S02]  /*4ea0*/  IMAD.U32 R12, R95, 0x10000, RZ ;  /* 0x000100005f0c7824 */ /* 0x000fc400078e00ff */
[----:B------:R-:W-:Y:S01]  /*4eb0*/  FFMA.FTZ R79, R42, R100, R79 ;  /* 0x000000642a4f7223 */ /* 0x000fe2000001004f */
[----:B------:R-:W-:Y:S01]  /*4ec0*/  LOP3.LUT R95, R95, 0xffff0000, RZ, 0xc0, !PT ;  /* 0xffff00005f5f7812 */ /* 0x000fe200078ec0ff */
[C---:B------:R-:W-:Y:S01]  /*4ed0*/  FFMA.FTZ R42, R8.reuse, R97, -R49 ;  /* 0x00000061082a7223 */ /* 0x040fe20000010831 */
[----:B------:R-:W-:Y:S01]  /*4ee0*/  FFMA.FTZ R47, R8, R101, R47 ;  /* 0x00000065082f7223 */ /* 0x000fe2000001002f */
[----:B------:R-:W-:Y:S01]  /*4ef0*/  FMUL.FTZ R8, R10, R13 ;  /* 0x0000000d0a087220 */ /* 0x000fe20000410000 */
[----:B------:R-:W-:Y:S01]  /*4f00*/  FMUL.FTZ R48, R14, R99 ;  /* 0x000000630e307220 */ /* 0x000fe20000410000 */
[-C--:B------:R-:W-:Y:S01]  /*4f10*/  FMUL.FTZ R10, R10, R12.reuse ;  /* 0x0000000c0a0a7220 */ /* 0x080fe20000410000 */
[-C--:B------:R-:W-:Y:S01]  /*4f20*/  FMUL.FTZ R14, R14, R95.reuse ;  /* 0x0000005f0e0e7220 */ /* 0x080fe20000410000 */
[----:B------:R-:W-:Y:S01]  /*4f30*/  FFMA.FTZ R8, R9, R12, -R8 ;  /* 0x0000000c09087223 */ /* 0x000fe20000010808 */
[----:B------:R-:W-:Y:S01]  /*4f40*/  FFMA.FTZ R95, R11, R95, -R48 ;  /* 0x0000005f0b5f7223 */ /* 0x000fe20000010830 */
[----:B------:R-:W-:Y:S01]  /*4f50*/  FFMA.FTZ R10, R9, R13, R10 ;  /* 0x0000000d090a7223 */ /* 0x000fe2000001000a */
        /* <DEDUP_REMOVED lines=10> */
[----:B------:R-:W-:Y:S02]  /*5000*/  F2FP.BF16.F32.PACK_AB R12, R47, R40 ;  /* 0x000000282f0c723e */ /* 0x000fe400000010ff */
[----:B------:R-:W-:-:S07]  /*5010*/  MOV R10, R95 ;  /* 0x0000005f000a7202 */ /* 0x000fce0000000f00 */
.L_x_2679:
[----:B------:R-:W-:Y:S05]  /*5020*/  BSYNC B1 ;  /* 0x0000000000017941 */ /* 0x000fea0003800000 */
.L_x_2678:
[----:B------:R-:W-:Y:S01]  /*5030*/  ISETP.GE.AND P3, PT, R41, R88, PT ;  /* 0x000000582900720c */ /* 0x000fe20003f66270 */
[----:B0-----:R0:W-:Y:S02]  /*5040*/  ST.E.128 desc[UR40][R36.64], R8 ;  /* 0x0000000824007985 */ /* 0x0011e4000c101d28 */
[----:B0-----:R-:W-:Y:S02]  /*5050*/  IMAD.MOV.U32 R8, RZ, RZ, R38 ;  /* 0x000000ffff087224 */ /* 0x001fe400078e0026 */
[----:B------:R-:W-:-:S08]  /*5060*/  IMAD.MOV.U32 R9, RZ, RZ, R39 ;  /* 0x000000ffff097224 */ /* 0x000fd000078e0027 */
[----:B------:R-:W-:Y:S05]  /*5070*/  @P3 BRA `(.L_x_2660) ;  /* 0x00000004001c3947 */ /* 0x000fea0003800000 */
[----:B------:R-:W-:-:S05]  /*5080*/  IMAD.WIDE R8, R41, 0x2, R8 ;  /* 0x0000000229087825 */ /* 0x000fca00078e0208 */
[----:B------:R0:W-:Y:S01]  /*5090*/  ST.E.128 desc[UR40][R8.64], R12 ;  /* 0x0000000c08007985 */ /* 0x0001e2000c101d28 */
[----:B------:R-:W-:Y:S05]  /*50a0*/  BRA `(.L_x_2660) ;  /* 0x0000000400107947 */ /* 0x000fea0003800000 */
.L_x_2641:
[----:B------:R-:W-:-:S13]  /*50b0*/  ISETP.NE.AND P5, PT, R156, 0x3, PT ;  /* 0x000000039c00780c */ /* 0x000fda0003fa5270 */
[----:B------:R-:W-:Y:S05]  /*50c0*/  @!P5 BRA `(.L_x_2680) ;  /* 0x000000000004d947 */ /* 0x000fea0003800000 */
[----:B------:R-:W-:Y:S01]  /*50d0*/  BPT.TRAP 0x1 ;  /* 0x000000040000795c */ /* 0x000fe20000300000 */
.L_x_2680:
[----:B------:R-:W-:Y:S01]  /*50e0*/  IMAD R69, R19, 0x8, R2 ;  /* 0x0000000813457824 */ /* 0x000fe200078e0202 */
[----:B------:R-:W-:Y:S01]  /*50f0*/  SHF.L.U32 R77, R157, 0x1f, RZ ;  /* 0x0000001f9d4d7819 */ /* 0x000fe200000006ff */
[----:B------:R-:W-:Y:S01]  /*5100*/  BSSY B1, `(.L_x_2681) ;  /* 0x0000004000017945 */ /* 0x000fe20003800000 */
[----:B------:R-:W-:Y:S02]  /*5110*/  SHF.R.S32.HI R74, RZ, 0x1f, R73 ;  /* 0x0000001fff4a7819 */ /* 0x000fe40000011449 */
[----:B------:R-:W0:Y:S02]  /*5120*/  SYNCS.PHASECHK.TRANS64.TRYWAIT P3, [R69+URZ+0x16890], R77 ;  /* 0x0168904d450075a7 */ /* 0x000e24000806017f */
[----:B0-----:R-:W-:Y:S05]  /*5130*/  @!P3 BRA `(.L_x_2682) ;  /* 0x000001580040b947 */ /* 0x001fea0003800000 */
.L_x_2909:
[----:B------:R-:W-:Y:S05]  /*5140*/  BSYNC B1 ;  /* 0x0000000000017941 */ /* 0x000fea0003800000 */
.L_x_2681:
        /* <DEDUP_REMOVED lines=19> */
[----:B------:R-:W-:Y:S01]  /*5280*/  LEA R36, P3, R8, UR4, 0x1 ;  /* 0x0000000408247c11 */ /* 0x000fe2000f8608ff */
[----:B------:R-:W-:Y:S01]  /*5290*/  IMAD.IADD R39, R76, 0x1, -R23 ;  /* 0x000000014c277824 */ /* 0x000fe200078e0a17 */
[----:B------:R-:W-:Y:S02]  /*52a0*/  UMOV UR4, 0xffffffff ;  /* 0xffffffff00047882 */ /* 0x000fe40000000000 */
[----:B------:R-:W-:Y:S02]  /*52b0*/  LEA.HI.X R38, R8, UR5, R11, 0x1, P3 ;  /* 0x0000000508267c11 */ /* 0x000fe400098f0c0b */
[----:B------:R-:W-:Y:S01]  /*52c0*/  ISETP.GE.AND P3, PT, R39, 0x1, PT ;  /* 0x000000012700780c */ /* 0x000fe20003f66270 */
[----:B------:R-:W-:-:S12]  /*52d0*/  BRA.DIV UR4, `(.L_x_2683) ;  /* 0x0000015604ec7947 */ /* 0x000fd8000b800000 */
[----:B------:R1:W2:Y:S04]  /*52e0*/  SHFL.IDX PT, R9, R38, RZ, 0x1c1f ;  /* 0x001c1fff26097589 */ /* 0x0002a800000e0000 */
[----:B------:R1:W3:Y:S02]  /*52f0*/  SHFL.IDX PT, R37, R36, RZ, 0x1c1f ;  /* 0x001c1fff24257589 */ /* 0x0002e400000e0000 */
.L_x_2913:
        /* <DEDUP_REMOVED lines=13> */
.L_x_2685:
[----:B------:R-:W-:Y:S05]  /*53d0*/  BSYNC B1 ;  /* 0x0000000000017941 */ /* 0x000fea0003800000 */
.L_x_2684:
[----:B------:R-:W-:-:S03]  /*53e0*/  UMOV UR4, 0xffffffff ;  /* 0xffffffff00047882 */ /* 0x000fc60000000000 */
[----:B------:R-:W-:Y:S05]  /*53f0*/  BRA.DIV UR4, `(.L_x_2686) ;  /* 0x0000015604f07947 */ /* 0x000fea000b800000 */
[----:B--2-4-:R2:W4:Y:S04]  /*5400*/  SHFL.IDX PT, R9, R38, 0x1, 0x1c1f ;  /* 0x003c1f0026097f89 */ /* 0x01452800000e0000 */
[----:B---3--:R2:W3:Y:S02]  /*5410*/  SHFL.IDX PT, R37, R36, 0x1, 0x1c1f ;  /* 0x003c1f0024257f89 */ /* 0x0084e400000e0000 */
.L_x_2917:
        /* <DEDUP_REMOVED lines=13> */
.L_x_2660:
[----:B------:R-:W-:Y:S05]  /*54f0*/  BSYNC B0 ;  /* 0x0000000000007941 */ /* 0x000fea0003800000 */
.L_x_2640:
        /* <DEDUP_REMOVED lines=11> */
[----:B------:R-:W-:-:S04]  /*55b0*/  @!P3 IADD3 R8, R69, 0x168a0, RZ ;  /* 0x000168a04508b810 */ /* 0x000fc80007ffe0ff */
[----:B------:R-:W-:-:S04]  /*55c0*/  @!P3 PRMT R8, RZ, 0x654, R8 ;  /* 0x00000654ff08b816 */ /* 0x000fc80000000008 */
[----:B------:R2:W-:Y:S01]  /*55d0*/  @!P3 SYNCS.ARRIVE.TRANS64.RED.A1T0 RZ, [R8+URZ], RZ ;  /* 0x000000ff08ffb9a7 */ /* 0x0005e2000810043f */
[----:B------:R-:W-:Y:S05]  /*55e0*/  @!P5 BRA `(.L_x_2688) ;  /* 0x000000000004d947 */ /* 0x000fea0003800000 */
[----:B------:R-:W-:Y:S01]  /*55f0*/  BPT.TRAP 0x1 ;  /* 0x000000040000795c */ /* 0x000fe20000300000 */
.L_x_2688:
[----:B------:R-:W-:Y:S05]  /*5600*/  BSYNC B0 ;  /* 0x0000000000007941 */ /* 0x000fea0003800000 */
.L_x_2687:
[----:B------:R-:W0:Y:S01]  /*5610*/  SYNCS.PHASECHK.TRANS64.TRYWAIT P4, [R69+URZ+0x168b0], R77 ;  /* 0x0168b04d450075a7 */ /* 0x000e22000808017f */
[----:B------:R-:W-:Y:S01]  /*5620*/  ULDC UR36, c[0x0][0x2f4] ;  /* 0x0000bd0000247ab9 */ /* 0x000fe20000000800 */
[----:B------:R-:W-:Y:S04]  /*5630*/  BSSY B0, `(.L_x_2689) ;  /* 0x0000002000007945 */ /* 0x000fe80003800000 */
[----:B0-----:R-:W-:Y:S05]  /*5640*/  @!P4 BRA `(.L_x_2690) ;  /* 0x0000015400a8c947 */ /* 0x001fea0003800000 */
.L_x_2918:
[----:B------:R-:W-:Y:S05]  /*5650*/  BSYNC B0 ;  /* 0x0000000000007941 */ /* 0x000fea0003800000 */
.L_x_2689:
        /* <DEDUP_REMOVED lines=18> */
[----:B-1----:R-:W-:-:S04]  /*5780*/  LEA R36, P4, R8, UR4, 0x1 ;  /* 0x0000000408247c11 */ /* 0x002fc8000f8808ff */
        /* <DEDUP_REMOVED lines=15> */
.L_x_2692:
[----:B------:R-:W-:Y:S05]  /*5880*/  BSYNC B0 ;  /* 0x0000000000007941 */ /* 0x000fea0003800000 */
.L_x_2691:
        /* <DEDUP_REMOVED lines=15> */
.L_x_2694:
[----:B------:R-:W-:Y:S05]  /*5980*/  BSYNC B0 ;  /* 0x0000000000007941 */ /* 0x000fea0003800000 */
.L_x_2693:
[----:B-1----:R-:W5:Y:S01]  /*5990*/  LDL R8, [R1+0x4] ;  /* 0x0000040001087983 */ /* 0x002f620000100800 */
[----:B0-----:R-:W-:Y:S02]  /*59a0*/  @!P3 VIADD R69, R69, 0x168c0 ;  /* 0x000168c04545b836 */ /* 0x001fe40000000000 */
        /* <DEDUP_REMOVED lines=11> */
[----:B------:R-:W-:Y:S02]  /*5a60*/  SEL R19, R19, RZ, P3 ;  /* 0x000000ff13137207 */ /* 0x000fe40001800000 */
[----:B-----5:R-:W-:Y:S02]  /*5a70*/  LOP3.LUT P4, RZ, R8, 0x1, RZ, 0xc0, !PT ;  /* 0x0000000108ff7812 */ /* 0x020fe4000788c0ff */
[----:B------:R-:W-:-:S04]  /*5a80*/  SEL R8, RZ, 0x1, P3 ;  /* 0x00000001ff087807 */ /* 0x000fc80001800000 */
[----:B------:R-:W-:-:S07]  /*5a90*/  LOP3.LUT R157, R157, R8, RZ, 0x3c, !PT ;  /* 0x000000089d9d7212 */ /* 0x000fce00078e3cff */
[----:B0-----:R-:W-:Y:S05]  /*5aa0*/  @P4 BRA `(.L_x_2695) ;  /* 0xffffffc400644947 */ /* 0x001fea000383ffff */
[----:B---3--:R-:W0:Y:S01]  /*5ab0*/  S2R R9, SR_TID.X ;  /* 0x0000000000097919 */ /* 0x008e220000002100 */
[----:B------:R-:W-:Y:S02]  /*5ac0*/  PLOP3.LUT P0, PT, PT, PT, PT, 0x8, 0x0 ;  /* 0x000000000000781c */ /* 0x000fe40003f0e170 */
[----:B0-----:R-:W-:-:S04]  /*5ad0*/  SHF.R.U32.HI R9, RZ, 0x7, R9 ;  /* 0x00000007ff097819 */ /* 0x001fc80000011609 */
[----:B------:R-:W-:-:S13]  /*5ae0*/  ISETP.NE.AND P4, PT, R9, 0x1, PT ;  /* 0x000000010900780c */ /* 0x000fda0003f85270 */
[----:B------:R-:W-:Y:S06]  /*5af0*/  @!P4 BAR.ARV 0x9, 0x100 ;  /* 0x024400000000cb1d */ /* 0x000fec0000002000 */
.L_x_2635:
[----:B------:R-:W3:Y:S01]  /*5b00*/  LDL R5, [R1+0x24] ;  /* 0x0000240001057983 */ /* 0x000ee20000100800 */
[----:B------:R-:W0:Y:S01]  /*5b10*/  LDC R0, c[0x0][0x448] ;  /* 0x00011200ff007b82 */ /* 0x000e220000000800 */
        /* <DEDUP_REMOVED lines=12> */
[----:B------:R-:W-:Y:S01]  /*5be0*/  CS2R R14, SRZ ;  /* 0x00000000000e7805 */ /* 0x000fe2000001ff00 */
[----:B------:R-:W-:Y:S02]  /*5bf0*/  IMAD.MOV.U32 R94, RZ, RZ, RZ ;  /* 0x000000ffff5e7224 */ /* 0x000fe400078e00ff */
[----:B------:R-:W-:Y:S02]  /*5c00*/  IMAD.MOV.U32 R25, RZ, RZ, RZ ;  /* 0x000000ffff197224 */ /* 0x000fe400078e00ff */
[----:B--2---:R-:W-:Y:S02]  /*5c10*/  IMAD.MOV.U32 R13, RZ, RZ, RZ ;  /* 0x000000ffff0d7224 */ /* 0x004fe400078e00ff */
[----:B------:R-:W-:Y:S01]  /*5c20*/  IMAD.MOV.U32 R90, RZ, RZ, RZ ;  /* 0x000000ffff5a7224 */ /* 0x000fe200078e00ff */
[----:B0-----:R-:W-:-:S13]  /*5c30*/  ISETP.NE.AND P1, PT, R0, 0x1, PT ;  /* 0x000000010000780c */ /* 0x001fda0003f25270 */
[----:B------:R-:W0:Y:S08]  /*5c40*/  @P1 LDC R3, c[0x0][0x44c] ;  /* 0x00011300ff031b82 */ /* 0x000e300000000800 */
[----:B------:R-:W1:Y:S01]  /*5c50*/  @P1 LDC R4, c[0x0][0x450] ;  /* 0x00011400ff041b82 */ /* 0x000e620000000800 */
[----:B---3--:R-:W-:-:S04]  /*5c60*/  VIADD R0, R5, 0xbf ;  /* 0x000000bf05007836 */ /* 0x008fc80000000000 */
[----:B0-----:R-:W-:-:S05]  /*5c70*/  @P1 IMAD.HI.U32 R3, R0, R3, RZ ;  /* 0x0000000300031227 */ /* 0x001fca00078e00ff */
[----:B-1----:R-:W-:Y:S02]  /*5c80*/  @P1 SHF.R.U32.HI R0, RZ, R4, R3 ;  /* 0x00000004ff001219 */ /* 0x002fe40000011603 */
[----:B------:R-:W-:-:S03]  /*5c90*/  PLOP3.LUT P1, PT, PT, PT, PT, 0x80, 0x0 ;  /* 0x000000000000781c */ /* 0x000fc60003f2f070 */
[----:B------:R-:W-:-:S05]  /*5ca0*/  IMAD.IADD R0, R83, 0x1, R0 ;  /* 0x0000000153007824 */ /* 0x000fca00078e0200 */
[----:B------:R-:W-:-:S04]  /*5cb0*/  SHF.R.S32.HI R3, RZ, 0x1f, R0 ;  /* 0x0000001fff037819 */ /* 0x000fc80000011400 */
[----:B------:R-:W-:Y:S02]  /*5cc0*/  LEA.HI R3, R3, R0, RZ, 0x7 ;  /* 0x0000000003037211 */ /* 0x000fe400078f38ff */
[----:B------:R-:W-:Y:S02]  /*5cd0*/  MOV R0, RZ ;  /* 0x000000ff00007202 */ /* 0x000fe40000000f00 */
[----:B------:R-:W-:-:S04]  /*5ce0*/  SHF.R.S32.HI R3, RZ, 0x7, R3 ;  /* 0x00000007ff037819 */ /* 0x000fc80000011403 */
[----:B------:R-:W-:Y:S01]  /*5cf0*/  VIMNMX R88, R84, R3, PT ;  /* 0x0000000354587248 */ /* 0x000fe20003fe0100 */
[----:B------:R-:W-:-:S03]  /*5d00*/  IMAD.MOV.U32 R3, RZ, RZ, RZ ;  /* 0x000000ffff037224 */ /* 0x000fc600078e00ff */
[----:B------:R-:W-:Y:S01]  /*5d10*/  ISETP.GE.AND P2, PT, R88, 0x1, PT ;  /* 0x000000015800780c */ /* 0x000fe20003f46270 */
[----:B------:R-:W-:-:S12]  /*5d20*/  @P0 BRA `(.L_x_2696) ;  /* 0x00000000000c0947 */ /* 0x000fd80003800000 */
[----:B------:R-:W0:Y:S01]  /*5d30*/  FENCE.VIEW.ASYNC.G ;  /* 0x00000000000073c6 */ /* 0x000e220000000100 */
[----:B------:R-:W-:Y:S05]  /*5d40*/  WARPSYNC.ALL ;  /* 0x0000000000007948 */ /* 0x000fea0003800000 */
[----:B0-----:R-:W-:Y:S06]  /*5d50*/  BAR.ARV 0xc, 0x200 ;  /* 0x0308000000007b1d */ /* 0x001fec0000002000 */
.L_x_2696:
        /* <DEDUP_REMOVED lines=12> */
.L_x_2921:
[----:B------:R-:W1:Y:S01]  /*5e20*/  LDL R3, [R1+0x14] ;  /* 0x0000140001037983 */ /* 0x000e620000100800 */
[----:B------:R-:W-:Y:S01]  /*5e30*/  BSSY B6, `(.L_x_2699) ;  /* 0x000001b000067945 */ /* 0x000fe20003800000 */
[----:B-1----:R-:W-:-:S05]  /*5e40*/  IMAD.HI R0, R3, 0x55555556, RZ ;  /* 0x5555555603007827 */ /* 0x002fca00078e02ff */
[----:B------:R-:W-:-:S05]  /*5e50*/  LEA.HI R0, R0, R0, RZ, 0x1 ;  /* 0x0000000000007211 */ /* 0x000fca00078f08ff */
[----:B------:R-:W-:Y:S01]  /*5e60*/  IMAD R0, R0, -0x3, R3 ;  /* 0xfffffffd00007824 */ /* 0x000fe200078e0203 */
[----:B------:R-:W-:-:S04]  /*5e70*/  IADD3 R3, R2, 0x8400, RZ ;  /* 0x0000840002037810 */ /* 0x000fc80007ffe0ff */
[----:B------:R-:W-:Y:S01]  /*5e80*/  LOP3.LUT P0, RZ, R3, 0x3ff, RZ, 0xc0, !PT ;  /* 0x000003ff03ff7812 */ /* 0x000fe2000780c0ff */
[----:B------:R-:W-:-:S03]  /*5e90*/  IMAD R0, R0, 0x2000, R3 ;  /* 0x0000200000007824 */ /* 0x000fc600078e0203 */
[----:B------:R-:W-:Y:S02]  /*5ea0*/  P2R R25, PR, RZ, 0x1 ;  /* 0x00000001ff197803 */ /* 0x000fe40000000000 */
[----:B------:R-:W-:-:S04]  /*5eb0*/  SHF.R.U32.HI R0, RZ, 0x4, R0 ;  /* 0x00000004ff007819 */ /* 0x000fc80000011600 */
[----:B------:R-:W-:-:S03]  /*5ec0*/  LOP3.LUT R30, R0, 0x3fff, RZ, 0xc0, !PT ;  /* 0x00003fff001e7812 */ /* 0x000fc600078ec0ff */
[----:B------:R-:W-:Y:S05]  /*5ed0*/  @!P0 BRA `(.L_x_2700) ;  /* 0x0000000000408947 */ /* 0x000fea0003800000 */
[----:B------:R-:W-:Y:S01]  /*5ee0*/  MOV R0, 0x0 ;  /* 0x0000000000007802 */ /* 0x000fe20000000f00 */
[----:B------:R-:W-:Y:S01]  /*5ef0*/  ULDC.64 UR4, c[0x4][0x88] ;  /* 0x0100220000047ab9 */ /* 0x000fe20000000a00 */
[----:B------:R-:W-:Y:S01]  /*5f00*/  ULDC.64 UR6, c[0x4][0x90] ;  /* 0x0100240000067ab9 */ /* 0x000fe20000000a00 */
[----:B------:R-:W-:Y:S01]  /*5f10*/  IMAD.U32 R4, RZ, RZ, UR4 ;  /* 0x00000004ff047e24 */ /* 0x000fe2000f8e00ff */
[----:B0-----:R0:W1:Y:S01]  /*5f20*/  LDC.64 R14, c[0x4][R0] ;  /* 0x01000000000e7b82 */ /* 0x0010620000000a00 */
        /* <DEDUP_REMOVED lines=10> */
[----:B-1--45:R-:W-:Y:S05]  /*5fd0*/  CALL.ABS.NOINC R14 ;  /* 0x000000000e007343 */ /* 0x032fea0003c00000 */
.L_x_2700:
[----:B------:R-:W-:Y:S05]  /*5fe0*/  BSYNC B6 ;  /* 0x0000000000067941 */ /* 0x000fea0003800000 */
.L_x_2699:
[----:B------:R-:W-:Y:S02]  /*5ff0*/  ULDC UR4, c[0x0][0x3f4] ;  /* 0x0000fd0000047ab9 */ /* 0x000fe40000000800 */
[----:B------:R-:W-:-:S13]  /*6000*/  ISETP.LT.AND P0, PT, RZ, UR4, PT ;  /* 0x00000004ff007c0c */ /* 0x000fda000bf01270 */
[----:B------:R-:W-:Y:S05]  /*6010*/  @P0 BRA `(.L_x_2701) ;  /* 0x0000000000400947 */ /* 0x000fea0003800000 */
[----:B------:R-:W2:Y:S02]  /*6020*/  LDL R20, [R1+0x54] ;  /* 0x0000540001147983 */ /* 0x000ea40000100800 */
[----:B--2---:R-:W-:-:S04]  /*6030*/  LEA.HI R0, R20, R20, RZ, 0x1 ;  /* 0x0000001414007211 */ /* 0x004fc800078f08ff */
[----:B------:R-:W-:-:S05]  /*6040*/  LOP3.LUT R0, R0, 0xfffffffe, RZ, 0xc0, !PT ;  /* 0xfffffffe00007812 */ /* 0x000fca00078ec0ff */
[----:B------:R-:W-:-:S05]  /*6050*/  IMAD.IADD R0, R20, 0x1, -R0 ;  /* 0x0000000114007824 */ /* 0x000fca00078e0a00 */
[----:B------:R-:W-:-:S04]  /*6060*/  SHF.L.U32 R3, R0, 0x1f, RZ ;  /* 0x0000001f00037819 */ /* 0x000fc800000006ff */
[----:B------:R1:W2:Y:S03]  /*6070*/  SYNCS.PHASECHK.TRANS64.TRYWAIT P0, [R2+URZ+0x16800], R3 ;  /* 0x01680003020075a7 */ /* 0x0002a6000800017f */
[----:B--2---:R-:W-:Y:S05]  /*6080*/  @!P0 NANOSLEEP.SYNCS 0x989680 ;  /* 0x009896800000895d */ /* 0x004fea0003900000 */
[----:B------:R-:W2:Y:S01]  /*6090*/  @!P0 SYNCS.PHASECHK.TRANS64 P0, [R2+URZ+0x16800], R3 ;  /* 0x01680003020085a7 */ /* 0x000ea2000800007f */
[----:B------:R-:W-:Y:S04]  /*60a0*/  BSSY B0, `(.L_x_2702) ;  /* 0x0000006000007945 */ /* 0x000fe80003800000 */
[----:B--2---:R-:W-:Y:S05]  /*60b0*/  @P0 BRA `(.L_x_2703) ;  /* 0x0000000000100947 */ /* 0x004fea0003800000 */
.L_x_2704:
[----:B--2---:R2:W3:Y:S02]  /*60c0*/  SYNCS.PHASECHK.TRANS64.TRYWAIT P0, [R2+URZ+0x16800], R3 ;  /* 0x01680003020075a7 */ /* 0x0044e4000800017f */
[----:B---3--:R-:W-:Y:S05]  /*60d0*/  @!P0 NANOSLEEP.SYNCS 0x989680 ;  /* 0x009896800000895d */ /* 0x008fea0003900000 */
[----:B------:R-:W3:Y:S02]  /*60e0*/  @!P0 SYNCS.PHASECHK.TRANS64 P0, [R2+URZ+0x16800], R3 ;  /* 0x01680003020085a7 */ /* 0x000ee4000800007f */
[----:B---3--:R-:W-:Y:S05]  /*60f0*/  @!P0 BRA `(.L_x_2704) ;  /* 0xfffffffc00f08947 */ /* 0x008fea000383ffff */
.L_x_2703:
[----:B------:R-:W-:Y:S05]  /*6100*/  BSYNC B0 ;  /* 0x0000000000007941 */ /* 0x000fea0003800000 */
.L_x_2702:
[----:B------:R-:W-:Y:S05]  /*6110*/  BRA `(.L_x_2705) ;  /* 0x00000030003c7947 */ /* 0x000fea0003800000 */
.L_x_2701:
        /* <DEDUP_REMOVED lines=12> */
[----:B------:R-:W-:Y:S01]  /*61e0*/  IMAD.IADD R31, R5, 0x1, R25 ;  /* 0x00000001051f7824 */ /* 0x000fe200078e0219 */
[----:B------:R-:W-:Y:S06]  /*61f0*/  @!P0 BRA `(.L_x_2707) ;  /* 0x0000000000408947 */ /* 0x000fec0003800000 */
        /* <DEDUP_REMOVED lines=15> */
[----:B-1--4-:R-:W-:Y:S05]  /*62f0*/  CALL.ABS.NOINC R14 ;  /* 0x000000000e007343 */ /* 0x012fea0003c00000 */
.L_x_2707:
[----:B------:R-:W-:Y:S05]  /*6300*/  BSYNC B6 ;  /* 0x0000000000067941 */ /* 0x000fea0003800000 */
.L_x_2706:
[----:B------:R-:W2:Y:S01]  /*6310*/  LDL R20, [R1+0x24] ;  /* 0x0000240001147983 */ /* 0x000ea20000100800 */
[----:B------:R-:W-:Y:S01]  /*6320*/  ULDC.U8 UR4, c[0x0][0x410] ;  /* 0x0001040000047ab9 */ /* 0x000fe20000000000 */
[----:B------:R-:W-:Y:S01]  /*6330*/  BSSY B0, `(.L_x_2708) ;  /* 0x00002e5000007945 */ /* 0x000fe20003800000 */
[----:B------:R-:W-:Y:S01]  /*6340*/  ISETP.NE.AND P0, PT, RZ, UR4, PT ;  /* 0x00000004ff007c0c */ /* 0x000fe2000bf05270 */
[----:B--2---:R-:W-:-:S12]  /*6350*/  IMAD.IADD R41, R23, 0x1, R20 ;  /* 0x0000000117297824 */ /* 0x004fd800078e0214 */
[----:B------:R-:W-:Y:S05]  /*6360*/  @!P0 BRA `(.L_x_2709) ;  /* 0x0000001400f08947 */ /* 0x000fea0003800000 */
[----:B------:R-:W1:Y:S01]  /*6370*/  LDC R32, c[0x0][0x448] ;  /* 0x00011200ff207b82 */ /* 0x000e620000000800 */
[----:B------:R-:W2:Y:S01]  /*6380*/  S2R R20, SR_TID.X ;  /* 0x0000000000147919 */ /* 0x000ea20000002100 */
[----:B------:R-:W-:Y:S01]  /*6390*/  ULDC.64 UR4, c[0x0][0x3f8] ;  /* 0x0000fe0000047ab9 */ /* 0x000fe20000000a00 */
[----:B------:R-:W-:Y:S01]  /*63a0*/  MOV R9, R29 ;  /* 0x0000001d00097202 */ /* 0x000fe20000000f00 */
[----:B------:R-:W-:Y:S01]  /*63b0*/  ULDC.64 UR6, c[0x0][0x408] ;  /* 0x0001020000067ab9 */ /* 0x000fe20000000a00 */
[----:B------:R-:W-:Y:S02]  /*63c0*/  IMAD.MOV.U32 R8, RZ, RZ, R26 ;  /* 0x000000ffff087224 */ /* 0x000fe400078e001a */
[----:B------:R-:W-:Y:S02]  /*63d0*/  IMAD.MOV.U32 R10, RZ, RZ, R24 ;  /* 0x000000ffff0a7224 */ /* 0x000fe400078e0018 */
[----:B------:R-:W-:Y:S01]  /*63e0*/  IMAD.MOV.U32 R11, RZ, RZ, R31 ;  /* 0x000000ffff0b7224 */ /* 0x000fe200078e001f */
[----:B-1----:R-:W-:Y:S01]  /*63f0*/  ISETP.NE.AND P0, PT, R32, 0x1, PT ;  /* 0x000000012000780c */ /* 0x002fe20003f05270 */
[----:B--2---:R-:W-:-:S12]  /*6400*/  VIADD R21, R20, 0xffffff80 ;  /* 0xffffff8014157836 */ /* 0x004fd80000000000 */
[----:B------:R-:W1:Y:S01]  /*6410*/  @P0 LDC R0, c[0x0][0x44c] ;  /* 0x00011300ff000b82 */ /* 0x000e620000000800 */
[----:B------:R-:W-:-:S04]  /*6420*/  SHF.R.S32.HI R20, RZ, 0x1f, R21 ;  /* 0x0000001fff147819 */ /* 0x000fc80000011415 */
[----:B------:R-:W-:-:S03]  /*6430*/  LEA.HI R20, R20, R21, RZ, 0x2 ;  /* 0x0000001514147211 */ /* 0x000fc600078f10ff */
[----:B------:R-:W2:Y:S01]  /*6440*/  @P0 LDC R5, c[0x0][0x450] ;  /* 0x00011400ff050b82 */ /* 0x000ea20000000800 */
[----:B------:R-:W-:-:S05]  /*6450*/  LOP3.LUT R20, R20, 0xfffffffc, RZ, 0xc0, !PT ;  /* 0xfffffffc14147812 */ /* 0x000fca00078ec0ff */
[----:B------:R-:W-:-:S04]  /*6460*/  IMAD.IADD R20, R21, 0x1, -R20 ;  /* 0x0000000115147824 */ /* 0x000fc800078e0a14 */
[----:B------:R-:W-:-:S04]  /*6470*/  IMAD R3, R20, 0x60, R41 ;  /* 0x0000006014037824 */ /* 0x000fc800078e0229 */
[----:B-1----:R-:W-:-:S05]  /*6480*/  @P0 IMAD.HI.U32 R0, R3, R0, RZ ;  /* 0x0000000003000227 */ /* 0x002fca00078e00ff */
[----:B--2---:R-:W-:-:S04]  /*6490*/  @P0 SHF.R.U32.HI R3, RZ, R5, R0 ;  /* 0x00000005ff030219 */ /* 0x004fc80000011600 */
        /* <DEDUP_REMOVED lines=17> */
[----:B------:R1:W2:Y:S04]  /*65b0*/  SHFL.IDX PT, R3, R6, RZ, 0x1c1f ;  /* 0x001c1fff06037589 */ /* 0x0002a800000e0000 */
[----:B------:R1:W3:Y:S04]  /*65c0*/  SHFL.IDX PT, R0, R4, RZ, 0x1c1f ;  /* 0x001c1fff04007589 */ /* 0x0002e800000e0000 */
[----:B------:R1:W1:Y:S04]  /*65d0*/  SHFL.IDX PT, R5, R8, RZ, 0x1c1f ;  /* 0x001c1fff08057589 */ /* 0x00026800000e0000 */
[----:B0-----:R0:W0:Y:S02]  /*65e0*/  SHFL.IDX PT, R14, R7, RZ, 0x1c1f ;  /* 0x001c1fff070e7589 */ /* 0x00102400000e0000 */
.L_x_2927:
[----:B------:R-:W5:Y:S01]  /*65f0*/  LDL R9, [R1+0x10] ;  /* 0x0000100001097983 */ /* 0x000f620000100800 */
[----:B------:R-:W-:Y:S01]  /*6600*/  BSSY B1, `(.L_x_2711) ;  /* 0x0000020000017945 */ /* 0x000fe20003800000 */
[----:B------:R-:W-:Y:S02]  /*6610*/  CS2R R34, SRZ ;  /* 0x0000000000227805 */ /* 0x000fe4000001ff00 */
[----:B------:R-:W-:Y:S02]  /*6620*/  CS2R R20, SRZ ;  /* 0x0000000000147805 */ /* 0x000fe4000001ff00 */
[----:B------:R-:W-:Y:S02]  /*6630*/  CS2R R28, SRZ ;  /* 0x00000000001c7805 */ /* 0x000fe4000001ff00 */
[----:B------:R-:W-:Y:S01]  /*6640*/  CS2R R24, SRZ ;  /* 0x0000000000187805 */ /* 0x000fe2000001ff00 */
[----:B-----5:R-:W-:-:S05]  /*6650*/  IMAD R32, R9, R32, RZ ;  /* 0x0000002009207224 */ /* 0x020fca00078e02ff */
[----:B------:R-:W-:-:S13]  /*6660*/  ISETP.GE.AND P0, PT, R41, R32, PT ;  /* 0x000000202900720c */ /* 0x000fda0003f06270 */
[----:B------:R-:W-:Y:S05]  /*6670*/  @P0 BRA `(.L_x_2712) ;  /* 0x0000000000600947 */ /* 0x000fea0003800000 */
[----:B------:R-:W4:Y:S01]  /*6680*/  LDL R9, [R1] ;  /* 0x0000000001097983 */ /* 0x000f220000100800 */
[----:B------:R-:W-:-:S03]  /*6690*/  ULDC UR4, c[0x0][0x3f4] ;  /* 0x0000fd0000047ab9 */ /* 0x000fc60000000800 */
[----:B------:R-:W4:Y:S01]  /*66a0*/  LDL R12, [R1+0x5c] ;  /* 0x00005c00010c7983 */ /* 0x000f220000100800 */
[----:B------:R-:W-:Y:S01]  /*66b0*/  ISETP.GE.AND P2, PT, R152, UR4, PT ;  /* 0x0000000498007c0c */ /* 0x000fe2000bf46270 */
[----:B---3--:R-:W-:Y:S02]  /*66c0*/  IMAD.MOV.U32 R10, RZ, RZ, R0 ;  /* 0x000000ffff0a7224 */ /* 0x008fe400078e0000 */
[----:B--2---:R-:W-:Y:S02]  /*66d0*/  IMAD.MOV.U32 R11, RZ, RZ, R3 ;  /* 0x000000ffff0b7224 */ /* 0x004fe400078e0003 */
[----:B-1----:R-:W-:Y:S01]  /*66e0*/  IMAD.MOV.U32 R15, RZ, RZ, R5 ;  /* 0x000000ffff0f7224 */ /* 0x002fe200078e0005 */
[----:B------:R-:W-:Y:S02]  /*66f0*/  CS2R R28, SRZ ;  /* 0x00000000001c7805 */ /* 0x000fe4000001ff00 */
[----:B------:R-:W-:Y:S02]  /*6700*/  CS2R R34, SRZ ;  /* 0x0000000000227805 */ /* 0x000fe4000001ff00 */
[----:B------:R-:W-:-:S03]  /*6710*/  CS2R R24, SRZ ;  /* 0x0000000000187805 */ /* 0x000fc6000001ff00 */
[----:B------:R-:W-:-:S05]  /*6720*/  @!P2 IMAD.WIDE R10, R152, 0x2, R10 ;  /* 0x00000002980aa825 */ /* 0x000fca00078e020a */
[----:B------:R1:W5:Y:S01]  /*6730*/  @!P2 LD.E.64 R28, desc[UR40][R10.64] ;  /* 0x000000280a1ca980 */ /* 0x000362000c101b00 */
[----:B----4-:R-:W-:-:S13]  /*6740*/  ISETP.GE.AND P3, PT, R9, UR4, PT ;  /* 0x0000000409007c0c */ /* 0x010fda000bf66270 */
[C---:B------:R-:W-:Y:S01]  /*6750*/  @!P3 IMAD.SHL.U32 R37, R9.reuse, 0x2, RZ ;  /* 0x000000020925b824 */ /* 0x040fe200078e00ff */
[----:B------:R-:W-:-:S04]  /*6760*/  @!P3 SHF.L.U64.HI R20, R9, 0x1, R12 ;  /* 0x000000010914b819 */ /* 0x000fc8000001020c */
[-C--:B0-----:R-:W-:Y:S02]  /*6770*/  @!P3 IADD3 R36, P1, R14, R37.reuse, RZ ;  /* 0x000000250e24b210 */ /* 0x081fe40007f3e0ff */
[----:B------:R-:W-:Y:S01]  /*6780*/  @!P3 IADD3 R26, P0, R0, R37, RZ ;  /* 0x00000025001ab210 */ /* 0x000fe20007f1e0ff */
[----:B------:R-:W-:-:S03]  /*6790*/  @!P2 IMAD.WIDE R12, R152, 0x2, R14 ;  /* 0x00000002980ca825 */ /* 0x000fc600078e020e */
[----:B------:R-:W-:Y:S01]  /*67a0*/  @!P3 IADD3.X R27, R3, R20, RZ, P0, !PT ;  /* 0x00000014031bb210 */ /* 0x000fe200007fe4ff */
[----:B------:R-:W-:Y:S01]  /*67b0*/  @!P3 IMAD.X R37, R5, 0x1, R20, P1 ;  /* 0x000000010525b824 */ /* 0x000fe200008e0614 */
[----:B------:R-:W-:Y:S01]  /*67c0*/  CS2R R20, SRZ ;  /* 0x0000000000147805 */ /* 0x000fe2000001ff00 */
[----:B------:R1:W5:Y:S04]  /*67d0*/  @!P2 LD.E.64 R34, desc[UR40][R12.64] ;  /* 0x000000280c22a980 */ /* 0x000368000c101b00 */
[----:B------:R1:W5:Y:S04]  /*67e0*/  @!P3 LD.E.64 R24, desc[UR40][R26.64] ;  /* 0x000000281a18b980 */ /* 0x000368000c101b00 */
[----:B------:R1:W5:Y:S02]  /*67f0*/  @!P3 LD.E.64 R20, desc[UR40][R36.64] ;  /* 0x000000282414b980 */ /* 0x000364000c101b00 */
.L_x_2712:
[----:B------:R-:W-:Y:S05]  /*6800*/  BSYNC B1 ;  /* 0x0000000000017941 */ /* 0x000fea0003800000 */
.L_x_2711:
[----:B---3-5:R-:W-:Y:S01]  /*6810*/  IMAD.MOV.U32 R0, RZ, RZ, R34 ;  /* 0x000000ffff007224 */ /* 0x028fe200078e0022 */
[----:B------:R-:W-:Y:S01]  /*6820*/  UMOV UR4, 0xffffffff ;  /* 0xffffffff00047882 */ /* 0x000fe20000000000 */
[----:B--2---:R-:W-:Y:S01]  /*6830*/  IMAD.MOV.U32 R3, RZ, RZ, R35 ;  /* 0x000000ffff037224 */ /* 0x004fe200078e0023 */
[----:B-1----:R-:W-:Y:S01]  /*6840*/  CS2R R26, SRZ ;  /* 0x00000000001a7805 */ /* 0x002fe2000001ff00 */
        /* <DEDUP_REMOVED lines=9> */
[----:B------:R-:W-:Y:S02]  /*68e0*/  PRMT R46, R0, 0x7610, R46 ;  /* 0x00007610002e7816 */ /* 0x000fe4000000002e */
[----:B------:R-:W-:Y:S02]  /*68f0*/  PRMT R39, R39, 0x5410, R3 ;  /* 0x0000541027277816 */ /* 0x000fe40000000003 */
[----:B------:R-:W-:Y:S02]  /*6900*/  PRMT R40, R40, 0x5410, R5 ;  /* 0x0000541028287816 */ /* 0x000fe40000000005 */
[----:B------:R-:W-:Y:S01]  /*6910*/  PRMT R50, R9, 0x7610, R50 ;  /* 0x0000761009327816 */ /* 0x000fe20000000032 */
[----:B------:R-:W-:Y:S06]  /*6920*/  BRA.DIV UR4, `(.L_x_2713) ;  /* 0x0000014604b47947 */ /* 0x000fec000b800000 */
[----:B------:R1:W2:Y:S04]  /*6930*/  SHFL.IDX PT, R3, R6, 0x1, 0x1c1f ;  /* 0x003c1f0006037f89 */ /* 0x0002a800000e0000 */
[----:B------:R1:W3:Y:S04]  /*6940*/  SHFL.IDX PT, R0, R4, 0x1, 0x1c1f ;  /* 0x003c1f0004007f89 */ /* 0x0002e800000e0000 */
[----:B------:R1:W1:Y:S04]  /*6950*/  SHFL.IDX PT, R5, R8, 0x1, 0x1c1f ;  /* 0x003c1f0008057f89 */ /* 0x00026800000e0000 */
[----:B0-----:R0:W0:Y:S02]  /*6960*/  SHFL.IDX PT, R14, R7, 0x1, 0x1c1f ;  /* 0x003c1f00070e7f89 */ /* 0x00102400000e0000 */
.L_x_2933:
[----:B-1----:R-:W5:Y:S04]  /*6970*/  LDL R6, [R1+0x54] ;  /* 0x0000540001067983 */ /* 0x002f680000100800 */
[----:B------:R-:W4:Y:S01]  /*6980*/  LDL R42, [R1+0x30] ;  /* 0x00003000012a7983 */ /* 0x000f220000100800 */
[----:B------:R-:W-:Y:S01]  /*6990*/  VIADD R41, R41, 0x60 ;  /* 0x0000006029297836 */ /* 0x000fe20000000000 */
[----:B------:R-:W-:Y:S01]  /*69a0*/  BSSY B1, `(.L_x_2714) ;  /* 0x0000023000017945 */ /* 0x000fe20003800000 */
[----:B------:R-:W-:Y:S02]  /*69b0*/  CS2R R10, SRZ ;  /* 0x00000000000a7805 */ /* 0x000fe4000001ff00 */
[----:B------:R-:W-:Y:S02]  /*69c0*/  CS2R R12, SRZ ;  /* 0x00000000000c7805 */ /* 0x000fe4000001ff00 */
[----:B------:R-:W-:-:S02]  /*69d0*/  CS2R R8, SRZ ;  /* 0x0000000000087805 */ /* 0x000fc4000001ff00 */
[----:B------:R-:W-:Y:S02]  /*69e0*/  ISETP.GE.AND P0, PT, R41, R32, PT ;  /* 0x000000202900720c */ /* 0x000fe40003f06270 */
[----:B-----5:R-:W-:-:S04]  /*69f0*/  LEA.HI R4, R6, R6, RZ, 0x1 ;  /* 0x0000000606047211 */ /* 0x020fc800078f08ff */
[----:B------:R-:W-:Y:S01]  /*6a00*/  LOP3.LUT R4, R4, 0xfffffffe, RZ, 0xc0, !PT ;  /* 0xfffffffe04047812 */ /* 0x000fe200078ec0ff */
[----:B----4-:R-:W-:-:S04]  /*6a10*/  IMAD.SHL.U32 R31, R42, 0x40, RZ ;  /* 0x000000402a1f7824 */ /* 0x010fc800078e00ff */
[----:B------:R-:W-:-:S05]  /*6a20*/  IMAD.IADD R4, R6, 0x1, -R4 ;  /* 0x0000000106047824 */ /* 0x000fca00078e0a04 */
[----:B------:R-:W-:Y:S01]  /*6a30*/  SHF.L.U32 R41, R4, 0x1f, RZ ;  /* 0x0000001f04297819 */ /* 0x000fe200000006ff */
[----:B------:R-:W-:Y:S06]  /*6a40*/  @P0 BRA `(.L_x_2715) ;  /* 0x0000000000600947 */ /* 0x000fec0003800000 */
[----:B------:R-:W4:Y:S01]  /*6a50*/  LDL R15, [R1] ;  /* 0x00000000010f7983 */ /* 0x000f220000100800 */
[----:B------:R-:W-:-:S03]  /*6a60*/  ULDC UR4, c[0x0][0x3f4] ;  /* 0x0000fd0000047ab9 */ /* 0x000fc60000000800 */
[----:B------:R-:W4:Y:S01]  /*6a70*/  LDL R36, [R1+0x5c] ;  /* 0x00005c0001247983 */ /* 0x000f220000100800 */
[----:B------:R-:W-:Y:S01]  /*6a80*/  ISETP.GE.AND P2, PT, R152, UR4, PT ;  /* 0x0000000498007c0c */ /* 0x000fe2000bf46270 */
[----:B---3--:R-:W-:Y:S02]  /*6a90*/  IMAD.MOV.U32 R6, RZ, RZ, R0 ;  /* 0x000000ffff067224 */ /* 0x008fe400078e0000 */
[----:B0-2---:R-:W-:Y:S01]  /*6aa0*/  IMAD.MOV.U32 R7, RZ, RZ, R3 ;  /* 0x000000ffff077224 */ /* 0x005fe200078e0003 */
[----:B------:R-:W-:Y:S02]  /*6ab0*/  CS2R R12, SRZ ;  /* 0x00000000000c7805 */ /* 0x000fe4000001ff00 */
[----:B------:R-:W-:-:S07]  /*6ac0*/  CS2R R26, SRZ ;  /* 0x00000000001a7805 */ /* 0x000fce000001ff00 */
[----:B------:R-:W-:-:S05]  /*6ad0*/  @!P2 IMAD.WIDE R6, R152, 0x2, R6 ;  /* 0x000000029806a825 */ /* 0x000fca00078e0206 */
[----:B------:R1:W5:Y:S01]  /*6ae0*/  @!P2 LD.E.64 R12, desc[UR40][R6.64] ;  /* 0x00000028060ca980 */ /* 0x000362000c101b00 */
[----:B----4-:R-:W-:-:S13]  /*6af0*/  ISETP.GE.AND P3, PT, R15, UR4, PT ;  /* 0x000000040f007c0c */ /* 0x010fda000bf66270 */
[C---:B------:R-:W-:Y:S01]  /*6b00*/  @!P3 IMAD.SHL.U32 R9, R15.reuse, 0x2, RZ ;  /* 0x000000020f09b824 */ /* 0x040fe200078e00ff */
[----:B------:R-:W-:Y:S01]  /*6b10*/  @!P3 SHF.L.U64.HI R10, R15, 0x1, R36 ;  /* 0x000000010f0ab819 */ /* 0x000fe20000010224 */
[----:B------:R-:W-:-:S03]  /*6b20*/  IMAD.MOV.U32 R15, RZ, RZ, R5 ;  /* 0x000000ffff0f7224 */ /* 0x000fc600078e0005 */
[-C--:B------:R-:W-:Y:S02]  /*6b30*/  @!P3 IADD3 R36, P0, R0, R9.reuse, RZ ;  /* 0x000000090024b210 */ /* 0x080fe40007f1e0ff */
[----:B------:R-:W-:Y:S02]  /*6b40*/  @!P3 IADD3 R4, P1, R14, R9, RZ ;  /* 0x000000090e04b210 */ /* 0x000fe40007f3e0ff */
[----:B------:R-:W-:Y:S01]  /*6b50*/  CS2R R8, SRZ ;  /* 0x0000000000087805 */ /* 0x000fe2000001ff00 */
[----:B------:R-:W-:Y:S01]  /*6b60*/  @!P3 IMAD.X R37, R3, 0x1, R10, P0 ;  /* 0x000000010325b824 */ /* 0x000fe200000e060a */
[----:B------:R-:W-:Y:S02]  /*6b70*/  @!P3 IADD3.X R5, R5, R10, RZ, P1, !PT ;  /* 0x0000000a0505b210 */ /* 0x000fe40000ffe4ff */
[----:B------:R-:W-:Y:S01]  /*6b80*/  CS2R R10, SRZ ;  /* 0x00000000000a7805 */ /* 0x000fe2000001ff00 */
[----:B------:R-:W-:Y:S01]  /*6b90*/  @!P2 IMAD.WIDE R14, R152, 0x2, R14 ;  /* 0x00000002980ea825 */ /* 0x000fe200078e020e */
[----:B------:R1:W5:Y:S04]  /*6ba0*/  @!P3 LD.E.64 R8, desc[UR40][R36.64] ;  /* 0x000000282408b980 */ /* 0x000368000c101b00 */
[----:B------:R1:W5:Y:S04]  /*6bb0*/  @!P2 LD.E.64 R26, desc[UR40][R14.64] ;  /* 0x000000280e1aa980 */ /* 0x000368000c101b00 */
[----:B------:R1:W5:Y:S02]  /*6bc0*/  @!P3 LD.E.64 R10, desc[UR40][R4.64] ;  /* 0x00000028040ab980 */ /* 0x000364000c101b00 */
.L_x_2715:
[----:B------:R-:W-:Y:S05]  /*6bd0*/  BSYNC B1 ;  /* 0x0000000000017941 */ /* 0x000fea0003800000 */
.L_x_2714:
[----:B01----:R-:W0:Y:S01]  /*6be0*/  S2R R7, SR_TID.X ;  /* 0x0000000000077919 */ /* 0x003e220000002100 */
[----:B------:R-:W1:Y:S01]  /*6bf0*/  SYNCS.PHASECHK.TRANS64.TRYWAIT P0, [R2+URZ+0x16800], R41 ;  /* 0x01680029020075a7 */ /* 0x000e62000800017f */
[----:B------:R-:W-:Y:S01]  /*6c00*/  LOP3.LUT R31, R31, 0x1c0, RZ, 0xc0, !PT ;  /* 0x000001c01f1f7812 */ /* 0x000fe200078ec0ff */
[----:B--2--5:R-:W-:Y:S01]  /*6c10*/  IMAD.MOV.U32 R3, RZ, RZ, R26 ;  /* 0x000000ffff037224 */ /* 0x024fe200078e001a */
[----:B------:R-:W-:Y:S01]  /*6c20*/  BSSY B1, `(.L_x_2716) ;  /* 0x000001f000017945 */ /* 0x000fe20003800000 */
[----:B------:R-:W-:Y:S01]  /*6c30*/  IMAD.MOV.U32 R4, RZ, RZ, R10 ;  /* 0x000000ffff047224 */ /* 0x000fe200078e000a */
[----:B---3--:R-:W-:Y:S01]  /*6c40*/  LOP3.LUT R0, R31, 0x18, R16, 0xf8, !PT ;  /* 0x000000181f007812 */ /* 0x008fe200078ef810 */
[----:B------:R-:W-:Y:S01]  /*6c50*/  IMAD R14, R33, -0xc0, R32 ;  /* 0xffffff40210e7824 */ /* 0x000fe200078e0220 */
[----:B------:R-:W-:Y:S01]  /*6c60*/  SHF.R.U32.HI R31, RZ, 0x3, R31 ;  /* 0x00000003ff1f7819 */ /* 0x000fe2000001161f */
[----:B------:R-:W-:Y:S01]  /*6c70*/  IMAD.MOV.U32 R5, RZ, RZ, R11 ;  /* 0x000000ffff057224 */ /* 0x000fe200078e000b */
[----:B------:R-:W-:Y:S01]  /*6c80*/  PRMT R37, R3, 0x7610, R37 ;  /* 0x0000761003257816 */ /* 0x000fe20000000025 */
[----:B------:R-:W-:Y:S01]  /*6c90*/  IMAD.MOV.U32 R3, RZ, RZ, R27 ;  /* 0x000000ffff037224 */ /* 0x000fe200078e001b */
[----:B------:R-:W-:Y:S01]  /*6ca0*/  LOP3.LUT R0, R0, R31, RZ, 0x3c, !PT ;  /* 0x0000001f00007212 */ /* 0x000fe200078e3cff */
[----:B------:R-:W-:Y:S01]  /*6cb0*/  IMAD.MOV.U32 R6, RZ, RZ, R12 ;  /* 0x000000ffff067224 */ /* 0x000fe200078e000c */
[----:B------:R-:W-:-:S02]  /*6cc0*/  PRMT R15, R4, 0x7610, R15 ;  /* 0x00007610040f7816 */ /* 0x000fc4000000000f */
[----:B------:R-:W-:Y:S02]  /*6cd0*/  PRMT R36, R3, 0x7610, R36 ;  /* 0x0000761003247816 */ /* 0x000fe40000000024 */
[----:B------:R-:W-:Y:S02]  /*6ce0*/  MOV R4, R8 ;  /* 0x0000000800047202 */ /* 0x000fe40000000f00 */
[----:B------:R-:W-:Y:S02]  /*6cf0*/  VIMNMX R14, R14, 0xc0, PT ;  /* 0x000000c00e0e7848 */ /* 0x000fe40003fe0100 */
[----:B------:R-:W-:Y:S01]  /*6d00*/  PRMT R31, R5, 0x7610, R31 ;  /* 0x00007610051f7816 */ /* 0x000fe2000000001f */
[----:B------:R-:W-:Y:S01]  /*6d10*/  IMAD.MOV.U32 R5, RZ, RZ, R9 ;  /* 0x000000ffff057224 */ /* 0x000fe200078e0009 */
[----:B------:R-:W-:Y:S02]  /*6d20*/  PRMT R32, R4, 0x7610, R32 ;  /* 0x0000761004207816 */ /* 0x000fe40000000020 */
[----:B------:R-:W-:-:S02]  /*6d30*/  PRMT R40, R6, 0x7610, R40 ;  /* 0x0000761006287816 */ /* 0x000fc40000000028 */
[----:B------:R-:W-:Y:S02]  /*6d40*/  LOP3.LUT P2, RZ, R42, 0x4, RZ, 0xc0, !PT ;  /* 0x000000042aff7812 */ /* 0x000fe4000784c0ff */
[----:B------:R-:W-:Y:S01]  /*6d50*/  ISETP.GE.AND P1, PT, R23, R14, PT ;  /* 0x0000000e1700720c */ /* 0x000fe20003f26270 */
[----:B0-----:R-:W-:-:S05]  /*6d60*/  VIADD R44, R7, 0xffffff80 ;  /* 0xffffff80072c7836 */ /* 0x001fca0000000000 */
[----:B------:R-:W-:-:S04]  /*6d70*/  SHF.R.S32.HI R7, RZ, 0x1f, R44 ;  /* 0x0000001fff077819 */ /* 0x000fc8000001142c */
[----:B------:R-:W-:-:S04]  /*6d80*/  LEA.HI R7, R7, R44, RZ, 0x5 ;  /* 0x0000002c07077211 */ /* 0x000fc800078f28ff */
[----:B------:R-:W-:-:S05]  /*6d90*/  SHF.R.S32.HI R7, RZ, 0x5, R7 ;  /* 0x00000005ff077819 */ /* 0x000fca0000011407 */
[----:B------:R-:W-:Y:S02]  /*6da0*/  IMAD R3, R7, 0x200, R0 ;  /* 0x0000020007037824 */ /* 0x000fe400078e0200 */
[----:B------:R-:W-:Y:S02]  /*6db0*/  IMAD.MOV.U32 R0, RZ, RZ, R13 ;  /* 0x000000ffff007224 */ /* 0x000fe400078e000d */
[----:B------:R-:W-:-:S03]  /*6dc0*/  IMAD R3, R3, 0x2, R2 ;  /* 0x0000000203037824 */ /* 0x000fc600078e0202 */
[----:B------:R-:W-:Y:S01]  /*6dd0*/  PRMT R51, R0, 0x7610, R51 ;  /* 0x0000761000337816 */ /* 0x000fe20000000033 */
[C---:B------:R-:W-:Y:S02]  /*6de0*/  VIADD R4, R3.reuse, 0x8400 ;  /* 0x0000840003047836 */ /* 0x040fe40000000000 */
[----:B------:R-:W-:Y:S01]  /*6df0*/  VIADD R0, R3, 0x8440 ;  /* 0x0000844003007836 */ /* 0x000fe20000000000 */
[----:B-1----:R-:W-:Y:S06]  /*6e00*/  @!P0 BRA `(.L_x_2717) ;  /* 0x0000014000ec8947 */ /* 0x002fec0003800000 */
.L_x_2934:
[----:B------:R-:W-:Y:S05]  /*6e10*/  BSYNC B1 ;  /* 0x0000000000017941 */ /* 0x000fea0003800000 */
.L_x_2716:
[----:B------:R-:W-:Y:S01]  /*6e20*/  BSSY B1, `(.L_x_2718) ;  /* 0x0000068000017945 */ /* 0x000fe20003800000 */
[----:B------:R-:W-:Y:S01]  /*6e30*/  PRMT R33, R5, 0x7610, R33 ;  /* 0x0000761005217816 */ /* 0x000fe20000000021 */
[----:B------:R-:W-:Y:S02]  /*6e40*/  @P2 VIADD R0, R4, 0xffffffc0 ;  /* 0xffffffc004002836 */ /* 0x000fe40000000000 */
[----:B------:R-:W-:Y:S05]  /*6e50*/  @P1 BRA `(.L_x_2719) ;  /* 0x0000000400901947 */ /* 0x000fea0003800000 */
[----:B------:R-:W2:Y:S01]  /*6e60*/  LDL R6, [R1] ;  /* 0x0000000001067983 */ /* 0x000ea20000100800 */
[----:B------:R-:W1:Y:S01]  /*6e70*/  LDC R5, c[0x0][0x3f4] ;  /* 0x0000fd00ff057b82 */ /* 0x000e620000000800 */
[----:B------:R-:W-:Y:S01]  /*6e80*/  BSSY B2, `(.L_x_2720) ;  /* 0x0000032000027945 */ /* 0x000fe20003800000 */
[-C--:B-1----:R-:W-:Y:S02]  /*6e90*/  ISETP.GE.AND P0, PT, R152, R5.reuse, PT ;  /* 0x000000059800720c */ /* 0x082fe40003f06270 */
[----:B--2---:R-:W-:-:S11]  /*6ea0*/  ISETP.GE.AND P1, PT, R6, R5, PT ;  /* 0x000000050600720c */ /* 0x004fd60003f26270 */
[----:B------:R-:W-:Y:S05]  /*6eb0*/  @P0 BRA `(.L_x_2721) ;  /* 0x0000000000b80947 */ /* 0x000fea0003800000 */
[----:B------:R-:W1:Y:S01]  /*6ec0*/  LDS.128 R4, [R3+0x8400] ;  /* 0x0084000003047984 */ /* 0x000e620000000c00 */
[----:B------:R-:W-:Y:S02]  /*6ed0*/  SHF.R.U32.HI R45, RZ, 0x10, R35 ;  /* 0x00000010ff2d7819 */ /* 0x000fe40000011623 */
[--C-:B------:R-:W-:Y:S02]  /*6ee0*/  SHF.R.U32.HI R42, RZ, 0x10, R29.reuse ;  /* 0x00000010ff2a7819 */ /* 0x100fe4000001161d */
[----:B0-----:R-:W-:Y:S02]  /*6ef0*/  SHF.R.U64 R41, R28, 0x10, R29 ;  /* 0x000000101c297819 */ /* 0x001fe4000000121d */
[----:B------:R-:W-:Y:S02]  /*6f00*/  PRMT R45, R43, 0x5410, R45 ;  /* 0x000054102b2d7816 */ /* 0x000fe4000000002d */
[----:B------:R-:W-:Y:S02]  /*6f10*/  PRMT R42, R39, 0x5432, R42 ;  /* 0x00005432272a7816 */ /* 0x000fe4000000002a */
[----:B------:R-:W-:-:S02]  /*6f20*/  PRMT R41, R46, 0x5410, R41 ;  /* 0x000054102e297816 */ /* 0x000fc40000000029 */
[C---:B------:R-:W-:Y:S01]  /*6f30*/  SHF.L.U32 R46, R45.reuse, 0x10, RZ ;  /* 0x000000102d2e7819 */ /* 0x040fe200000006ff */
[----:B------:R-:W-:Y:S01]  /*6f40*/  IMAD.U32 R43, R42, 0x10000, RZ ;  /* 0x000100002a2b7824 */ /* 0x000fe200078e00ff */
[----:B------:R-:W-:Y:S02]  /*6f50*/  SHF.R.U64 R44, R34, 0x10, R35 ;  /* 0x00000010222c7819 */ /* 0x000fe40000001223 */
[----:B------:R-:W-:Y:S02]  /*6f60*/  LOP3.LUT R45, R45, 0xffff0000, RZ, 0xc0, !PT ;  /* 0xffff00002d2d7812 */ /* 0x000fe400078ec0ff */
[----:B------:R-:W-:Y:S02]  /*6f70*/  LOP3.LUT R42, R42, 0xffff0000, RZ, 0xc0, !PT ;  /* 0xffff00002a2a7812 */ /* 0x000fe400078ec0ff */
[----:B------:R-:W-:Y:S02]  /*6f80*/  PRMT R44, R38, 0x5432, R44 ;  /* 0x00005432262c7816 */ /* 0x000fe4000000002c */
[C---:B-1----:R-:W-:Y:S01]  /*6f90*/  LOP3.LUT R29, R6.reuse, 0xffff0000, RZ, 0xc0, !PT ;  /* 0xffff0000061d7812 */ /* 0x042fe200078ec0ff */
[----:B------:R-:W-:Y:S01]  /*6fa0*/  IMAD.U32 R28, R6, 0x10000, RZ ;  /* 0x00010000061c7824 */ /* 0x000fe200078e00ff */
[C---:B------:R-:W-:Y:S01]  /*6fb0*/  LOP3.LUT R35, R7.reuse, 0xffff0000, RZ, 0xc0, !PT ;  /* 0xffff000007237812 */ /* 0x040fe200078ec0ff */
[----:B------:R-:W-:-:S02]  /*6fc0*/  IMAD.U32 R34, R7, 0x10000, RZ ;  /* 0x0001000007227824 */ /* 0x000fc400078e00ff */
[C---:B------:R-:W-:Y:S01]  /*6fd0*/  FMUL.FTZ R47, R29.reuse, R46 ;  /* 0x0000002e1d2f7220 */ /* 0x040fe20000410000 */
[----:B------:R-:W-:Y:S01]  /*6fe0*/  FMUL.FTZ R29, R29, R43 ;  /* 0x0000002b1d1d7220 */ /* 0x000fe20000410000 */
[C---:B------:R-:W-:Y:S01]  /*6ff0*/  FMUL.FTZ R49, R35.reuse, R45 ;  /* 0x0000002d23317220 */ /* 0x040fe20000410000 */
[----:B------:R-:W-:Y:S02]  /*7000*/  IMAD.U32 R6, R4, 0x10000, RZ ;  /* 0x0001000004067824 */ /* 0x000fe400078e00ff */
[C---:B------:R-:W-:Y:S01]  /*7010*/  FFMA.FTZ R47, R28.reuse, R43, -R47 ;  /* 0x0000002b1c2f7223 */ /* 0x040fe2000001082f */
[----:B------:R-:W-:Y:S01]  /*7020*/  FMUL.FTZ R43, R35, R42 ;  /* 0x0000002a232b7220 */ /* 0x000fe20000410000 */
[----:B------:R-:W-:Y:S02]  /*7030*/  IMAD.U32 R7, R5, 0x10000, RZ ;  /* 0x0001000005077824 */ /* 0x000fe400078e00ff */
[----:B------:R-:W-:Y:S01]  /*7040*/  FFMA.FTZ R46, R28, R46, R29 ;  /* 0x0000002e1c2e7223 */ /* 0x000fe2000001001d */
[----:B------:R-:W-:Y:S01]  /*7050*/  IMAD.U32 R35, R44, 0x10000, RZ ;  /* 0x000100002c237824 */ /* 0x000fe200078e00ff */
[----:B------:R-:W-:Y:S01]  /*7060*/  LOP3.LUT R4, R4, 0xffff0000, RZ, 0xc0, !PT ;  /* 0xffff000004047812 */ /* 0x000fe200078ec0ff */
[----:B------:R-:W-:Y:S01]  /*7070*/  IMAD.U32 R29, R41, 0x10000, RZ ;  /* 0x00010000291d7824 */ /* 0x000fe200078e00ff */
[----:B------:R-:W-:Y:S01]  /*7080*/  LOP3.LUT R5, R5, 0xffff0000, RZ, 0xc0, !PT ;  /* 0xffff000005057812 */ /* 0x000fe200078ec0ff */
[----:B------:R-:W-:Y:S01]  /*7090*/  FFMA.FTZ R49, R34, R42, -R49 ;  /* 0x0000002a22317223 */ /* 0x000fe20000010831 */
        /* <DEDUP_REMOVED lines=15> */
[----:B------:R1:W-:Y:S02]  /*7190*/  STS.128 [R3+0x8400], R4 ;  /* 0x0084000403007388 */ /* 0x0003e40000000c00 */
.L_x_2721:
[----:B------:R-:W-:Y:S05]  /*71a0*/  BSYNC B2 ;  /* 0x0000000000027941 */ /* 0x000fea0003800000 */
.L_x_2720:
[----:B------:R-:W-:Y:S05]  /*71b0*/  @P1 BRA `(.L_x_2719) ;  /* 0x0000000000b81947 */ /* 0x000fea0003800000 */
[----:B-1----:R-:W1:Y:S01]  /*71c0*/  LDS.128 R4, [R0] ;  /* 0x0000000000047984 */ /* 0x002e620000000c00 */
[--C-:B------:R-:W-:Y:S02]  /*71d0*/  SHF.R.U64 R28, R24, 0x10, R25.reuse ;  /* 0x00000010181c7819 */ /* 0x100fe40000001219 */
[----:B------:R-:W-:Y:S02]  /*71e0*/  SHF.R.U32.HI R29, RZ, 0x10, R25 ;  /* 0x00000010ff1d7819 */ /* 0x000fe40000011619 */
[--C-:B------:R-:W-:Y:S02]  /*71f0*/  SHF.R.U64 R25, R20, 0x10, R21.reuse ;  /* 0x0000001014197819 */ /* 0x100fe40000001215 */
[----:B------:R-:W-:Y:S02]  /*7200*/  SHF.R.U32.HI R20, RZ, 0x10, R21 ;  /* 0x00000010ff147819 */ /* 0x000fe40000011615 */
[----:B------:R-:W-:Y:S02]  /*7210*/  PRMT R29, R50, 0x5410, R29 ;  /* 0x00005410321d7816 */ /* 0x000fe4000000001d */
[----:B------:R-:W-:-:S02]  /*7220*/  PRMT R39, R39, 0x5410, R20 ;  /* 0x0000541027277816 */ /* 0x000fc40000000014 */
[----:B------:R-:W-:Y:S02]  /*7230*/  PRMT R38, R38, 0x5410, R25 ;  /* 0x0000541026267816 */ /* 0x000fe40000000019 */
[----:B------:R-:W-:Y:S01]  /*7240*/  SHF.L.U32 R34, R29, 0x10, RZ ;  /* 0x000000101d227819 */ /* 0x000fe200000006ff */
[C---:B------:R-:W-:Y:S01]  /*7250*/  IMAD.U32 R35, R39.reuse, 0x10000, RZ ;  /* 0x0001000027237824 */ /* 0x040fe200078e00ff */
[----:B------:R-:W-:Y:S02]  /*7260*/  LOP3.LUT R39, R39, 0xffff0000, RZ, 0xc0, !PT ;  /* 0xffff000027277812 */ /* 0x000fe400078ec0ff */
[----:B------:R-:W-:Y:S02]  /*7270*/  LOP3.LUT R29, R29, 0xffff0000, RZ, 0xc0, !PT ;  /* 0xffff00001d1d7812 */ /* 0x000fe400078ec0ff */
[----:B------:R-:W-:Y:S02]  /*7280*/  PRMT R28, R40, 0x5432, R28 ;  /* 0x00005432281c7816 */ /* 0x000fe4000000001c */
[C---:B-1----:R-:W-:Y:S01]  /*7290*/  LOP3.LUT R21, R6.reuse, 0xffff0000, RZ, 0xc0, !PT ;  /* 0xffff000006157812 */ /* 0x042fe200078ec0ff */
[----:B------:R-:W-:Y:S01]  /*72a0*/  IMAD.U32 R20, R6, 0x10000, RZ ;  /* 0x0001000006147824 */ /* 0x000fe200078e00ff */
[C---:B------:R-:W-:Y:S01]  /*72b0*/  LOP3.LUT R25, R7.reuse, 0xffff0000, RZ, 0xc0, !PT ;  /* 0xffff000007197812 */ /* 0x040fe200078ec0ff */
[----:B------:R-:W-:-:S02]  /*72c0*/  IMAD.U32 R24, R7, 0x10000, RZ ;  /* 0x0001000007187824 */ /* 0x000fc400078e00ff */
[C---:B0-----:R-:W-:Y:S01]  /*72d0*/  FMUL.FTZ R41, R21.reuse, R35 ;  /* 0x0000002315297220 */ /* 0x041fe20000410000 */
[-C--:B------:R-:W-:Y:S01]  /*72e0*/  FMUL.FTZ R42, R21, R34.reuse ;  /* 0x00000022152a7220 */ /* 0x080fe20000410000 */
[C---:B------:R-:W-:Y:S01]  /*72f0*/  FMUL.FTZ R21, R25.reuse, R39 ;  /* 0x0000002719157220 */ /* 0x040fe20000410000 */
[----:B------:R-:W-:Y:S02]  /*7300*/  IMAD.U32 R6, R4, 0x10000, RZ ;  /* 0x0001000004067824 */ /* 0x000fe400078e00ff */
[C---:B------:R-:W-:Y:S01]  /*7310*/  FFMA.FTZ R41, R20.reuse, R34, -R41 ;  /* 0x0000002214297223 */ /* 0x040fe20000010829 */
[----:B------:R-:W-:Y:S01]  /*7320*/  FFMA.FTZ R42, R20, R35, R42 ;  /* 0x00000023142a7223 */ /* 0x000fe2000001002a */
[-C--:B------:R-:W-:Y:S01]  /*7330*/  FMUL.FTZ R35, R25, R29.reuse ;  /* 0x0000001d19237220 */ /* 0x080fe20000410000 */
[----:B------:R-:W-:Y:S01]  /*7340*/  FFMA.FTZ R34, R24, R29, -R21 ;  /* 0x0000001d18227223 */ /* 0x000fe20000010815 */
[C---:B------:R-:W-:Y:S01]  /*7350*/  IMAD.U32 R7, R5.reuse, 0x10000, RZ ;  /* 0x0001000005077824 */ /* 0x040fe200078e00ff */
[----:B------:R-:W-:Y:S01]  /*7360*/  LOP3.LUT R4, R4, 0xffff0000, RZ, 0xc0, !PT ;  /* 0xffff000004047812 */ /* 0x000fe200078ec0ff */
[----:B------:R-:W-:Y:S01]  /*7370*/  IMAD.U32 R25, R38, 0x10000, RZ ;  /* 0x0001000026197824 */ /* 0x000fe200078e00ff */
[----:B------:R-:W-:Y:S01]  /*7380*/  LOP3.LUT R5, R5, 0xffff0000, RZ, 0xc0, !PT ;  /* 0xffff000005057812 */ /* 0x000fe200078ec0ff */
[----:B------:R-:W-:Y:S01]  /*7390*/  IMAD.U32 R21, R28, 0x10000, RZ ;  /* 0x000100001c157824 */ /* 0x000fe200078e00ff */
        /* <DEDUP_REMOVED lines=16> */
.L_x_2719:
[----:B------:R-:W-:Y:S05]  /*74a0*/  BSYNC B1 ;  /* 0x0000000000017941 */ /* 0x000fea0003800000 */
.L_x_2718:
[----:B-12---:R-:W-:-:S05]  /*74b0*/  VIADD R4, R23, 0x60 ;  /* 0x0000006017047836 */ /* 0x006fca0000000000 */
[----:B------:R-:W-:-:S13]  /*74c0*/  ISETP.GE.AND P0, PT, R4, R14, PT ;  /* 0x0000000e0400720c */ /* 0x000fda0003f06270 */
        /* <DEDUP_REMOVED lines=8> */
[----:B------:R-:W-:Y:S02]  /*7550*/  SHF.R.U64 R25, R12, 0x10, R13 ;  /* 0x000000100c197819 */ /* 0x000fe4000000120d */
[----:B------:R-:W-:Y:S02]  /*7560*/  SHF.R.U64 R12, R26, 0x10, R27 ;  /* 0x000000101a0c7819 */ /* 0x000fe4000000121b */
[----:B------:R-:W-:Y:S02]  /*7570*/  SHF.R.U32.HI R21, RZ, 0x10, R13 ;  /* 0x00000010ff157819 */ /* 0x000fe4000001160d */
[----:B------:R-:W-:Y:S02]  /*7580*/  SHF.R.U32.HI R27, RZ, 0x10, R27 ;  /* 0x00000010ff1b7819 */ /* 0x000fe4000001161b */
[----:B------:R-:W-:Y:S02]  /*7590*/  PRMT R21, R51, 0x5410, R21 ;  /* 0x0000541033157816 */ /* 0x000fe40000000015 */
[----:B------:R-:W-:-:S02]  /*75a0*/  PRMT R36, R36, 0x5410, R27 ;  /* 0x0000541024247816 */ /* 0x000fc4000000001b */
[----:B------:R-:W-:Y:S02]  /*75b0*/  PRMT R40, R40, 0x5410, R25 ;  /* 0x0000541028287816 */ /* 0x000fe40000000019 */
[----:B------:R-:W-:Y:S01]  /*75c0*/  SHF.L.U32 R24, R21, 0x10, RZ ;  /* 0x0000001015187819 */ /* 0x000fe200000006ff */
[C---:B------:R-:W-:Y:S01]  /*75d0*/  IMAD.U32 R25, R36.reuse, 0x10000, RZ ;  /* 0x0001000024197824 */ /* 0x040fe200078e00ff */
[----:B------:R-:W-:Y:S02]  /*75e0*/  LOP3.LUT R27, R36, 0xffff0000, RZ, 0xc0, !PT ;  /* 0xffff0000241b7812 */ /* 0x000fe400078ec0ff */
[----:B------:R-:W-:Y:S02]  /*75f0*/  PRMT R37, R37, 0x5410, R12 ;  /* 0x0000541025257816 */ /* 0x000fe4000000000c */
[----:B------:R-:W-:Y:S02]  /*7600*/  LOP3.LUT R21, R21, 0xffff0000, RZ, 0xc0, !PT ;  /* 0xffff000015157812 */ /* 0x000fe400078ec0ff */
[C---:B-1----:R-:W-:Y:S01]  /*7610*/  LOP3.LUT R13, R6.reuse, 0xffff0000, RZ, 0xc0, !PT ;  /* 0xffff0000060d7812 */ /* 0x042fe200078ec0ff */
[----:B------:R-:W-:Y:S01]  /*7620*/  IMAD.U32 R12, R6, 0x10000, RZ ;  /* 0x00010000060c7824 */ /* 0x000fe200078e00ff */
[C---:B------:R-:W-:Y:S01]  /*7630*/  LOP3.LUT R20, R7.reuse, 0xffff0000, RZ, 0xc0, !PT ;  /* 0xffff000007147812 */ /* 0x040fe200078ec0ff */
[----:B------:R-:W-:-:S02]  /*7640*/  IMAD.U32 R14, R7, 0x10000, RZ ;  /* 0x00010000070e7824 */ /* 0x000fc400078e00ff */
[C---:B------:R-:W-:Y:S01]  /*7650*/  FMUL.FTZ R29, R13.reuse, R25 ;  /* 0x000000190d1d7220 */ /* 0x040fe20000410000 */
[-C--:B------:R-:W-:Y:S01]  /*7660*/  FMUL.FTZ R26, R13, R24.reuse ;  /* 0x000000180d1a7220 */ /* 0x080fe20000410000 */
[----:B------:R-:W-:Y:S01]  /*7670*/  FMUL.FTZ R13, R20, R27 ;  /* 0x0000001b140d7220 */ /* 0x000fe20000410000 */
[----:B------:R-:W-:Y:S02]  /*7680*/  IMAD.U32 R6, R4, 0x10000, RZ ;  /* 0x0001000004067824 */ /* 0x000fe400078e00ff */
[----:B------:R-:W-:Y:S01]  /*7690*/  FFMA.FTZ R29, R12, R24, -R29 ;  /* 0x000000180c1d7223 */ /* 0x000fe2000001081d */
[C---:B------:R-:W-:Y:S02]  /*76a0*/  IMAD.U32 R7, R5.reuse, 0x10000, RZ ;  /* 0x0001000005077824 */ /* 0x040fe400078e00ff */
        /* <DEDUP_REMOVED lines=23> */
.L_x_2724:
[----:B------:R-:W-:Y:S05]  /*7820*/  BSYNC B1 ;  /* 0x0000000000017941 */ /* 0x000fea0003800000 */
.L_x_2723:
[----:B------:R-:W-:Y:S05]  /*7830*/  @P1 BRA `(.L_x_2722) ;  /* 0x0000001800501947 */ /* 0x000fea0003800000 */
[----:B-1----:R-:W1:Y:S01]  /*7840*/  LDS.128 R4, [R0+0x3000] ;  /* 0x0030000000047984 */ /* 0x002e620000000c00 */
        /* <DEDUP_REMOVED lines=12> */
[C---:B-1----:R-:W-:Y:S01]  /*7910*/  LOP3.LUT R9, R6.reuse, 0xffff0000, RZ, 0xc0, !PT ;  /* 0xffff000006097812 */ /* 0x042fe200078ec0ff */
[C---:B------:R-:W-:Y:S01]  /*7920*/  IMAD.U32 R10, R7.reuse, 0x10000, RZ ;  /* 0x00010000070a7824 */ /* 0x040fe200078e00ff */
[----:B------:R-:W-:Y:S01]  /*7930*/  LOP3.LUT R7, R7, 0xffff0000, RZ, 0xc0, !PT ;  /* 0xffff000007077812 */ /* 0x000fe200078ec0ff */
[----:B------:R-:W-:Y:S01]  /*7940*/  IMAD.U32 R8, R6, 0x10000, RZ ;  /* 0x0001000006087824 */ /* 0x000fe200078e00ff */
[----:B------:R-:W-:Y:S01]  /*7950*/  SHF.L.U32 R6, R5, 0x10, RZ ;  /* 0x0000001005067819 */ /* 0x000fe200000006ff */
[C---:B------:R-:W-:Y:S01]  /*7960*/  FMUL.FTZ R13, R9.reuse, R12 ;  /* 0x0000000c090d7220 */ /* 0x040fe20000410000 */
[----:B------:R-:W-:Y:S01]  /*7970*/  FMUL.FTZ R9, R9, R11 ;  /* 0x0000000b09097220 */ /* 0x000fe20000410000 */
[----:B------:R-:W-:Y:S01]  /*7980*/  FMUL.FTZ R21, R7, R31 ;  /* 0x0000001f07157220 */ /* 0x000fe20000410000 */
[----:B------:R-:W-:-:S02]  /*7990*/  IMAD.U32 R3, R4, 0x10000, RZ ;  /* 0x0001000004037824 */ /* 0x000fc400078e00ff */
[C---:B------:R-:W-:Y:S01]  /*79a0*/  FFMA.FTZ R13, R8.reuse, R11, -R13 ;  /* 0x0000000b080d7223 */ /* 0x040fe2000001080d */
[----:B------:R-:W-:Y:S01]  /*79b0*/  FFMA.FTZ R14, R8, R12, R9 ;  /* 0x0000000c080e7223 */ /* 0x000fe20000010009 */
[-C--:B------:R-:W-:Y:S01]  /*79c0*/  FMUL.FTZ R9, R7, R33.reuse ;  /* 0x0000002107097220 */ /* 0x080fe20000410000 */
[----:B------:R-:W-:Y:S01]  /*79d0*/  IMAD.U32 R8, R15, 0x10000, RZ ;  /* 0x000100000f087824 */ /* 0x000fe200078e00ff */
[----:B------:R-:W-:Y:S01]  /*79e0*/  LOP3.LUT R4, R4, 0xffff0000, RZ, 0xc0, !PT ;  /* 0xffff000004047812 */ /* 0x000fe200078ec0ff */
[----:B------:R-:W-:Y:S01]  /*79f0*/  IMAD.U32 R7, R32, 0x10000, RZ ;  /* 0x0001000020077824 */ /* 0x000fe200078e00ff */
[----:B------:R-:W-:Y:S01]  /*7a00*/  LOP3.LUT R5, R5, 0xffff0000, RZ, 0xc0, !PT ;  /* 0xffff000005057812 */ /* 0x000fe200078ec0ff */
[C---:B------:R-:W-:Y:S01]  /*7a10*/  FFMA.FTZ R21, R10.reuse, R33, -R21 ;  /* 0x000000210a157223 */ /* 0x040fe20000010815 */
[----:B------:R-:W-:Y:S01]  /*7a20*/  LOP3.LUT R15, R15, 0xffff0000, RZ, 0xc0, !PT ;  /* 0xffff00000f0f7812 */ /* 0x000fe200078ec0ff */
[----:B------:R-:W-:Y:S01]  /*7a30*/  FFMA.FTZ R20, R10, R31, R9 ;  /* 0x0000001f0a147223 */ /* 0x000fe20000010009 */
[----:B------:R-:W-:Y:S01]  /*7a40*/  LOP3.LUT R32, R32, 0xffff0000, RZ, 0xc0, !PT ;  /* 0xffff000020207812 */ /* 0x000fe200078ec0ff */
[C---:B------:R-:W-:Y:S01]  /*7a50*/  FMUL.FTZ R10, R4.reuse, R8 ;  /* 0x00000008040a7220 */ /* 0x040fe20000410000 */
[----:B------:R-:W-:Y:S01]  /*7a60*/  FMUL.FTZ R9, R4, R7 ;  /* 0x0000000704097220 */ /* 0x000fe20000410000 */
[----:B------:R-:W-:-:S02]  /*7a70*/  FMUL.FTZ R11, R5, R15 ;  /* 0x0000000f050b7220 */ /* 0x000fc40000410000 */
[----:B------:R-:W-:Y:S01]  /*7a80*/  FMUL.FTZ R12, R5, R32 ;  /* 0x00000020050c7220 */ /* 0x000fe20000410000 */
        /* <DEDUP_REMOVED lines=8> */
[----:B------:R2:W-:Y:S01]  /*7b10*/  STS.128 [R0+0x3000], R4 ;  /* 0x0030000400007388 */ /* 0x0005e20000000c00 */
[----:B------:R-:W-:Y:S05]  /*7b20*/  BRA `(.L_x_2722) ;  /* 0x0000001400947947 */ /* 0x000fea0003800000 */
.L_x_2709:
[----:B------:R-:W1:Y:S01]  /*7b30*/  S2R R0, SR_TID.X ;  /* 0x0000000000007919 */ /* 0x000e620000002100 */
[----:B------:R-:W2:Y:S01]  /*7b40*/  LDC R32, c[0x0][0x448] ;  /* 0x00011200ff207b82 */ /* 0x000ea20000000800 */
[----:B------:R-:W-:Y:S01]  /*7b50*/  ULDC.64 UR4, c[0x0][0x3f8] ;  /* 0x0000fe0000047ab9 */ /* 0x000fe20000000a00 */
[----:B------:R-:W-:Y:S01]  /*7b60*/  ULDC.64 UR6, c[0x0][0x408] ;  /* 0x0001020000067ab9 */ /* 0x000fe20000000a00 */
[----:B------:R-:W-:Y:S02]  /*7b70*/  IMAD.MOV.U32 R4, RZ, RZ, R26 ;  /* 0x000000ffff047224 */ /* 0x000fe400078e001a */
[----:B------:R-:W-:Y:S02]  /*7b80*/  IMAD.MOV.U32 R6, RZ, RZ, R24 ;  /* 0x000000ffff067224 */ /* 0x000fe400078e0018 */
[----:B------:R-:W-:Y:S01]  /*7b90*/  IMAD.MOV.U32 R7, RZ, RZ, R31 ;  /* 0x000000ffff077224 */ /* 0x000fe200078e001f */
[----:B--2---:R-:W-:Y:S01]  /*7ba0*/  ISETP.NE.AND P0, PT, R32, 0x1, PT ;  /* 0x000000012000780c */ /* 0x004fe20003f05270 */
[----:B-1----:R-:W-:-:S05]  /*7bb0*/  VIADD R0, R0, 0xffffff80 ;  /* 0xffffff8000007836 */ /* 0x002fca0000000000 */
[----:B------:R-:W-:-:S07]  /*7bc0*/  SHF.R.S32.HI R3, RZ, 0x1f, R0 ;  /* 0x0000001fff037819 */ /* 0x000fce0000011400 */
[----:B------:R-:W1:Y:S01]  /*7bd0*/  @P0 LDC R5, c[0x0][0x450] ;  /* 0x00011400ff050b82 */ /* 0x000e620000000800 */
[----:B------:R-:W-:-:S04]  /*7be0*/  LEA.HI R3, R3, R0, RZ, 0x2 ;  /* 0x0000000003037211 */ /* 0x000fc800078f10ff */
[----:B------:R-:W-:-:S05]  /*7bf0*/  LOP3.LUT R3, R3, 0xfffffffc, RZ, 0xc0, !PT ;  /* 0xfffffffc03037812 */ /* 0x000fca00078ec0ff */
[----:B------:R-:W-:Y:S02]  /*7c00*/  IMAD.IADD R3, R0, 0x1, -R3 ;  /* 0x0000000100037824 */ /* 0x000fe400078e0a03 */
[----:B------:R-:W2:Y:S02]  /*7c10*/  @P0 LDC R0, c[0x0][0x44c] ;  /* 0x00011300ff000b82 */ /* 0x000ea40000000800 */
[----:B------:R-:W-:-:S04]  /*7c20*/  IMAD R3, R3, 0x60, R41 ;  /* 0x0000006003037824 */ /* 0x000fc800078e0229 */
[----:B--2---:R-:W-:-:S05]  /*7c30*/  @P0 IMAD.HI.U32 R0, R3, R0, RZ ;  /* 0x0000000003000227 */ /* 0x004fca00078e00ff */
[----:B-1----:R-:W-:Y:S01]  /*7c40*/  @P0 SHF.R.U32.HI R3, RZ, R5, R0 ;  /* 0x00000005ff030219 */ /* 0x002fe20000011600 */
[----:B------:R-:W-:-:S03]  /*7c50*/  IMAD.MOV.U32 R5, RZ, RZ, R29 ;  /* 0x000000ffff057224 */ /* 0x000fc600078e001d */
[----:B------:R-:W-:Y:S01]  /*7c60*/  SHF.R.S32.HI R0, RZ, 0x1f, R3 ;  /* 0x0000001fff007819 */ /* 0x000fe20000011403 */
[----:B------:R-:W-:-:S04]  /*7c70*/  IMAD.WIDE.U32 R4, R3, UR4, R4 ;  /* 0x0000000403047c25 */ /* 0x000fc8000f8e0004 */
[C---:B------:R-:W-:Y:S02]  /*7c80*/  IMAD R8, R0.reuse, UR4, RZ ;  /* 0x0000000400087c24 */ /* 0x040fe4000f8e02ff */
[----:B------:R-:W-:Y:S02]  /*7c90*/  IMAD R0, R0, UR6, RZ ;  /* 0x0000000600007c24 */ /* 0x000fe4000f8e02ff */
[C---:B------:R-:W-:Y:S01]  /*7ca0*/  IMAD R9, R3.reuse, UR5, R8 ;  /* 0x0000000503097c24 */ /* 0x040fe2000f8e0208 */
[----:B------:R-:W-:Y:S01]  /*7cb0*/  ULDC.64 UR4, c[0x0][0x3e8] ;  /* 0x0000fa0000047ab9 */ /* 0x000fe20000000a00 */
[----:B------:R-:W-:Y:S01]  /*7cc0*/  IMAD.WIDE.U32 R6, R3, UR6, R6 ;  /* 0x0000000603067c25 */ /* 0x000fe2000f8e0006 */
[----:B------:R-:W-:Y:S01]  /*7cd0*/  LEA R25, P0, R4, UR4, 0x1 ;  /* 0x0000000404197c11 */ /* 0x000fe2000f8008ff */
[----:B------:R-:W-:Y:S01]  /*7ce0*/  UMOV UR4, 0xffffffff ;  /* 0xffffffff00047882 */ /* 0x000fe20000000000 */
[----:B------:R-:W-:Y:S01]  /*7cf0*/  IADD3 R5, R5, R9, RZ ;  /* 0x0000000905057210 */ /* 0x000fe20007ffe0ff */
[----:B------:R-:W-:Y:S01]  /*7d00*/  IMAD R3, R3, UR7, R0 ;  /* 0x0000000703037c24 */ /* 0x000fe2000f8e0200 */
[----:B------:R-:W-:-:S02]  /*7d10*/  ULDC.64 UR6, c[0x0][0x400] ;  /* 0x0001000000067ab9 */ /* 0x000fc40000000a00 */
[----:B------:R-:W-:Y:S01]  /*7d20*/  LEA R27, P1, R6, UR6, 0x1 ;  /* 0x00000006061b7c11 */ /* 0x000fe2000f8208ff */
[----:B------:R-:W-:Y:S01]  /*7d30*/  IMAD.IADD R3, R7, 0x1, R3 ;  /* 0x0000000107037824 */ /* 0x000fe200078e0203 */
[----:B------:R-:W-:-:S04]  /*7d40*/  LEA.HI.X R26, R4, UR5, R5, 0x1, P0 ;  /* 0x00000005041a7c11 */ /* 0x000fc800080f0c05 */
[----:B------:R-:W-:Y:S01]  /*7d50*/  LEA.HI.X R24, R6, UR7, R3, 0x1, P1 ;  /* 0x0000000706187c11 */ /* 0x000fe200088f0c03 */
[----:B------:R-:W-:Y:S06]  /*7d60*/  BRA.DIV UR4, `(.L_x_2725) ;  /* 0x0000013604287947 */ /* 0x000fec000b800000 */
[----:B------:R-:W2:Y:S01]  /*7d70*/  LDL R6, [R1+0x10] ;  /* 0x0000100001067983 */ /* 0x000ea20000100800 */
[----:B------:R-:W1:Y:S03]  /*7d80*/  LDC R35, c[0x0][0x3f4] ;  /* 0x0000fd00ff237b82 */ /* 0x000e660000000800 */
[----:B------:R-:W3:Y:S04]  /*7d90*/  SHFL.IDX PT, R3, R25, RZ, 0x1c1f ;  /* 0x001c1fff19037589 */ /* 0x000ee800000e0000 */
[----:B------:R-:W5:Y:S04]  /*7da0*/  SHFL.IDX PT, R0, R26, RZ, 0x1c1f ;  /* 0x001c1fff1a007589 */ /* 0x000f6800000e0000 */
[----:B0-----:R-:W0:Y:S04]  /*7db0*/  SHFL.IDX PT, R14, R27, RZ, 0x1c1f ;  /* 0x001c1fff1b0e7589 */ /* 0x001e2800000e0000 */
[----:B------:R-:W4:Y:S01]  /*7dc0*/  SHFL.IDX PT, R4, R24, RZ, 0x1c1f ;  /* 0x001c1fff18047589 */ /* 0x000f2200000e0000 */
[----:B-1----:R-:W-:Y:S01]  /*7dd0*/  ISETP.GE.AND P0, PT, R16, R35, PT ;  /* 0x000000231000720c */ /* 0x002fe20003f06270 */
[----:B--2---:R-:W-:-:S05]  /*7de0*/  IMAD R32, R6, R32, RZ ;  /* 0x0000002006207224 */ /* 0x004fca00078e02ff */
[----:B------:R-:W-:-:S13]  /*7df0*/  ISETP.GE.OR P1, PT, R41, R32, P0 ;  /* 0x000000202900720c */ /* 0x000fda0000726670 */
[C---:B------:R-:W-:Y:S01]  /*7e00*/  @!P1 IMAD.SHL.U32 R5, R16.reuse, 0x2, RZ ;  /* 0x0000000210059824 */ /* 0x040fe200078e00ff */
[----:B------:R-:W-:-:S04]  /*7e10*/  @!P1 SHF.L.U64.HI R21, R16, 0x1, R17 ;  /* 0x0000000110159819 */ /* 0x000fc80000010211 */
[----:B---3--:R-:W-:-:S05]  /*7e20*/  @!P1 IADD3 R6, P2, R3, R5, RZ ;  /* 0x0000000503069210 */ /* 0x008fca0007f5e0ff */
[----:B-----5:R-:W-:-:S05]  /*7e30*/  @!P1 IMAD.X R7, R0, 0x1, R21, P2 ;  /* 0x0000000100079824 */ /* 0x020fca00010e0615 */
[----:B------:R-:W2:Y:S01]  /*7e40*/  @!P1 LD.E.128 R8, desc[UR40][R6.64] ;  /* 0x0000002806089980 */ /* 0x000ea2000c101d00 */
[----:B0-----:R-:W-:-:S05]  /*7e50*/  @!P1 IADD3 R14, P2, R14, R5, RZ ;  /* 0x000000050e0e9210 */ /* 0x001fca0007f5e0ff */
[----:B----4-:R-:W-:-:S04]  /*7e60*/  @!P1 IMAD.X R3, R4, 0x1, R21, P2 ;  /* 0x0000000104039824 */ /* 0x010fc800010e0615 */
[----:B------:R-:W-:-:S05]  /*7e70*/  @!P1 IMAD.MOV.U32 R15, RZ, RZ, R3 ;  /* 0x000000ffff0f9224 */ /* 0x000fca00078e0003 */
[----:B------:R0:W3:Y:S01]  /*7e80*/  @!P1 LD.E.128 R4, desc[UR40][R14.64] ;  /* 0x000000280e049980 */ /* 0x0000e2000c101d00 */
[----:B------:R-:W-:Y:S02]  /*7e90*/  CS2R R36, SRZ ;  /* 0x0000000000247805 */ /* 0x000fe4000001ff00 */
[----:B------:R-:W-:Y:S02]  /*7ea0*/  CS2R R38, SRZ ;  /* 0x0000000000267805 */ /* 0x000fe4000001ff00 */
[----:B------:R-:W-:Y:S01]  /*7eb0*/  CS2R R28, SRZ ;  /* 0x00000000001c7805 */ /* 0x000fe2000001ff00 */
[----:B------:R-:W1:Y:S01]  /*7ec0*/  SHFL.IDX PT, R24, R24, 0x1, 0x1c1f ;  /* 0x003c1f0018187f89 */ /* 0x000e6200000e0000 */
[----:B------:R-:W-:-:S03]  /*7ed0*/  CS2R R20, SRZ ;  /* 0x0000000000147805 */ /* 0x000fc6000001ff00 */
[----:B0-----:R0:W4:Y:S01]  /*7ee0*/  SHFL.IDX PT, R14, R27, 0x1, 0x1c1f ;  /* 0x003c1f001b0e7f89 */ /* 0x00112200000e0000 */
[----:B--2---:R-:W-:Y:S02]  /*7ef0*/  @!P1 IMAD.MOV.U32 R37, RZ, RZ, R9 ;  /* 0x000000ffff259224 */ /* 0x004fe400078e0009 */
[----:B------:R-:W-:Y:S02]  /*7f00*/  @!P1 IMAD.MOV.U32 R36, RZ, RZ, R8 ;  /* 0x000000ffff249224 */ /* 0x000fe400078e0008 */
[----:B------:R-:W-:Y:S01]  /*7f10*/  @!P1 IMAD.MOV.U32 R38, RZ, RZ, R10 ;  /* 0x000000ffff269224 */ /* 0x000fe200078e000a */
[----:B------:R-:W-:Y:S01]  /*7f20*/  MOV R3, R37 ;  /* 0x0000002500037202 */ /* 0x000fe20000000f00 */
[----:B------:R-:W-:Y:S02]  /*7f30*/  IMAD.MOV.U32 R0, RZ, RZ, R36 ;  /* 0x000000ffff007224 */ /* 0x000fe400078e0024 */
[----:B------:R-:W-:Y:S01]  /*7f40*/  @!P1 IMAD.MOV.U32 R39, RZ, RZ, R11 ;  /* 0x000000ffff279224 */ /* 0x000fe200078e000b */
[----:B------:R-:W-:Y:S01]  /*7f50*/  PRMT R34, R34, 0x5410, R3 ;  /* 0x0000541022227816 */ /* 0x000fe20000000003 */
[----:B------:R-:W-:Y:S01]  /*7f60*/  IMAD.MOV.U32 R8, RZ, RZ, R38 ;  /* 0x000000ffff087224 */ /* 0x000fe200078e0026 */
[----:B------:R-:W-:Y:S01]  /*7f70*/  PRMT R48, R0, 0x7610, R48 ;  /* 0x0000761000307816 */ /* 0x000fe20000000030 */
[----:B------:R0:W2:Y:S01]  /*7f80*/  SHFL.IDX PT, R3, R25, 0x1, 0x1c1f ;  /* 0x003c1f0019037f89 */ /* 0x0000a200000e0000 */
[----:B------:R-:W-:-:S02]  /*7f90*/  IMAD.MOV.U32 R9, RZ, RZ, R39 ;  /* 0x000000ffff097224 */ /* 0x000fc400078e0027 */
[----:B---3--:R-:W-:Y:S01]  /*7fa0*/  @!P1 IMAD.MOV.U32 R28, RZ, RZ, R4 ;  /* 0x000000ffff1c9224 */ /* 0x008fe200078e0004 */
[----:B------:R0:W3:Y:S01]  /*7fb0*/  SHFL.IDX PT, R0, R26, 0x1, 0x1c1f ;  /* 0x003c1f001a007f89 */ /* 0x0000e200000e0000 */
[----:B------:R-:W-:Y:S01]  /*7fc0*/  @!P1 IMAD.MOV.U32 R29, RZ, RZ, R5 ;  /* 0x000000ffff1d9224 */ /* 0x000fe200078e0005 */
[----:B------:R-:W-:Y:S01]  /*7fd0*/  PRMT R31, R8, 0x7610, R31 ;  /* 0x00007610081f7816 */ /* 0x000fe2000000001f */
[----:B------:R-:W-:Y:S01]  /*7fe0*/  @!P1 IMAD.MOV.U32 R20, RZ, RZ, R6 ;  /* 0x000000ffff149224 */ /* 0x000fe200078e0006 */
[----:B------:R-:W-:Y:S01]  /*7ff0*/  MOV R4, R28 ;  /* 0x0000001c00047202 */ /* 0x000fe20000000f00 */
[----:B------:R-:W-:Y:S01]  /*8000*/  @!P1 IMAD.MOV.U32 R21, RZ, RZ, R7 ;  /* 0x000000ffff159224 */ /* 0x000fe200078e0007 */
[----:B------:R-:W-:Y:S01]  /*8010*/  PRMT R34, R9, 0x7610, R34 ;  /* 0x0000761009227816 */ /* 0x000fe20000000022 */
[----:B------:R-:W-:Y:S01]  /*8020*/  IMAD.MOV.U32 R5, RZ, RZ, R29 ;  /* 0x000000ffff057224 */ /* 0x000fe200078e001d */
[----:B------:R-:W-:Y:S01]  /*8030*/  PRMT R50, R4, 0x7610, R50 ;  /* 0x0000761004327816 */ /* 0x000fe20000000032 */
[----:B------:R-:W-:-:S02]  /*8040*/  IMAD.MOV.U32 R6, RZ, RZ, R20 ;  /* 0x000000ffff067224 */ /* 0x000fc400078e0014 */
[----:B------:R-:W-:Y:S01]  /*8050*/  IMAD.MOV.U32 R7, RZ, RZ, R21 ;  /* 0x000000ffff077224 */ /* 0x000fe200078e0015 */
[----:B------:R-:W-:Y:S02]  /*8060*/  PRMT R54, R5, 0x7610, R54 ;  /* 0x0000761005367816 */ /* 0x000fe40000000036 */
[----:B------:R-:W-:Y:S02]  /*8070*/  CS2R R4, SRZ ;  /* 0x0000000000047805 */ /* 0x000fe4000001ff00 */
[----:B------:R-:W-:Y:S02]  /*8080*/  PRMT R31, R31, 0x5410, R6 ;  /* 0x000054101f1f7816 */ /* 0x000fe40000000006 */
[----:B01--4-:R-:W-:-:S07]  /*8090*/  PRMT R55, R7, 0x7610, R55 ;  /* 0x0000761007377816 */ /* 0x013fce0000000037 */
.L_x_2944:
[----:B------:R-:W4:Y:S01]  /*80a0*/  LDL R7, [R1+0x54] ;  /* 0x0000540001077983 */ /* 0x000f220000100800 */
[----:B------:R-:W-:Y:S01]  /*80b0*/  VIADD R41, R41, 0x60 ;  /* 0x0000006029297836 */ /* 0x000fe20000000000 */
[----:B------:R-:W-:Y:S01]  /*80c0*/  BSSY B1, `(.L_x_2726) ;  /* 0x0000016000017945 */ /* 0x000fe20003800000 */
[----:B------:R-:W-:Y:S02]  /*80d0*/  CS2R R8, SRZ ;  /* 0x0000000000087805 */ /* 0x000fe4000001ff00 */
[----:B------:R-:W-:Y:S02]  /*80e0*/  CS2R R10, SRZ ;  /* 0x00000000000a7805 */ /* 0x000fe4000001ff00 */
[----:B------:R-:W-:Y:S02]  /*80f0*/  ISETP.GE.AND P1, PT, R41, R32, PT ;  /* 0x000000202900720c */ /* 0x000fe40003f26270 */
[----:B----4-:R-:W-:-:S04]  /*8100*/  LEA.HI R6, R7, R7, RZ, 0x1 ;  /* 0x0000000707067211 */ /* 0x010fc800078f08ff */
[----:B------:R-:W-:-:S05]  /*8110*/  LOP3.LUT R6, R6, 0xfffffffe, RZ, 0xc0, !PT ;  /* 0xfffffffe06067812 */ /* 0x000fca00078ec0ff */
[----:B------:R-:W-:Y:S01]  /*8120*/  IMAD.IADD R13, R7, 0x1, -R6 ;  /* 0x00000001070d7824 */ /* 0x000fe200078e0a06 */
[----:B------:R-:W-:-:S04]  /*8130*/  CS2R R6, SRZ ;  /* 0x0000000000067805 */ /* 0x000fc8000001ff00 */
[----:B------:R-:W-:Y:S01]  /*8140*/  SHF.L.U32 R13, R13, 0x1f, RZ ;  /* 0x0000001f0d0d7819 */ /* 0x000fe200000006ff */
[----:B------:R-:W-:Y:S06]  /*8150*/  @P1 BRA `(.L_x_2727) ;  /* 0x0000000000301947 */ /* 0x000fec0003800000 */
[----:B------:R-:W-:Y:S02]  /*8160*/  CS2R R6, SRZ ;  /* 0x0000000000067805 */ /* 0x000fe4000001ff00 */
[----:B------:R-:W-:Y:S02]  /*8170*/  CS2R R8, SRZ ;  /* 0x0000000000087805 */ /* 0x000fe4000001ff00 */
[----:B------:R-:W-:Y:S01]  /*8180*/  CS2R R10, SRZ ;  /* 0x00000000000a7805 */ /* 0x000fe2000001ff00 */
[----:B------:R-:W-:Y:S06]  /*8190*/  @P0 BRA `(.L_x_2727) ;  /* 0x0000000000200947 */ /* 0x000fec0003800000 */
[C---:B------:R-:W-:Y:S01]  /*81a0*/  IMAD.SHL.U32 R4, R16.reuse, 0x2, RZ ;  /* 0x0000000210047824 */ /* 0x040fe200078e00ff */
[----:B------:R-:W-:-:S04]  /*81b0*/  SHF.L.U64.HI R5, R16, 0x1, R17 ;  /* 0x0000000110057819 */ /* 0x000fc80000010211 */
[-C--:B--2---:R-:W-:Y:S02]  /*81c0*/  IADD3 R8, P1, R3, R4.reuse, RZ ;  /* 0x0000000403087210 */ /* 0x084fe40007f3e0ff */
[----:B------:R-:W-:-:S03]  /*81d0*/  IADD3 R4, P2, R14, R4, RZ ;  /* 0x000000040e047210 */ /* 0x000fc60007f5e0ff */
[--C-:B---3--:R-:W-:Y:S02]  /*81e0*/  IMAD.X R9, R0, 0x1, R5.reuse, P1 ;  /* 0x0000000100097824 */ /* 0x108fe400008e0605 */
[----:B------:R-:W-:-:S04]  /*81f0*/  IMAD.X R5, R24, 0x1, R5, P2 ;  /* 0x0000000118057824 */ /* 0x000fc800010e0605 */
[----:B------:R-:W5:Y:S04]  /*8200*/  LD.E.128 R8, desc[UR40][R8.64] ;  /* 0x0000002808087980 */ /* 0x000f68000c101d00 */
[----:B------:R-:W5:Y:S02]  /*8210*/  LD.E.128 R4, desc[UR40][R4.64] ;  /* 0x0000002804047980 */ /* 0x000f64000c101d00 */
.L_x_2727:
[----:B------:R-:W-:Y:S05]  /*8220*/  BSYNC B1 ;  /* 0x0000000000017941 */ /* 0x000fea0003800000 */
.L_x_2726:
[----:B------:R-:W0:Y:S01]  /*8230*/  SYNCS.PHASECHK.TRANS64.TRYWAIT P1, [R2+URZ+0x16800], R13 ;  /* 0x0168000d020075a7 */ /* 0x000e22000802017f */
[----:B------:R-:W-:Y:S01]  /*8240*/  IMAD R32, R33, -0xc0, R32 ;  /* 0xffffff4021207824 */ /* 0x000fe200078e0220 */
[C---:B------:R-:W-:Y:S01]  /*8250*/  IADD3 R12, R23.reuse, 0x60, RZ ;  /* 0x00000060170c7810 */ /* 0x040fe20007ffe0ff */
[----:B---3-5:R-:W-:Y:S01]  /*8260*/  IMAD.MOV.U32 R0, RZ, RZ, R4 ;  /* 0x000000ffff007224 */ /* 0x028fe200078e0004 */
[----:B------:R-:W-:Y:S01]  /*8270*/  BSSY B1, `(.L_x_2728) ;  /* 0x0000012000017945 */ /* 0x000fe20003800000 */
[----:B--2---:R-:W-:Y:S01]  /*8280*/  IMAD.MOV.U32 R3, RZ, RZ, R5 ;  /* 0x000000ffff037224 */ /* 0x004fe200078e0005 */
[----:B------:R-:W-:Y:S01]  /*8290*/  VIMNMX R32, R32, 0xc0, PT ;  /* 0x000000c020207848 */ /* 0x000fe20003fe0100 */
[----:B------:R-:W-:Y:S01]  /*82a0*/  IMAD.MOV.U32 R14, RZ, RZ, R9 ;  /* 0x000000ffff0e7224 */ /* 0x000fe200078e0009 */
[----:B------:R-:W-:Y:S01]  /*82b0*/  PRMT R43, R0, 0x7610, R43 ;  /* 0x00007610002b7816 */ /* 0x000fe2000000002b */
[----:B------:R-:W-:Y:S01]  /*82c0*/  IMAD.MOV.U32 R0, RZ, RZ, R6 ;  /* 0x000000ffff007224 */ /* 0x000fe200078e0006 */
[----:B------:R-:W-:-:S02]  /*82d0*/  ISETP.GE.OR P2, PT, R23, R32, P0 ;  /* 0x000000201700720c */ /* 0x000fc40000746670 */
[----:B------:R-:W-:Y:S01]  /*82e0*/  PRMT R42, R3, 0x7610, R42 ;  /* 0x00007610032a7816 */ /* 0x000fe2000000002a */
[----:B------:R-:W-:Y:S01]  /*82f0*/  IMAD.MOV.U32 R3, RZ, RZ, R7 ;  /* 0x000000ffff037224 */ /* 0x000fe200078e0007 */
[----:B------:R-:W-:Y:S01]  /*8300*/  ISETP.GE.OR P0, PT, R12, R32, P0 ;  /* 0x000000200c00720c */ /* 0x000fe20000706670 */
[----:B------:R-:W-:Y:S01]  /*8310*/  IMAD.MOV.U32 R12, RZ, RZ, R8 ;  /* 0x000000ffff0c7224 */ /* 0x000fe200078e0008 */
[----:B------:R-:W-:Y:S01]  /*8320*/  PRMT R41, R0, 0x7610, R41 ;  /* 0x0000761000297816 */ /* 0x000fe20000000029 */
[----:B------:R-:W-:Y:S01]  /*8330*/  IMAD.MOV.U32 R0, RZ, RZ, R10 ;  /* 0x000000ffff007224 */ /* 0x000fe200078e000a */
[----:B------:R-:W-:Y:S01]  /*8340*/  PRMT R40, R3, 0x7610, R40 ;  /* 0x0000761003287816 */ /* 0x000fe20000000028 */
[----:B------:R-:W-:Y:S01]  /*8350*/  IMAD.MOV.U32 R3, RZ, RZ, R11 ;  /* 0x000000ffff037224 */ /* 0x000fe200078e000b */
[----:B------:R-:W-:Y:S02]  /*8360*/  PRMT R45, R12, 0x7610, R45 ;  /* 0x000076100c2d7816 */ /* 0x000fe4000000002d */
[----:B------:R-:W-:Y:S01]  /*8370*/  PRMT R44, R14, 0x7610, R44 ;  /* 0x000076100e2c7816 */ /* 0x000fe2000000002c */
[----:B0-----:R-:W-:Y:S06]  /*8380*/  @!P1 BRA `(.L_x_2729) ;  /* 0x0000013400149947 */ /* 0x001fec0003800000 */
.L_x_2945:
[----:B------:R-:W-:Y:S05]  /*8390*/  BSYNC B1 ;  /* 0x0000000000017941 */ /* 0x000fea0003800000 */
.L_x_2728:
[----:B------:R-:W-:Y:S04]  /*83a0*/  BSSY B1, `(.L_x_2730) ;  /* 0x0000070000017945 */ /* 0x000fe80003800000 */
[----:B------:R-:W-:Y:S05]  /*83b0*/  @P2 BRA `(.L_x_2731) ;  /* 0x0000000400b82947 */ /* 0x000fea0003800000 */
[----:B------:R-:W2:Y:S01]  /*83c0*/  LDL R12, [R1+0x30] ;  /* 0x00003000010c7983 */ /* 0x000ea20000100800 */
[----:B0-----:R-:W-:Y:S01]  /*83d0*/  IMAD.IADD R13, R16, 0x1, R35 ;  /* 0x00000001100d7824 */ /* 0x001fe200078e0223 */
[----:B------:R-:W-:Y:S01]  /*83e0*/  SHF.R.U64 R47, R36, 0x10, R37 ;  /* 0x00000010242f7819 */ /* 0x000fe20000001225 */
[----:B------:R-:W0:Y:S01]  /*83f0*/  S2R R14, SR_TID.X ;  /* 0x00000000000e7919 */ /* 0x000e220000002100 */
[----:B------:R-:W-:Y:S02]  /*8400*/  SHF.R.U64 R49, R28, 0x10, R29 ;  /* 0x000000101c317819 */ /* 0x000fe4000000121d */
[--C-:B------:R-:W-:Y:S02]  /*8410*/  SHF.R.U64 R36, R38, 0x10, R39.reuse ;  /* 0x0000001026247819 */ /* 0x100fe40000001227 */
[----:B------:R-:W-:Y:S02]  /*8420*/  SHF.R.U32.HI R39, RZ, 0x10, R39 ;  /* 0x00000010ff277819 */ /* 0x000fe40000011627 */
[----:B------:R-:W-:-:S02]  /*8430*/  SHF.R.U64 R52, R20, 0x10, R21 ;  /* 0x0000001014347819 */ /* 0x000fc40000001215 */
[----:B------:R-:W-:Y:S02]  /*8440*/  PRMT R38, R48, 0x5410, R47 ;  /* 0x0000541030267816 */ /* 0x000fe4000000002f */
[----:B------:R-:W-:Y:S02]  /*8450*/  PRMT R49, R50, 0x5410, R49 ;  /* 0x0000541032317816 */ /* 0x000fe40000000031 */
[----:B------:R-:W-:Y:S02]  /*8460*/  SHF.R.U32.HI R53, RZ, 0x10, R21 ;  /* 0x00000010ff357819 */ /* 0x000fe40000011615 */
[----:B------:R-:W-:Y:S01]  /*8470*/  PRMT R47, R31, 0x5410, R36 ;  /* 0x000054101f2f7816 */ /* 0x000fe20000000024 */
[----:B------:R-:W-:Y:S01]  /*8480*/  IMAD.U32 R50, R49, 0x10000, RZ ;  /* 0x0001000031327824 */ /* 0x000fe200078e00ff */
[----:B------:R-:W-:Y:S01]  /*8490*/  PRMT R48, R34, 0x5410, R39 ;  /* 0x0000541022307816 */ /* 0x000fe20000000027 */
[----:B------:R-:W-:Y:S01]  /*84a0*/  IMAD.U32 R39, R38, 0x10000, RZ ;  /* 0x0001000026277824 */ /* 0x000fe200078e00ff */
[----:B------:R-:W-:-:S02]  /*84b0*/  PRMT R52, R31, 0x5432, R52 ;  /* 0x000054321f347816 */ /* 0x000fc40000000034 */
[----:B------:R-:W-:Y:S02]  /*84c0*/  SHF.R.U32.HI R46, RZ, 0x10, R37 ;  /* 0x00000010ff2e7819 */ /* 0x000fe40000011625 */
        /* <DEDUP_REMOVED lines=8> */
[----:B------:R-:W-:Y:S02]  /*8550*/  SHF.R.S32.HI R24, RZ, 0x5, R24 ;  /* 0x00000005ff187819 */ /* 0x000fe40000011418 */
[----:B--2---:R-:W-:-:S04]  /*8560*/  SHF.L.U32 R12, R12, 0x6, RZ ;  /* 0x000000060c0c7819 */ /* 0x004fc800000006ff */
[----:B------:R-:W-:-:S04]  /*8570*/  LOP3.LUT R14, R12, 0x1c0, RZ, 0xc0, !PT ;  /* 0x000001c00c0e7812 */ /* 0x000fc800078ec0ff */
[C---:B------:R-:W-:Y:S02]  /*8580*/  LOP3.LUT R12, R14.reuse, 0x38, R16, 0xf8, !PT ;  /* 0x000000380e0c7812 */ /* 0x040fe400078ef810 */
[----:B------:R-:W-:Y:S02]  /*8590*/  SHF.R.U32.HI R15, RZ, 0x3, R14 ;  /* 0x00000003ff0f7819 */ /* 0x000fe4000001160e */
        /* <DEDUP_REMOVED lines=13> */
[C---:B-1----:R-:W-:Y:S01]  /*8670*/  IMAD.U32 R31, R24.reuse, 0x10000, RZ ;  /* 0x00010000181f7824 */ /* 0x042fe200078e00ff */
[----:B------:R-:W-:Y:S01]  /*8680*/  LOP3.LUT R24, R24, 0xffff0000, RZ, 0xc0, !PT ;  /* 0xffff000018187812 */ /* 0x000fe200078ec0ff */
[C---:B------:R-:W-:Y:S01]  /*8690*/  IMAD.U32 R34, R25.reuse, 0x10000, RZ ;  /* 0x0001000019227824 */ /* 0x040fe200078e00ff */
[----:B------:R-:W-:Y:S01]  /*86a0*/  LOP3.LUT R25, R25, 0xffff0000, RZ, 0xc0, !PT ;  /* 0xffff000019197812 */ /* 0x000fe200078ec0ff */
[C---:B------:R-:W-:Y:S01]  /*86b0*/  FMUL.FTZ R55, R31.reuse, R50 ;  /* 0x000000321f377220 */ /* 0x040fe20000410000 */
[----:B------:R-:W-:Y:S01]  /*86c0*/  FMUL.FTZ R57, R31, R39 ;  /* 0x000000271f397220 */ /* 0x000fe20000410000 */
[----:B------:R-:W-:Y:S01]  /*86d0*/  LOP3.LUT R31, R38, 0xffff0000, RZ, 0xc0, !PT ;  /* 0xffff0000261f7812 */ /* 0x000fe200078ec0ff */
[----:B------:R-:W-:-:S02]  /*86e0*/  IMAD.U32 R38, R51, 0x10000, RZ ;  /* 0x0001000033267824 */ /* 0x000fc400078e00ff */
[C---:B------:R-:W-:Y:S01]  /*86f0*/  FFMA.FTZ R55, R20.reuse, R39, -R55 ;  /* 0x0000002714377223 */ /* 0x040fe20000010837 */
[----:B------:R-:W-:Y:S01]  /*8700*/  FFMA.FTZ R57, R20, R50, R57 ;  /* 0x0000003214397223 */ /* 0x000fe20000010039 */
[----:B------:R-:W-:Y:S01]  /*8710*/  FMUL.FTZ R39, R24, R49 ;  /* 0x0000003118277220 */ /* 0x000fe20000410000 */
[----:B------:R-:W-:Y:S01]  /*8720*/  SHF.L.U32 R20, R46, 0x10, RZ ;  /* 0x000000102e147819 */ /* 0x000fe200000006ff */
[-C--:B------:R-:W-:Y:S01]  /*8730*/  FMUL.FTZ R59, R24, R31.reuse ;  /* 0x0000001f183b7220 */ /* 0x080fe20000410000 */
[----:B------:R-:W-:Y:S01]  /*8740*/  FMUL.FTZ R54, R34, R38 ;  /* 0x0000002622367220 */ /* 0x000fe20000410000 */
[----:B------:R-:W-:Y:S01]  /*8750*/  FFMA.FTZ R50, R12, R31, -R39 ;  /* 0x0000001f0c327223 */ /* 0x000fe20000010827 */
[----:B------:R-:W-:Y:S01]  /*8760*/  LOP3.LUT R24, R51, 0xffff0000, RZ, 0xc0, !PT ;  /* 0xffff000033187812 */ /* 0x000fe200078ec0ff */
[----:B------:R-:W-:Y:S01]  /*8770*/  FMUL.FTZ R31, R34, R20 ;  /* 0x00000014221f7220 */ /* 0x000fe20000410000 */
[----:B------:R-:W-:Y:S01]  /*8780*/  LOP3.LUT R46, R46, 0xffff0000, RZ, 0xc0, !PT ;  /* 0xffff00002e2e7812 */ /* 0x000fe200078ec0ff */
[----:B------:R-:W-:-:S02]  /*8790*/  IMAD.U32 R36, R26, 0x10000, RZ ;  /* 0x000100001a247824 */ /* 0x000fc400078e00ff */
[----:B------:R-:W-:Y:S01]  /*87a0*/  FFMA.FTZ R34, R12, R49, R59 ;  /* 0x000000310c227223 */ /* 0x000fe2000001003b */
[C---:B------:R-:W-:Y:S01]  /*87b0*/  FFMA.FTZ R38, R21.reuse, R38, R31 ;  /* 0x0000002615267223 */ /* 0x040fe2000001001f */
[----:B------:R-:W-:Y:S01]  /*87c0*/  FFMA.FTZ R54, R21, R20, -R54 ;  /* 0x0000001415367223 */ /* 0x000fe20000010836 */
[----:B------:R-:W-:Y:S02]  /*87d0*/  IMAD.U32 R31, R52, 0x10000, RZ ;  /* 0x00010000341f7824 */ /* 0x000fe400078e00ff */
[----:B------:R-:W-:Y:S01]  /*87e0*/  FMUL.FTZ R12, R25, R24 ;  /* 0x00000018190c7220 */ /* 0x000fe20000410000 */
[----:B------:R-:W-:Y:S02]  /*87f0*/  IMAD.U32 R21, R47, 0x10000, RZ ;  /* 0x000100002f157824 */ /* 0x000fe400078e00ff */
[----:B------:R-:W-:Y:S01]  /*8800*/  FMUL.FTZ R56, R25, R46 ;  /* 0x0000002e19387220 */ /* 0x000fe20000410000 */
[----:B------:R-:W-:Y:S01]  /*8810*/  IMAD.U32 R37, R27, 0x10000, RZ ;  /* 0x000100001b257824 */ /* 0x000fe200078e00ff */
[----:B------:R-:W-:Y:S01]  /*8820*/  SHF.L.U32 R28, R14, 0x10, RZ ;  /* 0x000000100e1c7819 */ /* 0x000fe200000006ff */
[----:B------:R-:W-:-:S02]  /*8830*/  IMAD.U32 R20, R53, 0x10000, RZ ;  /* 0x0001000035147824 */ /* 0x000fc400078e00ff */
[C---:B------:R-:W-:Y:S01]  /*8840*/  FMUL.FTZ R49, R36.reuse, R31 ;  /* 0x0000001f24317220 */ /* 0x040fe20000410000 */
[C---:B------:R-:W-:Y:S01]  /*8850*/  FFMA.FTZ R25, R13.reuse, R46, -R12 ;  /* 0x0000002e0d197223 */ /* 0x040fe2000001080c */
[-C--:B------:R-:W-:Y:S01]  /*8860*/  FMUL.FTZ R36, R36, R21.reuse ;  /* 0x0000001524247220 */ /* 0x080fe20000410000 */
[----:B------:R-:W-:Y:S01]  /*8870*/  FFMA.FTZ R39, R13, R24, R56 ;  /* 0x000000180d277223 */ /* 0x000fe20000010038 */
[----:B------:R-:W-:Y:S02]  /*8880*/  IMAD.U32 R29, R15, 0x10000, RZ ;  /* 0x000100000f1d7824 */ /* 0x000fe400078e00ff */
[C---:B------:R-:W-:Y:S01]  /*8890*/  FMUL.FTZ R24, R37.reuse, R20 ;  /* 0x0000001425187220 */ /* 0x040fe20000410000 */
[----:B------:R-:W-:Y:S02]  /*88a0*/  IMAD.U32 R12, R48, 0x10000, RZ ;  /* 0x00010000300c7824 */ /* 0x000fe400078e00ff */
[C---:B------:R-:W-:Y:S01]  /*88b0*/  FFMA.FTZ R49, R28.reuse, R21, -R49 ;  /* 0x000000151c317223 */ /* 0x040fe20000010831 */
[----:B------:R-:W-:Y:S01]  /*88c0*/  FFMA.FTZ R36, R28, R31, R36 ;  /* 0x0000001f1c247223 */ /* 0x000fe20000010024 */
[----:B------:R-:W-:Y:S01]  /*88d0*/  LOP3.LUT R26, R26, 0xffff0000, RZ, 0xc0, !PT ;  /* 0xffff00001a1a7812 */ /* 0x000fe200078ec0ff */
[-C--:B------:R-:W-:Y:S01]  /*88e0*/  FMUL.FTZ R46, R37, R12.reuse ;  /* 0x0000000c252e7220 */ /* 0x080fe20000410000 */
[----:B------:R-:W-:Y:S01]  /*88f0*/  FFMA.FTZ R28, R29, R12, -R24 ;  /* 0x0000000c1d1c7223 */ /* 0x000fe20000010818 */
[----:B------:R-:W-:-:S02]  /*8900*/  LOP3.LUT R27, R27, 0xffff0000, RZ, 0xc0, !PT ;  /* 0xffff00001b1b7812 */ /* 0x000fc400078ec0ff */
        /* <DEDUP_REMOVED lines=25> */
.L_x_2731:
[----:B------:R-:W-:Y:S05]  /*8aa0*/  BSYNC B1 ;  /* 0x0000000000017941 */ /* 0x000fea0003800000 */
.L_x_2730:
[----:B------:R-:W-:Y:S02]  /*8ab0*/  PRMT R28, R0, 0x7610, R28 ;  /* 0x00007610001c7816 */ /* 0x000fe4000000001c */
[----:B------:R-:W-:Y:S01]  /*8ac0*/  PRMT R31, R3, 0x7610, R31 ;  /* 0x00007610031f7816 */ /* 0x000fe2000000001f */
[----:B------:R-:W-:Y:S06]  /*8ad0*/  @P0 BRA `(.L_x_2722) ;  /* 0x0000000400a80947 */ /* 0x000fec0003800000 */
[----:B-1----:R-:W2:Y:S01]  /*8ae0*/  LDL R12, [R1+0x34] ;  /* 0x00003400010c7983 */ /* 0x002ea20000100800 */
[C---:B0-----:R-:W-:Y:S02]  /*8af0*/  VIADD R13, R23.reuse, 0x60 ;  /* 0x00000060170d7836 */ /* 0x041fe40000000000 */
[----:B------:R-:W-:Y:S01]  /*8b00*/  VIADD R14, R23, 0x60 ;  /* 0x00000060170e7836 */ /* 0x000fe20000000000 */
[----:B------:R-:W3:Y:S01]  /*8b10*/  LDL R33, [R1+0x60] ;  /* 0x0000600001217983 */ /* 0x000ee20000100800 */
[----:B------:R-:W-:Y:S02]  /*8b20*/  IMAD.SHL.U32 R13, R13, 0x40, RZ ;  /* 0x000000400d0d7824 */ /* 0x000fe400078e00ff */
[----:B------:R-:W-:Y:S01]  /*8b30*/  IMAD.SHL.U32 R14, R14, 0x40, RZ ;  /* 0x000000400e0e7824 */ /* 0x000fe200078e00ff */
[----:B------:R-:W-:Y:S02]  /*8b40*/  IADD3 R0, R16, R35, RZ ;  /* 0x0000002310007210 */ /* 0x000fe40007ffe0ff */
[----:B------:R-:W-:-:S02]  /*8b50*/  LOP3.LUT R13, R13, 0x1c0, RZ, 0xc0, !PT ;  /* 0x000001c00d0d7812 */ /* 0x000fc400078ec0ff */
[----:B------:R-:W-:Y:S02]  /*8b60*/  LOP3.LUT R14, R14, 0x1c0, RZ, 0xc0, !PT ;  /* 0x000001c00e0e7812 */ /* 0x000fe400078ec0ff */
[----:B------:R-:W-:Y:S02]  /*8b70*/  SHF.R.U32.HI R13, RZ, 0x3, R13 ;  /* 0x00000003ff0d7819 */ /* 0x000fe4000001160d */
[----:B------:R-:W-:-:S04]  /*8b80*/  LOP3.LUT R0, R14, 0x38, R0, 0xf8, !PT ;  /* 0x000000380e007812 */ /* 0x000fc800078ef800 */
[----:B------:R-:W-:Y:S02]  /*8b90*/  LOP3.LUT R0, R0, R13, RZ, 0x3c, !PT ;  /* 0x0000000d00007212 */ /* 0x000fe400078e3cff */
[----:B------:R-:W-:Y:S02]  /*8ba0*/  SHF.R.U64 R20, R8, 0x10, R9 ;  /* 0x0000001008147819 */ /* 0x000fe40000001209 */
[----:B------:R-:W-:Y:S02]  /*8bb0*/  SHF.R.U64 R8, R4, 0x10, R5 ;  /* 0x0000001004087819 */ /* 0x000fe40000001205 */
[----:B------:R-:W-:Y:S02]  /*8bc0*/  SHF.R.U32.HI R9, RZ, 0x10, R9 ;  /* 0x00000010ff097819 */ /* 0x000fe40000011609 */
[----:B------:R-:W-:Y:S02]  /*8bd0*/  PRMT R43, R43, 0x5410, R8 ;  /* 0x000054102b2b7816 */ /* 0x000fe40000000008 */
[----:B------:R-:W-:-:S02]  /*8be0*/  SHF.R.U64 R21, R10, 0x10, R11 ;  /* 0x000000100a157819 */ /* 0x000fc4000000120b */
[----:B------:R-:W-:Y:S02]  /*8bf0*/  SHF.R.U32.HI R5, RZ, 0x10, R5 ;  /* 0x00000010ff057819 */ /* 0x000fe40000011605 */
[----:B------:R-:W-:Y:S02]  /*8c00*/  PRMT R45, R45, 0x5410, R20 ;  /* 0x000054102d2d7816 */ /* 0x000fe40000000014 */
[----:B------:R-:W-:Y:S02]  /*8c10*/  PRMT R44, R44, 0x5410, R9 ;  /* 0x000054102c2c7816 */ /* 0x000fe40000000009 */
[----:B------:R-:W-:Y:S02]  /*8c20*/  SHF.L.U32 R32, R43, 0x10, RZ ;  /* 0x000000102b207819 */ /* 0x000fe400000006ff */
[----:B------:R-:W-:Y:S01]  /*8c30*/  PRMT R21, R28, 0x5410, R21 ;  /* 0x000054101c157816 */ /* 0x000fe20000000015 */
[----:B------:R-:W-:Y:S01]  /*8c40*/  IMAD.U32 R28, R45, 0x10000, RZ ;  /* 0x000100002d1c7824 */ /* 0x000fe200078e00ff */
[----:B------:R-:W-:-:S02]  /*8c50*/  PRMT R42, R42, 0x5410, R5 ;  /* 0x000054102a2a7816 */ /* 0x000fc40000000005 */
[----:B------:R-:W-:Y:S02]  /*8c60*/  SHF.R.U32.HI R29, RZ, 0x10, R11 ;  /* 0x00000010ff1d7819 */ /* 0x000fe4000001160b */
[--C-:B------:R-:W-:Y:S02]  /*8c70*/  SHF.R.U64 R4, R6, 0x10, R7.reuse ;  /* 0x0000001006047819 */ /* 0x100fe40000001207 */
[----:B------:R-:W-:Y:S01]  /*8c80*/  SHF.R.U32.HI R7, RZ, 0x10, R7 ;  /* 0x00000010ff077819 */ /* 0x000fe20000011607 */
[----:B------:R-:W-:Y:S01]  /*8c90*/  IMAD.U32 R34, R42, 0x10000, RZ ;  /* 0x000100002a227824 */ /* 0x000fe200078e00ff */
[----:B------:R-:W-:Y:S02]  /*8ca0*/  PRMT R29, R31, 0x5410, R29 ;  /* 0x000054101f1d7816 */ /* 0x000fe4000000001d */
[----:B------:R-:W-:Y:S02]  /*8cb0*/  PRMT R40, R40, 0x5410, R7 ;  /* 0x0000541028287816 */ /* 0x000fe40000000007 */
[----:B------:R-:W-:-:S02]  /*8cc0*/  LOP3.LUT R43, R43, 0xffff0000, RZ, 0xc0, !PT ;  /* 0xffff00002b2b7812 */ /* 0x000fc400078ec0ff */
[----:B------:R-:W-:Y:S02]  /*8cd0*/  PRMT R41, R41, 0x5410, R4 ;  /* 0x0000541029297816 */ /* 0x000fe40000000004 */
[----:B------:R-:W-:Y:S01]  /*8ce0*/  LOP3.LUT R45, R45, 0xffff0000, RZ, 0xc0, !PT ;  /* 0xffff00002d2d7812 */ /* 0x000fe200078ec0ff */
[----:B--2---:R-:W-:-:S04]  /*8cf0*/  IMAD.IADD R3, R12, 0x1, R0 ;  /* 0x000000010c037824 */ /* 0x004fc800078e0200 */
[----:B------:R-:W-:Y:S01]  /*8d00*/  IMAD R0, R3, 0x2, R2 ;  /* 0x0000000203007824 */ /* 0x000fe200078e0202 */
[----:B---3--:R-:W0:Y:S04]  /*8d10*/  LDS.128 R12, [R33+0x8400] ;  /* 0x00840000210c7984 */ /* 0x008e280000000c00 */
[----:B------:R-:W1:Y:S01]  /*8d20*/  LDS.128 R24, [R0+0x8400] ;  /* 0x0084000000187984 */ /* 0x000e620000000c00 */
[----:B0-----:R-:W-:Y:S02]  /*8d30*/  IMAD.U32 R3, R12, 0x10000, RZ ;  /* 0x000100000c037824 */ /* 0x001fe400078e00ff */
[----:B-1----:R-:W-:Y:S02]  /*8d40*/  IMAD.U32 R9, R24, 0x10000, RZ ;  /* 0x0001000018097824 */ /* 0x002fe400078e00ff */
[----:B------:R-:W-:-:S02]  /*8d50*/  IMAD.U32 R11, R25, 0x10000, RZ ;  /* 0x00010000190b7824 */ /* 0x000fc400078e00ff */
[C---:B------:R-:W-:Y:S01]  /*8d60*/  FMUL.FTZ R36, R9.reuse, R32 ;  /* 0x0000002009247220 */ /* 0x040fe20000410000 */
[-C--:B------:R-:W-:Y:S01]  /*8d70*/  FMUL.FTZ R38, R9, R28.reuse ;  /* 0x0000001c09267220 */ /* 0x080fe20000410000 */
[----:B------:R-:W-:Y:S02]  /*8d80*/  IMAD.U32 R5, R13, 0x10000, RZ ;  /* 0x000100000d057824 */ /* 0x000fe400078e00ff */
[----:B------:R-:W-:Y:S01]  /*8d90*/  FFMA.FTZ R36, R3, R28, -R36 ;  /* 0x0000001c03247223 */ /* 0x000fe20000010824 */
[----:B------:R-:W-:Y:S02]  /*8da0*/  IMAD.U32 R28, R44, 0x10000, RZ ;  /* 0x000100002c1c7824 */ /* 0x000fe400078e00ff */
[----:B------:R-:W-:Y:S01]  /*8db0*/  FMUL.FTZ R46, R11, R34 ;  /* 0x000000220b2e7220 */ /* 0x000fe20000410000 */
[----:B------:R-:W-:Y:S01]  /*8dc0*/  FFMA.FTZ R38, R3, R32, R38 ;  /* 0x0000002003267223 */ /* 0x000fe20000010026 */
[----:B------:R-:W-:Y:S02]  /*8dd0*/  IMAD.U32 R20, R27, 0x10000, RZ ;  /* 0x000100001b147824 */ /* 0x000fe400078e00ff */
[----:B------:R-:W-:Y:S01]  /*8de0*/  IMAD.U32 R3, R29, 0x10000, RZ ;  /* 0x000100001d037824 */ /* 0x000fe200078e00ff */
[----:B------:R-:W-:Y:S01]  /*8df0*/  LOP3.LUT R10, R24, 0xffff0000, RZ, 0xc0, !PT ;  /* 0xffff0000180a7812 */ /* 0x000fe200078ec0ff */
[----:B------:R-:W-:-:S02]  /*8e00*/  IMAD.U32 R9, R40, 0x10000, RZ ;  /* 0x0001000028097824 */ /* 0x000fc400078e00ff */
[-C--:B------:R-:W-:Y:S01]  /*8e10*/  FMUL.FTZ R32, R11, R28.reuse ;  /* 0x0000001c0b207220 */ /* 0x080fe20000410000 */
[----:B------:R-:W-:Y:S01]  /*8e20*/  FFMA.FTZ R46, R5, R28, -R46 ;  /* 0x0000001c052e7223 */ /* 0x000fe2000001082e */
[----:B------:R-:W-:Y:S02]  /*8e30*/  IMAD.U32 R8, R15, 0x10000, RZ ;  /* 0x000100000f087824 */ /* 0x000fe400078e00ff */
[C---:B------:R-:W-:Y:S01]  /*8e40*/  FMUL.FTZ R28, R20.reuse, R3 ;  /* 0x00000003141c7220 */ /* 0x040fe20000410000 */
[----:B------:R-:W-:Y:S01]  /*8e50*/  FMUL.FTZ R11, R20, R9 ;  /* 0x00000009140b7220 */ /* 0x000fe20000410000 */
[----:B------:R-:W-:Y:S01]  /*8e60*/  LOP3.LUT R4, R12, 0xffff0000, RZ, 0xc0, !PT ;  /* 0xffff00000c047812 */ /* 0x000fe200078ec0ff */
[----:B------:R-:W-:Y:S01]  /*8e70*/  FFMA.FTZ R32, R5, R34, R32 ;  /* 0x0000002205207223 */ /* 0x000fe20000010020 */
[----:B------:R-:W-:Y:S01]  /*8e80*/  FMUL.FTZ R5, R10, R43 ;  /* 0x0000002b0a057220 */ /* 0x000fe20000410000 */
[C---:B------:R-:W-:Y:S01]  /*8e90*/  FFMA.FTZ R28, R8.reuse, R9, R28 ;  /* 0x00000009081c7223 */ /* 0x040fe2000001001c */
[----:B------:R-:W-:Y:S01]  /*8ea0*/  LOP3.LUT R24, R25, 0xffff0000, RZ, 0xc0, !PT ;  /* 0xffff000019187812 */ /* 0x000fe200078ec0ff */
[----:B------:R-:W-:Y:S01]  /*8eb0*/  FFMA.FTZ R20, R8, R3, -R11 ;  /* 0x0000000308147223 */ /* 0x000fe2000001080b */
[----:B------:R-:W-:Y:S01]  /*8ec0*/  LOP3.LUT R9, R42, 0xffff0000, RZ, 0xc0, !PT ;  /* 0xffff00002a097812 */ /* 0x000fe200078ec0ff */
[-C--:B------:R-:W-:Y:S01]  /*8ed0*/  FMUL.FTZ R11, R10, R45.reuse ;  /* 0x0000002d0a0b7220 */ /* 0x080fe20000410000 */
[----:B------:R-:W-:Y:S01]  /*8ee0*/  LOP3.LUT R12, R13, 0xffff0000, RZ, 0xc0, !PT ;  /* 0xffff00000d0c7812 */ /* 0x000fe200078ec0ff */
[----:B------:R-:W-:Y:S01]  /*8ef0*/  FFMA.FTZ R45, R4, R45, -R5 ;  /* 0x0000002d042d7223 */ /* 0x000fe20000010805 */
[C---:B------:R-:W-:Y:S01]  /*8f00*/  IMAD.U32 R6, R14.reuse, 0x10000, RZ ;  /* 0x000100000e067824 */ /* 0x040fe200078e00ff */
[----:B------:R-:W-:Y:S01]  /*8f10*/  LOP3.LUT R7, R14, 0xffff0000, RZ, 0xc0, !PT ;  /* 0xffff00000e077812 */ /* 0x000fe200078ec0ff */
[----:B------:R-:W-:Y:S01]  /*8f20*/  IMAD.U32 R13, R26, 0x10000, RZ ;  /* 0x000100001a0d7824 */ /* 0x000fe200078e00ff */
[----:B------:R-:W-:Y:S01]  /*8f30*/  SHF.L.U32 R5, R21, 0x10, RZ ;  /* 0x0000001015057819 */ /* 0x000fe200000006ff */
[----:B------:R-:W-:Y:S01]  /*8f40*/  IMAD.U32 R8, R41, 0x10000, RZ ;  /* 0x0001000029087824 */ /* 0x000fe200078e00ff */
[----:B------:R-:W-:Y:S01]  /*8f50*/  LOP3.LUT R14, R15, 0xffff0000, RZ, 0xc0, !PT ;  /* 0xffff00000f0e7812 */ /* 0x000fe200078ec0ff */
[----:B------:R-:W-:Y:S01]  /*8f60*/  FMUL.FTZ R25, R24, R9 ;  /* 0x0000000918197220 */ /* 0x000fe20000410000 */
[----:B------:R-:W-:-:S02]  /*8f70*/  LOP3.LUT R3, R44, 0xffff0000, RZ, 0xc0, !PT ;  /* 0xffff00002c037812 */ /* 0x000fc400078ec0ff */
[----:B------:R-:W-:Y:S02]  /*8f80*/  LOP3.LUT R15, R26, 0xffff0000, RZ, 0xc0, !PT ;  /* 0xffff00001a0f7812 */ /* 0x000fe400078ec0ff */
[----:B------:R-:W-:Y:S01]  /*8f90*/  LOP3.LUT R26, R27, 0xffff0000, RZ, 0xc0, !PT ;  /* 0xffff00001b1a7812 */ /* 0x000fe200078ec0ff */
[CC--:B------:R-:W-:Y:S01]  /*8fa0*/  FMUL.FTZ R27, R13.reuse, R8.reuse ;  /* 0x000000080d1b7220 */ /* 0x0c0fe20000410000 */
[----:B------:R-:W-:Y:S01]  /*8fb0*/  FFMA.FTZ R11, R4, R43, R11 ;  /* 0x0000002b040b7223 */ /* 0x000fe2000001000b */
[----:B------:R-:W-:Y:S01]  /*8fc0*/  FMUL.FTZ R13, R13, R5 ;  /* 0x000000050d0d7220 */ /* 0x000fe20000410000 */
[----:B------:R-:W-:Y:S01]  /*8fd0*/  LOP3.LUT R10, R41, 0xffff0000, RZ, 0xc0, !PT ;  /* 0xffff0000290a7812 */ /* 0x000fe200078ec0ff */
[-C--:B------:R-:W-:Y:S01]  /*8fe0*/  FMUL.FTZ R24, R24, R3.reuse ;  /* 0x0000000318187220 */ /* 0x080fe20000410000 */
[----:B------:R-:W-:Y:S01]  /*8ff0*/  FFMA.FTZ R25, R12, R3, -R25 ;  /* 0x000000030c197223 */ /* 0x000fe20000010819 */
[----:B------:R-:W-:Y:S02]  /*9000*/  LOP3.LUT R4, R21, 0xffff0000, RZ, 0xc0, !PT ;  /* 0xffff000015047812 */ /* 0x000fe400078ec0ff */
[----:B------:R-:W-:Y:S01]  /*9010*/  LOP3.LUT R3, R40, 0xffff0000, RZ, 0xc0, !PT ;  /* 0xffff000028037812 */ /* 0x000fe200078ec0ff */
[C---:B------:R-:W-:Y:S01]  /*9020*/  FFMA.FTZ R27, R6.reuse, R5, -R27 ;  /* 0x00000005061b7223 */ /* 0x040fe2000001081b */
[----:B------:R-:W-:Y:S01]  /*9030*/  LOP3.LUT R29, R29, 0xffff0000, RZ, 0xc0, !PT ;  /* 0xffff00001d1d7812 */ /* 0x000fe200078ec0ff */
[----:B------:R-:W-:Y:S01]  /*9040*/  FFMA.FTZ R13, R6, R8, R13 ;  /* 0x00000008060d7223 */ /* 0x000fe2000001000d */
[C---:B------:R-:W-:Y:S01]  /*9050*/  FMUL.FTZ R6, R15.reuse, R10 ;  /* 0x0000000a0f067220 */ /* 0x040fe20000410000 */
[-C--:B------:R-:W-:Y:S01]  /*9060*/  FMUL.FTZ R15, R15, R4.reuse ;  /* 0x000000040f0f7220 */ /* 0x080fe20000410000 */
[C---:B------:R-:W-:Y:S01]  /*9070*/  FMUL.FTZ R5, R26.reuse, R3 ;  /* 0x000000031a057220 */ /* 0x040fe20000410000 */
[-C--:B------:R-:W-:Y:S01]  /*9080*/  FMUL.FTZ R26, R26, R29.reuse ;  /* 0x0000001d1a1a7220 */ /* 0x080fe20000410000 */
[C---:B------:R-:W-:Y:S01]  /*9090*/  FFMA.FTZ R6, R7.reuse, R4, -R6 ;  /* 0x0000000407067223 */ /* 0x040fe20000010806 */
[----:B------:R-:W-:Y:S01]  /*90a0*/  FFMA.FTZ R10, R7, R10, R15 ;  /* 0x0000000a070a7223 */ /* 0x000fe2000001000f */
[----:B------:R-:W-:Y:S01]  /*90b0*/  FFMA.FTZ R7, R14, R29, -R5 ;  /* 0x0000001d0e077223 */ /* 0x000fe20000010805 */
        /* <DEDUP_REMOVED lines=12> */
.L_x_2722:
[----:B------:R-:W-:Y:S05]  /*9180*/  BSYNC B0 ;  /* 0x0000000000007941 */ /* 0x000fea0003800000 */
.L_x_2708:
        /* <DEDUP_REMOVED lines=8> */
.L_x_2705:
[----:B------:R-:W-:-:S13]  /*9210*/  ISETP.NE.AND P0, PT, R156, 0x3, PT ;  /* 0x000000039c00780c */ /* 0x000fda0003f05270 */
[----:B------:R-:W-:Y:S05]  /*9220*/  @!P0 BRA `(.L_x_2732) ;  /* 0x0000000000048947 */ /* 0x000fea0003800000 */
[----:B------:R-:W-:Y:S01]  /*9230*/  BPT.TRAP 0x1 ;  /* 0x000000040000795c */ /* 0x000fe20000300000 */
.L_x_2732:
[----:B--23--:R-:W-:Y:S01]  /*9240*/  IMAD R0, R22, 0x8, R2 ;  /* 0x0000000816007824 */ /* 0x00cfe200078e0202 */
[----:B-1----:R-:W-:-:S04]  /*9250*/  SHF.L.U32 R7, R154, 0x1f, RZ ;  /* 0x0000001f9a077819 */ /* 0x002fc800000006ff */
[----:B------:R1:W2:Y:S01]  /*9260*/  SYNCS.PHASECHK.TRANS64.TRYWAIT P1, [R0+URZ+0x16830], R7 ;  /* 0x01683007000075a7 */ /* 0x0002a2000802017f */
[----:B------:R-:W-:Y:S05]  /*9270*/  @!P0 BRA `(.L_x_2733) ;  /* 0x0000000000048947 */ /* 0x000fea0003800000 */
[----:B------:R-:W-:Y:S01]  /*9280*/  BPT.TRAP 0x1 ;  /* 0x000000040000795c */ /* 0x000fe20000300000 */
.L_x_2733:
[----:B------:R-:W-:Y:S01]  /*9290*/  VIADD R3, R2, 0xe400 ;  /* 0x0000e40002037836 */ /* 0x000fe20000000000 */
[----:B------:R-:W-:Y:S01]  /*92a0*/  LOP3.LUT R4, R30, 0x10000, RZ, 0xfc, !PT ;  /* 0x000100001e047812 */ /* 0x000fe200078efcff */
[----:B------:R-:W-:-:S03]  /*92b0*/  IMAD.MOV.U32 R5, RZ, RZ, 0x40000040 ;  /* 0x40000040ff057424 */ /* 0x000fc600078e00ff */
[----:B------:R-:W-:-:S04]  /*92c0*/  SHF.R.U32.HI R3, RZ, 0x4, R3 ;  /* 0x00000004ff037819 */ /* 0x000fc80000011603 */
[----:B------:R-:W-:-:S04]  /*92d0*/  LOP3.LUT R3, R3, 0x3fff, RZ, 0xc0, !PT ;  /* 0x00003fff03037812 */ /* 0x000fc800078ec0ff */
[----:B------:R-:W-:-:S05]  /*92e0*/  LOP3.LUT R3, R3, 0x10000, RZ, 0xfc, !PT ;  /* 0x0001000003037812 */ /* 0x000fca00078efcff */
[----:B------:R3:W-:Y:S01]  /*92f0*/  STL [R1+0x18], R3 ;  /* 0x0000180301007387 */ /* 0x0007e20000100800 */
[----:B--2---:R-:W-:Y:S05]  /*9300*/  @P1 BRA `(.L_x_2734) ;  /* 0x0000000000081947 */ /* 0x004fea0003800000 */
[----:B------:R-:W2:Y:S02]  /*9310*/  SYNCS.PHASECHK.TRANS64.TRYWAIT P1, [R0+URZ+0x16830], R7 ;  /* 0x01683007000075a7 */ /* 0x000ea4000802017f */
[----:B--2---:R-:W-:Y:S05]  /*9320*/  @!P1 BRA `(.L_x_2735) ;  /* 0x0000012400409947 */ /* 0x004fea0003800000 */
.L_x_2734:
[----:B---3--:R-:W3:Y:S01]  /*9330*/  LDL R3, [R1+0x18] ;  /* 0x0000180001037983 */ /* 0x008ee20000100800 */
[----:B-12---:R-:W-:Y:S01]  /*9340*/  IMAD.MOV.U32 R7, RZ, RZ, 0x40000040 ;  /* 0x40000040ff077424 */ /* 0x006fe200078e00ff */
[----:B------:R-:W-:Y:S05]  /*9350*/  WARPSYNC.ALL ;  /* 0x0000000000007948 */ /* 0x000fea0003800000 */
[C---:B------:R-:W-:Y:S01]  /*9360*/  R2UR UR4, R4.reuse ;  /* 0x00000000040472ca */ /* 0x040fe200000e0000 */
[----:B0---45:R-:W-:Y:S01]  /*9370*/  WARPGROUP.ARRIVE ;  /* 0x00000000000079c5 */ /* 0x031fe20000000000 */
        /* <DEDUP_REMOVED lines=11> */
[----:B---3--:R-:W-:-:S04]  /*9430*/  IMAD R6, R22, 0x400, R3 ;  /* 0x0000040016067824 */ /* 0x008fc800078e0203 */
        /* <DEDUP_REMOVED lines=30> */
.L_x_2736:
[----:B------:R-:W2:Y:S01]  /*9620*/  LDL.LU R92, [R1+0x4] ;  /* 0x00000400015c7983 */ /* 0x000ea20000300800 */
[----:B------:R-:W-:Y:S01]  /*9630*/  ULDC UR4, c[0x0][0x9d8] ;  /* 0x0002760000047ab9 */ /* 0x000fe20000000800 */
[----:B------:R-:W0:Y:S01]  /*9640*/  LDC R93, c[0x0][0x448] ;  /* 0x00011200ff5d7b82 */ /* 0x000e220000000800 */
[----:B------:R-:W-:Y:S01]  /*9650*/  ULDC UR5, c[0x0][0x988] ;  /* 0x0002620000057ab9 */ /* 0x000fe20000000800 */
[----:B------:R-:W3:Y:S04]  /*9660*/  LDL R90, [R1+0x3c] ;  /* 0x00003c00015a7983 */ /* 0x000ee80000100800 */
[----:B------:R-:W3:Y:S01]  /*9670*/  LDL R100, [R1+0x24] ;  /* 0x0000240001647983 */ /* 0x000ee20000100800 */
[----:B------:R-:W-:Y:S01]  /*9680*/  FMUL.FTZ R11, R36, UR4 ;  /* 0x00000004240b7c20 */ /* 0x000fe20008410000 */
[----:B------:R-:W-:Y:S01]  /*9690*/  FMUL.FTZ R36, R39, UR4 ;  /* 0x0000000427247c20 */ /* 0x000fe20008410000 */
[----:B------:R-:W-:Y:S01]  /*96a0*/  FMUL.FTZ R6, R25, UR4 ;  /* 0x0000000419067c20 */ /* 0x000fe20008410000 */
[----:B------:R-:W4:Y:S01]  /*96b0*/  LDL R96, [R1+0x1c] ;  /* 0x00001c0001607983 */ /* 0x000f220000100800 */
[----:B------:R-:W-:Y:S01]  /*96c0*/  FMUL.FTZ R91, R34, UR4 ;  /* 0x00000004225b7c20 */ /* 0x000fe20008410000 */
[----:B------:R-:W-:Y:S01]  /*96d0*/  FMUL.FTZ R12, R37, UR4 ;  /* 0x00000004250c7c20 */ /* 0x000fe20008410000 */
[----:B------:R-:W-:Y:S01]  /*96e0*/  FMUL.FTZ R111, R26, UR4 ;  /* 0x000000041a6f7c20 */ /* 0x000fe20008410000 */
[----:B------:R-:W5:Y:S01]  /*96f0*/  LDL R39, [R1+0x38] ;  /* 0x0000380001277983 */ /* 0x000f620000100800 */
[----:B------:R-:W-:Y:S01]  /*9700*/  FMUL.FTZ R107, R27, UR4 ;  /* 0x000000041b6b7c20 */ /* 0x000fe20008410000 */
[----:B------:R-:W-:Y:S01]  /*9710*/  FMUL.FTZ R89, R35, UR4 ;  /* 0x0000000423597c20 */ /* 0x000fe20008410000 */
[----:B------:R-:W-:Y:S01]  /*9720*/  FMUL.FTZ R105, R30, UR4 ;  /* 0x000000041e697c20 */ /* 0x000fe20008410000 */
[----:B------:R-:W5:Y:S01]  /*9730*/  LDL R98, [R1+0x10] ;  /* 0x0000100001627983 */ /* 0x000f620000100800 */
[----:B------:R-:W1:Y:S01]  /*9740*/  MUFU.TANH R111, R111 ;  /* 0x0000006f006f7308 */ /* 0x000e620000002400 */
[----:B------:R-:W-:Y:S01]  /*9750*/  FMUL.FTZ R3, R24, UR4 ;  /* 0x0000000418037c20 */ /* 0x000fe20008410000 */
[----:B------:R-:W-:Y:S01]  /*9760*/  FMUL.FTZ R24, R31, UR4 ;  /* 0x000000041f187c20 */ /* 0x000fe20008410000 */
[----:B------:R-:W-:Y:S01]  /*9770*/  FMUL.FTZ R38, R38, UR4 ;  /* 0x0000000426267c20 */ /* 0x000fe20008410000 */
[----:B------:R-:W-:Y:S01]  /*9780*/  FMUL.FTZ R13, R40, UR4 ;  /* 0x00000004280d7c20 */ /* 0x000fe20008410000 */
[----:B0-----:R-:W-:Y:S01]  /*9790*/  ISETP.NE.AND P4, PT, R93, 0x1, PT ;  /* 0x000000015d00780c */ /* 0x001fe20003f85270 */
        /* <DEDUP_REMOVED lines=12> */
[----:B------:R-:W1:Y:S01]  /*9860*/  @P4 LDC R25, c[0x0][0x44c] ;  /* 0x00011300ff194b82 */ /* 0x000e620000000800 */
[----:B------:R-:W-:Y:S01]  /*9870*/  FMUL.FTZ R62, R62, UR4 ;  /* 0x000000043e3e7c20 */ /* 0x000fe20008410000 */
[----:B------:R-:W-:-:S04]  /*9880*/  FMUL.FTZ R9, R32, UR4 ;  /* 0x0000000420097c20 */ /* 0x000fc80008410000 */
[----:B------:R-:W0:Y:S02]  /*9890*/  MUFU.TANH R24, R24 ;  /* 0x0000001800187308 */ /* 0x000e240000002400 */
[----:B------:R-:W0:Y:S06]  /*98a0*/  @P4 LDC R34, c[0x0][0x450] ;  /* 0x00011400ff224b82 */ /* 0x000e2c0000000800 */
[----:B------:R-:W5:Y:S08]  /*98b0*/  MUFU.TANH R91, R91 ;  /* 0x0000005b005b7308 */ /* 0x000f700000002400 */
[----:B------:R-:W5:Y:S08]  /*98c0*/  MUFU.TANH R89, R89 ;  /* 0x0000005900597308 */ /* 0x000f700000002400 */
[----:B------:R-:W5:Y:S08]  /*98d0*/  MUFU.TANH R38, R38 ;  /* 0x0000002600267308 */ /* 0x000f700000002400 */
[----:B------:R-:W5:Y:S08]  /*98e0*/  MUFU.TANH R36, R36 ;  /* 0x0000002400247308 */ /* 0x000f700000002400 */
[----:B------:R-:W5:Y:S01]  /*98f0*/  MUFU.TANH R40, R40 ;  /* 0x0000002800287308 */ /* 0x000f620000002400 */
[----:B------:R-:W-:-:S07]  /*9900*/  FMUL.FTZ R48, R50, UR4 ;  /* 0x0000000432307c20 */ /* 0x000fce0008410000 */
[----:B------:R-:W5:Y:S01]  /*9910*/  MUFU.TANH R42, R42 ;  /* 0x0000002a002a7308 */ /* 0x000f620000002400 */
[----:B------:R-:W-:Y:S01]  /*9920*/  FMUL.FTZ R50, R51, UR4 ;  /* 0x0000000433327c20 */ /* 0x000fe20008410000 */
[----:B------:R-:W-:-:S06]  /*9930*/  FMUL.FTZ R31, R52, UR4 ;  /* 0x00000004341f7c20 */ /* 0x000fcc0008410000 */
[----:B------:R-:W5:Y:S01]  /*9940*/  MUFU.TANH R44, R44 ;  /* 0x0000002c002c7308 */ /* 0x000f620000002400 */
[----:B------:R-:W-:Y:S01]  /*9950*/  FMUL.FTZ R52, R54, UR4 ;  /* 0x0000000436347c20 */ /* 0x000fe20008410000 */
[----:B------:R-:W-:-:S06]  /*9960*/  FMUL.FTZ R28, R45, UR4 ;  /* 0x000000042d1c7c20 */ /* 0x000fcc0008410000 */
        /* <DEDUP_REMOVED lines=8> */
[----:B------:R-:W5:Y:S08]  /*99f0*/  MUFU.TANH R52, R52 ;  /* 0x0000003400347308 */ /* 0x000f700000002400 */
[----:B------:R-:W5:Y:S01]  /*9a00*/  MUFU.TANH R54, R54 ;  /* 0x0000003600367308 */ /* 0x000f620000002400 */
[----:B------:R-:W-:Y:S01]  /*9a10*/  FMUL.FTZ R32, R53, UR4 ;  /* 0x0000000435207c20 */ /* 0x000fe20008410000 */
[----:B------:R-:W-:-:S06]  /*9a20*/  FMUL.FTZ R93, R63, UR4 ;  /* 0x000000043f5d7c20 */ /* 0x000fcc0008410000 */
[----:B------:R-:W5:Y:S08]  /*9a30*/  MUFU.TANH R56, R56 ;  /* 0x0000003800387308 */ /* 0x000f700000002400 */
[----:B------:R-:W5:Y:S08]  /*9a40*/  MUFU.TANH R58, R58 ;  /* 0x0000003a003a7308 */ /* 0x000f700000002400 */
[----:B------:R-:W5:Y:S08]  /*9a50*/  MUFU.TANH R62, R62 ;  /* 0x0000003e003e7308 */ /* 0x000f700000002400 */
[----:B------:R-:W-:Y:S01]  /*9a60*/  MUFU.TANH R93, R93 ;  /* 0x0000005d005d7308 */ /* 0x000fe20000002400 */
[----:B------:R-:W-:Y:S01]  /*9a70*/  FMUL.FTZ R75, R75, UR4 ;  /* 0x000000044b4b7c20 */ /* 0x000fe20008410000 */
[----:B--2---:R-:W-:Y:S01]  /*9a80*/  LOP3.LUT R92, R92, 0xfffffffe, RZ, 0xc0, !PT ;  /* 0xfffffffe5c5c7812 */ /* 0x004fe200078ec0ff */
[----:B------:R-:W-:Y:S01]  /*9a90*/  FMUL.FTZ R78, R78, UR4 ;  /* 0x000000044e4e7c20 */ /* 0x000fe20008410000 */
[----:B------:R-:W-:Y:S01]  /*9aa0*/  FMUL.FTZ R82, R82, UR4 ;  /* 0x0000000452527c20 */ /* 0x000fe20008410000 */
[----:B------:R-:W-:Y:S01]  /*9ab0*/  FMUL.FTZ R86, R86, UR4 ;  /* 0x0000000456567c20 */ /* 0x000fe20008410000 */
[----:B------:R-:W-:-:S02]  /*9ac0*/  @P4 LOP3.LUT R92, R92, 0x1, RZ, 0xfc, !PT ;  /* 0x000000015c5c4812 */ /* 0x000fc400078efcff */
[----:B------:R-:W-:Y:S03]  /*9ad0*/  MUFU.TANH R3, R3 ;  /* 0x0000000300037308 */ /* 0x000fe60000002400 */
[----:B------:R3:W-:Y:S05]  /*9ae0*/  STL [R1+0x4], R92 ;  /* 0x0000045c01007387 */ /* 0x0007ea0000100800 */
[----:B------:R-:W-:Y:S01]  /*9af0*/  MUFU.TANH R6, R6 ;  /* 0x0000000600067308 */ /* 0x000fe20000002400 */
[----:B---3--:R-:W-:-:S07]  /*9b00*/  IADD3 R92, R90, R100, RZ ;  /* 0x000000645a5c7210 */ /* 0x008fce0007ffe0ff */
[----:B------:R-:W-:Y:S01]  /*9b10*/  MUFU.TANH R7, R7 ;  /* 0x0000000700077308 */ /* 0x000fe20000002400 */
[----:B-1----:R-:W-:-:S05]  /*9b20*/  @P4 IMAD.HI.U32 R25, R92, R25, RZ ;  /* 0x000000195c194227 */ /* 0x002fca00078e00ff */
[----:B0-----:R-:W-:Y:S01]  /*9b30*/  @P4 SHF.R.U32.HI R92, RZ, R34, R25 ;  /* 0x00000022ff5c4219 */ /* 0x001fe20000011619 */
[----:B------:R-:W-:Y:S01]  /*9b40*/  IMAD.MOV.U32 R25, RZ, RZ, -0x80 ;  /* 0xffffff80ff197424 */ /* 0x000fe200078e00ff */
[----:B------:R-:W-:Y:S03]  /*9b50*/  MUFU.TANH R8, R8 ;  /* 0x0000000800087308 */ /* 0x000fe60000002400 */
[----:B------:R-:W0:Y:S01]  /*9b60*/  SHFL.IDX PT, R37, R92, 0x1, 0x1c1f ;  /* 0x003c1f005c257f89 */ /* 0x000e2200000e0000 */
[----:B------:R-:W-:-:S04]  /*9b70*/  IMAD R25, R88, R25, 0x80 ;  /* 0x0000008058197424 */ /* 0x000fc800078e0219 */
[----:B------:R-:W-:Y:S01]  /*9b80*/  VIADD R35, R25, 0x1 ;  /* 0x0000000119237836 */ /* 0x000fe20000000000 */
[----:B------:R-:W-:Y:S01]  /*9b90*/  MUFU.TANH R9, R9 ;  /* 0x0000000900097308 */ /* 0x000fe20000002400 */
[----:B----4-:R-:W-:Y:S02]  /*9ba0*/  IMAD.IADD R90, R96, 0x1, R25 ;  /* 0x00000001605a7824 */ /* 0x010fe400078e0219 */
[C---:B-----5:R-:W-:Y:S02]  /*9bb0*/  IMAD R35, R39.reuse, -0x2, R35 ;  /* 0xfffffffe27237824 */ /* 0x060fe400078e0223 */
[----:B------:R-:W-:-:S03]  /*9bc0*/  IMAD R90, R39, -0x2, R90 ;  /* 0xfffffffe275a7824 */ /* 0x000fc600078e025a */
[----:B------:R-:W-:Y:S01]  /*9bd0*/  IADD3 R109, -R98, R35, R96 ;  /* 0x00000023626d7210 */ /* 0x000fe20007ffe160 */
[----:B------:R-:W-:Y:S08]  /*9be0*/  MUFU.TANH R10, R10 ;  /* 0x0000000a000a7308 */ /* 0x000ff00000002400 */
[----:B------:R-:W-:Y:S01]  /*9bf0*/  MUFU.TANH R11, R11 ;  /* 0x0000000b000b7308 */ /* 0x000fe20000002400 */
[----:B0-----:R-:W-:-:S04]  /*9c00*/  VIADDMNMX R25, R37, R109, R90, PT ;  /* 0x0000006d25197246 */ /* 0x001fc8000380015a */
[C---:B------:R-:W-:Y:S02]  /*9c10*/  ISETP.GT.AND P1, PT, R25.reuse, RZ, PT ;  /* 0x000000ff1900720c */ /* 0x040fe40003f24270 */
[C---:B------:R-:W-:Y:S01]  /*9c20*/  ISETP.GT.AND P2, PT, R25.reuse, 0x1, PT ;  /* 0x000000011900780c */ /* 0x040fe20003f44270 */
[----:B------:R-:W-:Y:S01]  /*9c30*/  MUFU.TANH R12, R12 ;  /* 0x0000000c000c7308 */ /* 0x000fe20000002400 */
[----:B------:R-:W-:Y:S02]  /*9c40*/  ISETP.GT.AND P3, PT, R25, 0x8, PT ;  /* 0x000000081900780c */ /* 0x000fe40003f64270 */
[----:B------:R-:W-:Y:S02]  /*9c50*/  FSEL R111, R111, -INF , P1 ;  /* 0xff8000006f6f7808 */ /* 0x000fe40000800000 */
[----:B------:R-:W-:Y:S02]  /*9c60*/  FSEL R107, R107, -INF , P2 ;  /* 0xff8000006b6b7808 */ /* 0x000fe40001000000 */
[----:B------:R-:W-:Y:S01]  /*9c70*/  ISETP.GT.AND P1, PT, R25, 0x9, PT ;  /* 0x000000091900780c */ /* 0x000fe20003f24270 */
[----:B------:R-:W-:Y:S01]  /*9c80*/  MUFU.TANH R13, R13 ;  /* 0x0000000d000d7308 */ /* 0x000fe20000002400 */
[----:B------:R-:W-:-:S02]  /*9c90*/  FSEL R105, R105, -INF , P3 ;  /* 0xff80000069697808 */ /* 0x000fc40001800000 */
[----:B------:R-:W-:Y:S02]  /*9ca0*/  FMNMX.FTZ R94, R111, R107, !PT ;  /* 0x0000006b6f5e7209 */ /* 0x000fe40007810000 */
[----:B------:R-:W-:Y:S02]  /*9cb0*/  ISETP.GT.AND P2, PT, R25, 0x10, PT ;  /* 0x000000101900780c */ /* 0x000fe40003f44270 */
[----:B------:R-:W-:Y:S01]  /*9cc0*/  FSEL R35, R24, -INF , P1 ;  /* 0xff80000018237808 */ /* 0x000fe20000800000 */
[----:B------:R-:W-:Y:S01]  /*9cd0*/  MUFU.TANH R26, R26 ;  /* 0x0000001a001a7308 */ /* 0x000fe20000002400 */
[----:B------:R-:W-:Y:S02]  /*9ce0*/  FMNMX.FTZ R94, R105, R94, !PT ;  /* 0x0000005e695e7209 */ /* 0x000fe40007810000 */
[----:B------:R-:W-:Y:S02]  /*9cf0*/  ISETP.GT.AND P1, PT, R25, 0x11, PT ;  /* 0x000000111900780c */ /* 0x000fe40003f24270 */
[----:B------:R-:W-:-:S02]  /*9d00*/  FSEL R39, R91, -INF , P2 ;  /* 0xff8000005b277808 */ /* 0x000fc40001000000 */
[----:B------:R-:W-:Y:S01]  /*9d10*/  FMNMX.FTZ R94, R35, R94, !PT ;  /* 0x0000005e235e7209 */ /* 0x000fe20007810000 */
[----:B------:R-:W-:Y:S01]  /*9d20*/  MUFU.TANH R27, R27 ;  /* 0x0000001b001b7308 */ /* 0x000fe20000002400 */
[----:B------:R-:W-:Y:S02]  /*9d30*/  ISETP.GT.AND P2, PT, R25, 0x18, PT ;  /* 0x000000181900780c */ /* 0x000fe40003f44270 */
[----:B------:R-:W-:Y:S02]  /*9d40*/  FSEL R37, R89, -INF , P1 ;  /* 0xff80000059257808 */ /* 0x000fe40000800000 */
[----:B------:R-:W-:Y:S02]  /*9d50*/  FMNMX.FTZ R94, R39, R94, !PT ;  /* 0x0000005e275e7209 */ /* 0x000fe40007810000 */
        /* <DEDUP_REMOVED lines=10> */
[----:B------:R-:W-:Y:S02]  /*9e00*/  FMNMX.FTZ R94, R41, R94, !PT ;  /* 0x0000005e295e7209 */ /* 0x000fe40007810000 */
[----:B------:R-:W-:Y:S02]  /*9e10*/  ISETP.GT.AND P2, PT, R25, 0x28, PT ;  /* 0x000000281900780c */ /* 0x000fe40003f44270 */
[----:B------:R-:W-:Y:S02]  /*9e20*/  FSEL R45, R42, -INF , P1 ;  /* 0xff8000002a2d7808 */ /* 0x000fe40000800000 */
        /* <DEDUP_REMOVED lines=12> */
[----:B------:R-:W-:Y:S01]  /*9ef0*/  FMNMX.FTZ R94, R55, R94, !PT ;  /* 0x0000005e375e7209 */ /* 0x000fe20007810000 */
[----:B------:R-:W-:Y:S01]  /*9f00*/  FMUL.FTZ R34, R57, UR4 ;  /* 0x0000000439227c20 */ /* 0x000fe20008410000 */
[----:B------:R-:W-:Y:S01]  /*9f10*/  ISETP.GT.AND P1, PT, R25, 0x39, PT ;  /* 0x000000391900780c */ /* 0x000fe20003f24270 */
[----:B------:R-:W-:Y:S01]  /*9f20*/  FMUL.FTZ R24, R66, UR4 ;  /* 0x0000000442187c20 */ /* 0x000fe20008410000 */
[----:B------:R-:W-:-:S02]  /*9f30*/  FSEL R57, R52, -INF , P2 ;  /* 0xff80000034397808 */ /* 0x000fc40001000000 */
[----:B------:R-:W-:Y:S01]  /*9f40*/  FMNMX.FTZ R94, R53, R94, !PT ;  /* 0x0000005e355e7209 */ /* 0x000fe20007810000 */
[----:B------:R-:W-:Y:S01]  /*9f50*/  FMUL.FTZ R89, R67, UR4 ;  /* 0x0000000443597c20 */ /* 0x000fe20008410000 */
[----:B------:R-:W-:Y:S02]  /*9f60*/  ISETP.GT.AND P2, PT, R25, 0x40, PT ;  /* 0x000000401900780c */ /* 0x000fe40003f44270 */
[----:B------:R-:W-:Y:S02]  /*9f70*/  FSEL R59, R54, -INF , P1 ;  /* 0xff800000363b7808 */ /* 0x000fe40000800000 */
[----:B------:R-:W-:Y:S01]  /*9f80*/  FMNMX.FTZ R94, R57, R94, !PT ;  /* 0x0000005e395e7209 */ /* 0x000fe20007810000 */
[----:B------:R-:W0:Y:S01]  /*9f90*/  MUFU.TANH R24, R24 ;  /* 0x0000001800187308 */ /* 0x000e220000002400 */
[----:B------:R-:W-:Y:S01]  /*9fa0*/  ISETP.GT.AND P1, PT, R25, 0x41, PT ;  /* 0x000000411900780c */ /* 0x000fe20003f24270 */
[----:B------:R-:W-:Y:S01]  /*9fb0*/  FMUL.FTZ R36, R70, UR4 ;  /* 0x0000000446247c20 */ /* 0x000fe20008410000 */
[----:B------:R-:W-:-:S02]  /*9fc0*/  FSEL R67, R56, -INF , P2 ;  /* 0xff80000038437808 */ /* 0x000fc40001000000 */
[----:B------:R-:W-:Y:S01]  /*9fd0*/  FMNMX.FTZ R94, R59, R94, !PT ;  /* 0x0000005e3b5e7209 */ /* 0x000fe20007810000 */
[----:B------:R-:W-:Y:S01]  /*9fe0*/  FMUL.FTZ R91, R71, UR4 ;  /* 0x00000004475b7c20 */ /* 0x000fe20008410000 */
[----:B------:R-:W-:Y:S01]  /*9ff0*/  ISETP.GT.AND P2, PT, R25, 0x48, PT ;  /* 0x000000481900780c */ /* 0x000fe20003f44270 */
[----:B------:R-:W1:Y:S01]  /*a000*/  MUFU.TANH R89, R89 ;  /* 0x0000005900597308 */ /* 0x000e620000002400 */
[----:B------:R-:W-:Y:S02]  /*a010*/  FSEL R63, R58, -INF , P1 ;  /* 0xff8000003a3f7808 */ /* 0x000fe40000800000 */
[----:B------:R-:W-:Y:S01]  /*a020*/  FMNMX.FTZ R94, R67, R94, !PT ;  /* 0x0000005e435e7209 */ /* 0x000fe20007810000 */
[----:B------:R-:W-:Y:S01]  /*a030*/  FMUL.FTZ R38, R74, UR4 ;  /* 0x000000044a267c20 */ /* 0x000fe20008410000 */
[----:B------:R-:W-:Y:S02]  /*a040*/  ISETP.GT.AND P1, PT, R25, 0x49, PT ;  /* 0x000000491900780c */ /* 0x000fe40003f24270 */
[----:B------:R-:W-:Y:S01]  /*a050*/  FSEL R71, R62, -INF , P2 ;  /* 0xff8000003e477808 */ /* 0x000fe20001000000 */
[----:B------:R-:W2:Y:S01]  /*a060*/  MUFU.TANH R36, R36 ;  /* 0x0000002400247308 */ /* 0x000ea20000002400 */
[----:B------:R-:W-:-:S02]  /*a070*/  FMNMX.FTZ R94, R63, R94, !PT ;  /* 0x0000005e3f5e7209 */ /* 0x000fc40007810000 */
[----:B------:R-:W-:Y:S02]  /*a080*/  ISETP.GT.AND P2, PT, R25, 0x50, PT ;  /* 0x000000501900780c */ /* 0x000fe40003f44270 */
[----:B------:R-:W-:-:S03]  /*a090*/  FMNMX.FTZ R94, R71, R94, !PT ;  /* 0x0000005e475e7209 */ /* 0x000fc60007810000 */
[----:B------:R-:W3:Y:S01]  /*a0a0*/  MUFU.TANH R91, R91 ;  /* 0x0000005b005b7308 */ /* 0x000ee20000002400 */
[----:B------:R-:W-:Y:S01]  /*a0b0*/  FMUL.FTZ R40, R79, UR4 ;  /* 0x000000044f287c20 */ /* 0x000fe20008410000 */
[----:B0-----:R-:W-:-:S06]  /*a0c0*/  FSEL R79, R24, -INF , P2 ;  /* 0xff800000184f7808 */ /* 0x001fcc0001000000 */
[----:B------:R0:W-:Y:S01]  /*a0d0*/  MUFU.TANH R95, R75 ;  /* 0x0000004b005f7308 */ /* 0x0001e20000002400 */
[----:B------:R-:W-:Y:S02]  /*a0e0*/  ISETP.GT.AND P2, PT, R25, 0x58, PT ;  /* 0x000000581900780c */ /* 0x000fe40003f44270 */
[----:B0-----:R-:W-:-:S05]  /*a0f0*/  FSEL R75, R93, -INF , P1 ;  /* 0xff8000005d4b7808 */ /* 0x001fca0000800000 */
[----:B------:R-:W0:Y:S01]  /*a100*/  MUFU.TANH R38, R38 ;  /* 0x0000002600267308 */ /* 0x000e220000002400 */
[----:B------:R-:W-:Y:S02]  /*a110*/  ISETP.GT.AND P1, PT, R25, 0x51, PT ;  /* 0x000000511900780c */ /* 0x000fe40003f24270 */
[----:B------:R-:W-:Y:S02]  /*a120*/  FMNMX.FTZ R94, R75, R94, !PT ;  /* 0x0000005e4b5e7209 */ /* 0x000fe40007810000 */
[----:B-1----:R-:W-:Y:S02]  /*a130*/  FSEL R89, R89, -INF , P1 ;  /* 0xff80000059597808 */ /* 0x002fe40000800000 */
[----:B------:R-:W-:Y:S01]  /*a140*/  FMNMX.FTZ R94, R79, R94, !PT ;  /* 0x0000005e4f5e7209 */ /* 0x000fe20007810000 */
[----:B------:R-:W1:Y:S01]  /*a150*/  MUFU.TANH R78, R78 ;  /* 0x0000004e004e7308 */ /* 0x000e620000002400 */
[----:B------:R-:W-:Y:S01]  /*a160*/  FMUL.FTZ R24, R83, UR4 ;  /* 0x0000000453187c20 */ /* 0x000fe20008410000 */
[----:B------:R-:W-:-:S02]  /*a170*/  ISETP.GT.AND P1, PT, R25, 0x59, PT ;  /* 0x000000591900780c */ /* 0x000fc40003f24270 */
[----:B--2---:R-:W-:Y:S02]  /*a180*/  FSEL R83, R36, -INF , P2 ;  /* 0xff80000024537808 */ /* 0x004fe40001000000 */
[----:B------:R-:W-:Y:S02]  /*a190*/  FMNMX.FTZ R94, R89, R94, !PT ;  /* 0x0000005e595e7209 */ /* 0x000fe40007810000 */
[----:B------:R-:W2:Y:S01]  /*a1a0*/  MUFU.TANH R40, R40 ;  /* 0x0000002800287308 */ /* 0x000ea20000002400 */
[----:B------:R-:W-:Y:S02]  /*a1b0*/  ISETP.GT.AND P2, PT, R25, 0x60, PT ;  /* 0x000000601900780c */ /* 0x000fe40003f44270 */
[----:B---3--:R-:W-:Y:S02]  /*a1c0*/  FSEL R91, R91, -INF , P1 ;  /* 0xff8000005b5b7808 */ /* 0x008fe40000800000 */
[----:B------:R-:W-:Y:S02]  /*a1d0*/  FMNMX.FTZ R94, R83, R94, !PT ;  /* 0x0000005e535e7209 */ /* 0x000fe40007810000 */
[----:B------:R-:W-:Y:S01]  /*a1e0*/  ISETP.GT.AND P1, PT, R25, 0x61, PT ;  /* 0x000000611900780c */ /* 0x000fe20003f24270 */
[----:B------:R-:W3:Y:S01]  /*a1f0*/  MUFU.TANH R82, R82 ;  /* 0x0000005200527308 */ /* 0x000ee20000002400 */
[----:B0-----:R-:W-:-:S02]  /*a200*/  FSEL R93, R38, -INF , P2 ;  /* 0xff800000265d7808 */ /* 0x001fc40001000000 */
[----:B------:R-:W-:Y:S02]  /*a210*/  FMNMX.FTZ R94, R91, R94, !PT ;  /* 0x0000005e5b5e7209 */ /* 0x000fe40007810000 */
[----:B------:R-:W-:Y:S02]  /*a220*/  ISETP.GT.AND P2, PT, R25, 0x68, PT ;  /* 0x000000681900780c */ /* 0x000fe40003f44270 */
[----:B------:R-:W-:Y:S01]  /*a230*/  FSEL R95, R95, -INF , P1 ;  /* 0xff8000005f5f7808 */ /* 0x000fe20000800000 */
[----:B------:R0:W4:Y:S01]  /*a240*/  MUFU.TANH R101, R24 ;  /* 0x0000001800657308 */ /* 0x0001220000002400 */
[----:B------:R-:W-:Y:S02]  /*a250*/  FMNMX.FTZ R94, R93, R94, !PT ;  /* 0x0000005e5d5e7209 */ /* 0x000fe40007810000 */
[----:B------:R-:W-:Y:S02]  /*a260*/  ISETP.GT.AND P1, PT, R25, 0x69, PT ;  /* 0x000000691900780c */ /* 0x000fe40003f24270 */
[----:B------:R-:W-:Y:S01]  /*a270*/  FMNMX.FTZ R94, R95, R94, !PT ;  /* 0x0000005e5f5e7209 */ /* 0x000fe20007810000 */
[----:B0-----:R-:W-:-:S02]  /*a280*/  FMUL.FTZ R24, R87, UR4 ;  /* 0x0000000457187c20 */ /* 0x001fc40008410000 */
[----:B------:R-:W0:Y:S01]  /*a290*/  MUFU.TANH R86, R86 ;  /* 0x0000005600567308 */ /* 0x000e220000002400 */
[----:B-1----:R-:W-:Y:S02]  /*a2a0*/  FSEL R87, R78, -INF , P2 ;  /* 0xff8000004e577808 */ /* 0x002fe40001000000 */
[----:B------:R-:W-:Y:S02]  /*a2b0*/  ISETP.GT.AND P2, PT, R25, 0x70, PT ;  /* 0x000000701900780c */ /* 0x000fe40003f44270 */
[----:B--2---:R-:W-:Y:S02]  /*a2c0*/  FSEL R97, R40, -INF , P1 ;  /* 0xff80000028617808 */ /* 0x004fe40000800000 */
[----:B------:R-:W-:Y:S01]  /*a2d0*/  FMNMX.FTZ R94, R87, R94, !PT ;  /* 0x0000005e575e7209 */ /* 0x000fe20007810000 */
[----:B------:R-:W1:Y:S01]  /*a2e0*/  MUFU.TANH R24, R24 ;  /* 0x0000001800187308 */ /* 0x000e620000002400 */
[----:B------:R-:W-:Y:S02]  /*a2f0*/  ISETP.GT.AND P1, PT, R25, 0x71, PT ;  /* 0x000000711900780c */ /* 0x000fe40003f24270 */
[----:B---3--:R-:W-:-:S02]  /*a300*/  FSEL R99, R82, -INF , P2 ;  /* 0xff80000052637808 */ /* 0x008fc40001000000 */
[----:B------:R-:W-:Y:S02]  /*a310*/  FMNMX.FTZ R94, R97, R94, !PT ;  /* 0x0000005e615e7209 */ /* 0x000fe40007810000 */
[----:B------:R-:W-:Y:S02]  /*a320*/  ISETP.GT.AND P2, PT, R25, 0x78, PT ;  /* 0x000000781900780c */ /* 0x000fe40003f44270 */
[----:B----4-:R-:W-:Y:S02]  /*a330*/  FSEL R101, R101, -INF , P1 ;  /* 0xff80000065657808 */ /* 0x010fe40000800000 */
[----:B------:R-:W-:Y:S02]  /*a340*/  FMNMX.FTZ R94, R99, R94, !PT ;  /* 0x0000005e635e7209 */ /* 0x000fe40007810000 */
[----:B------:R-:W-:Y:S02]  /*a350*/  ISETP.GT.AND P1, PT, R25, 0x79, PT ;  /* 0x000000791900780c */ /* 0x000fe40003f24270 */
[----:B0-----:R-:W-:-:S02]  /*a360*/  FSEL R103, R86, -INF , P2 ;  /* 0xff80000056677808 */ /* 0x001fc40001000000 */
[----:B------:R-:W-:Y:S01]  /*a370*/  FMNMX.FTZ R94, R101, R94, !PT ;  /* 0x0000005e655e7209 */ /* 0x000fe20007810000 */
[----:B------:R-:W-:Y:S01]  /*a380*/  FMUL.FTZ R38, R61, UR4 ;  /* 0x000000043d267c20 */ /* 0x000fe20008410000 */
[----:B-1----:R-:W-:Y:S02]  /*a390*/  FSEL R61, R24, -INF , P1 ;  /* 0xff800000183d7808 */ /* 0x002fe40000800000 */
[----:B------:R-:W-:-:S04]  /*a3a0*/  FMNMX.FTZ R94, R103, R94, !PT ;  /* 0x0000005e675e7209 */ /* 0x000fc80007810000 */
[----:B------:R-:W-:-:S05]  /*a3b0*/  FMNMX.FTZ R94, R61, R94, !PT ;  /* 0x0000005e3d5e7209 */ /* 0x000fca0007810000 */
[----:B------:R-:W0:Y:S01]  /*a3c0*/  SHFL.BFLY PT, R25, R94, 0x2, 0x1f ;  /* 0x0c401f005e197f89 */ /* 0x000e2200000e0000 */
[----:B------:R-:W-:-:S03]  /*a3d0*/  FMUL.FTZ R40, R64, UR4 ;  /* 0x0000000440287c20 */ /* 0x000fc60008410000 */
[----:B------:R-:W1:Y:S01]  /*a3e0*/  SHFL.IDX PT, R64, R92, RZ, 0x1c1f ;  /* 0x001c1fff5c407589 */ /* 0x000e6200000e0000 */
[----:B0-----:R-:W-:-:S05]  /*a3f0*/  FMNMX.FTZ R24, R94, R25, !PT ;  /* 0x000000195e187209 */ /* 0x001fca0007810000 */
[----:B------:R-:W0:Y:S01]  /*a400*/  SHFL.BFLY PT, R25, R24, 0x1, 0x1f ;  /* 0x0c201f0018197f89 */ /* 0x000e2200000e0000 */
[----:B------:R-:W-:Y:S01]  /*a410*/  FMUL.FTZ R36, R60, UR4 ;  /* 0x000000043c247c20 */ /* 0x000fe20008410000 */
[----:B-1----:R-:W-:-:S04]  /*a420*/  VIADDMNMX R64, R64, R109, R90, PT ;  /* 0x0000006d40407246 */ /* 0x002fc8000380015a */
[C---:B------:R-:W-:Y:S02]  /*a430*/  ISETP.GT.AND P2, PT, R64.reuse, 0x1, PT ;  /* 0x000000014000780c */ /* 0x040fe40003f44270 */
[----:B------:R-:W-:Y:S02]  /*a440*/  ISETP.GT.AND P3, PT, R64, 0x8, PT ;  /* 0x000000084000780c */ /* 0x000fe40003f64270 */
[----:B0-----:R-:W-:Y:S01]  /*a450*/  FMNMX.FTZ R25, R24, R25, !PT ;  /* 0x0000001918197209 */ /* 0x001fe20007810000 */
[----:B------:R-:W-:Y:S01]  /*a460*/  IMAD.U32 R24, RZ, RZ, UR5 ;  /* 0x00000005ff187e24 */ /* 0x000fe2000f8e00ff */
[----:B------:R-:W-:Y:S01]  /*a470*/  FSEL R6, R6, -INF , P2 ;  /* 0xff80000006067808 */ /* 0x000fe20001000000 */
[----:B------:R-:W-:Y:S01]  /*a480*/  FMUL.FTZ R44, R68, UR4 ;  /* 0x00000004442c7c20 */ /* 0x000fe20008410000 */
[C---:B------:R-:W-:Y:S01]  /*a490*/  FSETP.NEU.FTZ.AND P1, PT, R25.reuse, -INF , PT ;  /* 0xff8000001900780b */ /* 0x040fe20003f3d000 */
[----:B------:R-:W-:Y:S01]  /*a4a0*/  FMUL.FTZ R60, R25, R24 ;  /* 0x00000018193c7220 */ /* 0x000fe20000410000 */
[----:B------:R-:W-:Y:S01]  /*a4b0*/  FMUL.FTZ R46, R69, UR4 ;  /* 0x00000004452e7c20 */ /* 0x000fe20008410000 */
[----:B------:R-:W-:Y:S01]  /*a4c0*/  FMUL.FTZ R50, R73, UR4 ;  /* 0x0000000449327c20 */ /* 0x000fe20008410000 */
[----:B------:R-:W-:Y:S01]  /*a4d0*/  FMUL.FTZ R54, R77, UR4 ;  /* 0x000000044d367c20 */ /* 0x000fe20008410000 */
[----:B------:R-:W0:Y:S01]  /*a4e0*/  MUFU.TANH R30, R30 ;  /* 0x0000001e001e7308 */ /* 0x000e220000002400 */
[----:B------:R-:W-:-:S07]  /*a4f0*/  FSEL R60, R60, RZ, P1 ;  /* 0x000000ff3c3c7208 */ /* 0x000fce0000800000 */
[----:B------:R-:W1:Y:S01]  /*a500*/  MUFU.TANH R31, R31 ;  /* 0x0000001f001f7308 */ /* 0x000e620000002400 */
[----:B------:R-:W-:-:S07]  /*a510*/  ISETP.GT.AND P1, PT, R64, RZ, PT ;  /* 0x000000ff4000720c */ /* 0x000fce0003f24270 */
[----:B------:R-:W2:Y:S01]  /*a520*/  MUFU.TANH R32, R32 ;  /* 0x0000002000207308 */ /* 0x000ea20000002400 */
[----:B------:R-:W-:-:S07]  /*a530*/  FSEL R3, R3, -INF , P1 ;  /* 0xff80000003037808 */ /* 0x000fce0000800000 */
[----:B------:R-:W3:Y:S01]  /*a540*/  MUFU.TANH R33, R33 ;  /* 0x0000002100217308 */ /* 0x000ee20000002400 */
[----:B------:R-:W-:-:S07]  /*a550*/  ISETP.GT.AND P1, PT, R64, 0x9, PT ;  /* 0x000000094000780c */ /* 0x000fce0003f24270 */
[----:B------:R-:W4:Y:S01]  /*a560*/  MUFU.TANH R34, R34 ;  /* 0x0000002200227308 */ /* 0x000f220000002400 */
[----:B------:R-:W-:Y:S01]  /*a570*/  FSEL R69, R7, -INF , P3 ;  /* 0xff80000007457808 */ /* 0x000fe20001800000 */
[----:B------:R-:W-:Y:S01]  /*a580*/  FMUL.FTZ R42, R65, UR4 ;  /* 0x00000004412a7c20 */ /* 0x000fe20008410000 */
[----:B------:R-:W-:Y:S01]  /*a590*/  FMNMX.FTZ R68, R3, R6, !PT ;  /* 0x0000000603447209 */ /* 0x000fe20007810000 */
[----:B------:R-:W-:Y:S01]  /*a5a0*/  FMUL.FTZ R48, R72, UR4 ;  /* 0x0000000448307c20 */ /* 0x000fe20008410000 */
[----:B------:R-:W-:Y:S01]  /*a5b0*/  ISETP.GT.AND P2, PT, R64, 0x10, PT ;  /* 0x000000104000780c */ /* 0x000fe20003f44270 */
[----:B------:R-:W-:Y:S01]  /*a5c0*/  FMUL.FTZ R58, R81, UR4 ;  /* 0x00000004513a7c20 */ /* 0x000fe20008410000 */
[----:B------:R-:W-:Y:S01]  /*a5d0*/  FSEL R73, R8, -INF , P1 ;  /* 0xff80000008497808 */ /* 0x000fe20000800000 */
[----:B------:R-:W5:Y:S01]  /*a5e0*/  MUFU.TANH R36, R36 ;  /* 0x0000002400247308 */ /* 0x000f620000002400 */
[----:B------:R-:W-:Y:S01]  /*a5f0*/  FMNMX.FTZ R68, R69, R68, !PT ;  /* 0x0000004445447209 */ /* 0x000fe20007810000 */
[----:B------:R-:W-:Y:S01]  /*a600*/  FMUL.FTZ R52, R76, UR4 ;  /* 0x000000044c347c20 */ /* 0x000fe20008410000 */
[----:B------:R-:W-:Y:S01]  /*a610*/  ISETP.GT.AND P1, PT, R64, 0x11, PT ;  /* 0x000000114000780c */ /* 0x000fe20003f24270 */
[----:B------:R-:W-:Y:S01]  /*a620*/  FMUL.FTZ R56, R80, UR4 ;  /* 0x0000000450387c20 */ /* 0x000fe20008410000 */
[----:B------:R-:W-:Y:S01]  /*a630*/  FSEL R9, R9, -INF , P2 ;  /* 0xff80000009097808 */ /* 0x000fe20001000000 */
[----:B------:R-:W-:Y:S01]  /*a640*/  FMUL.FTZ R62, R84, UR4 ;  /* 0x00000004543e7c20 */ /* 0x000fe20008410000 */
[----:B------:R-:W-:Y:S01]  /*a650*/  FMNMX.FTZ R68, R73, R68, !PT ;  /* 0x0000004449447209 */ /* 0x000fe20007810000 */
[----:B------:R-:W5:Y:S01]  /*a660*/  MUFU.TANH R38, R38 ;  /* 0x0000002600267308 */ /* 0x000f620000002400 */
[----:B------:R-:W-:Y:S01]  /*a670*/  ISETP.GT.AND P2, PT, R64, 0x18, PT ;  /* 0x000000184000780c */ /* 0x000fe20003f44270 */
[----:B------:R-:W5:Y:S01]  /*a680*/  S2R R102, SR_CgaCtaId ;  /* 0x0000000000667919 */ /* 0x000f620000008800 */
[----:B------:R-:W-:Y:S01]  /*a690*/  FSEL R77, R10, -INF , P1 ;  /* 0xff8000000a4d7808 */ /* 0x000fe20000800000 */
[----:B------:R-:W-:Y:S01]  /*a6a0*/  VIADD R0, R0, 0x16840 ;  /* 0x0001684000007836 */ /* 0x000fe20000000000 */
[----:B------:R-:W-:Y:S01]  /*a6b0*/  FMNMX.FTZ R68, R9, R68, !PT ;  /* 0x0000004409447209 */ /* 0x000fe20007810000 */
[----:B------:R-:W-:Y:S01]  /*a6c0*/  ULDC UR5, c[0x0][0x9d8] ;  /* 0x0002760000057ab9 */ /* 0x000fe20000000800 */
[----:B------:R-:W-:-:S02]  /*a6d0*/  ISETP.GT.AND P1, PT, R64, 0x19, PT ;  /* 0x000000194000780c */ /* 0x000fc40003f24270 */
[----:B------:R-:W-:Y:S02]  /*a6e0*/  FSEL R11, R11, -INF , P2 ;  /* 0xff8000000b0b7808 */ /* 0x000fe40001000000 */
[----:B------:R-:W-:Y:S01]  /*a6f0*/  FMNMX.FTZ R68, R77, R68, !PT ;  /* 0x000000444d447209 */ /* 0x000fe20007810000 */
[----:B------:R-:W-:Y:S01]  /*a700*/  FFMA.FTZ R8, R35, R24, -R60 ;  /* 0x0000001823087223 */ /* 0x000fe2000001083c */
[----:B------:R-:W-:Y:S02]  /*a710*/  ISETP.GT.AND P2, PT, R64, 0x20, PT ;  /* 0x000000204000780c */ /* 0x000fe40003f44270 */
[----:B------:R-:W-:Y:S02]  /*a720*/  FSEL R35, R12, -INF , P1 ;  /* 0xff8000000c237808 */ /* 0x000fe40000800000 */
[----:B------:R-:W-:Y:S02]  /*a730*/  FMNMX.FTZ R68, R11, R68, !PT ;  /* 0x000000440b447209 */ /* 0x000fe40007810000 */
        /* <DEDUP_REMOVED lines=19> */
[----:B0-----:R-:W-:Y:S02]  /*a870*/  FSEL R43, R30, -INF , P1 ;  /* 0xff8000001e2b7808 */ /* 0x001fe40000800000 */
[----:B------:R-:W-:Y:S02]  /*a880*/  FMNMX.FTZ R68, R29, R68, !PT ;  /* 0x000000441d447209 */ /* 0x000fe40007810000 */
[----:B------:R-:W-:-:S02]  /*a890*/  ISETP.GT.AND P1, PT, R64, 0x39, PT ;  /* 0x000000394000780c */ /* 0x000fc40003f24270 */
[----:B-1----:R-:W-:Y:S02]  /*a8a0*/  FSEL R31, R31, -INF , P2 ;  /* 0xff8000001f1f7808 */ /* 0x002fe40001000000 */
[----:B------:R-:W-:Y:S01]  /*a8b0*/  FMNMX.FTZ R68, R43, R68, !PT ;  /* 0x000000442b447209 */ /* 0x000fe20007810000 */
[----:B------:R-:W-:Y:S01]  /*a8c0*/  FFMA.FTZ R12, R41, R24, -R60 ;  /* 0x00000018290c7223 */ /* 0x000fe2000001083c */
[----:B------:R-:W-:Y:S02]  /*a8d0*/  ISETP.GT.AND P2, PT, R64, 0x40, PT ;  /* 0x000000404000780c */ /* 0x000fe40003f44270 */
[----:B--2---:R-:W-:Y:S02]  /*a8e0*/  FSEL R41, R32, -INF , P1 ;  /* 0xff80000020297808 */ /* 0x004fe40000800000 */
[----:B------:R-:W-:Y:S01]  /*a8f0*/  FMNMX.FTZ R68, R31, R68, !PT ;  /* 0x000000441f447209 */ /* 0x000fe20007810000 */
[----:B------:R-:W0:Y:S01]  /*a900*/  MUFU.TANH R40, R40 ;  /* 0x0000002800287308 */ /* 0x000e220000002400 */
[----:B------:R-:W-:-:S02]  /*a910*/  ISETP.GT.AND P1, PT, R64, 0x41, PT ;  /* 0x000000414000780c */ /* 0x000fc40003f24270 */
[----:B---3--:R-:W-:Y:S02]  /*a920*/  FSEL R33, R33, -INF , P2 ;  /* 0xff80000021217808 */ /* 0x008fe40001000000 */
[----:B------:R-:W-:Y:S01]  /*a930*/  FMNMX.FTZ R68, R41, R68, !PT ;  /* 0x0000004429447209 */ /* 0x000fe20007810000 */
[--C-:B------:R-:W-:Y:S01]  /*a940*/  FFMA.FTZ R141, R47, R24, -R60.reuse ;  /* 0x000000182f8d7223 */ /* 0x100fe2000001083c */
[----:B------:R-:W-:Y:S01]  /*a950*/  ISETP.GT.AND P2, PT, R64, 0x48, PT ;  /* 0x000000484000780c */ /* 0x000fe20003f44270 */
[----:B------:R-:W1:Y:S01]  /*a960*/  MUFU.TANH R42, R42 ;  /* 0x0000002a002a7308 */ /* 0x000e620000002400 */
[----:B----4-:R-:W-:Y:S02]  /*a970*/  FSEL R47, R34, -INF , P1 ;  /* 0xff800000222f7808 */ /* 0x010fe40000800000 */
[----:B------:R-:W-:Y:S01]  /*a980*/  FMNMX.FTZ R68, R33, R68, !PT ;  /* 0x0000004421447209 */ /* 0x000fe20007810000 */
[----:B------:R-:W-:Y:S01]  /*a990*/  FFMA.FTZ R26, R45, R24, -R60 ;  /* 0x000000182d1a7223 */ /* 0x000fe2000001083c */
[----:B------:R-:W-:-:S02]  /*a9a0*/  ISETP.GT.AND P1, PT, R64, 0x49, PT ;  /* 0x000000494000780c */ /* 0x000fc40003f24270 */
[----:B-----5:R-:W-:Y:S01]  /*a9b0*/  FSEL R45, R36, -INF , P2 ;  /* 0xff800000242d7808 */ /* 0x020fe20001000000 */
[----:B------:R-:W2:Y:S01]  /*a9c0*/  MUFU.TANH R44, R44 ;  /* 0x0000002c002c7308 */ /* 0x000ea20000002400 */
[----:B------:R-:W-:Y:S02]  /*a9d0*/  FMNMX.FTZ R68, R47, R68, !PT ;  /* 0x000000442f447209 */ /* 0x000fe40007810000 */
[----:B------:R-:W-:Y:S02]  /*a9e0*/  ISETP.GT.AND P2, PT, R64, 0x50, PT ;  /* 0x000000504000780c */ /* 0x000fe40003f44270 */
[----:B------:R-:W-:Y:S02]  /*a9f0*/  FSEL R81, R38, -INF , P1 ;  /* 0xff80000026517808 */ /* 0x000fe40000800000 */
[----:B------:R-:W-:Y:S01]  /*aa00*/  FMNMX.FTZ R68, R45, R68, !PT ;  /* 0x000000442d447209 */ /* 0x000fe20007810000 */
[----:B------:R-:W3:Y:S01]  /*aa10*/  MUFU.TANH R46, R46 ;  /* 0x0000002e002e7308 */ /* 0x000ee20000002400 */
[----:B------:R-:W-:Y:S01]  /*aa20*/  FFMA.FTZ R143, R51, R24, -R60 ;  /* 0x00000018338f7223 */ /* 0x000fe2000001083c */
[----:B------:R-:W-:-:S02]  /*aa30*/  ISETP.GT.AND P1, PT, R64, 0x51, PT ;  /* 0x000000514000780c */ /* 0x000fc40003f24270 */
[----:B0-----:R-:W-:Y:S02]  /*aa40*/  FSEL R51, R40, -INF , P2 ;  /* 0xff80000028337808 */ /* 0x001fe40001000000 */
[----:B------:R-:W-:Y:S02]  /*aa50*/  FMNMX.FTZ R68, R81, R68, !PT ;  /* 0x0000004451447209 */ /* 0x000fe40007810000 */
[----:B------:R-:W0:Y:S01]  /*aa60*/  MUFU.TANH R48, R48 ;  /* 0x0000003000307308 */ /* 0x000e220000002400 */
[----:B------:R-:W-:Y:S01]  /*aa70*/  FMUL.FTZ R65, R85, UR4 ;  /* 0x0000000455417c20 */ /* 0x000fe20008410000 */
[----:B------:R-:W-:Y:S01]  /*aa80*/  ISETP.GT.AND P2, PT, R64, 0x58, PT ;  /* 0x000000584000780c */ /* 0x000fe20003f44270 */
[----:B------:R-:W-:Y:S01]  /*aa90*/  FFMA.FTZ R28, R49, R24, -R60 ;  /* 0x00000018311c7223 */ /* 0x000fe2000001083c */
[----:B-1----:R-:W-:-:S04]  /*aaa0*/  FSEL R85, R42, -INF , P1 ;  /* 0xff8000002a557808 */ /* 0x002fc80000800000 */
[----:B------:R-:W1:Y:S01]  /*aab0*/  MUFU.TANH R50, R50 ;  /* 0x0000003200327308 */ /* 0x000e620000002400 */
[----:B------:R-:W-:Y:S01]  /*aac0*/  FMNMX.FTZ R68, R51, R68, !PT ;  /* 0x0000004433447209 */ /* 0x000fe20007810000 */
[----:B------:R-:W-:Y:S01]  /*aad0*/  FFMA.FTZ R151, R105, R24, -R60 ;  /* 0x0000001869977223 */ /* 0x000fe2000001083c */
[----:B------:R-:W-:-:S05]  /*aae0*/  ISETP.GT.AND P1, PT, R64, 0x59, PT ;  /* 0x000000594000780c */ /* 0x000fca0003f24270 */
[----:B------:R-:W4:Y:S01]  /*aaf0*/  MUFU.TANH R52, R52 ;  /* 0x0000003400347308 */ /* 0x000f220000002400 */
[----:B--2---:R-:W-:Y:S01]  /*ab00*/  FSEL R49, R44, -INF , P2 ;  /* 0xff8000002c317808 */ /* 0x004fe20001000000 */
[----:B------:R-:W-:Y:S01]  /*ab10*/  FFMA.FTZ R137, R55, R24, -R60 ;  /* 0x0000001837897223 */ /* 0x000fe2000001083c */
[----:B------:R-:W-:-:S05]  /*ab20*/  FMNMX.FTZ R68, R85, R68, !PT ;  /* 0x0000004455447209 */ /* 0x000fca0007810000 */
[----:B------:R-:W2:Y:S01]  /*ab30*/  MUFU.TANH R54, R54 ;  /* 0x0000003600367308 */ /* 0x000ea20000002400 */
[----:B------:R-:W-:Y:S01]  /*ab40*/  ISETP.GT.AND P2, PT, R64, 0x60, PT ;  /* 0x000000604000780c */ /* 0x000fe20003f44270 */
[----:B------:R-:W-:Y:S01]  /*ab50*/  FFMA.FTZ R66, R107, R24, -R60 ;  /* 0x000000186b427223 */ /* 0x000fe2000001083c */
[----:B---3--:R-:W-:-:S05]  /*ab60*/  FSEL R105, R46, -INF , P1 ;  /* 0xff8000002e697808 */ /* 0x008fca0000800000 */
[----:B------:R-:W3:Y:S01]  /*ab70*/  MUFU.TANH R56, R56 ;  /* 0x0000003800387308 */ /* 0x000ee20000002400 */
[----:B------:R-:W-:-:S07]  /*ab80*/  FMNMX.FTZ R68, R49, R68, !PT ;  /* 0x0000004431447209 */ /* 0x000fce0007810000 */
[----:B------:R-:W5:Y:S01]  /*ab90*/  MUFU.TANH R58, R58 ;  /* 0x0000003a003a7308 */ /* 0x000f620000002400 */
[----:B------:R-:W-:-:S07]  /*aba0*/  ISETP.GT.AND P1, PT, R64, 0x61, PT ;  /* 0x000000614000780c */ /* 0x000fce0003f24270 */
[----:B------:R-:W5:Y:S01]  /*abb0*/  MUFU.TANH R62, R62 ;  /* 0x0000003e003e7308 */ /* 0x000f620000002400 */
[----:B0-----:R-:W-:Y:S01]  /*abc0*/  FSEL R55, R48, -INF , P2 ;  /* 0xff80000030377808 */ /* 0x001fe20001000000 */
[--C-:B------:R-:W-:Y:S01]  /*abd0*/  FFMA.FTZ R139, R57, R24, -R60.reuse ;  /* 0x00000018398b7223 */ /* 0x100fe2000001083c */
[----:B------:R-:W-:Y:S01]  /*abe0*/  FMNMX.FTZ R68, R105, R68, !PT ;  /* 0x0000004469447209 */ /* 0x000fe20007810000 */
[-CC-:B------:R-:W-:Y:S01]  /*abf0*/  FFMA.FTZ R149, R111, R24.reuse, -R60.reuse ;  /* 0x000000186f957223 */ /* 0x180fe2000001083c */
[----:B------:R-:W-:Y:S01]  /*ac00*/  ISETP.GT.AND P2, PT, R64, 0x68, PT ;  /* 0x000000684000780c */ /* 0x000fe20003f44270 */
[--C-:B------:R-:W-:Y:S01]  /*ac10*/  FFMA.FTZ R30, R63, R24, -R60.reuse ;  /* 0x000000183f1e7223 */ /* 0x100fe2000001083c */
[----:B-1----:R-:W-:Y:S01]  /*ac20*/  FSEL R107, R50, -INF , P1 ;  /* 0xff800000326b7808 */ /* 0x002fe20000800000 */
[----:B------:R-:W-:Y:S01]  /*ac30*/  MUFU.EX2 R8, R8 ;  /* 0x0000000800087308 */ /* 0x000fe20000000800 */
[----:B------:R-:W-:Y:S01]  /*ac40*/  FMNMX.FTZ R68, R55, R68, !PT ;  /* 0x0000004437447209 */ /* 0x000fe20007810000 */
[----:B------:R-:W-:Y:S01]  /*ac50*/  FFMA.FTZ R44, R53, R24, -R60 ;  /* 0x00000018352c7223 */ /* 0x000fe2000001083c */
[----:B------:R-:W-:-:S02]  /*ac60*/  ISETP.GT.AND P1, PT, R64, 0x69, PT ;  /* 0x000000694000780c */ /* 0x000fc40003f24270 */
[----:B------:R-:W-:-:S03]  /*ac70*/  PRMT R0, R102, 0x654, R0 ;  /* 0x0000065466007816 */ /* 0x000fc60000000000 */
[----:B------:R-:W-:Y:S01]  /*ac80*/  MUFU.EX2 R145, R145 ;  /* 0x0000009100917308 */ /* 0x000fe20000000800 */
[----:B----4-:R-:W-:-:S07]  /*ac90*/  FSEL R53, R52, -INF , P2 ;  /* 0xff80000034357808 */ /* 0x010fce0001000000 */
[----:B------:R-:W-:Y:S01]  /*aca0*/  MUFU.EX2 R10, R10 ;  /* 0x0000000a000a7308 */ /* 0x000fe20000000800 */
[----:B------:R-:W-:-:S07]  /*acb0*/  FMNMX.FTZ R68, R107, R68, !PT ;  /* 0x000000446b447209 */ /* 0x000fce0007810000 */
[----:B------:R-:W-:Y:S01]  /*acc0*/  MUFU.EX2 R147, R147 ;  /* 0x0000009300937308 */ /* 0x000fe20000000800 */
[----:B------:R-:W-:-:S07]  /*acd0*/  ISETP.GT.AND P2, PT, R64, 0x70, PT ;  /* 0x000000704000780c */ /* 0x000fce0003f44270 */
[----:B------:R-:W-:Y:S01]  /*ace0*/  MUFU.EX2 R12, R12 ;  /* 0x0000000c000c7308 */ /* 0x000fe20000000800 */
[----:B--2---:R-:W-:-:S07]  /*acf0*/  FSEL R109, R54, -INF , P1 ;  /* 0xff800000366d7808 */ /* 0x004fce0000800000 */
[----:B------:R-:W-:Y:S01]  /*ad00*/  MUFU.EX2 R141, R141 ;  /* 0x0000008d008d7308 */ /* 0x000fe20000000800 */
[----:B------:R-:W-:-:S07]  /*ad10*/  FMNMX.FTZ R68, R53, R68, !PT ;  /* 0x0000004435447209 */ /* 0x000fce0007810000 */
[----:B------:R-:W-:Y:S01]  /*ad20*/  MUFU.EX2 R26, R26 ;  /* 0x0000001a001a7308 */ /* 0x000fe20000000800 */
[----:B------:R-:W-:-:S07]  /*ad30*/  ISETP.GT.AND P1, PT, R64, 0x71, PT ;  /* 0x000000714000780c */ /* 0x000fce0003f24270 */
[----:B------:R-:W-:Y:S01]  /*ad40*/  MUFU.EX2 R143, R143 ;  /* 0x0000008f008f7308 */ /* 0x000fe20000000800 */
[----:B---3--:R-:W-:Y:S01]  /*ad50*/  FSEL R57, R56, -INF , P2 ;  /* 0xff80000038397808 */ /* 0x008fe20001000000 */
[--C-:B------:R-:W-:Y:S01]  /*ad60*/  FFMA.FTZ R133, R67, R24, -R60.reuse ;  /* 0x0000001843857223 */ /* 0x100fe2000001083c */
[----:B------:R-:W-:Y:S01]  /*ad70*/  FMNMX.FTZ R68, R109, R68, !PT ;  /* 0x000000446d447209 */ /* 0x000fe20007810000 */
[-CC-:B------:R-:W-:Y:S01]  /*ad80*/  FFMA.FTZ R135, R71, R24.reuse, -R60.reuse ;  /* 0x0000001847877223 */ /* 0x180fe2000001083c */
[-CC-:B------:R-:W-:Y:S01]  /*ad90*/  FFMA.FTZ R40, R75, R24.reuse, -R60.reuse ;  /* 0x000000184b287223 */ /* 0x180fe2000001083c */
[-CC-:B------:R-:W-:Y:S01]  /*ada0*/  FFMA.FTZ R129, R79, R24.reuse, -R60.reuse ;  /* 0x000000184f817223 */ /* 0x180fe2000001083c */
[-CC-:B------:R-:W-:Y:S01]  /*adb0*/  FFMA.FTZ R32, R89, R24.reuse, -R60.reuse ;  /* 0x0000001859207223 */ /* 0x180fe2000001083c */
[----:B------:R-:W0:Y:S01]  /*adc0*/  MUFU.TANH R65, R65 ;  /* 0x0000004100417308 */ /* 0x000e220000002400 */
[----:B------:R-:W-:Y:S01]  /*add0*/  ISETP.GT.AND P2, PT, R64, 0x78, PT ;  /* 0x000000784000780c */ /* 0x000fe20003f44270 */
[--C-:B------:R-:W-:Y:S01]  /*ade0*/  FFMA.FTZ R46, R59, R24, -R60.reuse ;  /* 0x000000183b2e7223 */ /* 0x100fe2000001083c */
[----:B-----5:R-:W-:Y:S01]  /*adf0*/  FSEL R111, R58, -INF , P1 ;  /* 0xff8000003a6f7808 */ /* 0x020fe20000800000 */
[----:B------:R-:W1:Y:S01]  /*ae00*/  @P4 LDC R50, c[0x0][0x450] ;  /* 0x00011400ff324b82 */ /* 0x000e620000000800 */
[----:B------:R-:W-:Y:S01]  /*ae10*/  FMNMX.FTZ R68, R57, R68, !PT ;  /* 0x0000004439447209 */ /* 0x000fe20007810000 */
[-CC-:B------:R-:W-:Y:S01]  /*ae20*/  FFMA.FTZ R131, R83, R24.reuse, -R60.reuse ;  /* 0x0000001853837223 */ /* 0x180fe2000001083c */
[----:B------:R-:W-:Y:S01]  /*ae30*/  ISETP.GT.AND P1, PT, R64, 0x79, PT ;  /* 0x000000794000780c */ /* 0x000fe20003f24270 */
[-CC-:B------:R-:W-:Y:S01]  /*ae40*/  FFMA.FTZ R34, R91, R24.reuse, -R60.reuse ;  /* 0x000000185b227223 */ /* 0x180fe2000001083c */
[----:B------:R-:W-:Y:S01]  /*ae50*/  FSEL R59, R62, -INF , P2 ;  /* 0xff8000003e3b7808 */ /* 0x000fe20001000000 */
[--C-:B------:R-:W-:Y:S01]  /*ae60*/  FFMA.FTZ R125, R93, R24, -R60.reuse ;  /* 0x000000185d7d7223 */ /* 0x100fe2000001083c */
[----:B------:R-:W-:Y:S01]  /*ae70*/  FMNMX.FTZ R68, R111, R68, !PT ;  /* 0x000000446f447209 */ /* 0x000fe20007810000 */
[----:B------:R-:W-:Y:S01]  /*ae80*/  MUFU.EX2 R149, R149 ;  /* 0x0000009500957308 */ /* 0x000fe20000000800 */
[----:B------:R2:W-:Y:S01]  /*ae90*/  SYNCS.ARRIVE.TRANS64.RED.A1T0 RZ, [R0+URZ], RZ ;  /* 0x000000ff00ff79a7 */ /* 0x0005e2000810043f */
[--C-:B------:R-:W-:Y:S01]  /*aea0*/  FFMA.FTZ R36, R95, R24, -R60.reuse ;  /* 0x000000185f247223 */ /* 0x100fe2000001083c */
[----:B------:R-:W-:Y:S01]  /*aeb0*/  FMNMX.FTZ R68, R59, R68, !PT ;  /* 0x000000443b447209 */ /* 0x000fe20007810000 */
[-CC-:B------:R-:W-:Y:S01]  /*aec0*/  FFMA.FTZ R127, R87, R24.reuse, -R60.reuse ;  /* 0x00000018577f7223 */ /* 0x180fe2000001083c */
[----:B0-----:R-:W-:Y:S01]  /*aed0*/  FSEL R65, R65, -INF , P1 ;  /* 0xff80000041417808 */ /* 0x001fe20000800000 */
[-CC-:B------:R-:W-:Y:S01]  /*aee0*/  FFMA.FTZ R38, R97, R24.reuse, -R60.reuse ;  /* 0x0000001861267223 */ /* 0x180fe2000001083c */
[-CC-:B------:R-:W-:Y:S01]  /*aef0*/  FFMA.FTZ R121, R99, R24.reuse, -R60.reuse ;  /* 0x0000001863797223 */ /* 0x180fe2000001083c */
[----:B------:R-:W-:Y:S01]  /*af00*/  FFMA.FTZ R123, R103, R24, -R60 ;  /* 0x00000018677b7223 */ /* 0x000fe2000001083c */
[----:B------:R-:W-:Y:S01]  /*af10*/  FMNMX.FTZ R68, R65, R68, !PT ;  /* 0x0000004441447209 */ /* 0x000fe20007810000 */
[----:B------:R-:W-:-:S04]  /*af20*/  ULDC UR4, c[0x0][0x9d8] ;  /* 0x0002760000047ab9 */ /* 0x000fc80000000800 */
[----:B------:R-:W0:Y:S02]  /*af30*/  SHFL.BFLY PT, R7, R68, 0x2, 0x1f ;  /* 0x0c401f0044077f89 */ /* 0x000e2400000e0000 */
[----:B0-----:R-:W-:-:S05]  /*af40*/  FMNMX.FTZ R42, R68, R7, !PT ;  /* 0x00000007442a7209 */ /* 0x001fca0007810000 */
[----:B------:R-:W0:Y:S02]  /*af50*/  SHFL.BFLY PT, R7, R42, 0x1, 0x1f ;  /* 0x0c201f002a077f89 */ /* 0x000e2400000e0000 */
[----:B0-----:R-:W-:-:S04]  /*af60*/  FMNMX.FTZ R7, R42, R7, !PT ;  /* 0x000000072a077209 */ /* 0x001fc80007810000 */
[C---:B------:R-:W-:Y:S01]  /*af70*/  FSETP.NEU.FTZ.AND P1, PT, R7.reuse, -INF , PT ;  /* 0xff8000000700780b */ /* 0x040fe20003f3d000 */
[----:B------:R-:W-:-:S05]  /*af80*/  FMUL.FTZ R48, R7, R24 ;  /* 0x0000001807307220 */ /* 0x000fca0000410000 */
[----:B------:R-:W-:-:S05]  /*af90*/  FSEL R48, R48, RZ, P1 ;  /* 0x000000ff30307208 */ /* 0x000fca0000800000 */
[-CC-:B------:R-:W-:Y:S01]  /*afa0*/  FFMA.FTZ R140, R13, R24.reuse, -R48.reuse ;  /* 0x000000180d8c7223 */ /* 0x180fe20000010830 */
[-CC-:B------:R-:W-:Y:S02]  /*afb0*/  FFMA.FTZ R13, R39, R24.reuse, -R48.reuse ;  /* 0x00000018270d7223 */ /* 0x180fe40000010830 */
[----:B------:R-:W0:Y:S01]  /*afc0*/  @P4 LDC R39, c[0x0][0x44c] ;  /* 0x00011300ff274b82 */ /* 0x000e220000000800 */
[-CC-:B------:R-:W-:Y:S01]  /*afd0*/  FFMA.FTZ R148, R3, R24.reuse, -R48.reuse ;  /* 0x0000001803947223 */ /* 0x180fe20000010830 */
[-CC-:B------:R-:W-:Y:S01]  /*afe0*/  FFMA.FTZ R3, R6, R24.reuse, -R48.reuse ;  /* 0x0000001806037223 */ /* 0x180fe20000010830 */
[-CC-:B------:R-:W-:Y:S01]  /*aff0*/  FFMA.FTZ R150, R69, R24.reuse, -R48.reuse ;  /* 0x0000001845967223 */ /* 0x180fe20000010830 */
[----:B------:R-:W-:Y:S01]  /*b000*/  MUFU.EX2 R66, R66 ;  /* 0x0000004200427308 */ /* 0x000fe20000000800 */
[-CC-:B------:R-:W-:Y:S01]  /*b010*/  FFMA.FTZ R63, R73, R24.reuse, -R48.reuse ;  /* 0x00000018493f7223 */ /* 0x180fe20000010830 */
[----:B------:R-:W-:-:S06]  /*b020*/  FFMA.FTZ R144, R9, R24, -R48 ;  /* 0x0000001809907223 */ /* 0x000fcc0000010830 */
[----:B------:R-:W-:Y:S08]  /*b030*/  MUFU.EX2 R148, R148 ;  /* 0x0000009400947308 */ /* 0x000ff00000000800 */
[----:B------:R-:W3:Y:S01]  /*b040*/  MUFU.EX2 R3, R3 ;  /* 0x0000000300037308 */ /* 0x000ee20000000800 */
[----:B------:R-:W-:-:S07]  /*b050*/  FFMA.FTZ R9, R77, R24, -R48 ;  /* 0x000000184d097223 */ /* 0x000fce0000010830 */
[----:B------:R-:W4:Y:S08]  /*b060*/  MUFU.EX2 R150, R150 ;  /* 0x0000009600967308 */ /* 0x000f300000000800 */
[----:B------:R-:W5:Y:S01]  /*b070*/  MUFU.EX2 R151, R151 ;  /* 0x0000009700977308 */ /* 0x000f620000000800 */
[----:B------:R-:W-:-:S07]  /*b080*/  FFMA.FTZ R146, R11, R24, -R48 ;  /* 0x000000180b927223 */ /* 0x000fce0000010830 */
[----:B------:R-:W5:Y:S01]  /*b090*/  MUFU.EX2 R63, R63 ;  /* 0x0000003f003f7308 */ /* 0x000f620000000800 */
[----:B------:R-:W-:Y:S01]  /*b0a0*/  FFMA.FTZ R142, R27, R24, -R48 ;  /* 0x000000181b8e7223 */ /* 0x000fe20000010830 */
[----:B0-----:R-:W-:-:S04]  /*b0b0*/  @P4 IMAD.HI.U32 R39, R100, R39, RZ ;  /* 0x0000002764274227 */ /* 0x001fc800078e00ff */
[-C--:B------:R-:W-:Y:S02]  /*b0c0*/  FFMA.FTZ R27, R37, R24.reuse, -R48 ;  /* 0x00000018251b7223 */ /* 0x080fe40000010830 */
[----:B------:R-:W0:Y:S01]  /*b0d0*/  MUFU.EX2 R144, R144 ;  /* 0x0000009000907308 */ /* 0x000e220000000800 */
[----:B---3--:R-:W-:Y:S01]  /*b0e0*/  FADD.FTZ R37, R148, R3 ;  /* 0x0000000394257221 */ /* 0x008fe20000010000 */
[----:B--2---:R-:W-:Y:S01]  /*b0f0*/  FADD.FTZ R0, R149, R66 ;  /* 0x0000004295007221 */ /* 0x004fe20000010000 */
[----:B------:R-:W-:Y:S01]  /*b100*/  FFMA.FTZ R11, R35, R24, -R48 ;  /* 0x00000018230b7223 */ /* 0x000fe20000010830 */
[----:B------:R-:W-:-:S04]  /*b110*/  IMAD.MOV.U32 R6, RZ, RZ, R100 ;  /* 0x000000ffff067224 */ /* 0x000fc800078e0064 */
[----:B------:R-:W2:Y:S01]  /*b120*/  MUFU.EX2 R9, R9 ;  /* 0x0000000900097308 */ /* 0x000ea20000000800 */
[----:B-1----:R-:W-:Y:S01]  /*b130*/  @P4 SHF.R.U32.HI R6, RZ, R50, R39 ;  /* 0x00000032ff064219 */ /* 0x002fe20000011627 */
[----:B----4-:R-:W-:Y:S01]  /*b140*/  FADD.FTZ R50, R150, R37 ;  /* 0x0000002596327221 */ /* 0x010fe20000010000 */
[----:B-----5:R-:W-:-:S05]  /*b150*/  FADD.FTZ R37, R151, R0 ;  /* 0x0000000097257221 */ /* 0x020fca0000010000 */
[----:B------:R-:W1:Y:S01]  /*b160*/  MUFU.EX2 R146, R146 ;  /* 0x0000009200927308 */ /* 0x000e620000000800 */
[----:B------:R-:W-:Y:S01]  /*b170*/  FADD.FTZ R39, R63, R50 ;  /* 0x000000323f277221 */ /* 0x000fe20000010000 */
[----:B------:R-:W-:Y:S01]  /*b180*/  FADD.FTZ R0, R8, R37 ;  /* 0x0000002508007221 */ /* 0x000fe20000010000 */
[-CC-:B------:R-:W-:Y:S01]  /*b190*/  FFMA.FTZ R138, R31, R24.reuse, -R48.reuse ;  /* 0x000000181f8a7223 */ /* 0x180fe20000010830 */
[----:B------:R-:W-:-:S04]  /*b1a0*/  FFMA.FTZ R31, R41, R24, -R48 ;  /* 0x00000018291f7223 */ /* 0x000fc80000010830 */
[----:B------:R-:W3:Y:S01]  /*b1b0*/  MUFU.EX2 R11, R11 ;  /* 0x0000000b000b7308 */ /* 0x000ee20000000800 */
[----:B0-----:R-:W-:Y:S01]  /*b1c0*/  FADD.FTZ R50, R144, R39 ;  /* 0x0000002790327221 */ /* 0x001fe20000010000 */
[----:B------:R-:W-:Y:S01]  /*b1d0*/  FADD.FTZ R41, R145, R0 ;  /* 0x0000000091297221 */ /* 0x000fe20000010000 */
[-CC-:B------:R-:W-:Y:S01]  /*b1e0*/  FFMA.FTZ R136, R29, R24.reuse, -R48.reuse ;  /* 0x000000181d887223 */ /* 0x180fe20000010830 */
[----:B------:R-:W-:-:S04]  /*b1f0*/  FFMA.FTZ R29, R43, R24, -R48 ;  /* 0x000000182b1d7223 */ /* 0x000fc80000010830 */
[----:B------:R-:W0:Y:S01]  /*b200*/  MUFU.EX2 R140, R140 ;  /* 0x0000008c008c7308 */ /* 0x000e220000000800 */
[----:B--2---:R-:W-:Y:S01]  /*b210*/  FADD.FTZ R43, R9, R50 ;  /* 0x00000032092b7221 */ /* 0x004fe20000010000 */
[----:B------:R-:W-:-:S06]  /*b220*/  FADD.FTZ R0, R10, R41 ;  /* 0x000000290a007221 */ /* 0x000fcc0000010000 */
[----:B------:R-:W2:Y:S01]  /*b230*/  MUFU.EX2 R13, R13 ;  /* 0x0000000d000d7308 */ /* 0x000ea20000000800 */
[----:B-1----:R-:W-:Y:S01]  /*b240*/  FADD.FTZ R50, R146, R43 ;  /* 0x0000002b92327221 */ /* 0x002fe20000010000 */
[----:B------:R-:W-:Y:S01]  /*b250*/  FADD.FTZ R43, R147, R0 ;  /* 0x00000000932b7221 */ /* 0x000fe20000010000 */
[----:B------:R-:W-:-:S05]  /*b260*/  FFMA.FTZ R134, R45, R24, -R48 ;  /* 0x000000182d867223 */ /* 0x000fca0000010830 */
[----:B------:R-:W1:Y:S01]  /*b270*/  MUFU.EX2 R142, R142 ;  /* 0x0000008e008e7308 */ /* 0x000e620000000800 */
[----:B---3--:R-:W-:Y:S01]  /*b280*/  FADD.FTZ R45, R11, R50 ;  /* 0x000000320b2d7221 */ /* 0x008fe20000010000 */
[----:B------:R-:W-:-:S06]  /*b290*/  FADD.FTZ R0, R12, R43 ;  /* 0x0000002b0c007221 */ /* 0x000fcc0000010000 */
[----:B------:R-:W-:Y:S01]  /*b2a0*/  MUFU.EX2 R28, R28 ;  /* 0x0000001c001c7308 */ /* 0x000fe20000000800 */
[----:B0-----:R-:W-:Y:S01]  /*b2b0*/  FADD.FTZ R50, R140, R45 ;  /* 0x0000002d8c327221 */ /* 0x001fe20000010000 */
[----:B------:R-:W-:-:S06]  /*b2c0*/  FADD.FTZ R43, R141, R0 ;  /* 0x000000008d2b7221 */ /* 0x000fcc0000010000 */
[----:B------:R-:W0:Y:S01]  /*b2d0*/  MUFU.EX2 R27, R27 ;  /* 0x0000001b001b7308 */ /* 0x000e220000000800 */
[----:B--2---:R-:W-:Y:S01]  /*b2e0*/  FADD.FTZ R45, R13, R50 ;  /* 0x000000320d2d7221 */ /* 0x004fe20000010000 */
[----:B------:R-:W-:-:S06]  /*b2f0*/  FADD.FTZ R0, R26, R43 ;  /* 0x0000002b1a007221 */ /* 0x000fcc0000010000 */
[----:B------:R-:W-:Y:S08]  /*b300*/  MUFU.EX2 R137, R137 ;  /* 0x0000008900897308 */ /* 0x000ff00000000800 */
[----:B------:R-:W2:Y:S01]  /*b310*/  MUFU.EX2 R136, R136 ;  /* 0x0000008800887308 */ /* 0x000ea20000000800 */
[----:B-1----:R-:W-:Y:S01]  /*b320*/  FADD.FTZ R50, R142, R45 ;  /* 0x0000002d8e327221 */ /* 0x002fe20000010000 */
[----:B------:R-:W-:-:S06]  /*b330*/  FADD.FTZ R43, R143, R0 ;  /* 0x000000008f2b7221 */ /* 0x000fcc0000010000 */
[----:B------:R-:W-:Y:S01]  /*b340*/  MUFU.EX2 R44, R44 ;  /* 0x0000002c002c7308 */ /* 0x000fe20000000800 */
[----:B------:R-:W-:-:S07]  /*b350*/  FFMA.FTZ R132, R33, R24, -R48 ;  /* 0x0000001821847223 */ /* 0x000fce0000010830 */
[----:B------:R-:W1:Y:S01]  /*b360*/  MUFU.EX2 R29, R29 ;  /* 0x0000001d001d7308 */ /* 0x000e620000000800 */
[----:B0-----:R-:W-:Y:S01]  /*b370*/  FADD.FTZ R45, R27, R50 ;  /* 0x000000321b2d7221 */ /* 0x001fe20000010000 */
[----:B------:R-:W-:-:S06]  /*b380*/  FADD.FTZ R0, R28, R43 ;  /* 0x0000002b1c007221 */ /* 0x000fcc0000010000 */
[----:B------:R-:W-:Y:S01]  /*b390*/  MUFU.EX2 R139, R139 ;  /* 0x0000008b008b7308 */ /* 0x000fe20000000800 */
[----:B------:R-:W-:-:S07]  /*b3a0*/  FFMA.FTZ R33, R47, R24, -R48 ;  /* 0x000000182f217223 */ /* 0x000fce0000010830 */
        /* <DEDUP_REMOVED lines=10> */
[----:B------:R-:W-:Y:S01]  /*b450*/  F2FP.BF16.F32.PACK_AB R151, R8, R151 ;  /* 0x000000970897723e */ /* 0x000fe200000010ff */
[----:B0-----:R-:W-:Y:S01]  /*b460*/  FADD.FTZ R8, R138, R45 ;  /* 0x0000002d8a087221 */ /* 0x001fe20000010000 */
[----:B------:R-:W-:-:S05]  /*b470*/  FADD.FTZ R43, R139, R0 ;  /* 0x000000008b2b7221 */ /* 0x000fca0000010000 */
[----:B------:R-:W-:Y:S01]  /*b480*/  MUFU.EX2 R30, R30 ;  /* 0x0000001e001e7308 */ /* 0x000fe20000000800 */
[----:B------:R-:W-:-:S07]  /*b490*/  FFMA.FTZ R128, R51, R24, -R48 ;  /* 0x0000001833807223 */ /* 0x000fce0000010830 */
[----:B------:R-:W0:Y:S01]  /*b4a0*/  MUFU.EX2 R33, R33 ;  /* 0x0000002100217308 */ /* 0x000e220000000800 */
[----:B--2---:R-:W-:Y:S01]  /*b4b0*/  FADD.FTZ R45, R31, R8 ;  /* 0x000000081f2d7221 */ /* 0x004fe20000010000 */
[----:B------:R-:W-:-:S06]  /*b4c0*/  FADD.FTZ R0, R46, R43 ;  /* 0x0000002b2e007221 */ /* 0x000fcc0000010000 */
[----:B------:R-:W-:Y:S01]  /*b4d0*/  MUFU.EX2 R135, R135 ;  /* 0x0000008700877308 */ /* 0x000fe20000000800 */
[----:B------:R-:W-:-:S07]  /*b4e0*/  FFMA.FTZ R37, R85, R24, -R48 ;  /* 0x0000001855257223 */ /* 0x000fce0000010830 */
        /* <DEDUP_REMOVED lines=11> */
[----:B------:R-:W-:Y:S01]  /*b5a0*/  F2FP.BF16.F32.PACK_AB R148, R3, R148 ;  /* 0x000000940394723e */ /* 0x000fe200000010ff */
[----:B--2---:R-:W-:Y:S01]  /*b5b0*/  FADD.FTZ R8, R134, R45 ;  /* 0x0000002d86087221 */ /* 0x004fe20000010000 */
[----:B------:R-:W-:-:S05]  /*b5c0*/  FADD.FTZ R3, R135, R0 ;  /* 0x0000000087037221 */ /* 0x000fca0000010000 */
[----:B------:R-:W-:Y:S01]  /*b5d0*/  MUFU.EX2 R32, R32 ;  /* 0x0000002000207308 */ /* 0x000fe20000000800 */
[----:B------:R-:W-:-:S07]  /*b5e0*/  FFMA.FTZ R124, R55, R24, -R48 ;  /* 0x00000018377c7223 */ /* 0x000fce0000010830 */
[----:B------:R-:W2:Y:S01]  /*b5f0*/  MUFU.EX2 R37, R37 ;  /* 0x0000002500257308 */ /* 0x000ea20000000800 */
[----:B------:R-:W-:Y:S01]  /*b600*/  F2FP.BF16.F32.PACK_AB R144, R9, R144 ;  /* 0x000000900990723e */ /* 0x000fe200000010ff */
[----:B-1----:R-:W-:Y:S01]  /*b610*/  FADD.FTZ R9, R35, R8 ;  /* 0x0000000823097221 */ /* 0x002fe20000010000 */
[----:B------:R-:W-:-:S05]  /*b620*/  FADD.FTZ R0, R40, R3 ;  /* 0x0000000328007221 */ /* 0x000fca0000010000 */
        /* <DEDUP_REMOVED lines=8> */
[----:B------:R-:W-:Y:S01]  /*b6b0*/  IADD3 R6, R6, R96, -R98 ;  /* 0x0000006006067210 */ /* 0x000fe20007ffe862 */
[----:B--2---:R-:W-:Y:S01]  /*b6c0*/  FADD.FTZ R9, R37, R8 ;  /* 0x0000000825097221 */ /* 0x004fe20000010000 */
[----:B------:R-:W-:-:S05]  /*b6d0*/  FADD.FTZ R0, R32, R3 ;  /* 0x0000000320007221 */ /* 0x000fca0000010000 */
[----:B------:R-:W-:Y:S08]  /*b6e0*/  MUFU.EX2 R125, R125 ;  /* 0x0000007d007d7308 */ /* 0x000ff00000000800 */
[----:B------:R-:W2:Y:S01]  /*b6f0*/  MUFU.EX2 R124, R124 ;  /* 0x0000007c007c7308 */ /* 0x000ea20000000800 */
[----:B------:R-:W-:Y:S01]  /*b700*/  FFMA.FTZ R109, R109, R24, -R48 ;  /* 0x000000186d6d7223 */ /* 0x000fe20000010830 */
[----:B------:R-:W-:Y:S01]  /*b710*/  SHF.R.S32.HI R47, RZ, 0x1f, R6 ;  /* 0x0000001fff2f7819 */ /* 0x000fe20000011406 */
[----:B-1----:R-:W-:-:S05]  /*b720*/  FADD.FTZ R8, R130, R9 ;  /* 0x0000000982087221 */ /* 0x002fca0000010000 */
[----:B------:R-:W-:Y:S01]  /*b730*/  MUFU.EX2 R36, R36 ;  /* 0x0000002400247308 */ /* 0x000fe20000000800 */
[----:B------:R-:W-:Y:S01]  /*b740*/  FADD.FTZ R3, R131, R0 ;  /* 0x0000000083037221 */ /* 0x000fe20000010000 */
[----:B------:R-:W-:-:S06]  /*b750*/  FFMA.FTZ R57, R57, R24, -R48 ;  /* 0x0000001839397223 */ /* 0x000fcc0000010830 */
[----:B------:R-:W1:Y:S01]  /*b760*/  MUFU.EX2 R41, R41 ;  /* 0x0000002900297308 */ /* 0x000e620000000800 */
[----:B------:R-:W-:Y:S01]  /*b770*/  LEA.HI R6, R47, R6, RZ, 0x7 ;  /* 0x000000062f067211 */ /* 0x000fe200078f38ff */
[----:B0-----:R-:W-:Y:S01]  /*b780*/  FADD.FTZ R9, R39, R8 ;  /* 0x0000000827097221 */ /* 0x001fe20000010000 */
[----:B------:R-:W-:-:S05]  /*b790*/  FADD.FTZ R0, R34, R3 ;  /* 0x0000000322007221 */ /* 0x000fca0000010000 */
[----:B------:R-:W-:Y:S01]  /*b7a0*/  MUFU.EX2 R127, R127 ;  /* 0x0000007f007f7308 */ /* 0x000fe20000000800 */
[----:B------:R-:W-:-:S07]  /*b7b0*/  FFMA.FTZ R42, R101, R24, -R60 ;  /* 0x00000018652a7223 */ /* 0x000fce000001083c */
[----:B------:R-:W0:Y:S01]  /*b7c0*/  MUFU.EX2 R53, R53 ;  /* 0x0000003500357308 */ /* 0x000e220000000800 */
[----:B------:R-:W-:Y:S01]  /*b7d0*/  FFMA.FTZ R111, R111, R24, -R48 ;  /* 0x000000186f6f7223 */ /* 0x000fe20000010830 */
[----:B------:R-:W-:Y:S01]  /*b7e0*/  SHF.R.S32.HI R6, RZ, 0x7, R6 ;  /* 0x00000007ff067819 */ /* 0x000fe20000011406 */
[----:B--2---:R-:W-:-:S05]  /*b7f0*/  FADD.FTZ R8, R124, R9 ;  /* 0x000000097c087221 */ /* 0x004fca0000010000 */
[----:B------:R-:W-:Y:S01]  /*b800*/  MUFU.EX2 R38, R38 ;  /* 0x0000002600267308 */ /* 0x000fe20000000800 */
[----:B------:R-:W-:Y:S01]  /*b810*/  FADD.FTZ R3, R125, R0 ;  /* 0x000000007d037221 */ /* 0x000fe20000010000 */
[----:B------:R-:W-:-:S06]  /*b820*/  FFMA.FTZ R59, R59, R24, -R48 ;  /* 0x000000183b3b7223 */ /* 0x000fcc0000010830 */
[----:B------:R-:W2:Y:S01]  /*b830*/  MUFU.EX2 R126, R109 ;  /* 0x0000006d007e7308 */ /* 0x000ea20000000800 */
[----:B------:R-:W-:Y:S01]  /*b840*/  VIMNMX R51, RZ, R6, !PT ;  /* 0x00000006ff337248 */ /* 0x000fe20007fe0100 */
[----:B-1----:R-:W-:Y:S01]  /*b850*/  FADD.FTZ R8, R41, R8 ;  /* 0x0000000829087221 */ /* 0x002fe20000010000 */
[----:B------:R-:W-:-:S05]  /*b860*/  FADD.FTZ R0, R36, R3 ;  /* 0x0000000324007221 */ /* 0x000fca0000010000 */
[----:B------:R-:W-:Y:S01]  /*b870*/  MUFU.EX2 R121, R121 ;  /* 0x0000007900797308 */ /* 0x000fe20000000800 */
[-C--:B------:R-:W-:Y:S01]  /*b880*/  FFMA.FTZ R60, R61, R24.reuse, -R60 ;  /* 0x000000183d3c7223 */ /* 0x080fe2000001083c */
[----:B------:R-:W-:-:S06]  /*b890*/  FFMA.FTZ R48, R65, R24, -R48 ;  /* 0x0000001841307223 */ /* 0x000fcc0000010830 */
[----:B------:R-:W1:Y:S01]  /*b8a0*/  MUFU.EX2 R57, R57 ;  /* 0x0000003900397308 */ /* 0x000e620000000800 */
[----:B------:R-:W-:Y:S01]  /*b8b0*/  F2FP.BF16.F32.PACK_AB R147, R12, R147 ;  /* 0x000000930c93723e */ /* 0x000fe200000010ff */
[----:B0-----:R-:W-:Y:S01]  /*b8c0*/  FADD.FTZ R3, R53, R8 ;  /* 0x0000000835037221 */ /* 0x001fe20000010000 */
[----:B------:R-:W-:-:S05]  /*b8d0*/  FADD.FTZ R9, R127, R0 ;  /* 0x000000007f097221 */ /* 0x000fca0000010000 */
[----:B------:R-:W-:Y:S01]  /*b8e0*/  MUFU.EX2 R42, R42 ;  /* 0x0000002a002a7308 */ /* 0x000fe20000000800 */
[----:B------:R-:W-:Y:S01]  /*b8f0*/  VIADD R12, R88, 0xfffffffe ;  /* 0xfffffffe580c7836 */ /* 0x000fe20000000000 */
[----:B------:R0:W-:Y:S06]  /*b900*/  STL [R1+0x20], R51 ;  /* 0x0000203301007387 */ /* 0x0001ec0000100800 */
[----:B------:R-:W3:Y:S01]  /*b910*/  MUFU.EX2 R120, R111 ;  /* 0x0000006f00787308 */ /* 0x000ee20000000800 */
[----:B--2---:R-:W-:Y:S01]  /*b920*/  FADD.FTZ R0, R126, R3 ;  /* 0x000000037e007221 */ /* 0x004fe20000010000 */
[----:B------:R-:W-:-:S06]  /*b930*/  FADD.FTZ R8, R38, R9 ;  /* 0x0000000926087221 */ /* 0x000fcc0000010000 */
[----:B------:R-:W-:Y:S01]  /*b940*/  MUFU.EX2 R123, R123 ;  /* 0x0000007b007b7308 */ /* 0x000fe20000000800 */
[----:B------:R-:W-:-:S07]  /*b950*/  ISETP.GE.AND P1, PT, R12, R51, PT ;  /* 0x000000330c00720c */ /* 0x000fce0003f26270 */
[----:B------:R-:W2:Y:S01]  /*b960*/  MUFU.EX2 R59, R59 ;  /* 0x0000003b003b7308 */ /* 0x000ea20000000800 */
[----:B-1----:R-:W-:Y:S01]  /*b970*/  FADD.FTZ R3, R57, R0 ;  /* 0x0000000039037221 */ /* 0x002fe20000010000 */
[----:B------:R-:W-:-:S06]  /*b980*/  FADD.FTZ R9, R121, R8 ;  /* 0x0000000879097221 */ /* 0x000fcc0000010000 */
[----:B------:R-:W1:Y:S08]  /*b990*/  MUFU.EX2 R48, R48 ;  /* 0x0000003000307308 */ /* 0x000e700000000800 */
[----:B------:R-:W4:Y:S01]  /*b9a0*/  MUFU.EX2 R60, R60 ;  /* 0x0000003c003c7308 */ /* 0x000f220000000800 */
[----:B---3--:R-:W-:Y:S01]  /*b9b0*/  FADD.FTZ R0, R120, R3 ;  /* 0x0000000378007221 */ /* 0x008fe20000010000 */
[----:B------:R-:W-:-:S03]  /*b9c0*/  FADD.FTZ R8, R42, R9 ;  /* 0x000000092a087221 */ /* 0x000fc60000010000 */
[----:B--2---:R-:W-:Y:S01]  /*b9d0*/  FADD.FTZ R3, R59, R0 ;  /* 0x000000003b037221 */ /* 0x004fe20000010000 */
[----:B------:R-:W-:Y:S01]  /*b9e0*/  FADD.FTZ R9, R123, R8 ;  /* 0x000000087b097221 */ /* 0x000fe20000010000 */
[----:B------:R-:W-:Y:S02]  /*b9f0*/  F2FP.BF16.F32.PACK_AB R149, R66, R149 ;  /* 0x000000954295723e */ /* 0x000fe400000010ff */
[----:B------:R-:W-:Y:S02]  /*ba00*/  CS2R R118, SRZ ;  /* 0x0000000000767805 */ /* 0x000fe4000001ff00 */
[----:B------:R-:W-:Y:S01]  /*ba10*/  F2FP.BF16.F32.PACK_AB R145, R10, R145 ;  /* 0x000000910a91723e */ /* 0x000fe200000010ff */
[----:B-1----:R-:W-:Y:S01]  /*ba20*/  FADD.FTZ R3, R48, R3 ;  /* 0x0000000330037221 */ /* 0x002fe20000010000 */
[----:B------:R-:W-:Y:S02]  /*ba30*/  F2FP.BF16.F32.PACK_AB R141, R26, R141 ;  /* 0x0000008d1a8d723e */ /* 0x000fe400000010ff */
[----:B------:R-:W-:-:S02]  /*ba40*/  CS2R R116, SRZ ;  /* 0x0000000000747805 */ /* 0x000fc4000001ff00 */
[----:B------:R-:W-:Y:S02]  /*ba50*/  F2FP.BF16.F32.PACK_AB R143, R28, R143 ;  /* 0x0000008f1c8f723e */ /* 0x000fe400000010ff */
[----:B------:R-:W-:Y:S02]  /*ba60*/  CS2R R114, SRZ ;  /* 0x0000000000727805 */ /* 0x000fe4000001ff00 */
[----:B------:R-:W-:Y:S02]  /*ba70*/  F2FP.BF16.F32.PACK_AB R137, R44, R137 ;  /* 0x000000892c89723e */ /* 0x000fe400000010ff */
[----:B------:R-:W-:Y:S02]  /*ba80*/  CS2R R112, SRZ ;  /* 0x0000000000707805 */ /* 0x000fe4000001ff00 */
[----:B------:R-:W-:Y:S01]  /*ba90*/  F2FP.BF16.F32.PACK_AB R139, R46, R139 ;  /* 0x0000008b2e8b723e */ /* 0x000fe200000010ff */
[----:B----4-:R-:W-:Y:S01]  /*baa0*/  FADD.FTZ R0, R60, R9 ;  /* 0x000000093c007221 */ /* 0x010fe20000010000 */
[----:B------:R-:W-:-:S02]  /*bab0*/  F2FP.BF16.F32.PACK_AB R150, R63, R150 ;  /* 0x000000963f96723e */ /* 0x000fc400000010ff */
[----:B------:R-:W-:Y:S02]  /*bac0*/  CS2R R110, SRZ ;  /* 0x00000000006e7805 */ /* 0x000fe4000001ff00 */
[----:B------:R-:W-:Y:S02]  /*bad0*/  F2FP.BF16.F32.PACK_AB R146, R11, R146 ;  /* 0x000000920b92723e */ /* 0x000fe400000010ff */
[----:B------:R-:W-:Y:S02]  /*bae0*/  CS2R R108, SRZ ;  /* 0x00000000006c7805 */ /* 0x000fe4000001ff00 */
[----:B------:R-:W-:Y:S02]  /*baf0*/  F2FP.BF16.F32.PACK_AB R140, R13, R140 ;  /* 0x0000008c0d8c723e */ /* 0x000fe400000010ff */
[----:B------:R-:W-:Y:S02]  /*bb00*/  CS2R R106, SRZ ;  /* 0x00000000006a7805 */ /* 0x000fe4000001ff00 */
        /* <DEDUP_REMOVED lines=27> */
[----:B------:R-:W-:Y:S01]  /*bcc0*/  F2FP.BF16.F32.PACK_AB R123, R60, R123 ;  /* 0x0000007b3c7b723e */ /* 0x000fe200000010ff */
[----:B0-----:R-:W-:Y:S06]  /*bcd0*/  @!P1 BRA `(.L_x_2737) ;  /* 0x0000003000549947 */ /* 0x001fec0003800000 */
[----:B------:R-:W-:Y:S01]  /*bce0*/  IMAD.MOV.U32 R10, RZ, RZ, R25 ;  /* 0x000000ffff0a7224 */ /* 0x000fe200078e0019 */
[----:B------:R-:W-:Y:S01]  /*bcf0*/  MOV R11, R7 ;  /* 0x00000007000b7202 */ /* 0x000fe20000000f00 */
[----:B------:R-:W-:Y:S02]  /*bd00*/  IMAD.MOV.U32 R6, RZ, RZ, R154 ;  /* 0x000000ffff067224 */ /* 0x000fe400078e009a */
[----:B------:R-:W-:Y:S02]  /*bd10*/  IMAD.MOV.U32 R13, RZ, RZ, R22 ;  /* 0x000000ffff0d7224 */ /* 0x000fe400078e0016 */
[----:B------:R-:W-:-:S07]  /*bd20*/  IMAD.MOV.U32 R119, RZ, RZ, RZ ;  /* 0x000000ffff777224 */ /* 0x000fce00078e00ff */
.L_x_2749:
        /* <DEDUP_REMOVED lines=9> */
.L_x_2739:
        /* <DEDUP_REMOVED lines=8> */
.L_x_2740:
[----:B------:R-:W-:Y:S04]  /*be40*/  BSSY B0, `(.L_x_2738) ;  /* 0x0000004000007945 */ /* 0x000fe80003800000 */
[----:B-1----:R-:W-:Y:S05]  /*be50*/  @P2 BRA `(.L_x_2741) ;  /* 0x0000000000082947 */ /* 0x002fea0003800000 */
[----:B------:R-:W1:Y:S02]  /*be60*/  SYNCS.PHASECHK.TRANS64.TRYWAIT P2, [R7+URZ+0x16830], R8 ;  /* 0x01683008070075a7 */ /* 0x000e64000804017f */
[----:B-1----:R-:W-:Y:S05]  /*be70*/  @!P2 BRA `(.L_x_2742) ;  /* 0x000000f80080a947 */ /* 0x002fea0003800000 */
.L_x_2741:
[----:B------:R-:W-:Y:S05]  /*be80*/  BSYNC B0 ;  /* 0x0000000000007941 */ /* 0x000fea0003800000 */
.L_x_2738:
        /* <DEDUP_REMOVED lines=48> */
.L_x_2744:
[----:B------:R-:W-:Y:S01]  /*c190*/  SHF.L.U32 R6, R6, 0x1f, RZ ;  /* 0x0000001f06067819 */ /* 0x000fe200000006ff */
[----:B------:R-:W-:-:S04]  /*c1a0*/  IMAD R7, R13, 0x8, R2 ;  /* 0x000000080d077824 */ /* 0x000fc800078e0202 */
[----:B------:R0:W1:Y:S01]  /*c1b0*/  SYNCS.PHASECHK.TRANS64.TRYWAIT P1, [R7+URZ+0x16850], R6 ;  /* 0x01685006070075a7 */ /* 0x000062000802017f */
[----:B------:R-:W-:Y:S05]  /*c1c0*/  @!P0 BRA `(.L_x_2745) ;  /* 0x0000000000048947 */ /* 0x000fea0003800000 */
[----:B------:R-:W-:Y:S01]  /*c1d0*/  BPT.TRAP 0x1 ;  /* 0x000000040000795c */ /* 0x000fe20000300000 */
.L_x_2745:
[----:B-1----:R-:W-:Y:S05]  /*c1e0*/  @P1 BRA `(.L_x_2743) ;  /* 0x0000000000081947 */ /* 0x002fea0003800000 */
[----:B------:R-:W1:Y:S02]  /*c1f0*/  SYNCS.PHASECHK.TRANS64.TRYWAIT P1, [R7+URZ+0x16850], R6 ;  /* 0x01685006070075a7 */ /* 0x000e64000802017f */
[----:B-1----:R-:W-:Y:S05]  /*c200*/  @!P1 BRA `(.L_x_2746) ;  /* 0x000000f400b09947 */ /* 0x002fea0003800000 */
.L_x_2743:
[----:B01----:R-:W-:Y:S01]  /*c210*/  VIADD R6, R2, 0x400 ;  /* 0x0000040002067836 */ /* 0x003fe20000000000 */
[----:B------:R-:W-:Y:S01]  /*c220*/  MOV R7, 0x40000040 ;  /* 0x4000004000077802 */ /* 0x000fe20000000f00 */
[----:B------:R-:W-:Y:S05]  /*c230*/  WARPSYNC.ALL ;  /* 0x0000000000007948 */ /* 0x000fea0003800000 */
[----:B------:R-:W-:Y:S01]  /*c240*/  SHF.R.U32.HI R6, RZ, 0x4, R6 ;  /* 0x00000004ff067819 */ /* 0x000fe20000011606 */
[----:B------:R-:W-:Y:S01]  /*c250*/  WARPGROUP.ARRIVE ;  /* 0x00000000000079c5 */ /* 0x000fe20000000000 */
[----:B------:R-:W-:Y:S01]  /*c260*/  R2UR UR7, R7 ;  /* 0x00000000070772ca */ /* 0x000fe200000e0000 */
[----:B------:R-:W-:Y:S01]  /*c270*/  IMAD.MOV.U32 R9, RZ, RZ, 0x40000040 ;  /* 0x40000040ff097424 */ /* 0x000fe200078e00ff */
[----:B------:R-:W-:Y:S01]  /*c280*/  LOP3.LUT R6, R6, 0x3fff, RZ, 0xc0, !PT ;  /* 0x00003fff06067812 */ /* 0x000fe200078ec0ff */
[----:B------:R-:W-:-:S04]  /*c290*/  IMAD.MOV.U32 R7, RZ, RZ, 0x40000040 ;  /* 0x40000040ff077424 */ /* 0x000fc800078e00ff */
        /* <DEDUP_REMOVED lines=8> */
[----:B------:R-:W-:Y:S02]  /*c320*/  WARPGROUP.DEPBAR.LE gsb0, 0x0 ;  /* 0x00008000000079c5 */ /* 0x000fe40000010000 */
[----:B------:R-:W-:-:S06]  /*c330*/  WARPGROUP.ARRIVE ;  /* 0x00000000000079c5 */ /* 0x000fcc0000000000 */
[----:B------:R-:W0:Y:S03]  /*c340*/  S2R R150, SR_TID.X ;  /* 0x0000000000967919 */ /* 0x000e260000002100 */
        /* <DEDUP_REMOVED lines=48> */
.L_x_2747:
[----:B------:R-:W2:Y:S01]  /*c650*/  LDL R9, [R1+0x24] ;  /* 0x0000240001097983 */ /* 0x000ea20000100800 */
[----:B0-----:R-:W0:Y:S03]  /*c660*/  LDC R6, c[0x0][0x448] ;  /* 0x00011200ff067b82 */ /* 0x001e260000000800 */
[----:B------:R-:W2:Y:S04]  /*c670*/  LDL R8, [R1+0x3c] ;  /* 0x00003c0001087983 */ /* 0x000ea80000100800 */
[----:B------:R-:W3:Y:S04]  /*c680*/  LDL R122, [R1+0x38] ;  /* 0x00003800017a7983 */ /* 0x000ee80000100800 */
[----:B------:R-:W4:Y:S04]  /*c690*/  LDL R127, [R1+0x1c] ;  /* 0x00001c00017f7983 */ /* 0x000f280000100800 */
[----:B------:R-:W4:Y:S01]  /*c6a0*/  LDL R123, [R1+0x10] ;  /* 0x00001000017b7983 */ /* 0x000f220000100800 */
[----:B0-----:R-:W-:-:S13]  /*c6b0*/  ISETP.NE.AND P1, PT, R6, 0x1, PT ;  /* 0x000000010600780c */ /* 0x001fda0003f25270 */
[----:B------:R-:W0:Y:S08]  /*c6c0*/  @P1 LDC R7, c[0x0][0x44c] ;  /* 0x00011300ff071b82 */ /* 0x000e300000000800 */
[----:B------:R-:W1:Y:S01]  /*c6d0*/  @P1 LDC R6, c[0x0][0x450] ;  /* 0x00011400ff061b82 */ /* 0x000e620000000800 */
[----:B------:R-:W-:Y:S01]  /*c6e0*/  FMUL.FTZ R137, R51, UR5 ;  /* 0x0000000533897c20 */ /* 0x000fe20008410000 */
[----:B------:R-:W-:Y:S01]  /*c6f0*/  FMUL.FTZ R141, R43, UR5 ;  /* 0x000000052b8d7c20 */ /* 0x000fe20008410000 */
[----:B------:R-:W-:Y:S01]  /*c700*/  FMUL.FTZ R43, R46, UR5 ;  /* 0x000000052e2b7c20 */ /* 0x000fe20008410000 */
[----:B------:R-:W-:-:S02]  /*c710*/  IMAD.MOV.U32 R46, RZ, RZ, -0x80 ;  /* 0xffffff80ff2e7424 */ /* 0x000fc400078e00ff */
[----:B------:R-:W-:Y:S02]  /*c720*/  FMUL.FTZ R148, R24, UR5 ;  /* 0x0000000518947c20 */ /* 0x000fe40008410000 */
[----:B------:R-:W-:Y:S02]  /*c730*/  IMAD R46, R12, R46, 0x1 ;  /* 0x000000010c2e7424 */ /* 0x000fe400078e022e */
[----:B------:R-:W-:Y:S02]  /*c740*/  FMUL.FTZ R144, R32, UR5 ;  /* 0x0000000520907c20 */ /* 0x000fe40008410000 */
[----:B------:R-:W5:Y:S01]  /*c750*/  MUFU.TANH R148, R148 ;  /* 0x0000009400947308 */ /* 0x000f620000002400 */
[----:B------:R-:W-:Y:S01]  /*c760*/  FMUL.FTZ R140, R40, UR5 ;  /* 0x00000005288c7c20 */ /* 0x000fe20008410000 */
[----:B------:R-:W-:-:S06]  /*c770*/  FMUL.FTZ R136, R48, UR5 ;  /* 0x0000000530887c20 */ /* 0x000fcc0008410000 */
[----:B------:R-:W5:Y:S01]  /*c780*/  MUFU.TANH R144, R144 ;  /* 0x0000009000907308 */ /* 0x000f620000002400 */
[----:B------:R-:W-:Y:S01]  /*c790*/  FMUL.FTZ R150, R28, UR5 ;  /* 0x000000051c967c20 */ /* 0x000fe20008410000 */
[----:B------:R-:W-:Y:S01]  /*c7a0*/  FMUL.FTZ R28, R37, UR5 ;  /* 0x00000005251c7c20 */ /* 0x000fe20008410000 */
[----:B------:R-:W-:-:S05]  /*c7b0*/  FMUL.FTZ R37, R56, UR5 ;  /* 0x0000000538257c20 */ /* 0x000fca0008410000 */
[----:B------:R-:W5:Y:S01]  /*c7c0*/  MUFU.TANH R140, R140 ;  /* 0x0000008c008c7308 */ /* 0x000f620000002400 */
[----:B------:R-:W-:-:S07]  /*c7d0*/  FMUL.FTZ R128, R64, UR5 ;  /* 0x0000000540807c20 */ /* 0x000fce0008410000 */
[----:B------:R-:W5:Y:S01]  /*c7e0*/  MUFU.TANH R136, R136 ;  /* 0x0000008800887308 */ /* 0x000f620000002400 */
[----:B------:R-:W-:Y:S01]  /*c7f0*/  FMUL.FTZ R121, R25, UR5 ;  /* 0x0000000519797c20 */ /* 0x000fe20008410000 */
[----:B------:R-:W-:-:S06]  /*c800*/  FMUL.FTZ R124, R72, UR5 ;  /* 0x00000005487c7c20 */ /* 0x000fcc0008410000 */
[----:B------:R-:W5:Y:S01]  /*c810*/  MUFU.TANH R37, R37 ;  /* 0x0000002500257308 */ /* 0x000f620000002400 */
[----:B------:R-:W-:-:S07]  /*c820*/  FMUL.FTZ R80, R80, UR5 ;  /* 0x0000000550507c20 */ /* 0x000fce0008410000 */
[----:B------:R-:W5:Y:S08]  /*c830*/  MUFU.TANH R128, R128 ;  /* 0x0000008000807308 */ /* 0x000f700000002400 */
[----:B------:R-:W5:Y:S08]  /*c840*/  MUFU.TANH R124, R124 ;  /* 0x0000007c007c7308 */ /* 0x000f700000002400 */
[----:B------:R-:W-:Y:S01]  /*c850*/  MUFU.TANH R121, R121 ;  /* 0x0000007900797308 */ /* 0x000fe20000002400 */
[----:B------:R-:W-:Y:S01]  /*c860*/  FMUL.FTZ R149, R27, UR5 ;  /* 0x000000051b957c20 */ /* 0x000fe20008410000 */
[----:B------:R-:W-:-:S06]  /*c870*/  FMUL.FTZ R27, R33, UR5 ;  /* 0x00000005211b7c20 */ /* 0x000fcc0008410000 */
[----:B------:R-:W-:Y:S01]  /*c880*/  MUFU.TANH R150, R150 ;  /* 0x0000009600967308 */ /* 0x000fe20000002400 */
[----:B------:R-:W-:Y:S01]  /*c890*/  FMUL.FTZ R146, R36, UR5 ;  /* 0x0000000524927c20 */ /* 0x000fe20008410000 */
[----:B------:R-:W-:Y:S01]  /*c8a0*/  FMUL.FTZ R147, R39, UR5 ;  /* 0x0000000527937c20 */ /* 0x000fe20008410000 */
[----:B------:R-:W-:Y:S01]  /*c8b0*/  FMUL.FTZ R40, R53, UR5 ;  /* 0x0000000535287c20 */ /* 0x000fe20008410000 */
[----:B------:R-:W-:-:S04]  /*c8c0*/  FMUL.FTZ R39, R54, UR5 ;  /* 0x0000000536277c20 */ /* 0x000fc80008410000 */
[----:B------:R-:W-:Y:S01]  /*c8d0*/  MUFU.TANH R27, R27 ;  /* 0x0000001b001b7308 */ /* 0x000fe20000002400 */
[----:B------:R-:W-:-:S07]  /*c8e0*/  FMUL.FTZ R138, R52, UR5 ;  /* 0x00000005348a7c20 */ /* 0x000fce0008410000 */
[----:B------:R-:W-:Y:S01]  /*c8f0*/  MUFU.TANH R146, R146 ;  /* 0x0000009200927308 */ /* 0x000fe20000002400 */
[----:B------:R-:W-:-:S07]  /*c900*/  FMUL.FTZ R142, R44, UR5 ;  /* 0x000000052c8e7c20 */ /* 0x000fce0008410000 */
[----:B------:R-:W-:Y:S01]  /*c910*/  MUFU.TANH R28, R28 ;  /* 0x0000001c001c7308 */ /* 0x000fe20000002400 */
[----:B------:R-:W-:Y:S01]  /*c920*/  FMUL.FTZ R44, R45, UR5 ;  /* 0x000000052d2c7c20 */ /* 0x000fe20008410000 */
[----:B------:R-:W-:-:S06]  /*c930*/  FMUL.FTZ R24, R42, UR5 ;  /* 0x000000052a187c20 */ /* 0x000fcc0008410000 */
[----:B------:R-:W-:Y:S01]  /*c940*/  MUFU.TANH R142, R142 ;  /* 0x0000008e008e7308 */ /* 0x000fe20000002400 */
[----:B------:R-:W-:-:S07]  /*c950*/  FMUL.FTZ R42, R49, UR5 ;  /* 0x00000005312a7c20 */ /* 0x000fce0008410000 */
[----:B------:R-:W-:Y:S08]  /*c960*/  MUFU.TANH R44, R44 ;  /* 0x0000002c002c7308 */ /* 0x000ff00000002400 */
[----:B------:R-:W-:Y:S01]  /*c970*/  MUFU.TANH R42, R42 ;  /* 0x0000002a002a7308 */ /* 0x000fe20000002400 */
[----:B------:R-:W-:-:S07]  /*c980*/  FMUL.FTZ R132, R57, UR5 ;  /* 0x0000000539847c20 */ /* 0x000fce0008410000 */
[----:B------:R-:W-:Y:S01]  /*c990*/  MUFU.TANH R138, R138 ;  /* 0x0000008a008a7308 */ /* 0x000fe20000002400 */
[----:B--2---:R-:W-:-:S04]  /*c9a0*/  IMAD.IADD R120, R8, 0x1, R9 ;  /* 0x0000000108787824 */ /* 0x004fc800078e0209 */
[----:B0-----:R-:W-:-:S05]  /*c9b0*/  @P1 IMAD.HI.U32 R7, R120, R7, RZ ;  /* 0x0000000778071227 */ /* 0x001fca00078e00ff */
[----:B-1----:R-:W-:-:S05]  /*c9c0*/  @P1 SHF.R.U32.HI R120, RZ, R6, R7 ;  /* 0x00000006ff781219 */ /* 0x002fca0000011607 */
[----:B------:R-:W0:Y:S01]  /*c9d0*/  SHFL.IDX PT, R51, R120, RZ, 0x1c1f ;  /* 0x001c1fff78337589 */ /* 0x000e2200000e0000 */
[----:B---3--:R-:W-:-:S05]  /*c9e0*/  IMAD R46, R122, -0x2, R46 ;  /* 0xfffffffe7a2e7824 */ /* 0x008fca00078e022e */
[----:B----4-:R-:W-:Y:S01]  /*c9f0*/  IADD3 R46, -R123, R46, R127 ;  /* 0x0000002e7b2e7210 */ /* 0x010fe20007ffe17f */
[----:B------:R1:W2:Y:S03]  /*ca00*/  SHFL.IDX PT, R25, R120, 0x1, 0x1c1f ;  /* 0x003c1f0078197f89 */ /* 0x0002a600000e0000 */
[----:B0-----:R-:W-:-:S04]  /*ca10*/  IADD3 R51, R46, R51, RZ ;  /* 0x000000332e337210 */ /* 0x001fc80007ffe0ff */
[----:B------:R-:W-:-:S04]  /*ca20*/  ISETP.GT.AND P2, PT, R51, RZ, PT ;  /* 0x000000ff3300720c */ /* 0x000fc80003f44270 */
[----:B-----5:R-:W-:Y:S02]  /*ca30*/  FSEL R148, R148, -INF , P2 ;  /* 0xff80000094947808 */ /* 0x020fe40001000000 */
[----:B------:R-:W-:-:S04]  /*ca40*/  ISETP.GT.AND P2, PT, R51, 0x10, PT ;  /* 0x000000103300780c */ /* 0x000fc80003f44270 */
[----:B------:R-:W-:Y:S02]  /*ca50*/  FSEL R144, R144, -INF , P2 ;  /* 0xff80000090907808 */ /* 0x000fe40001000000 */
[----:B------:R-:W-:-:S04]  /*ca60*/  ISETP.GT.AND P2, PT, R51, 0x20, PT ;  /* 0x000000203300780c */ /* 0x000fc80003f44270 */
[----:B------:R-:W-:Y:S02]  /*ca70*/  FSEL R140, R140, -INF , P2 ;  /* 0xff8000008c8c7808 */ /* 0x000fe40001000000 */
[----:B------:R-:W-:Y:S01]  /*ca80*/  ISETP.GT.AND P2, PT, R51, 0x30, PT ;  /* 0x000000303300780c */ /* 0x000fe20003f44270 */
[----:B------:R-:W-:-:S03]  /*ca90*/  FMUL.FTZ R6, R26, UR5 ;  /* 0x000000051a067c20 */ /* 0x000fc60008410000 */
[----:B------:R-:W-:Y:S02]  /*caa0*/  FSEL R136, R136, -INF , P2 ;  /* 0xff80000088887808 */ /* 0x000fe40001000000 */
[----:B------:R-:W-:Y:S01]  /*cab0*/  ISETP.GT.AND P2, PT, R51, 0x40, PT ;  /* 0x000000403300780c */ /* 0x000fe20003f44270 */
[----:B-1----:R-:W0:Y:S03]  /*cac0*/  MUFU.TANH R120, R80 ;  /* 0x0000005000787308 */ /* 0x002e260000002400 */
[----:B------:R-:W-:Y:S02]  /*cad0*/  FSEL R37, R37, -INF , P2 ;  /* 0xff80000025257808 */ /* 0x000fe40001000000 */
[----:B------:R-:W-:-:S03]  /*cae0*/  ISETP.GT.AND P2, PT, R51, 0x50, PT ;  /* 0x000000503300780c */ /* 0x000fc60003f44270 */
[----:B------:R-:W1:Y:S01]  /*caf0*/  MUFU.TANH R6, R6 ;  /* 0x0000000600067308 */ /* 0x000e620000002400 */
[----:B------:R-:W-:Y:S01]  /*cb00*/  FSEL R128, R128, -INF , P2 ;  /* 0xff80000080807808 */ /* 0x000fe20001000000 */
[----:B------:R-:W-:Y:S01]  /*cb10*/  FMUL.FTZ R26, R29, UR5 ;  /* 0x000000051d1a7c20 */ /* 0x000fe20008410000 */
[----:B------:R-:W-:Y:S01]  /*cb20*/  ISETP.GT.AND P2, PT, R51, 0x60, PT ;  /* 0x000000603300780c */ /* 0x000fe20003f44270 */
[----:B--2---:R-:W-:-:S03]  /*cb30*/  IMAD.IADD R25, R46, 0x1, R25 ;  /* 0x000000012e197824 */ /* 0x004fc600078e0219 */
[----:B------:R-:W-:Y:S01]  /*cb40*/  FSEL R124, R124, -INF , P2 ;  /* 0xff8000007c7c7808 */ /* 0x000fe20001000000 */
[----:B------:R-:W2:Y:S01]  /*cb50*/  MUFU.TANH R26, R26 ;  /* 0x0000001a001a7308 */ /* 0x000ea20000002400 */
[C---:B------:R-:W-:Y:S02]  /*cb60*/  ISETP.GT.AND P2, PT, R51.reuse, 0x70, PT ;  /* 0x000000703300780c */ /* 0x040fe40003f44270 */
[----:B------:R-:W-:Y:S02]  /*cb70*/  ISETP.GT.AND P3, PT, R51, 0x1, PT ;  /* 0x000000013300780c */ /* 0x000fe40003f64270 */
[----:B0-----:R-:W-:Y:S02]  /*cb80*/  FSEL R120, R120, -INF , P2 ;  /* 0xff80000078787808 */ /* 0x001fe40001000000 */
[----:B------:R-:W-:Y:S02]  /*cb90*/  ISETP.GT.AND P2, PT, R25, RZ, PT ;  /* 0x000000ff1900720c */ /* 0x000fe40003f44270 */
[----:B------:R-:W-:-:S02]  /*cba0*/  ISETP.GT.AND P4, PT, R51, 0x8, PT ;  /* 0x000000083300780c */ /* 0x000fc40003f84270 */
[----:B-1----:R-:W-:Y:S02]  /*cbb0*/  FSEL R53, R6, -INF , P2 ;  /* 0xff80000006357808 */ /* 0x002fe40001000000 */
[----:B------:R-:W-:Y:S02]  /*cbc0*/  FSEL R54, R121, -INF , P3 ;  /* 0xff80000079367808 */ /* 0x000fe40001800000 */
[----:B------:R-:W-:Y:S02]  /*cbd0*/  FMNMX.FTZ R6, R148, R11, !PT ;  /* 0x0000000b94067209 */ /* 0x000fe40007810000 */
[----:B------:R-:W-:Y:S02]  /*cbe0*/  ISETP.GT.AND P1, PT, R51, 0x9, PT ;  /* 0x000000093300780c */ /* 0x000fe40003f24270 */
[----:B------:R-:W-:Y:S02]  /*cbf0*/  FSEL R150, R150, -INF , P4 ;  /* 0xff80000096967808 */ /* 0x000fe40002000000 */
[----:B------:R-:W-:Y:S01]  /*cc00*/  FMNMX.FTZ R6, R54, R6, !PT ;  /* 0x0000000636067209 */ /* 0x000fe20007810000 */
[----:B------:R-:W-:Y:S01]  /*cc10*/  FMUL.FTZ R7, R30, UR5 ;  /* 0x000000051e077c20 */ /* 0x000fe20008410000 */
[----:B--2---:R-:W-:Y:S01]  /*cc20*/  FSEL R52, R26, -INF , P1 ;  /* 0xff8000001a347808 */ /* 0x004fe20000800000 */
[----:B------:R-:W-:Y:S01]  /*cc30*/  FMUL.FTZ R30, R41, UR5 ;  /* 0x00000005291e7c20 */ /* 0x000fe20008410000 */
[----:B------:R-:W-:-:S02]  /*cc40*/  FMNMX.FTZ R6, R150, R6, !PT ;  /* 0x0000000696067209 */ /* 0x000fc40007810000 */
[C---:B------:R-:W-:Y:S02]  /*cc50*/  ISETP.GT.AND P3, PT, R51.reuse, 0x11, PT ;  /* 0x000000113300780c */ /* 0x040fe40003f64270 */
[----:B------:R-:W-:Y:S01]  /*cc60*/  FMNMX.FTZ R6, R52, R6, !PT ;  /* 0x0000000634067209 */ /* 0x000fe20007810000 */
[----:B------:R-:W0:Y:S01]  /*cc70*/  MUFU.TANH R30, R30 ;  /* 0x0000001e001e7308 */ /* 0x000e220000002400 */
[----:B------:R-:W-:Y:S01]  /*cc80*/  FMUL.FTZ R41, R50, UR5 ;  /* 0x0000000532297c20 */ /* 0x000fe20008410000 */
[----:B------:R-:W-:Y:S02]  /*cc90*/  ISETP.GT.AND P4, PT, R51, 0x18, PT ;  /* 0x000000183300780c */ /* 0x000fe40003f84270 */
[----:B------:R-:W-:Y:S02]  /*cca0*/  FSEL R50, R27, -INF , P3 ;  /* 0xff8000001b327808 */ /* 0x000fe40001800000 */
[----:B------:R-:W-:Y:S02]  /*ccb0*/  FMNMX.FTZ R6, R144, R6, !PT ;  /* 0x0000000690067209 */ /* 0x000fe40007810000 */
[----:B------:R-:W-:-:S02]  /*ccc0*/  ISETP.GT.AND P1, PT, R51, 0x19, PT ;  /* 0x000000193300780c */ /* 0x000fc40003f24270 */
[----:B------:R-:W-:Y:S02]  /*ccd0*/  FSEL R146, R146, -INF , P4 ;  /* 0xff80000092927808 */ /* 0x000fe40002000000 */
[----:B------:R-:W-:Y:S02]  /*cce0*/  FMNMX.FTZ R6, R50, R6, !PT ;  /* 0x0000000632067209 */ /* 0x000fe40007810000 */
[----:B------:R-:W-:Y:S02]  /*ccf0*/  FSEL R48, R28, -INF , P1 ;  /* 0xff8000001c307808 */ /* 0x000fe40000800000 */
[----:B------:R-:W-:Y:S02]  /*cd00*/  FMNMX.FTZ R6, R146, R6, !PT ;  /* 0x0000000692067209 */ /* 0x000fe40007810000 */
[----:B------:R-:W-:Y:S02]  /*cd10*/  ISETP.GT.AND P3, PT, R51, 0x21, PT ;  /* 0x000000213300780c */ /* 0x000fe40003f64270 */
[----:B------:R-:W-:-:S02]  /*cd20*/  FMNMX.FTZ R6, R48, R6, !PT ;  /* 0x0000000630067209 */ /* 0x000fc40007810000 */
[C---:B------:R-:W-:Y:S02]  /*cd30*/  ISETP.GT.AND P4, PT, R51.reuse, 0x28, PT ;  /* 0x000000283300780c */ /* 0x040fe40003f84270 */
[----:B0-----:R-:W-:Y:S02]  /*cd40*/  FSEL R46, R30, -INF , P3 ;  /* 0xff8000001e2e7808 */ /* 0x001fe40001800000 */
[----:B------:R-:W-:Y:S02]  /*cd50*/  FMNMX.FTZ R6, R140, R6, !PT ;  /* 0x000000068c067209 */ /* 0x000fe40007810000 */
[----:B------:R-:W-:Y:S02]  /*cd60*/  ISETP.GT.AND P1, PT, R51, 0x29, PT ;  /* 0x000000293300780c */ /* 0x000fe40003f24270 */
[----:B------:R-:W-:Y:S02]  /*cd70*/  FSEL R142, R142, -INF , P4 ;  /* 0xff8000008e8e7808 */ /* 0x000fe40002000000 */
[----:B------:R-:W-:Y:S01]  /*cd80*/  FMNMX.FTZ R6, R46, R6, !PT ;  /* 0x000000062e067209 */ /* 0x000fe20007810000 */
[----:B------:R-:W0:Y:S01]  /*cd90*/  MUFU.TANH R40, R40 ;  /* 0x0000002800287308 */ /* 0x000e220000002400 */
[----:B------:R-:W-:-:S02]  /*cda0*/  FSEL R44, R44, -INF , P1 ;  /* 0xff8000002c2c7808 */ /* 0x000fc40000800000 */
[----:B------:R-:W-:Y:S01]  /*cdb0*/  FMNMX.FTZ R6, R142, R6, !PT ;  /* 0x000000068e067209 */ /* 0x000fe20007810000 */
[----:B------:R-:W-:Y:S01]  /*cdc0*/  FMUL.FTZ R134, R60, UR5 ;  /* 0x000000053c867c20 */ /* 0x000fe20008410000 */
[C---:B------:R-:W-:Y:S02]  /*cdd0*/  ISETP.GT.AND P3, PT, R51.reuse, 0x31, PT ;  /* 0x000000313300780c */ /* 0x040fe40003f64270 */
[----:B------:R-:W-:Y:S01]  /*cde0*/  FMNMX.FTZ R6, R44, R6, !PT ;  /* 0x000000062c067209 */ /* 0x000fe20007810000 */
[----:B------:R-:W1:Y:S01]  /*cdf0*/  MUFU.TANH R132, R132 ;  /* 0x0000008400847308 */ /* 0x000e620000002400 */
[----:B------:R-:W-:Y:S01]  /*ce00*/  ISETP.GT.AND P4, PT, R51, 0x38, PT ;  /* 0x000000383300780c */ /* 0x000fe20003f84270 */
[----:B------:R-:W-:Y:S01]  /*ce10*/  FMUL.FTZ R36, R61, UR5 ;  /* 0x000000053d247c20 */ /* 0x000fe20008410000 */
[----:B------:R-:W-:Y:S02]  /*ce20*/  FSEL R42, R42, -INF , P3 ;  /* 0xff8000002a2a7808 */ /* 0x000fe40001800000 */
[----:B------:R-:W-:-:S02]  /*ce30*/  FMNMX.FTZ R6, R136, R6, !PT ;  /* 0x0000000688067209 */ /* 0x000fc40007810000 */
[----:B------:R-:W-:Y:S01]  /*ce40*/  ISETP.GT.AND P1, PT, R51, 0x39, PT ;  /* 0x000000393300780c */ /* 0x000fe20003f24270 */
[----:B------:R-:W2:Y:S01]  /*ce50*/  MUFU.TANH R134, R134 ;  /* 0x0000008600867308 */ /* 0x000ea20000002400 */
[----:B------:R-:W-:Y:S02]  /*ce60*/  FSEL R138, R138, -INF , P4 ;  /* 0xff8000008a8a7808 */ /* 0x000fe40002000000 */
[----:B------:R-:W-:Y:S01]  /*ce70*/  FMNMX.FTZ R6, R42, R6, !PT ;  /* 0x000000062a067209 */ /* 0x000fe20007810000 */
[----:B------:R-:W-:Y:S01]  /*ce80*/  FMUL.FTZ R8, R34, UR5 ;  /* 0x0000000522087c20 */ /* 0x000fe20008410000 */
[----:B0-----:R-:W-:Y:S01]  /*ce90*/  FSEL R40, R40, -INF , P1 ;  /* 0xff80000028287808 */ /* 0x001fe20000800000 */
[----:B------:R-:W-:Y:S01]  /*cea0*/  FMUL.FTZ R34, R65, UR5 ;  /* 0x0000000541227c20 */ /* 0x000fe20008410000 */
[----:B------:R-:W-:Y:S01]  /*ceb0*/  FMNMX.FTZ R6, R138, R6, !PT ;  /* 0x000000068a067209 */ /* 0x000fe20007810000 */
[----:B------:R-:W0:Y:S01]  /*cec0*/  MUFU.TANH R36, R36 ;  /* 0x0000002400247308 */ /* 0x000e220000002400 */
[----:B------:R-:W-:Y:S01]  /*ced0*/  ISETP.GT.AND P3, PT, R51, 0x41, PT ;  /* 0x000000413300780c */ /* 0x000fe20003f64270 */
[----:B------:R-:W-:Y:S01]  /*cee0*/  FMUL.FTZ R130, R68, UR5 ;  /* 0x0000000544827c20 */ /* 0x000fe20008410000 */
[----:B------:R-:W-:Y:S01]  /*cef0*/  FMNMX.FTZ R6, R40, R6, !PT ;  /* 0x0000000628067209 */ /* 0x000fe20007810000 */
[----:B------:R-:W-:Y:S01]  /*cf00*/  FMUL.FTZ R32, R69, UR5 ;  /* 0x0000000545207c20 */ /* 0x000fe20008410000 */
[----:B------:R-:W-:-:S02]  /*cf10*/  ISETP.GT.AND P4, PT, R51, 0x48, PT ;  /* 0x000000483300780c */ /* 0x000fc40003f84270 */
[----:B-1----:R-:W-:Y:S01]  /*cf20*/  FSEL R132, R132, -INF , P3 ;  /* 0xff80000084847808 */ /* 0x002fe20001800000 */
[----:B------:R-:W1:Y:S01]  /*cf30*/  MUFU.TANH R34, R34 ;  /* 0x0000002200227308 */ /* 0x000e620000002400 */
[----:B------:R-:W-:Y:S02]  /*cf40*/  FMNMX.FTZ R6, R37, R6, !PT ;  /* 0x0000000625067209 */ /* 0x000fe40007810000 */
[----:B------:R-:W-:Y:S02]  /*cf50*/  ISETP.GT.AND P1, PT, R51, 0x49, PT ;  /* 0x000000493300780c */ /* 0x000fe40003f24270 */
[----:B--2---:R-:W-:Y:S02]  /*cf60*/  FSEL R134, R134, -INF , P4 ;  /* 0xff80000086867808 */ /* 0x004fe40002000000 */
[----:B------:R-:W-:Y:S01]  /*cf70*/  FMNMX.FTZ R6, R132, R6, !PT ;  /* 0x0000000684067209 */ /* 0x000fe20007810000 */
[----:B------:R-:W2:Y:S01]  /*cf80*/  MUFU.TANH R130, R130 ;  /* 0x0000008200827308 */ /* 0x000ea20000002400 */
[----:B0-----:R-:W-:Y:S01]  /*cf90*/  FSEL R36, R36, -INF , P1 ;  /* 0xff80000024247808 */ /* 0x001fe20000800000 */
[----:B------:R-:W-:Y:S01]  /*cfa0*/  FMUL.FTZ R45, R73, UR5 ;  /* 0x00000005492d7c20 */ /* 0x000fe20008410000 */
[----:B------:R-:W-:-:S05]  /*cfb0*/  FMNMX.FTZ R6, R134, R6, !PT ;  /* 0x0000000686067209 */ /* 0x000fca0007810000 */
[----:B------:R-:W0:Y:S01]  /*cfc0*/  MUFU.TANH R32, R32 ;  /* 0x0000002000207308 */ /* 0x000e220000002400 */
[----:B------:R-:W-:Y:S01]  /*cfd0*/  ISETP.GT.AND P3, PT, R51, 0x51, PT ;  /* 0x000000513300780c */ /* 0x000fe20003f64270 */
[----:B------:R-:W-:Y:S01]  /*cfe0*/  FMUL.FTZ R126, R76, UR5 ;  /* 0x000000054c7e7c20 */ /* 0x000fe20008410000 */
[----:B------:R-:W-:Y:S01]  /*cff0*/  FMNMX.FTZ R6, R36, R6, !PT ;  /* 0x0000000624067209 */ /* 0x000fe20007810000 */
[----:B------:R-:W-:Y:S01]  /*d000*/  FMUL.FTZ R143, R47, UR5 ;  /* 0x000000052f8f7c20 */ /* 0x000fe20008410000 */
[----:B------:R-:W-:Y:S01]  /*d010*/  ISETP.GT.AND P4, PT, R51, 0x58, PT ;  /* 0x000000583300780c */ /* 0x000fe20003f84270 */
[----:B------:R-:W-:Y:S01]  /*d020*/  FMUL.FTZ R47, R77, UR5 ;  /* 0x000000054d2f7c20 */ /* 0x000fe20008410000 */
[----:B-1----:R-:W-:Y:S01]  /*d030*/  FSEL R34, R34, -INF , P3 ;  /* 0xff80000022227808 */ /* 0x002fe20001800000 */
[----:B------:R-:W1:Y:S01]  /*d040*/  MUFU.TANH R45, R45 ;  /* 0x0000002d002d7308 */ /* 0x000e620000002400 */
[----:B------:R-:W-:Y:S02]  /*d050*/  FMNMX.FTZ R6, R128, R6, !PT ;  /* 0x0000000680067209 */ /* 0x000fe40007810000 */
[----:B------:R-:W-:-:S02]  /*d060*/  ISETP.GT.AND P1, PT, R51, 0x59, PT ;  /* 0x000000593300780c */ /* 0x000fc40003f24270 */
        /* <DEDUP_REMOVED lines=11> */
[----:B------:R-:W-:Y:S02]  /*d120*/  ISETP.GT.AND P4, PT, R51, 0x68, PT ;  /* 0x000000683300780c */ /* 0x000fe40003f84270 */
[----:B-1----:R-:W-:Y:S01]  /*d130*/  FSEL R30, R45, -INF , P3 ;  /* 0xff8000002d1e7808 */ /* 0x002fe20001800000 */
[----:B------:R-:W1:Y:S01]  /*d140*/  MUFU.TANH R49, R49 ;  /* 0x0000003100317308 */ /* 0x000e620000002400 */
[----:B------:R-:W-:Y:S02]  /*d150*/  FMNMX.FTZ R6, R124, R6, !PT ;  /* 0x000000067c067209 */ /* 0x000fe40007810000 */
[----:B------:R-:W-:-:S02]  /*d160*/  ISETP.GT.AND P1, PT, R51, 0x69, PT ;  /* 0x000000693300780c */ /* 0x000fc40003f24270 */
[----:B--2---:R-:W-:Y:S02]  /*d170*/  FSEL R126, R126, -INF , P4 ;  /* 0xff8000007e7e7808 */ /* 0x004fe40002000000 */
[----:B------:R-:W-:Y:S01]  /*d180*/  FMNMX.FTZ R6, R30, R6, !PT ;  /* 0x000000061e067209 */ /* 0x000fe20007810000 */
[----:B------:R-:W2:Y:S01]  /*d190*/  MUFU.TANH R122, R122 ;  /* 0x0000007a007a7308 */ /* 0x000ea20000002400 */
[----:B0-----:R-:W-:Y:S02]  /*d1a0*/  FSEL R28, R47, -INF , P1 ;  /* 0xff8000002f1c7808 */ /* 0x001fe40000800000 */
[----:B------:R-:W-:-:S05]  /*d1b0*/  FMNMX.FTZ R6, R126, R6, !PT ;  /* 0x000000067e067209 */ /* 0x000fca0007810000 */
[----:B------:R-:W0:Y:S01]  /*d1c0*/  MUFU.TANH R56, R56 ;  /* 0x0000003800387308 */ /* 0x000e220000002400 */
[C---:B------:R-:W-:Y:S02]  /*d1d0*/  ISETP.GT.AND P3, PT, R51.reuse, 0x71, PT ;  /* 0x000000713300780c */ /* 0x040fe40003f64270 */
[----:B------:R-:W-:Y:S02]  /*d1e0*/  FMNMX.FTZ R6, R28, R6, !PT ;  /* 0x000000061c067209 */ /* 0x000fe40007810000 */
[----:B------:R-:W-:Y:S02]  /*d1f0*/  ISETP.GT.AND P4, PT, R51, 0x78, PT ;  /* 0x000000783300780c */ /* 0x000fe40003f84270 */
[----:B-1----:R-:W-:Y:S01]  /*d200*/  FSEL R26, R49, -INF , P3 ;  /* 0xff800000311a7808 */ /* 0x002fe20001800000 */
[----:B------:R-:W1:Y:S01]  /*d210*/  MUFU.TANH R7, R7 ;  /* 0x0000000700077308 */ /* 0x000e620000002400 */
[----:B------:R-:W-:Y:S02]  /*d220*/  FMNMX.FTZ R6, R120, R6, !PT ;  /* 0x0000000678067209 */ /* 0x000fe40007810000 */
[----:B------:R-:W-:-:S02]  /*d230*/  ISETP.GT.AND P1, PT, R51, 0x79, PT ;  /* 0x000000793300780c */ /* 0x000fc40003f24270 */
[----:B--2---:R-:W-:Y:S02]  /*d240*/  FSEL R122, R122, -INF , P4 ;  /* 0xff8000007a7a7808 */ /* 0x004fe40002000000 */
[----:B------:R-:W-:Y:S02]  /*d250*/  FMNMX.FTZ R6, R26, R6, !PT ;  /* 0x000000061a067209 */ /* 0x000fe40007810000 */
[----:B0-----:R-:W-:Y:S02]  /*d260*/  FSEL R56, R56, -INF , P1 ;  /* 0xff80000038387808 */ /* 0x001fe40000800000 */
[----:B------:R-:W-:Y:S02]  /*d270*/  FMNMX.FTZ R6, R122, R6, !PT ;  /* 0x000000067a067209 */ /* 0x000fe40007810000 */
[----:B------:R-:W-:Y:S02]  /*d280*/  ISETP.GT.AND P4, PT, R25, 0x8, PT ;  /* 0x000000081900780c */ /* 0x000fe40003f84270 */
[----:B------:R-:W-:-:S02]  /*d290*/  FMNMX.FTZ R6, R56, R6, !PT ;  /* 0x0000000638067209 */ /* 0x000fc40007810000 */
[----:B-1----:R-:W-:-:S03]  /*d2a0*/  FSEL R51, R7, -INF , P4 ;  /* 0xff80000007337808 */ /* 0x002fc60002000000 */
[----:B------:R-:W0:Y:S01]  /*d2b0*/  SHFL.BFLY PT, R7, R6, 0x2, 0x1f ;  /* 0x0c401f0006077f89 */ /* 0x000e2200000e0000 */
[----:B------:R-:W1:Y:S08]  /*d2c0*/  MUFU.TANH R8, R8 ;  /* 0x0000000800087308 */ /* 0x000e700000002400 */
[----:B------:R-:W2:Y:S01]  /*d2d0*/  MUFU.TANH R24, R24 ;  /* 0x0000001800187308 */ /* 0x000ea20000002400 */
[----:B------:R-:W-:-:S04]  /*d2e0*/  ISETP.GT.AND P2, PT, R25, 0x10, PT ;  /* 0x000000101900780c */ /* 0x000fc80003f44270 */
[----:B-1----:R-:W-:Y:S02]  /*d2f0*/  FSEL R49, R8, -INF , P2 ;  /* 0xff80000008317808 */ /* 0x002fe40001000000 */
[----:B0-----:R-:W-:Y:S02]  /*d300*/  FMNMX.FTZ R7, R6, R7, !PT ;  /* 0x0000000706077209 */ /* 0x001fe40007810000 */
[----:B------:R-:W-:-:S03]  /*d310*/  ISETP.GT.AND P2, PT, R25, 0x20, PT ;  /* 0x000000201900780c */ /* 0x000fc60003f44270 */
[----:B------:R-:W0:Y:S01]  /*d320*/  SHFL.BFLY PT, R6, R7, 0x1, 0x1f ;  /* 0x0c201f0007067f89 */ /* 0x000e2200000e0000 */
[----:B--2---:R-:W-:Y:S02]  /*d330*/  FSEL R45, R24, -INF , P2 ;  /* 0xff800000182d7808 */ /* 0x004fe40001000000 */
[----:B------:R-:W1:Y:S01]  /*d340*/  LDC R24, c[0x0][0x988] ;  /* 0x00026200ff187b82 */ /* 0x000e620000000800 */
[----:B------:R-:W2:Y:S01]  /*d350*/  MUFU.TANH R149, R149 ;  /* 0x0000009500957308 */ /* 0x000ea20000002400 */
[----:B------:R-:W-:Y:S01]  /*d360*/  FMUL.FTZ R151, R31, UR5 ;  /* 0x000000051f977c20 */ /* 0x000fe20008410000 */
[----:B------:R-:W-:Y:S01]  /*d370*/  FMUL.FTZ R145, R35, UR5 ;  /* 0x0000000523917c20 */ /* 0x000fe20008410000 */
[----:B------:R-:W-:-:S05]  /*d380*/  ISETP.GT.AND P3, PT, R25, 0x1, PT ;  /* 0x000000011900780c */ /* 0x000fca0003f64270 */
[----:B------:R-:W3:Y:S01]  /*d390*/  MUFU.TANH R151, R151 ;  /* 0x0000009700977308 */ /* 0x000ee20000002400 */
[----:B0-----:R-:W-:-:S04]  /*d3a0*/  FMNMX.FTZ R7, R7, R6, !PT ;  /* 0x0000000607077209 */ /* 0x001fc80007810000 */
[C---:B------:R-:W-:Y:S01]  /*d3b0*/  FSETP.NEU.FTZ.AND P6, PT, R7.reuse, -INF , PT ;  /* 0xff8000000700780b */ /* 0x040fe20003fdd000 */
[----:B-1----:R-:W-:Y:S01]  /*d3c0*/  FMUL.FTZ R8, R7, R24 ;  /* 0x0000001807087220 */ /* 0x002fe20000410000 */
[----:B------:R-:W-:-:S04]  /*d3d0*/  FMUL.FTZ R9, R38, UR5 ;  /* 0x0000000526097c20 */ /* 0x000fc80008410000 */
[----:B------:R-:W-:Y:S01]  /*d3e0*/  FSEL R8, R8, RZ, P6 ;  /* 0x000000ff08087208 */ /* 0x000fe20003000000 */
[----:B------:R-:W0:Y:S01]  /*d3f0*/  MUFU.TANH R145, R145 ;  /* 0x0000009100917308 */ /* 0x000e220000002400 */
[----:B--2---:R-:W-:-:S03]  /*d400*/  FSEL R149, R149, -INF , P3 ;  /* 0xff80000095957808 */ /* 0x004fc60001800000 */
[-CC-:B------:R-:W-:Y:S01]  /*d410*/  FFMA.FTZ R148, R148, R24.reuse, -R8.reuse ;  /* 0x0000001894947223 */ /* 0x180fe20000010808 */
        /* <DEDUP_REMOVED lines=30> */
[----:B------:R-:W-:Y:S01]  /*d600*/  FFMA.FTZ R56, R56, R24, -R8 ;  /* 0x0000001838387223 */ /* 0x000fe20000010808 */
[----:B------:R-:W-:Y:S01]  /*d610*/  FMNMX.FTZ R8, R53, R10, !PT ;  /* 0x0000000a35087209 */ /* 0x000fe20007810000 */
[----:B------:R-:W1:Y:S01]  /*d620*/  MUFU.TANH R9, R9 ;  /* 0x0000000900097308 */ /* 0x000e620000002400 */
[----:B------:R-:W-:-:S02]  /*d630*/  ISETP.GT.AND P1, PT, R25, 0x9, PT ;  /* 0x000000091900780c */ /* 0x000fc40003f24270 */
[----:B------:R-:W-:Y:S02]  /*d640*/  FMNMX.FTZ R8, R149, R8, !PT ;  /* 0x0000000895087209 */ /* 0x000fe40007810000 */
[----:B---3--:R-:W-:Y:S02]  /*d650*/  FSEL R151, R151, -INF , P1 ;  /* 0xff80000097977808 */ /* 0x008fe40000800000 */
[----:B------:R-:W-:Y:S01]  /*d660*/  FMNMX.FTZ R8, R51, R8, !PT ;  /* 0x0000000833087209 */ /* 0x000fe20007810000 */
[----:B------:R-:W2:Y:S01]  /*d670*/  MUFU.TANH R147, R147 ;  /* 0x0000009300937308 */ /* 0x000ea20000002400 */
[----:B------:R-:W-:Y:S02]  /*d680*/  ISETP.GT.AND P3, PT, R25, 0x11, PT ;  /* 0x000000111900780c */ /* 0x000fe40003f64270 */
[----:B------:R-:W-:Y:S02]  /*d690*/  FMNMX.FTZ R8, R151, R8, !PT ;  /* 0x0000000897087209 */ /* 0x000fe40007810000 */
[----:B------:R-:W-:-:S02]  /*d6a0*/  ISETP.GT.AND P4, PT, R25, 0x18, PT ;  /* 0x000000181900780c */ /* 0x000fc40003f84270 */
[----:B0-----:R-:W-:Y:S01]  /*d6b0*/  FSEL R145, R145, -INF , P3 ;  /* 0xff80000091917808 */ /* 0x001fe20001800000 */
[----:B------:R-:W0:Y:S01]  /*d6c0*/  MUFU.TANH R141, R141 ;  /* 0x0000008d008d7308 */ /* 0x000e220000002400 */
[----:B------:R-:W-:Y:S02]  /*d6d0*/  FMNMX.FTZ R8, R49, R8, !PT ;  /* 0x0000000831087209 */ /* 0x000fe40007810000 */
[----:B------:R-:W-:Y:S02]  /*d6e0*/  ISETP.GT.AND P1, PT, R25, 0x19, PT ;  /* 0x000000191900780c */ /* 0x000fe40003f24270 */
[----:B-1----:R-:W-:Y:S02]  /*d6f0*/  FSEL R47, R9, -INF , P4 ;  /* 0xff800000092f7808 */ /* 0x002fe40002000000 */
[----:B------:R-:W-:Y:S01]  /*d700*/  FMNMX.FTZ R8, R145, R8, !PT ;  /* 0x0000000891087209 */ /* 0x000fe20007810000 */
[----:B------:R-:W1:Y:S01]  /*d710*/  MUFU.TANH R43, R43 ;  /* 0x0000002b002b7308 */ /* 0x000e620000002400 */
[----:B--2---:R-:W-:-:S02]  /*d720*/  FSEL R147, R147, -INF , P1 ;  /* 0xff80000093937808 */ /* 0x004fc40000800000 */
[----:B------:R-:W-:-:S05]  /*d730*/  FMNMX.FTZ R8, R47, R8, !PT ;  /* 0x000000082f087209 */ /* 0x000fca0007810000 */
[----:B------:R-:W2:Y:S01]  /*d740*/  MUFU.TANH R143, R143 ;  /* 0x0000008f008f7308 */ /* 0x000ea20000002400 */
[----:B------:R-:W-:Y:S02]  /*d750*/  ISETP.GT.AND P3, PT, R25, 0x21, PT ;  /* 0x000000211900780c */ /* 0x000fe40003f64270 */
[----:B------:R-:W-:-:S05]  /*d760*/  FMNMX.FTZ R8, R147, R8, !PT ;  /* 0x0000000893087209 */ /* 0x000fca0007810000 */
[----:B------:R-:W3:Y:S01]  /*d770*/  MUFU.TANH R41, R41 ;  /* 0x0000002900297308 */ /* 0x000ee20000002400 */
[----:B------:R-:W-:Y:S01]  /*d780*/  ISETP.GT.AND P4, PT, R25, 0x28, PT ;  /* 0x000000281900780c */ /* 0x000fe20003f84270 */
[----:B------:R-:W-:Y:S01]  /*d790*/  FMUL.FTZ R139, R55, UR5 ;  /* 0x00000005378b7c20 */ /* 0x000fe20008410000 */
[----:B0-----:R-:W-:Y:S02]  /*d7a0*/  FSEL R141, R141, -INF , P3 ;  /* 0xff8000008d8d7808 */ /* 0x001fe40001800000 */
[----:B------:R-:W-:-:S03]  /*d7b0*/  FMNMX.FTZ R8, R45, R8, !PT ;  /* 0x000000082d087209 */ /* 0x000fc60007810000 */
[----:B------:R-:W0:Y:S01]  /*d7c0*/  MUFU.TANH R137, R137 ;  /* 0x0000008900897308 */ /* 0x000e220000002400 */
[----:B------:R-:W-:Y:S01]  /*d7d0*/  ISETP.GT.AND P1, PT, R25, 0x29, PT ;  /* 0x000000291900780c */ /* 0x000fe20003f24270 */
[----:B------:R-:W-:Y:S01]  /*d7e0*/  FMUL.FTZ R38, R58, UR5 ;  /* 0x000000053a267c20 */ /* 0x000fe20008410000 */
[----:B-1----:R-:W-:Y:S02]  /*d7f0*/  FSEL R43, R43, -INF , P4 ;  /* 0xff8000002b2b7808 */ /* 0x002fe40002000000 */
[----:B------:R-:W-:-:S03]  /*d800*/  FMNMX.FTZ R8, R141, R8, !PT ;  /* 0x000000088d087209 */ /* 0x000fc60007810000 */
[----:B------:R-:W1:Y:S01]  /*d810*/  MUFU.TANH R39, R39 ;  /* 0x0000002700277308 */ /* 0x000e620000002400 */
[----:B------:R-:W-:Y:S01]  /*d820*/  ISETP.GT.AND P2, PT, R25, 0x30, PT ;  /* 0x000000301900780c */ /* 0x000fe20003f44270 */
[----:B------:R-:W-:Y:S01]  /*d830*/  FMUL.FTZ R133, R59, UR5 ;  /* 0x000000053b857c20 */ /* 0x000fe20008410000 */
[----:B--2---:R-:W-:Y:S02]  /*d840*/  FSEL R143, R143, -INF , P1 ;  /* 0xff8000008f8f7808 */ /* 0x004fe40000800000 */
[----:B------:R-:W-:-:S03]  /*d850*/  FMNMX.FTZ R8, R43, R8, !PT ;  /* 0x000000082b087209 */ /* 0x000fc60007810000 */
[----:B------:R-:W2:Y:S01]  /*d860*/  MUFU.TANH R139, R139 ;  /* 0x0000008b008b7308 */ /* 0x000ea20000002400 */
[----:B------:R-:W-:Y:S01]  /*d870*/  ISETP.GT.AND P3, PT, R25, 0x31, PT ;  /* 0x000000311900780c */ /* 0x000fe20003f64270 */
[----:B------:R-:W-:Y:S01]  /*d880*/  FMUL.FTZ R35, R62, UR5 ;  /* 0x000000053e237c20 */ /* 0x000fe20008410000 */
[----:B---3--:R-:W-:Y:S02]  /*d890*/  FSEL R41, R41, -INF , P2 ;  /* 0xff80000029297808 */ /* 0x008fe40001000000 */
[----:B------:R-:W-:-:S03]  /*d8a0*/  FMNMX.FTZ R8, R143, R8, !PT ;  /* 0x000000088f087209 */ /* 0x000fc60007810000 */
        /* <DEDUP_REMOVED lines=36> */
[----:B------:R-:W-:Y:S02]  /*daf0*/  ISETP.GT.AND P3, PT, R25, 0x51, PT ;  /* 0x000000511900780c */ /* 0x000fe40003f64270 */
[----:B---3--:R-:W-:Y:S02]  /*db00*/  FSEL R33, R33, -INF , P2 ;  /* 0xff80000021217808 */ /* 0x008fe40001000000 */
[----:B------:R-:W-:-:S03]  /*db10*/  FMNMX.FTZ R8, R135, R8, !PT ;  /* 0x0000000887087209 */ /* 0x000fc60007810000 */
[----:B------:R-:W3:Y:S01]  /*db20*/  MUFU.TANH R29, R29 ;  /* 0x0000001d001d7308 */ /* 0x000ee20000002400 */
[----:B------:R-:W-:Y:S01]  /*db30*/  FMUL.FTZ R78, R78, UR5 ;  /* 0x000000054e4e7c20 */ /* 0x000fe20008410000 */
[----:B------:R-:W-:Y:S01]  /*db40*/  ISETP.GT.AND P4, PT, R25, 0x58, PT ;  /* 0x000000581900780c */ /* 0x000fe20003f84270 */
[----:B------:R-:W-:Y:S01]  /*db50*/  FMUL.FTZ R79, R79, UR5 ;  /* 0x000000054f4f7c20 */ /* 0x000fe20008410000 */
[----:B0-----:R-:W-:Y:S02]  /*db60*/  FSEL R129, R129, -INF , P3 ;  /* 0xff80000081817808 */ /* 0x001fe40001800000 */
[----:B------:R-:W-:Y:S02]  /*db70*/  FMNMX.FTZ R8, R33, R8, !PT ;  /* 0x0000000821087209 */ /* 0x000fe40007810000 */
[----:B------:R-:W0:Y:S01]  /*db80*/  MUFU.TANH R125, R125 ;  /* 0x0000007d007d7308 */ /* 0x000e220000002400 */
[----:B------:R-:W-:Y:S01]  /*db90*/  FSEL R6, R7, RZ, P6 ;  /* 0x000000ff07067208 */ /* 0x000fe20003000000 */
[----:B------:R-:W-:Y:S01]  /*dba0*/  FMUL.FTZ R121, R82, UR5 ;  /* 0x0000000552797c20 */ /* 0x000fe20008410000 */
[----:B------:R-:W-:-:S02]  /*dbb0*/  ISETP.GT.AND P1, PT, R25, 0x59, PT ;  /* 0x000000591900780c */ /* 0x000fc40003f24270 */
[----:B-1----:R-:W-:Y:S02]  /*dbc0*/  FSEL R31, R31, -INF , P4 ;  /* 0xff8000001f1f7808 */ /* 0x002fe40002000000 */
[----:B------:R-:W-:Y:S01]  /*dbd0*/  FMNMX.FTZ R8, R129, R8, !PT ;  /* 0x0000000881087209 */ /* 0x000fe20007810000 */
[----:B------:R-:W1:Y:S01]  /*dbe0*/  MUFU.TANH R27, R78 ;  /* 0x0000004e001b7308 */ /* 0x000e620000002400 */
[----:B------:R-:W-:Y:S01]  /*dbf0*/  ISETP.GT.AND P2, PT, R25, 0x60, PT ;  /* 0x000000601900780c */ /* 0x000fe20003f44270 */
[----:B------:R-:W-:Y:S01]  /*dc00*/  FADD.FTZ R6, -R6, R11 ;  /* 0x0000000b06067221 */ /* 0x000fe20000010100 */
[----:B--2---:R-:W-:Y:S01]  /*dc10*/  FSEL R131, R131, -INF , P1 ;  /* 0xff80000083837808 */ /* 0x004fe20000800000 */
[----:B------:R-:W-:Y:S01]  /*dc20*/  FMUL.FTZ R11, R83, UR5 ;  /* 0x00000005530b7c20 */ /* 0x000fe20008410000 */
        /* <DEDUP_REMOVED lines=12> */
[----:B------:R-:W-:Y:S02]  /*dcf0*/  ISETP.GT.AND P1, PT, R25, 0x69, PT ;  /* 0x000000691900780c */ /* 0x000fe40003f24270 */
[----:B-1----:R-:W-:Y:S02]  /*dd00*/  FSEL R27, R27, -INF , P4 ;  /* 0xff8000001b1b7808 */ /* 0x002fe40002000000 */
[----:B------:R-:W-:-:S03]  /*dd10*/  FMNMX.FTZ R8, R125, R8, !PT ;  /* 0x000000087d087209 */ /* 0x000fc60007810000 */
[----:B------:R-:W1:Y:S01]  /*dd20*/  MUFU.TANH R123, R123 ;  /* 0x0000007b007b7308 */ /* 0x000e620000002400 */
[----:B------:R-:W-:Y:S02]  /*dd30*/  ISETP.GT.AND P2, PT, R25, 0x70, PT ;  /* 0x000000701900780c */ /* 0x000fe40003f44270 */
[----:B--2---:R-:W-:Y:S02]  /*dd40*/  FSEL R127, R79, -INF , P1 ;  /* 0xff8000004f7f7808 */ /* 0x004fe40000800000 */
[----:B------:R-:W-:-:S03]  /*dd50*/  FMNMX.FTZ R8, R27, R8, !PT ;  /* 0x000000081b087209 */ /* 0x000fc60007810000 */
[----:B------:R-:W2:Y:S01]  /*dd60*/  MUFU.TANH R9, R9 ;  /* 0x0000000900097308 */ /* 0x000ea20000002400 */
[----:B------:R-:W-:Y:S02]  /*dd70*/  ISETP.GT.AND P3, PT, R25, 0x71, PT ;  /* 0x000000711900780c */ /* 0x000fe40003f64270 */
[----:B---3--:R-:W-:Y:S02]  /*dd80*/  FSEL R121, R121, -INF , P2 ;  /* 0xff80000079797808 */ /* 0x008fe40001000000 */
[----:B------:R-:W-:Y:S02]  /*dd90*/  FMNMX.FTZ R8, R127, R8, !PT ;  /* 0x000000087f087209 */ /* 0x000fe40007810000 */
[----:B------:R-:W-:Y:S02]  /*dda0*/  ISETP.GT.AND P4, PT, R25, 0x78, PT ;  /* 0x000000781900780c */ /* 0x000fe40003f84270 */
[----:B0-----:R-:W-:Y:S02]  /*ddb0*/  FSEL R11, R11, -INF , P3 ;  /* 0xff8000000b0b7808 */ /* 0x001fe40001800000 */
[----:B------:R-:W-:-:S02]  /*ddc0*/  FMNMX.FTZ R8, R121, R8, !PT ;  /* 0x0000000879087209 */ /* 0x000fc40007810000 */
[----:B------:R-:W-:Y:S02]  /*ddd0*/  ISETP.GT.AND P5, PT, R25, 0x79, PT ;  /* 0x000000791900780c */ /* 0x000fe40003fa4270 */
[----:B-1----:R-:W-:Y:S02]  /*dde0*/  FSEL R123, R123, -INF , P4 ;  /* 0xff8000007b7b7808 */ /* 0x002fe40002000000 */
[----:B------:R-:W-:Y:S02]  /*ddf0*/  FMNMX.FTZ R8, R11, R8, !PT ;  /* 0x000000080b087209 */ /* 0x000fe40007810000 */
[----:B--2---:R-:W-:Y:S02]  /*de00*/  FSEL R9, R9, -INF , P5 ;  /* 0xff80000009097808 */ /* 0x004fe40002800000 */
[----:B------:R-:W-:-:S04]  /*de10*/  FMNMX.FTZ R8, R123, R8, !PT ;  /* 0x000000087b087209 */ /* 0x000fc80007810000 */
[----:B------:R-:W-:-:S05]  /*de20*/  FMNMX.FTZ R25, R9, R8, !PT ;  /* 0x0000000809197209 */ /* 0x000fca0007810000 */
[----:B------:R-:W0:Y:S02]  /*de30*/  SHFL.BFLY PT, R8, R25, 0x2, 0x1f ;  /* 0x0c401f0019087f89 */ /* 0x000e2400000e0000 */
[----:B0-----:R-:W-:-:S05]  /*de40*/  FMNMX.FTZ R25, R25, R8, !PT ;  /* 0x0000000819197209 */ /* 0x001fca0007810000 */
[----:B------:R-:W0:Y:S01]  /*de50*/  SHFL.BFLY PT, R8, R25, 0x1, 0x1f ;  /* 0x0c201f0019087f89 */ /* 0x000e2200000e0000 */
[----:B------:R-:W1:Y:S01]  /*de60*/  S2R R57, SR_CgaCtaId ;  /* 0x0000000000397919 */ /* 0x000e620000008800 */
[----:B------:R-:W-:Y:S01]  /*de70*/  FMUL.FTZ R6, R6, R24 ;  /* 0x0000001806067220 */ /* 0x000fe20000410000 */
[----:B0-----:R-:W-:-:S04]  /*de80*/  FMNMX.FTZ R25, R25, R8, !PT ;  /* 0x0000000819197209 */ /* 0x001fc80007810000 */
[C---:B------:R-:W-:Y:S01]  /*de90*/  FSETP.NEU.FTZ.AND P1, PT, R25.reuse, -INF , PT ;  /* 0xff8000001900780b */ /* 0x040fe20003f3d000 */
[----:B------:R-:W-:-:S03]  /*dea0*/  FMUL.FTZ R55, R25, R24 ;  /* 0x0000001819377220 */ /* 0x000fc60000410000 */
[----:B------:R-:W-:Y:S02]  /*deb0*/  FSEL R8, R25, RZ, P1 ;  /* 0x000000ff19087208 */ /* 0x000fe40000800000 */
[----:B------:R-:W-:-:S03]  /*dec0*/  FSEL R55, R55, RZ, P1 ;  /* 0x000000ff37377208 */ /* 0x000fc60000800000 */
[----:B------:R-:W-:Y:S02]  /*ded0*/  FADD.FTZ R8, -R8, R10 ;  /* 0x0000000a08087221 */ /* 0x000fe40000010100 */
[-CC-:B------:R-:W-:Y:S02]  /*dee0*/  FFMA.FTZ R53, R53, R24.reuse, -R55.reuse ;  /* 0x0000001835357223 */ /* 0x180fe40000010837 */
[-C--:B------:R-:W-:Y:S01]  /*def0*/  FMUL.FTZ R8, R8, R24.reuse ;  /* 0x0000001808087220 */ /* 0x080fe20000410000 */
[-CC-:B------:R-:W-:Y:S01]  /*df00*/  FFMA.FTZ R149, R149, R24.reuse, -R55.reuse ;  /* 0x0000001895957223 */ /* 0x180fe20000010837 */
[----:B------:R-:W-:Y:S01]  /*df10*/  MUFU.EX2 R148, R148 ;  /* 0x0000009400947308 */ /* 0x000fe20000000800 */
[----:B------:R-:W-:-:S07]  /*df20*/  FFMA.FTZ R51, R51, R24, -R55 ;  /* 0x0000001833337223 */ /* 0x000fce0000010837 */
[----:B------:R-:W0:Y:S01]  /*df30*/  MUFU.EX2 R6, R6 ;  /* 0x0000000600067308 */ /* 0x000e220000000800 */
[-CC-:B------:R-:W-:Y:S01]  /*df40*/  FFMA.FTZ R151, R151, R24.reuse, -R55.reuse ;  /* 0x0000001897977223 */ /* 0x180fe20000010837 */
[----:B------:R-:W-:-:S06]  /*df50*/  FFMA.FTZ R49, R49, R24, -R55 ;  /* 0x0000001831317223 */ /* 0x000fcc0000010837 */
[----:B------:R-:W-:Y:S01]  /*df60*/  MUFU.EX2 R53, R53 ;  /* 0x0000003500357308 */ /* 0x000fe20000000800 */
[-CC-:B------:R-:W-:Y:S01]  /*df70*/  FFMA.FTZ R145, R145, R24.reuse, -R55.reuse ;  /* 0x0000001891917223 */ /* 0x180fe20000010837 */
[----:B------:R-:W-:-:S06]  /*df80*/  FFMA.FTZ R47, R47, R24, -R55 ;  /* 0x000000182f2f7223 */ /* 0x000fcc0000010837 */
[----:B------:R-:W2:Y:S01]  /*df90*/  MUFU.EX2 R8, R8 ;  /* 0x0000000800087308 */ /* 0x000ea20000000800 */
[-CC-:B------:R-:W-:Y:S01]  /*dfa0*/  FFMA.FTZ R147, R147, R24.reuse, -R55.reuse ;  /* 0x0000001893937223 */ /* 0x180fe20000010837 */
[-CC-:B------:R-:W-:Y:S01]  /*dfb0*/  FFMA.FTZ R45, R45, R24.reuse, -R55.reuse ;  /* 0x000000182d2d7223 */ /* 0x180fe20000010837 */
[-CC-:B------:R-:W-:Y:S01]  /*dfc0*/  FFMA.FTZ R141, R141, R24.reuse, -R55.reuse ;  /* 0x000000188d8d7223 */ /* 0x180fe20000010837 */
[-CC-:B------:R-:W-:Y:S01]  /*dfd0*/  FFMA.FTZ R43, R43, R24.reuse, -R55.reuse ;  /* 0x000000182b2b7223 */ /* 0x180fe20000010837 */
[----:B------:R-:W-:-:S03]  /*dfe0*/  FFMA.FTZ R143, R143, R24, -R55 ;  /* 0x000000188f8f7223 */ /* 0x000fc60000010837 */
[----:B------:R-:W3:Y:S01]  /*dff0*/  MUFU.EX2 R54, R54 ;  /* 0x0000003600367308 */ /* 0x000ee20000000800 */
[-CC-:B------:R-:W-:Y:S01]  /*e000*/  FFMA.FTZ R41, R41, R24.reuse, -R55.reuse ;  /* 0x0000001829297223 */ /* 0x180fe20000010837 */
[-CC-:B------:R-:W-:Y:S01]  /*e010*/  FFMA.FTZ R137, R137, R24.reuse, -R55.reuse ;  /* 0x0000001889897223 */ /* 0x180fe20000010837 */
[-CC-:B------:R-:W-:Y:S01]  /*e020*/  FFMA.FTZ R39, R39, R24.reuse, -R55.reuse ;  /* 0x0000001827277223 */ /* 0x180fe20000010837 */
[-CC-:B------:R-:W-:Y:S01]  /*e030*/  FFMA.FTZ R139, R139, R24.reuse, -R55.reuse ;  /* 0x000000188b8b7223 */ /* 0x180fe20000010837 */
[-CC-:B------:R-:W-:Y:S01]  /*e040*/  FFMA.FTZ R38, R38, R24.reuse, -R55.reuse ;  /* 0x0000001826267223 */ /* 0x180fe20000010837 */
[-CC-:B------:R-:W-:Y:S02]  /*e050*/  FFMA.FTZ R133, R133, R24.reuse, -R55.reuse ;  /* 0x0000001885857223 */ /* 0x180fe40000010837 */
[----:B------:R-:W4:Y:S01]  /*e060*/  MUFU.EX2 R149, R149 ;  /* 0x0000009500957308 */ /* 0x000f220000000800 */
        /* <DEDUP_REMOVED lines=14> */
[----:B------:R-:W5:Y:S01]  /*e150*/  MUFU.EX2 R150, R150 ;  /* 0x0000009600967308 */ /* 0x000f620000000800 */
[----:B------:R-:W-:-:S04]  /*e160*/  IMAD R55, R22, 0x8, R2 ;  /* 0x0000000816377824 */ /* 0x000fc800078e0202 */
[----:B------:R-:W-:-:S03]  /*e170*/  VIADD R55, R55, 0x16840 ;  /* 0x0001684037377836 */ /* 0x000fc60000000000 */
[----:B------:R-:W5:Y:S01]  /*e180*/  MUFU.EX2 R51, R51 ;  /* 0x0000003300337308 */ /* 0x000f620000000800 */
[----:B0-----:R-:W-:Y:S01]  /*e190*/  FFMA.FTZ R3, R6, R3, R148 ;  /* 0x0000000306037223 */ /* 0x001fe20000010094 */
[----:B-1----:R-:W-:-:S06]  /*e1a0*/  PRMT R55, R57, 0x654, R55 ;  /* 0x0000065439377816 */ /* 0x002fcc0000000037 */
[----:B------:R-:W0:Y:S01]  /*e1b0*/  MUFU.EX2 R52, R52 ;  /* 0x0000003400347308 */ /* 0x000e220000000800 */
[----:B--2---:R-:W-:Y:S01]  /*e1c0*/  FFMA.FTZ R0, R8, R0, R53 ;  /* 0x0000000008007223 */ /* 0x004fe20000010035 */
[----:B------:R4:W-:Y:S06]  /*e1d0*/  SYNCS.ARRIVE.TRANS64.RED.A1T0 RZ, [R55+URZ], RZ ;  /* 0x000000ff37ff79a7 */ /* 0x0009ec000810043f */
[----:B------:R-:W1:Y:S01]  /*e1e0*/  MUFU.EX2 R151, R151 ;  /* 0x0000009700977308 */ /* 0x000e620000000800 */
[----:B---3--:R-:W-:Y:S01]  /*e1f0*/  FADD.FTZ R3, R54, R3 ;  /* 0x0000000336037221 */ /* 0x008fe20000010000 */
[----:B----4-:R-:W-:-:S06]  /*e200*/  FADD.FTZ R55, R149, R0 ;  /* 0x0000000095377221 */ /* 0x010fcc0000010000 */
[----:B------:R-:W2:Y:S08]  /*e210*/  MUFU.EX2 R144, R144 ;  /* 0x0000009000907308 */ /* 0x000eb00000000800 */
[----:B------:R-:W3:Y:S01]  /*e220*/  MUFU.EX2 R49, R49 ;  /* 0x0000003100317308 */ /* 0x000ee20000000800 */
[----:B-----5:R-:W-:Y:S01]  /*e230*/  FADD.FTZ R0, R150, R3 ;  /* 0x0000000396007221 */ /* 0x020fe20000010000 */
[----:B------:R-:W-:-:S06]  /*e240*/  FADD.FTZ R3, R51, R55 ;  /* 0x0000003733037221 */ /* 0x000fcc0000010000 */
[----:B------:R-:W4:Y:S08]  /*e250*/  MUFU.EX2 R50, R50 ;  /* 0x0000003200327308 */ /* 0x000f300000000800 */
[----:B------:R-:W5:Y:S01]  /*e260*/  MUFU.EX2 R145, R145 ;  /* 0x0000009100917308 */ /* 0x000f620000000800 */
[----:B0-----:R-:W-:Y:S01]  /*e270*/  FADD.FTZ R0, R52, R0 ;  /* 0x0000000034007221 */ /* 0x001fe20000010000 */
[----:B-1----:R-:W-:-:S06]  /*e280*/  FADD.FTZ R3, R151, R3 ;  /* 0x0000000397037221 */ /* 0x002fcc0000010000 */
[----:B------:R-:W0:Y:S08]  /*e290*/  MUFU.EX2 R146, R146 ;  /* 0x0000009200927308 */ /* 0x000e300000000800 */
[----:B------:R-:W1:Y:S01]  /*e2a0*/  MUFU.EX2 R47, R47 ;  /* 0x0000002f002f7308 */ /* 0x000e620000000800 */
[----:B--2---:R-:W-:Y:S01]  /*e2b0*/  FADD.FTZ R0, R144, R0 ;  /* 0x0000000090007221 */ /* 0x004fe20000010000 */
[----:B---3--:R-:W-:-:S06]  /*e2c0*/  FADD.FTZ R3, R49, R3 ;  /* 0x0000000331037221 */ /* 0x008fcc0000010000 */
[----:B------:R-:W2:Y:S08]  /*e2d0*/  MUFU.EX2 R48, R48 ;  /* 0x0000003000307308 */ /* 0x000eb00000000800 */
[----:B------:R-:W3:Y:S01]  /*e2e0*/  MUFU.EX2 R147, R147 ;  /* 0x0000009300937308 */ /* 0x000ee20000000800 */
[----:B----4-:R-:W-:Y:S01]  /*e2f0*/  FADD.FTZ R0, R50, R0 ;  /* 0x0000000032007221 */ /* 0x010fe20000010000 */
[----:B-----5:R-:W-:-:S06]  /*e300*/  FADD.FTZ R3, R145, R3 ;  /* 0x0000000391037221 */ /* 0x020fcc0000010000 */
        /* <DEDUP_REMOVED lines=95> */
[----:B-----5:R-:W-:-:S03]  /*e900*/  FADD.FTZ R3, R11, R3 ;  /* 0x000000030b037221 */ /* 0x020fc60000010000 */
[----:B0-----:R-:W-:Y:S01]  /*e910*/  FADD.FTZ R0, R122, R0 ;  /* 0x000000007a007221 */ /* 0x001fe20000010000 */
[----:B-1----:R-:W-:-:S03]  /*e920*/  FADD.FTZ R55, R123, R3 ;  /* 0x000000037b377221 */ /* 0x002fc60000010000 */
[----:B--2---:R-:W-:Y:S01]  /*e930*/  FADD.FTZ R3, R10, R0 ;  /* 0x000000000a037221 */ /* 0x004fe20000010000 */
[----:B---3--:R-:W-:Y:S01]  /*e940*/  FADD.FTZ R0, R9, R55 ;  /* 0x0000003709007221 */ /* 0x008fe20000010000 */
[----:B------:R-:W-:Y:S06]  /*e950*/  @!P0 BRA `(.L_x_2748) ;  /* 0x0000000000048947 */ /* 0x000fec0003800000 */
[----:B------:R-:W-:Y:S01]  /*e960*/  BPT.TRAP 0x1 ;  /* 0x000000040000795c */ /* 0x000fe20000300000 */
.L_x_2748:
[----:B------:R-:W2:Y:S01]  /*e970*/  LDL R55, [R1+0x20] ;  /* 0x0000200001377983 */ /* 0x000ea20000100800 */
[----:B------:R-:W-:-:S04]  /*e980*/  IMAD R13, R13, 0x8, R2 ;  /* 0x000000080d0d7824 */ /* 0x000fc800078e0202 */
[----:B------:R-:W-:-:S05]  /*e990*/  VIADD R13, R13, 0x16860 ;  /* 0x000168600d0d7836 */ /* 0x000fca0000000000 */
[----:B------:R-:W-:Y:S01]  /*e9a0*/  PRMT R13, R57, 0x654, R13 ;  /* 0x00000654390d7816 */ /* 0x000fe2000000000d */
[----:B------:R-:W-:Y:S01]  /*e9b0*/  FMUL.FTZ R88, R88, R6 ;  /* 0x0000000658587220 */ /* 0x000fe20000410000 */
[----:B------:R-:W-:Y:S02]  /*e9c0*/  F2FP.BF16.F32.PACK_AB R121, R11, R121 ;  /* 0x000000790b79723e */ /* 0x000fe400000010ff */
[----:B------:R0:W-:Y:S01]  /*e9d0*/  SYNCS.ARRIVE.TRANS64.RED.A1T0 RZ, [R13+URZ], RZ ;  /* 0x000000ff0dff79a7 */ /* 0x0001e2000810043f */
[----:B------:R-:W-:Y:S01]  /*e9e0*/  F2FP.BF16.F32.PACK_AB R122, R10, R122 ;  /* 0x0000007a0a7a723e */ /* 0x000fe200000010ff */
        /* <DEDUP_REMOVED lines=64> */
[----:B------:R-:W-:Y:S02]  /*edf0*/  MOV R6, R154 ;  /* 0x0000009a00067202 */ /* 0x000fe40000000f00 */
[C---:B--2---:R-:W-:Y:S01]  /*ee00*/  ISETP.GT.AND P1, PT, R12.reuse, R55, PT ;  /* 0x000000370c00720c */ /* 0x044fe20003f24270 */
[----:B------:R-:W-:-:S12]  /*ee10*/  VIADD R12, R12, 0xffffffff ;  /* 0xffffffff0c0c7836 */ /* 0x000fd80000000000 */
[----:B------:R-:W-:Y:S05]  /*ee20*/  @P1 BRA `(.L_x_2749) ;  /* 0xffffffcc00c01947 */ /* 0x000fea000383ffff */
.L_x_2737:
[----:B------:R-:W-:-:S13]  /*ee30*/  ISETP.GE.AND P1, PT, R12, RZ, PT ;  /* 0x000000ff0c00720c */ /* 0x000fda0003f26270 */
[----:B------:R-:W-:Y:S05]  /*ee40*/  @!P1 BRA `(.L_x_2750) ;  /* 0x0000002400d89947 */ /* 0x000fea0003800000 */
[----:B------:R-:W-:Y:S02]  /*ee50*/  IMAD.MOV.U32 R10, RZ, RZ, R25 ;  /* 0x000000ffff0a7224 */ /* 0x000fe400078e0019 */
[----:B------:R-:W-:Y:S02]  /*ee60*/  IMAD.MOV.U32 R11, RZ, RZ, R7 ;  /* 0x000000ffff0b7224 */ /* 0x000fe400078e0007 */
[----:B------:R-:W-:Y:S02]  /*ee70*/  IMAD.MOV.U32 R6, RZ, RZ, R154 ;  /* 0x000000ffff067224 */ /* 0x000fe400078e009a */
[----:B------:R-:W-:-:S07]  /*ee80*/  IMAD.MOV.U32 R13, RZ, RZ, R22 ;  /* 0x000000ffff0d7224 */ /* 0x000fce00078e0016 */
.L_x_2762:
        /* <DEDUP_REMOVED lines=11> */
.L_x_2752:
[----:B------:R-:W-:Y:S01]  /*ef40*/  IMAD R7, R22, 0x8, R2 ;  /* 0x0000000816077824 */ /* 0x000fe200078e0202 */
[----:B------:R-:W-:-:S04]  /*ef50*/  SHF.L.U32 R8, R154, 0x1f, RZ ;  /* 0x0000001f9a087819 */ /* 0x000fc800000006ff */
[----:B------:R0:W1:Y:S01]  /*ef60*/  SYNCS.PHASECHK.TRANS64.TRYWAIT P1, [R7+URZ+0x16830], R8 ;  /* 0x01683008070075a7 */ /* 0x000062000802017f */
[----:B------:R-:W-:Y:S05]  /*ef70*/  @!P0 BRA `(.L_x_2753) ;  /* 0x0000000000048947 */ /* 0x000fea0003800000 */
[----:B------:R-:W-:Y:S01]  /*ef80*/  BPT.TRAP 0x1 ;  /* 0x000000040000795c */ /* 0x000fe20000300000 */
.L_x_2753:
[----:B------:R-:W-:Y:S04]  /*ef90*/  BSSY B0, `(.L_x_2751) ;  /* 0x0000004000007945 */ /* 0x000fe80003800000 */
[----:B-1----:R-:W-:Y:S05]  /*efa0*/  @P1 BRA `(.L_x_2754) ;  /* 0x0000000000081947 */ /* 0x002fea0003800000 */
[----:B------:R-:W1:Y:S02]  /*efb0*/  SYNCS.PHASECHK.TRANS64.TRYWAIT P1, [R7+URZ+0x16830], R8 ;  /* 0x01683008070075a7 */ /* 0x000e64000802017f */
[----:B-1----:R-:W-:Y:S05]  /*efc0*/  @!P1 BRA `(.L_x_2755) ;  /* 0x000000c800549947 */ /* 0x002fea0003800000 */
.L_x_2754:
[----:B------:R-:W-:Y:S05]  /*efd0*/  BSYNC B0 ;  /* 0x0000000000007941 */ /* 0x000fea0003800000 */
.L_x_2751:
[----:B01----:R-:W2:Y:S01]  /*efe0*/  LDL R8, [R1+0x18] ;  /* 0x0000180001087983 */ /* 0x003ea20000100800 */
[----:B------:R-:W-:Y:S01]  /*eff0*/  IMAD.MOV.U32 R9, RZ, RZ, 0x40000040 ;  /* 0x40000040ff097424 */ /* 0x000fe200078e00ff */
[----:B------:R-:W-:Y:S05]  /*f000*/  WARPSYNC.ALL ;  /* 0x0000000000007948 */ /* 0x000fea0003800000 */
[----:B------:R-:W-:Y:S01]  /*f010*/  R2UR UR19, R9 ;  /* 0x00000000091372ca */ /* 0x000fe200000e0000 */
[----:B------:R-:W0:Y:S01]  /*f020*/  S2R R7, SR_TID.X ;  /* 0x0000000000077919 */ /* 0x000e220000002100 */
[----:B------:R-:W-:Y:S01]  /*f030*/  IMAD.MOV.U32 R27, RZ, RZ, 0x40000040 ;  /* 0x40000040ff1b7424 */ /* 0x000fe200078e00ff */
[----:B------:R-:W-:Y:S01]  /*f040*/  R2UR UR8, R4 ;  /* 0x00000000040872ca */ /* 0x000fe200000e0000 */
[----:B------:R-:W-:Y:S01]  /*f050*/  IMAD.MOV.U32 R25, RZ, RZ, 0x40000040 ;  /* 0x40000040ff197424 */ /* 0x000fe200078e00ff */
[----:B------:R-:W-:-:S02]  /*f060*/  R2UR UR9, R5 ;  /* 0x00000000050972ca */ /* 0x000fc400000e0000 */
[----:B------:R-:W-:Y:S02]  /*f070*/  R2UR UR11, R27 ;  /* 0x000000001b0b72ca */ /* 0x000fe400000e0000 */
[----:B0-----:R-:W-:-:S04]  /*f080*/  SHF.R.U32.HI R7, RZ, 0x7, R7 ;  /* 0x00000007ff077819 */ /* 0x001fc80000011607 */
[----:B------:R-:W-:Y:S02]  /*f090*/  IADD3 R7, R7, 0x8, RZ ;  /* 0x0000000807077810 */ /* 0x000fe40007ffe0ff */
        /* <DEDUP_REMOVED lines=33> */
.L_x_2757:
[----:B------:R-:W-:Y:S01]  /*f2b0*/  SHF.L.U32 R6, R6, 0x1f, RZ ;  /* 0x0000001f06067819 */ /* 0x000fe200000006ff */
[----:B------:R-:W-:-:S04]  /*f2c0*/  IMAD R7, R13, 0x8, R2 ;  /* 0x000000080d077824 */ /* 0x000fc800078e0202 */
[----:B------:R0:W1:Y:S01]  /*f2d0*/  SYNCS.PHASECHK.TRANS64.TRYWAIT P1, [R7+URZ+0x16850], R6 ;  /* 0x01685006070075a7 */ /* 0x000062000802017f */
[----:B------:R-:W-:Y:S05]  /*f2e0*/  @!P0 BRA `(.L_x_2758) ;  /* 0x0000000000048947 */ /* 0x000fea0003800000 */
[----:B------:R-:W-:Y:S01]  /*f2f0*/  BPT.TRAP 0x1 ;  /* 0x000000040000795c */ /* 0x000fe20000300000 */
.L_x_2758:
[----:B-1----:R-:W-:Y:S05]  /*f300*/  @P1 BRA `(.L_x_2756) ;  /* 0x0000000000081947 */ /* 0x002fea0003800000 */
[----:B------:R-:W1:Y:S02]  /*f310*/  SYNCS.PHASECHK.TRANS64.TRYWAIT P1, [R7+URZ+0x16850], R6 ;  /* 0x01685006070075a7 */ /* 0x000e64000802017f */
[----:B-1----:R-:W-:Y:S05]  /*f320*/  @!P1 BRA `(.L_x_2759) ;  /* 0x000000c400909947 */ /* 0x002fea0003800000 */
.L_x_2756:
        /* <DEDUP_REMOVED lines=8> */
[----:B------:R-:W-:Y:S01]  /*f3b0*/  IMAD.MOV.U32 R7, RZ, RZ, 0x40000040 ;  /* 0x40000040ff077424 */ /* 0x000fe200078e00ff */
[----:B------:R-:W-:-:S04]  /*f3c0*/  LEA R6, R13, R6, 0xa ;  /* 0x000000060d067211 */ /* 0x000fc800078e50ff */
[C---:B------:R-:W-:Y:S01]  /*f3d0*/  R2UR UR6, R6.reuse ;  /* 0x00000000060672ca */ /* 0x040fe200000e0000 */
[----:B------:R-:W-:-:S12]  /*f3e0*/  VIADD R8, R6, 0x80 ;  /* 0x0000008006087836 */ /* 0x000fd80000000000 */
        /* <DEDUP_REMOVED lines=20> */
[----:B------:R-:W-:Y:S02]  /*f530*/  R2UR UR7, R9 ;  /* 0x00000000090772ca */ /* 0x000fe400000e0000 */
[----:B------:R-:W-:Y:S01]  /*f540*/  MOV R9, 0x40000040 ;  /* 0x4000004000097802 */ /* 0x000fe20000000f00 */
        /* <DEDUP_REMOVED lines=34> */
.L_x_2760:
[----:B------:R-:W1:Y:S01]  /*f770*/  S2R R121, SR_CgaCtaId ;  /* 0x0000000000797919 */ /* 0x000e620000008800 */
[----:B------:R-:W-:Y:S01]  /*f780*/  FMUL.FTZ R120, R24, UR4 ;  /* 0x0000000418787c20 */ /* 0x000fe20008410000 */
[----:B------:R-:W-:Y:S01]  /*f790*/  FMUL.FTZ R122, R25, UR4 ;  /* 0x00000004197a7c20 */ /* 0x000fe20008410000 */
[----:B------:R-:W-:Y:S01]  /*f7a0*/  FMUL.FTZ R145, R26, UR4 ;  /* 0x000000041a917c20 */ /* 0x000fe20008410000 */
[----:B------:R-:W-:Y:S01]  /*f7b0*/  FMUL.FTZ R26, R28, UR4 ;  /* 0x000000041c1a7c20 */ /* 0x000fe20008410000 */
[----:B------:R-:W-:Y:S02]  /*f7c0*/  IMAD R7, R22, 0x8, R2 ;  /* 0x0000000816077824 */ /* 0x000fe400078e0202 */
[----:B------:R-:W-:Y:S01]  /*f7d0*/  FMUL.FTZ R29, R29, UR4 ;  /* 0x000000041d1d7c20 */ /* 0x000fe20008410000 */
[----:B------:R-:W2:Y:S01]  /*f7e0*/  MUFU.TANH R120, R120 ;  /* 0x0000007800787308 */ /* 0x000ea20000002400 */
[----:B0-----:R-:W-:Y:S01]  /*f7f0*/  FMUL.FTZ R6, R31, UR4 ;  /* 0x000000041f067c20 */ /* 0x001fe20008410000 */
[----:B------:R-:W-:Y:S01]  /*f800*/  FMUL.FTZ R31, R32, UR4 ;  /* 0x00000004201f7c20 */ /* 0x000fe20008410000 */
[----:B------:R-:W-:Y:S01]  /*f810*/  IADD3 R7, R7, 0x16840, RZ ;  /* 0x0001684007077810 */ /* 0x000fe20007ffe0ff */
        /* <DEDUP_REMOVED lines=21> */
[----:B-1----:R-:W-:Y:S01]  /*f970*/  PRMT R7, R121, 0x654, R7 ;  /* 0x0000065479077816 */ /* 0x002fe20000000007 */
[----:B------:R-:W-:Y:S01]  /*f980*/  FMUL.FTZ R65, R68, UR4 ;  /* 0x0000000444417c20 */ /* 0x000fe20008410000 */
[----:B------:R-:W-:Y:S01]  /*f990*/  FMUL.FTZ R68, R69, UR4 ;  /* 0x0000000445447c20 */ /* 0x000fe20008410000 */
[----:B------:R-:W-:Y:S01]  /*f9a0*/  FMUL.FTZ R72, R72, UR4 ;  /* 0x0000000448487c20 */ /* 0x000fe20008410000 */
[----:B------:R2:W-:Y:S01]  /*f9b0*/  SYNCS.ARRIVE.TRANS64.RED.A1T0 RZ, [R7+URZ], RZ ;  /* 0x000000ff07ff79a7 */ /* 0x0005e2000810043f */
[----:B------:R-:W-:Y:S01]  /*f9c0*/  FMUL.FTZ R69, R73, UR4 ;  /* 0x0000000449457c20 */ /* 0x000fe20008410000 */
[----:B------:R-:W-:Y:S01]  /*f9d0*/  FMUL.FTZ R73, R76, UR4 ;  /* 0x000000044c497c20 */ /* 0x000fe20008410000 */
[----:B------:R-:W1:Y:S01]  /*f9e0*/  MUFU.TANH R31, R31 ;  /* 0x0000001f001f7308 */ /* 0x000e620000002400 */
[----:B------:R-:W-:Y:S01]  /*f9f0*/  FMUL.FTZ R76, R77, UR4 ;  /* 0x000000044d4c7c20 */ /* 0x000fe20008410000 */
[----:B------:R-:W-:Y:S01]  /*fa00*/  FMUL.FTZ R77, R80, UR4 ;  /* 0x00000004504d7c20 */ /* 0x000fe20008410000 */
[----:B------:R-:W-:Y:S01]  /*fa10*/  FMUL.FTZ R80, R81, UR4 ;  /* 0x0000000451507c20 */ /* 0x000fe20008410000 */
[----:B------:R-:W-:Y:S01]  /*fa20*/  FMUL.FTZ R81, R84, UR4 ;  /* 0x0000000454517c20 */ /* 0x000fe20008410000 */
[----:B--2---:R-:W-:Y:S01]  /*fa30*/  FMNMX.FTZ R7, R120, R11, !PT ;  /* 0x0000000b78077209 */ /* 0x004fe20007810000 */
[----:B------:R-:W-:Y:S01]  /*fa40*/  FMUL.FTZ R84, R85, UR4 ;  /* 0x0000000455547c20 */ /* 0x000fe20008410000 */
[----:B------:R-:W-:Y:S01]  /*fa50*/  FMUL.FTZ R149, R27, UR4 ;  /* 0x000000041b957c20 */ /* 0x000fe20008410000 */
[----:B------:R-:W2:Y:S01]  /*fa60*/  MUFU.TANH R33, R33 ;  /* 0x0000002100217308 */ /* 0x000ea20000002400 */
[----:B0-----:R-:W-:Y:S01]  /*fa70*/  FMNMX.FTZ R7, R122, R7, !PT ;  /* 0x000000077a077209 */ /* 0x001fe20007810000 */
[----:B------:R-:W-:Y:S01]  /*fa80*/  FMUL.FTZ R151, R30, UR4 ;  /* 0x000000041e977c20 */ /* 0x000fe20008410000 */
[----:B------:R-:W-:Y:S01]  /*fa90*/  FMUL.FTZ R8, R34, UR4 ;  /* 0x0000000422087c20 */ /* 0x000fe20008410000 */
[----:B------:R-:W-:Y:S01]  /*faa0*/  FMUL.FTZ R48, R38, UR4 ;  /* 0x0000000426307c20 */ /* 0x000fe20008410000 */
[----:B---3--:R-:W-:Y:S01]  /*fab0*/  FMNMX.FTZ R24, R26, R7, !PT ;  /* 0x000000071a187209 */ /* 0x008fe20007810000 */
[----:B------:R-:W-:Y:S01]  /*fac0*/  FMUL.FTZ R147, R39, UR4 ;  /* 0x0000000427937c20 */ /* 0x000fe20008410000 */
[----:B------:R-:W-:Y:S01]  /*fad0*/  FMUL.FTZ R27, R42, UR4 ;  /* 0x000000042a1b7c20 */ /* 0x000fe20008410000 */
[----:B------:R-:W0:Y:S01]  /*fae0*/  MUFU.TANH R35, R35 ;  /* 0x0000002300237308 */ /* 0x000e220000002400 */
[----:B----4-:R-:W-:Y:S01]  /*faf0*/  FMNMX.FTZ R24, R29, R24, !PT ;  /* 0x000000181d187209 */ /* 0x010fe20007810000 */
[----:B------:R-:W-:Y:S01]  /*fb00*/  FMUL.FTZ R141, R43, UR4 ;  /* 0x000000042b8d7c20 */ /* 0x000fe20008410000 */
[----:B------:R-:W-:Y:S01]  /*fb10*/  FMUL.FTZ R44, R46, UR4 ;  /* 0x000000042e2c7c20 */ /* 0x000fe20008410000 */
[----:B------:R-:W-:Y:S01]  /*fb20*/  FMUL.FTZ R143, R47, UR4 ;  /* 0x000000042f8f7c20 */ /* 0x000fe20008410000 */
[----:B-1----:R-:W-:Y:S01]  /*fb30*/  FMNMX.FTZ R24, R31, R24, !PT ;  /* 0x000000181f187209 */ /* 0x002fe20007810000 */
        /* <DEDUP_REMOVED lines=89> */
[----:B---3--:R-:W-:-:S03]  /*100d0*/  FMNMX.FTZ R24, R151, R24, !PT ;  /* 0x0000001897187209 */ /* 0x008fc60007810000 */
        /* <DEDUP_REMOVED lines=54> */
[----:B0-----:R-:W-:Y:S02]  /*10440*/  FMNMX.FTZ R25, R25, R24, !PT ;  /* 0x0000001819197209 */ /* 0x001fe40007810000 */
[----:B------:R-:W0:Y:S03]  /*10450*/  LDC R24, c[0x0][0x988] ;  /* 0x00026200ff187b82 */ /* 0x000e260000000800 */
[----:B------:R-:W-:Y:S01]  /*10460*/  FADD.FTZ R10, -R25, R10 ;  /* 0x0000000a190a7221 */ /* 0x000fe20000010100 */
[-C--:B0-----:R-:W-:Y:S01]  /*10470*/  FMUL.FTZ R39, R7, R24.reuse ;  /* 0x0000001807277220 */ /* 0x081fe20000410000 */
[-C--:B------:R-:W-:Y:S02]  /*10480*/  FMUL.FTZ R11, R11, R24.reuse ;  /* 0x000000180b0b7220 */ /* 0x080fe40000410000 */
[-C--:B------:R-:W-:Y:S01]  /*10490*/  FMUL.FTZ R10, R10, R24.reuse ;  /* 0x000000180a0a7220 */ /* 0x080fe20000410000 */
[-CC-:B------:R-:W-:Y:S01]  /*104a0*/  FFMA.FTZ R134, R57, R24.reuse, -R39.reuse ;  /* 0x0000001839867223 */ /* 0x180fe20000010827 */
[-C--:B------:R-:W-:Y:S01]  /*104b0*/  FMUL.FTZ R57, R25, R24.reuse ;  /* 0x0000001819397220 */ /* 0x080fe20000410000 */
[-CC-:B------:R-:W-:Y:S01]  /*104c0*/  FFMA.FTZ R148, R120, R24.reuse, -R39.reuse ;  /* 0x0000001878947223 */ /* 0x180fe20000010827 */
[-CC-:B------:R-:W-:Y:S01]  /*104d0*/  FFMA.FTZ R132, R56, R24.reuse, -R39.reuse ;  /* 0x0000001838847223 */ /* 0x180fe20000010827 */
[-C--:B------:R-:W-:Y:S01]  /*104e0*/  FFMA.FTZ R43, R122, R24.reuse, -R39 ;  /* 0x000000187a2b7223 */ /* 0x080fe20000010827 */
[-CC-:B------:R-:W-:Y:S01]  /*104f0*/  FFMA.FTZ R56, R145, R24.reuse, -R57.reuse ;  /* 0x0000001891387223 */ /* 0x180fe20000010839 */
[-CC-:B------:R-:W-:Y:S01]  /*10500*/  FFMA.FTZ R149, R149, R24.reuse, -R57.reuse ;  /* 0x0000001895957223 */ /* 0x180fe20000010839 */
[-CC-:B------:R-:W-:Y:S01]  /*10510*/  FFMA.FTZ R145, R9, R24.reuse, -R57.reuse ;  /* 0x0000001809917223 */ /* 0x180fe20000010839 */
[----:B------:R-:W-:Y:S01]  /*10520*/  MUFU.EX2 R11, R11 ;  /* 0x0000000b000b7308 */ /* 0x000fe20000000800 */
[-C--:B------:R-:W-:Y:S01]  /*10530*/  FFMA.FTZ R9, R54, R24.reuse, -R57 ;  /* 0x0000001836097223 */ /* 0x080fe20000010839 */
[-CC-:B------:R-:W-:Y:S01]  /*10540*/  FFMA.FTZ R150, R26, R24.reuse, -R39.reuse ;  /* 0x000000181a967223 */ /* 0x180fe20000010827 */
[-CC-:B------:R-:W-:Y:S01]  /*10550*/  FFMA.FTZ R53, R53, R24.reuse, -R39.reuse ;  /* 0x0000001835357223 */ /* 0x180fe20000010827 */
[-CC-:B------:R-:W-:Y:S01]  /*10560*/  FFMA.FTZ R47, R37, R24.reuse, -R39.reuse ;  /* 0x00000018252f7223 */ /* 0x180fe20000010827 */
[-C--:B------:R-:W-:Y:S01]  /*10570*/  FFMA.FTZ R138, R52, R24.reuse, -R39 ;  /* 0x00000018348a7223 */ /* 0x080fe20000010827 */
[-C--:B------:R-:W-:Y:S01]  /*10580*/  FFMA.FTZ R151, R151, R24.reuse, -R57 ;  /* 0x0000001897977223 */ /* 0x080fe20000010839 */
        /* <DEDUP_REMOVED lines=27> */
[-C--:B------:R-:W-:Y:S01]  /*10740*/  FFMA.FTZ R122, R84, R24.reuse, -R39 ;  /* 0x00000018547a7223 */ /* 0x080fe20000010827 */
[-CC-:B------:R-:W-:Y:S01]  /*10750*/  FFMA.FTZ R50, R8, R24.reuse, -R57.reuse ;  /* 0x0000001808327223 */ /* 0x180fe20000010839 */
[----:B0-----:R-:W-:Y:S01]  /*10760*/  FFMA.FTZ R3, R11, R3, R148 ;  /* 0x000000030b037223 */ /* 0x001fe20000010094 */
[-CC-:B------:R-:W-:Y:S01]  /*10770*/  FFMA.FTZ R48, R48, R24.reuse, -R57.reuse ;  /* 0x0000001830307223 */ /* 0x180fe20000010839 */
[-CC-:B------:R-:W-:Y:S01]  /*10780*/  FFMA.FTZ R147, R147, R24.reuse, -R57.reuse ;  /* 0x0000001893937223 */ /* 0x180fe20000010839 */
[--C-:B------:R-:W-:Y:S01]  /*10790*/  FFMA.FTZ R46, R27, R24, -R57.reuse ;  /* 0x000000181b2e7223 */ /* 0x100fe20000010839 */
[----:B------:R-:W0:Y:S01]  /*107a0*/  MUFU.EX2 R149, R149 ;  /* 0x0000009500957308 */ /* 0x000e220000000800 */
[----:B-1----:R-:W-:Y:S01]  /*107b0*/  FFMA.FTZ R0, R10, R0, R54 ;  /* 0x000000000a007223 */ /* 0x002fe20000010036 */
[-CC-:B------:R-:W-:Y:S01]  /*107c0*/  FFMA.FTZ R141, R141, R24.reuse, -R57.reuse ;  /* 0x000000188d8d7223 */ /* 0x180fe20000010839 */
[-CC-:B------:R-:W-:Y:S01]  /*107d0*/  FFMA.FTZ R44, R44, R24.reuse, -R57.reuse ;  /* 0x000000182c2c7223 */ /* 0x180fe20000010839 */
[-CC-:B------:R-:W-:Y:S01]  /*107e0*/  FFMA.FTZ R143, R143, R24.reuse, -R57.reuse ;  /* 0x000000188f8f7223 */ /* 0x180fe20000010839 */
[-CC-:B------:R-:W-:Y:S01]  /*107f0*/  FFMA.FTZ R42, R42, R24.reuse, -R57.reuse ;  /* 0x000000182a2a7223 */ /* 0x180fe20000010839 */
[-CC-:B------:R-:W-:Y:S01]  /*10800*/  FFMA.FTZ R137, R137, R24.reuse, -R57.reuse ;  /* 0x0000001889897223 */ /* 0x180fe20000010839 */
[-C--:B------:R-:W-:Y:S01]  /*10810*/  FFMA.FTZ R40, R40, R24.reuse, -R57 ;  /* 0x0000001828287223 */ /* 0x080fe20000010839 */
[----:B------:R1:W-:Y:S01]  /*10820*/  MUFU.EX2 R39, R53 ;  /* 0x0000003500277308 */ /* 0x0003e20000000800 */
[----:B--2---:R-:W-:Y:S01]  /*10830*/  FADD.FTZ R3, R52, R3 ;  /* 0x0000000334037221 */ /* 0x004fe20000010000 */
[-CC-:B------:R-:W-:Y:S01]  /*10840*/  FFMA.FTZ R139, R139, R24.reuse, -R57.reuse ;  /* 0x000000188b8b7223 */ /* 0x180fe20000010839 */
[-CC-:B------:R-:W-:Y:S01]  /*10850*/  FFMA.FTZ R38, R38, R24.reuse, -R57.reuse ;  /* 0x0000001826267223 */ /* 0x180fe20000010839 */
[-CC-:B------:R-:W-:Y:S01]  /*10860*/  FFMA.FTZ R133, R133, R24.reuse, -R57.reuse ;  /* 0x0000001885857223 */ /* 0x180fe20000010839 */
[-CC-:B------:R-:W-:Y:S01]  /*10870*/  FFMA.FTZ R36, R36, R24.reuse, -R57.reuse ;  /* 0x0000001824247223 */ /* 0x180fe20000010839 */
[-CC-:B------:R-:W-:Y:S01]  /*10880*/  FFMA.FTZ R135, R135, R24.reuse, -R57.reuse ;  /* 0x0000001887877223 */ /* 0x180fe20000010839 */
[-CC-:B------:R-:W-:Y:S01]  /*10890*/  FFMA.FTZ R34, R34, R24.reuse, -R57.reuse ;  /* 0x0000001822227223 */ /* 0x180fe20000010839 */
[----:B------:R-:W2:Y:S01]  /*108a0*/  MUFU.EX2 R150, R150 ;  /* 0x0000009600967308 */ /* 0x000ea20000000800 */
[-CC-:B-1----:R-:W-:Y:S01]  /*108b0*/  FFMA.FTZ R53, R6, R24.reuse, -R57.reuse ;  /* 0x0000001806357223 */ /* 0x182fe20000010839 */
[-CC-:B------:R-:W-:Y:S01]  /*108c0*/  FFMA.FTZ R6, R55, R24.reuse, -R57.reuse ;  /* 0x0000001837067223 */ /* 0x180fe20000010839 */
[----:B0-----:R-:W-:Y:S01]  /*108d0*/  FADD.FTZ R55, R149, R0 ;  /* 0x0000000095377221 */ /* 0x001fe20000010000 */
        /* <DEDUP_REMOVED lines=9> */
[----:B------:R-:W-:-:S03]  /*10970*/  FFMA.FTZ R123, R123, R24, -R57 ;  /* 0x000000187b7b7223 */ /* 0x000fc60000010839 */
        /* <DEDUP_REMOVED lines=49> */
[----:B--2---:R-:W-:-:S04]  /*10c90*/  FADD.FTZ R0, R138, R0 ;  /* 0x000000008a007221 */ /* 0x004fc80000010000 */
[----:B------:R-:W-:-:S03]  /*10ca0*/  FADD.FTZ R0, R39, R0 ;  /* 0x0000000027007221 */ /* 0x000fc60000010000 */
        /* <DEDUP_REMOVED lines=68> */
.L_x_2761:
[----:B------:R-:W0:Y:S01]  /*110f0*/  S2R R55, SR_CgaCtaId ;  /* 0x0000000000377919 */ /* 0x000e220000008800 */
[----:B------:R-:W-:Y:S01]  /*11100*/  IMAD R13, R13, 0x8, R2 ;  /* 0x000000080d0d7824 */ /* 0x000fe200078e0202 */
[----:B------:R-:W-:Y:S01]  /*11110*/  ISETP.GT.AND P1, PT, R12, RZ, PT ;  /* 0x000000ff0c00720c */ /* 0x000fe20003f24270 */
[----:B------:R-:W-:Y:S01]  /*11120*/  FMUL.FTZ R88, R88, R11 ;  /* 0x0000000b58587220 */ /* 0x000fe20000410000 */
[----:B------:R-:W-:Y:S01]  /*11130*/  F2FP.BF16.F32.PACK_AB R123, R6, R123 ;  /* 0x0000007b067b723e */ /* 0x000fe200000010ff */
[----:B------:R-:W-:Y:S02]  /*11140*/  VIADD R13, R13, 0x16860 ;  /* 0x000168600d0d7836 */ /* 0x000fe40000000000 */
        /* <DEDUP_REMOVED lines=26> */
[----:B0-----:R-:W-:Y:S01]  /*112f0*/  PRMT R13, R55, 0x654, R13 ;  /* 0x00000654370d7816 */ /* 0x001fe2000000000d */
[-C--:B------:R-:W-:Y:S01]  /*11300*/  FMUL.FTZ R111, R111, R10.reuse ;  /* 0x0000000a6f6f7220 */ /* 0x080fe20000410000 */
[-C--:B------:R-:W-:Y:S01]  /*11310*/  FMUL.FTZ R114, R114, R10.reuse ;  /* 0x0000000a72727220 */ /* 0x080fe20000410000 */
[-C--:B------:R-:W-:Y:S01]  /*11320*/  FMUL.FTZ R115, R115, R10.reuse ;  /* 0x0000000a73737220 */ /* 0x080fe20000410000 */
[----:B------:R0:W-:Y:S01]  /*11330*/  SYNCS.ARRIVE.TRANS64.RED.A1T0 RZ, [R13+URZ], RZ ;  /* 0x000000ff0dff79a7 */ /* 0x0001e2000810043f */
        /* <DEDUP_REMOVED lines=39> */
.L_x_2750:
[----:B------:R-:W-:Y:S05]  /*115b0*/  WARPSYNC.ALL ;  /* 0x0000000000007948 */ /* 0x000fea0003800000 */
[----:B------:R-:W-:Y:S06]  /*115c0*/  BAR.ARV 0x8, 0x200 ;  /* 0x0208000000007b1d */ /* 0x000fec0000002000 */
[----:B------:R-:W-:Y:S05]  /*115d0*/  @!P0 BRA `(.L_x_2763) ;  /* 0x0000000000048947 */ /* 0x000fea0003800000 */
[----:B------:R-:W-:Y:S01]  /*115e0*/  BPT.TRAP 0x1 ;  /* 0x000000040000795c */ /* 0x000fe20000300000 */
.L_x_2763:
[----:B------:R-:W-:Y:S01]  /*115f0*/  IMAD R11, R22, 0x8, R2 ;  /* 0x00000008160b7824 */ /* 0x000fe200078e0202 */
[----:B------:R-:W-:-:S04]  /*11600*/  SHF.L.U32 R4, R154, 0x1f, RZ ;  /* 0x0000001f9a047819 */ /* 0x000fc800000006ff */
[----:B------:R0:W1:Y:S01]  /*11610*/  SYNCS.PHASECHK.TRANS64.TRYWAIT P1, [R11+URZ+0x16850], R4 ;  /* 0x016850040b0075a7 */ /* 0x000062000802017f */
[----:B------:R-:W-:Y:S05]  /*11620*/  @!P0 BRA `(.L_x_2764) ;  /* 0x0000000000048947 */ /* 0x000fea0003800000 */
[----:B------:R-:W-:Y:S01]  /*11630*/  BPT.TRAP 0x1 ;  /* 0x000000040000795c */ /* 0x000fe20000300000 */
.L_x_2764:
[----:B------:R-:W-:-:S04]  /*11640*/  IADD3 R2, R2, 0x400, RZ ;  /* 0x0000040002027810 */ /* 0x000fc80007ffe0ff */
[----:B------:R-:W-:-:S04]  /*11650*/  SHF.R.U32.HI R2, RZ, 0x4, R2 ;  /* 0x00000004ff027819 */ /* 0x000fc80000011602 */
[----:B------:R-:W-:Y:S01]  /*11660*/  LOP3.LUT R5, R2, 0x3fff, RZ, 0xc0, !PT ;  /* 0x00003fff02057812 */ /* 0x000fe200078ec0ff */
[----:B-1----:R-:W-:Y:S06]  /*11670*/  @P1 BRA `(.L_x_2765) ;  /* 0x0000000000081947 */ /* 0x002fec0003800000 */
[----:B------:R-:W1:Y:S02]  /*11680*/  SYNCS.PHASECHK.TRANS64.TRYWAIT P1, [R11+URZ+0x16850], R4 ;  /* 0x016850040b0075a7 */ /* 0x000e64000802017f */
[----:B-1----:R-:W-:Y:S05]  /*11690*/  @!P1 BRA `(.L_x_2766) ;  /* 0x000000a000c89947 */ /* 0x002fea0003800000 */
.L_x_2765:
[----:B01----:R-:W-:Y:S01]  /*116a0*/  IMAD R4, R22, 0x400, R5 ;  /* 0x0000040016047824 */ /* 0x003fe200078e0205 */
[----:B------:R-:W-:Y:S05]  /*116b0*/  WARPSYNC.ALL ;  /* 0x0000000000007948 */ /* 0x000fea0003800000 */
[----:B------:R-:W-:Y:S01]  /*116c0*/  IMAD.MOV.U32 R5, RZ, RZ, 0x40000040 ;  /* 0x40000040ff057424 */ /* 0x000fe200078e00ff */
[C---:B------:R-:W-:Y:S01]  /*116d0*/  R2UR UR6, R4.reuse ;  /* 0x00000000040672ca */ /* 0x040fe200000e0000 */
[----:B------:R-:W-:Y:S01]  /*116e0*/  WARPGROUP.ARRIVE ;  /* 0x00000000000079c5 */ /* 0x000fe20000000000 */
[----:B------:R-:W-:Y:S01]  /*116f0*/  VIADD R8, R4, 0x80 ;  /* 0x0000008004087836 */ /* 0x000fe20000000000 */
[----:B------:R-:W0:Y:S01]  /*11700*/  SHFL.BFLY PT, R2, R3, 0x2, 0x1f ;  /* 0x0c401f0003027f89 */ /* 0x000e2200000e0000 */
[----:B------:R-:W-:Y:S01]  /*11710*/  R2UR UR7, R5 ;  /* 0x00000000050772ca */ /* 0x000fe200000e0000 */
[----:B------:R-:W-:Y:S01]  /*11720*/  IMAD.MOV.U32 R9, RZ, RZ, 0x40000040 ;  /* 0x40000040ff097424 */ /* 0x000fe200078e00ff */
[----:B------:R-:W-:Y:S01]  /*11730*/  MOV R6, RZ ;  /* 0x000000ff00067202 */ /* 0x000fe20000000f00 */
[----:B------:R-:W-:-:S10]  /*11740*/  IMAD.MOV.U32 R5, RZ, RZ, 0x40000040 ;  /* 0x40000040ff057424 */ /* 0x000fd400078e00ff */
        /* <DEDUP_REMOVED lines=72> */
.L_x_2767:
[----:B------:R-:W2:Y:S01]  /*11bd0*/  LDL.LU R7, [R1+0x54] ;  /* 0x0000540001077983 */ /* 0x000ea20000300800 */
[----:B------:R-:W-:Y:S02]  /*11be0*/  VIADD R2, R11, 0x16860 ;  /* 0x000168600b027836 */ /* 0x000fe40000000000 */
[-C--:B------:R-:W-:Y:S01]  /*11bf0*/  FMUL.FTZ R27, R88, R4.reuse ;  /* 0x00000004581b7220 */ /* 0x080fe20000410000 */
[----:B------:R-:W1:Y:S01]  /*11c00*/  S2R R5, SR_CgaCtaId ;  /* 0x0000000000057919 */ /* 0x000e620000008800 */
[----:B------:R-:W-:Y:S02]  /*11c10*/  VIADD R22, R22, 0x1 ;  /* 0x0000000116167836 */ /* 0x000fe40000000000 */
[----:B------:R-:W-:-:S03]  /*11c20*/  FMUL.FTZ R12, R89, R4 ;  /* 0x00000004590c7220 */ /* 0x000fc60000410000 */
[----:B------:R-:W-:Y:S01]  /*11c30*/  ISETP.NE.AND P0, PT, R22, 0x2, PT ;  /* 0x000000021600780c */ /* 0x000fe20003f05270 */
[-C--:B------:R-:W-:Y:S01]  /*11c40*/  FMUL.FTZ R25, R92, R4.reuse ;  /* 0x000000045c197220 */ /* 0x080fe20000410000 */
[----:B------:R-:W-:Y:S01]  /*11c50*/  FMUL.FTZ R14, R93, R4 ;  /* 0x000000045d0e7220 */ /* 0x000fe20000410000 */
[----:B-1----:R-:W-:-:S04]  /*11c60*/  PRMT R2, R5, 0x654, R2 ;  /* 0x0000065405027816 */ /* 0x002fc80000000002 */
[----:B------:R1:W-:Y:S01]  /*11c70*/  SYNCS.ARRIVE.TRANS64.RED.A1T0 RZ, [R2+URZ], RZ ;  /* 0x000000ff02ff79a7 */ /* 0x0003e2000810043f */
        /* <DEDUP_REMOVED lines=30> */
[----:B------:R-:W-:-:S02]  /*11e60*/  LOP3.LUT R154, R154, R5, RZ, 0x3c, !PT ;  /* 0x000000059a9a7212 */ /* 0x000fc400078e3cff */
[----:B------:R-:W-:Y:S01]  /*11e70*/  SEL R22, R22, RZ, P0 ;  /* 0x000000ff16167207 */ /* 0x000fe20000000000 */
[----:B--2---:R-:W-:-:S05]  /*11e80*/  VIADD R7, R7, 0x1 ;  /* 0x0000000107077836 */ /* 0x004fca0000000000 */
[----:B------:R1:W-:Y:S02]  /*11e90*/  STL [R1+0x54], R7 ;  /* 0x0000540701007387 */ /* 0x0003e40000100800 */
.L_x_2697:
[----:B-1----:R-:W0:Y:S01]  /*11ea0*/  S2R R2, SR_TID.X ;  /* 0x0000000000027919 */ /* 0x002e220000002100 */
[----:B------:R-:W-:Y:S05]  /*11eb0*/  WARPSYNC.ALL ;  /* 0x0000000000007948 */ /* 0x000fea0003800000 */
[----:B0-----:R-:W-:-:S05]  /*11ec0*/  VIADD R38, R2, 0xffffff80 ;  /* 0xffffff8002267836 */ /* 0x001fca0000000000 */
[----:B------:R-:W-:-:S04]  /*11ed0*/  SHF.R.S32.HI R42, RZ, 0x1f, R38 ;  /* 0x0000001fff2a7819 */ /* 0x000fc80000011426 */
[----:B------:R-:W-:-:S04]  /*11ee0*/  LEA.HI R42, R42, R38, RZ, 0x3 ;  /* 0x000000262a2a7211 */ /* 0x000fc800078f18ff */
[----:B------:R-:W-:-:S05]  /*11ef0*/  LOP3.LUT R42, R42, 0xfffffff8, RZ, 0xc0, !PT ;  /* 0xfffffff82a2a7812 */ /* 0x000fca00078ec0ff */
[----:B------:R-:W-:-:S04]  /*11f00*/  IMAD.IADD R42, R38, 0x1, -R42 ;  /* 0x00000001262a7824 */ /* 0x000fc800078e0a2a */
[----:B------:R-:W-:-:S05]  /*11f10*/  IMAD.SHL.U32 R29, R42, 0x8, RZ ;  /* 0x000000082a1d7824 */ /* 0x000fca00078e00ff */
[----:B------:R-:W-:Y:S01]  /*11f20*/  SHF.R.S32.HI R28, RZ, 0x1f, R29 ;  /* 0x0000001fff1c7819 */ /* 0x000fe2000001141d */
[----:B------:R-:W0:Y:S01]  /*11f30*/  S2R R4, SR_CgaCtaId ;  /* 0x0000000000047919 */ /* 0x000e220000008800 */
[----:B------:R-:W-:Y:S01]  /*11f40*/  MOV R2, 0x400 ;  /* 0x0000040000027802 */ /* 0x000fe20000000f00 */
[----:B------:R-:W-:Y:S01]  /*11f50*/  BSSY B0, `(.L_x_2768) ;  /* 0x0000188000007945 */ /* 0x000fe20003800000 */
[----:B------:R-:W-:Y:S02]  /*11f60*/  BAR.SYNC.DEFER_BLOCKING 0x5, 0x200 ;  /* 0x0148000000007b1d */ /* 0x000fe40000010000 */
[----:B0-----:R-:W-:-:S05]  /*11f70*/  LEA R2, R4, R2, 0x18 ;  /* 0x0000000204027211 */ /* 0x001fca00078ec0ff */
[----:B------:R0:W1:Y:S01]  /*11f80*/  LDS.128 R32, [R2+0x168d0] ;  /* 0x0168d00002207984 */ /* 0x0000620000000c00 */
[----:B------:R-:W-:Y:S06]  /*11f90*/  BAR.ARV 0x4, 0x200 ;  /* 0x0108000000007b1d */ /* 0x000fec0000002000 */
[----:B------:R-:W-:Y:S05]  /*11fa0*/  @P1 BRA `(.L_x_2769) ;  /* 0x0000000c00a41947 */ /* 0x000fea0003800000 */
[----:B------:R-:W2:Y:S01]  /*11fb0*/  LDL R4, [R1+0x68] ;  /* 0x0000680001047983 */ /* 0x000ea20000100800 */
[----:B------:R-:W3:Y:S01]  /*11fc0*/  S2R R5, SR_SWINHI ;  /* 0x0000000000057919 */ /* 0x000ee20000002f00 */
[----:B------:R-:W-:Y:S05]  /*11fd0*/  WARPSYNC.ALL ;  /* 0x0000000000007948 */ /* 0x000fea0003800000 */
[----:B------:R-:W4:Y:S01]  /*11fe0*/  LDL.LU R41, [R1+0x48] ;  /* 0x0000480001297983 */ /* 0x000f220000300800 */
[----:B------:R-:W-:Y:S01]  /*11ff0*/  F2FP.BF16.F32.PACK_AB R12, R12, R27 ;  /* 0x0000001b0c0c723e */ /* 0x000fe200000010ff */
[----:B------:R-:W-:Y:S01]  /*12000*/  ULDC.64 UR4, c[0x0][0xc00] ;  /* 0x0003000000047ab9 */ /* 0x000fe20000000a00 */
[----:B------:R-:W-:Y:S01]  /*12010*/  F2FP.BF16.F32.PACK_AB R13, R13, R90 ;  /* 0x0000005a0d0d723e */ /* 0x000fe200000010ff */
[----:B------:R-:W4:Y:S01]  /*12020*/  LDL.LU R40, [R1+0x4c] ;  /* 0x00004c0001287983 */ /* 0x000f220000300800 */
[----:B------:R-:W-:-:S02]  /*12030*/  F2FP.BF16.F32.PACK_AB R14, R14, R25 ;  /* 0x000000190e0e723e */ /* 0x000fc400000010ff */
[----:B------:R-:W-:Y:S01]  /*12040*/  F2FP.BF16.F32.PACK_AB R15, R15, R94 ;  /* 0x0000005e0f0f723e */ /* 0x000fe200000010ff */
[----:B------:R-:W-:Y:S01]  /*12050*/  IMAD.MOV.U32 R30, RZ, RZ, RZ ;  /* 0x000000ffff1e7224 */ /* 0x000fe200078e00ff */
[----:B------:R-:W4:Y:S01]  /*12060*/  LDL R36, [R1+0x3c] ;  /* 0x00003c0001247983 */ /* 0x000f220000100800 */
[----:B-1----:R-:W1:Y:S03]  /*12070*/  LDC R32, c[0x0][0xbe8] ;  /* 0x0002fa00ff207b82 */ /* 0x002e660000000800 */
[----:B------:R-:W4:Y:S01]  /*12080*/  LDL R44, [R1+0x24] ;  /* 0x00002400012c7983 */ /* 0x000f220000100800 */
[----:B------:R-:W-:Y:S02]  /*12090*/  MOV R20, R2 ;  /* 0x0000000200147202 */ /* 0x000fe40000000f00 */
[----:B---3--:R-:W-:Y:S02]  /*120a0*/  MOV R21, R5 ;  /* 0x0000000500157202 */ /* 0x008fe40000000f00 */
[----:B------:R-:W-:Y:S01]  /*120b0*/  BAR.SYNC.DEFER_BLOCKING 0x1, 0x180 ;  /* 0x0046000000007b1d */ /* 0x000fe20000010000 */
[----:B--2---:R-:W-:-:S03]  /*120c0*/  IMAD.WIDE R10, R4, 0x2, R20 ;  /* 0x00000002040a7825 */ /* 0x004fc600078e0214 */
[C---:B------:R-:W-:Y:S02]  /*120d0*/  IADD3 R31, P2, R10.reuse, 0x20, RZ ;  /* 0x000000200a1f7810 */ /* 0x040fe40007f5e0ff */
[C---:B------:R-:W-:Y:S02]  /*120e0*/  LOP3.LUT R9, R10.reuse, 0x380, RZ, 0xc0, !PT ;  /* 0x000003800a097812 */ /* 0x040fe400078ec0ff */
[C---:B------:R-:W-:Y:S02]  /*120f0*/  IADD3 R39, P0, R10.reuse, 0x60, RZ ;  /* 0x000000600a277810 */ /* 0x040fe40007f1e0ff */
[----:B----4-:R-:W-:Y:S02]  /*12100*/  IADD3 R37, P1, R10, 0x40, RZ ;  /* 0x000000400a257810 */ /* 0x010fe40007f3e0ff */
        /* <DEDUP_REMOVED lines=11> */
[----:B------:R-:W-:-:S02]  /*121c0*/  IADD3.X R5, RZ, R11, RZ, P0, !PT ;  /* 0x0000000bff057210 */ /* 0x000fc400007fe4ff */
[----:B------:R-:W-:Y:S02]  /*121d0*/  LOP3.LUT R6, R6, R37, RZ, 0x3c, !PT ;  /* 0x0000002506067212 */ /* 0x000fe400078e3cff */
[----:B------:R-:W-:Y:S02]  /*121e0*/  LOP3.LUT R4, R24, R39, RZ, 0x3c, !PT ;  /* 0x0000002718047212 */ /* 0x000fe400078e3cff */
[----:B------:R-:W-:Y:S02]  /*121f0*/  MOV R10, R10 ;  /* 0x0000000a000a7202 */ /* 0x000fe40000000f00 */
[----:B------:R-:W-:Y:S02]  /*12200*/  MOV R27, R6 ;  /* 0x00000006001b7202 */ /* 0x000fe40000000f00 */
[----:B------:R-:W-:Y:S01]  /*12210*/  MOV R26, R4 ;  /* 0x00000004001a7202 */ /* 0x000fe20000000f00 */
[----:B------:R2:W-:Y:S01]  /*12220*/  STSM.16.M88.4 [R10], R12 ;  /* 0x0000000c0a007844 */ /* 0x0005e20000000200 */
[----:B------:R-:W-:-:S02]  /*12230*/  ISETP.NE.U32.AND P0, PT, RZ, UR4, PT ;  /* 0x00000004ff007c0c */ /* 0x000fc4000bf05070 */
[----:B------:R-:W-:Y:S02]  /*12240*/  IADD3 R24, P1, R41, UR4, RZ ;  /* 0x0000000429187c10 */ /* 0x000fe4000ff3e0ff */
[----:B------:R-:W-:Y:S02]  /*12250*/  MOV R31, R8 ;  /* 0x00000008001f7202 */ /* 0x000fe40000000f00 */
[----:B------:R-:W-:Y:S02]  /*12260*/  F2FP.BF16.F32.PACK_AB R4, R97, R96 ;  /* 0x000000606104723e */ /* 0x000fe400000010ff */
[----:B------:R-:W-:Y:S02]  /*12270*/  F2FP.BF16.F32.PACK_AB R5, R99, R98 ;  /* 0x000000626305723e */ /* 0x000fe400000010ff */
[----:B------:R-:W-:Y:S02]  /*12280*/  F2FP.BF16.F32.PACK_AB R6, R101, R100 ;  /* 0x000000646506723e */ /* 0x000fe400000010ff */
[----:B------:R-:W-:-:S02]  /*12290*/  F2FP.BF16.F32.PACK_AB R7, R103, R102 ;  /* 0x000000666707723e */ /* 0x000fc400000010ff */
[----:B------:R-:W-:Y:S02]  /*122a0*/  F2FP.BF16.F32.PACK_AB R8, R105, R104 ;  /* 0x000000686908723e */ /* 0x000fe400000010ff */
[----:B------:R-:W-:Y:S02]  /*122b0*/  F2FP.BF16.F32.PACK_AB R9, R107, R106 ;  /* 0x0000006a6b09723e */ /* 0x000fe400000010ff */
[----:B--2---:R-:W-:Y:S02]  /*122c0*/  F2FP.BF16.F32.PACK_AB R10, R109, R108 ;  /* 0x0000006c6d0a723e */ /* 0x004fe400000010ff */
[----:B------:R-:W-:Y:S02]  /*122d0*/  F2FP.BF16.F32.PACK_AB R11, R111, R110 ;  /* 0x0000006e6f0b723e */ /* 0x000fe400000010ff */
[----:B------:R-:W-:Y:S02]  /*122e0*/  F2FP.BF16.F32.PACK_AB R12, R113, R112 ;  /* 0x00000070710c723e */ /* 0x000fe400000010ff */
[----:B------:R-:W-:-:S02]  /*122f0*/  F2FP.BF16.F32.PACK_AB R13, R115, R114 ;  /* 0x00000072730d723e */ /* 0x000fc400000010ff */
[----:B------:R-:W-:Y:S02]  /*12300*/  F2FP.BF16.F32.PACK_AB R14, R117, R116 ;  /* 0x00000074750e723e */ /* 0x000fe400000010ff */
[----:B------:R-:W-:Y:S02]  /*12310*/  F2FP.BF16.F32.PACK_AB R15, R119, R118 ;  /* 0x00000076770f723e */ /* 0x000fe400000010ff */
[----:B------:R-:W-:Y:S02]  /*12320*/  ISETP.NE.AND.EX P0, PT, RZ, UR5, PT, P0 ;  /* 0x00000005ff007c0c */ /* 0x000fe4000bf05300 */
[----:B------:R-:W-:Y:S01]  /*12330*/  IADD3.X R25, R40, UR5, RZ, P1, !PT ;  /* 0x0000000528197c10 */ /* 0x000fe20008ffe4ff */
[----:B------:R-:W-:Y:S01]  /*12340*/  ULDC.64 UR4, c[0x0][0xc08] ;  /* 0x0003020000047ab9 */ /* 0x000fe20000000a00 */
[----:B------:R2:W-:Y:S01]  /*12350*/  STSM.16.M88.4 [R31], R4 ;  /* 0x000000041f007844 */ /* 0x0005e20000000200 */
[----:B------:R-:W-:-:S03]  /*12360*/  ISETP.NE.U32.AND P1, PT, RZ, UR4, PT ;  /* 0x00000004ff007c0c */ /* 0x000fc6000bf25070 */
[----:B------:R3:W-:Y:S01]  /*12370*/  STSM.16.M88.4 [R27], R8 ;  /* 0x000000081b007844 */ /* 0x0007e20000000200 */
[----:B------:R-:W-:-:S03]  /*12380*/  ISETP.NE.AND.EX P1, PT, RZ, UR5, PT, P1 ;  /* 0x00000005ff007c0c */ /* 0x000fc6000bf25310 */
[----:B------:R4:W-:Y:S01]  /*12390*/  STSM.16.M88.4 [R26], R12 ;  /* 0x0000000c1a007844 */ /* 0x0009e20000000200 */
[----:B------:R-:W-:Y:S09]  /*123a0*/  BAR.SYNC.DEFER_BLOCKING 0x1, 0x180 ;  /* 0x0046000000007b1d */ /* 0x000ff20000010000 */
[----:B--2---:R-:W-:Y:S01]  /*123b0*/  @P1 IADD3 R4, P3, R41, UR4, RZ ;  /* 0x0000000429041c10 */ /* 0x004fe2000ff7e0ff */
[----:B------:R-:W-:-:S02]  /*123c0*/  ULDC UR4, c[0x0][0xa88] ;  /* 0x0002a20000047ab9 */ /* 0x000fc40000000800 */
[----:B---3--:R-:W-:Y:S01]  /*123d0*/  IMAD.U32 R9, RZ, RZ, UR4 ;  /* 0x00000004ff097e24 */ /* 0x008fe2000f8e00ff */
[----:B------:R-:W-:Y:S01]  /*123e0*/  @P1 IADD3.X R5, R40, UR5, RZ, P3, !PT ;  /* 0x0000000528051c10 */ /* 0x000fe20009ffe4ff */
[----:B------:R2:W5:Y:S04]  /*123f0*/  @P0 LDG.E R30, desc[UR40][R24.64] ;  /* 0x00000028181e0981 */ /* 0x000568000c1e1900 */
        /* <DEDUP_REMOVED lines=10> */
.L_x_2770:
[----:B------:R-:W2:Y:S01]  /*124a0*/  LDL.LU R10, [R1+0x58] ;  /* 0x00005800010a7983 */ /* 0x000ea20000300800 */
[----:B-1----:R-:W-:Y:S01]  /*124b0*/  @P2 IMAD.HI.U32 R4, R15, R6, RZ ;  /* 0x000000060f042227 */ /* 0x002fe200078e00ff */
[----:B------:R-:W-:Y:S02]  /*124c0*/  ULDC.64 UR4, c[0x0][0xb90] ;  /* 0x0002e40000047ab9 */ /* 0x000fe40000000a00 */
[----:B------:R-:W4:Y:S04]  /*124d0*/  LDL.LU R8, [R1+0x50] ;  /* 0x0000500001087983 */ /* 0x000f280000300800 */
[----:B------:R-:W4:Y:S01]  /*124e0*/  LDL.LU R45, [R1+0x40] ;  /* 0x00004000012d7983 */ /* 0x000f220000300800 */
[----:B-----5:R-:W-:Y:S01]  /*124f0*/  SHF.R.S32.HI R31, RZ, 0x1f, R30 ;  /* 0x0000001fff1f7819 */ /* 0x020fe2000001141e */
[----:B------:R-:W-:Y:S01]  /*12500*/  IMAD.MOV.U32 R7, RZ, RZ, R15 ;  /* 0x000000ffff077224 */ /* 0x000fe200078e000f */
[----:B---3--:R-:W-:Y:S01]  /*12510*/  @P2 SHF.R.U32.HI R7, RZ, R37, R4 ;  /* 0x00000025ff072219 */ /* 0x008fe20000011604 */
[----:B------:R-:W3:Y:S04]  /*12520*/  LDL R14, [R1+0x64] ;  /* 0x00006400010e7983 */ /* 0x000ee80000100800 */
[----:B------:R-:W-:Y:S01]  /*12530*/  IMAD.MOV R13, RZ, RZ, -R7 ;  /* 0x000000ffff0d7224 */ /* 0x000fe200078e0a07 */
[----:B------:R-:W-:-:S02]  /*12540*/  SHF.R.S32.HI R43, RZ, 0x1f, R38 ;  /* 0x0000001fff2b7819 */ /* 0x000fc40000011426 */
[----:B------:R-:W-:Y:S02]  /*12550*/  SHF.R.S32.HI R12, RZ, 0x1f, R38 ;  /* 0x0000001fff0c7819 */ /* 0x000fe40000011426 */
[-C--:B------:R-:W-:Y:S02]  /*12560*/  LEA.HI R43, R43, R38.reuse, RZ, 0x3 ;  /* 0x000000262b2b7211 */ /* 0x080fe400078f18ff */
[----:B------:R-:W-:Y:S02]  /*12570*/  LEA.HI R12, R12, R38, RZ, 0x7 ;  /* 0x000000260c0c7211 */ /* 0x000fe400078f38ff */
[----:B------:R-:W-:Y:S02]  /*12580*/  SHF.R.S32.HI R43, RZ, 0x3, R43 ;  /* 0x00000003ff2b7819 */ /* 0x000fe4000001142b */
[----:B------:R-:W-:-:S05]  /*12590*/  LOP3.LUT R12, R12, 0xffffff80, RZ, 0xc0, !PT ;  /* 0xffffff800c0c7812 */ /* 0x000fca00078ec0ff */
[----:B------:R-:W-:Y:S01]  /*125a0*/  IMAD.IADD R12, R38, 0x1, -R12 ;  /* 0x00000001260c7824 */ /* 0x000fe200078e0a0c */
[----:B--2---:R-:W-:Y:S02]  /*125b0*/  SEL R40, R10, RZ, !P0 ;  /* 0x000000ff0a287207 */ /* 0x004fe40004000000 */
        /* <DEDUP_REMOVED lines=23> */
[----:B------:R-:W-:Y:S01]  /*12730*/  IMAD R5, R43, 0x40, R29 ;  /* 0x000000402b057824 */ /* 0x000fe200078e021d */
[----:B------:R-:W-:Y:S01]  /*12740*/  SHFL.IDX PT, R6, R8, RZ, 0x1c1f ;  /* 0x001c1fff08067589 */ /* 0x000fe200000e0000 */
[----:B---3--:R-:W-:Y:S01]  /*12750*/  IMAD.IADD R11, R14, 0x1, R44 ;  /* 0x000000010e0b7824 */ /* 0x008fe200078e022c */
[----:B------:R-:W-:Y:S02]  /*12760*/  ULDC.64 UR4, c[0x0][0xaa0] ;  /* 0x0002a80000047ab9 */ /* 0x000fe40000000a00 */
[----:B------:R-:W1:Y:S01]  /*12770*/  SHFL.IDX PT, R7, R10, RZ, 0x1c1f ;  /* 0x001c1fff0a077589 */ /* 0x000e6200000e0000 */
[----:B------:R-:W-:-:S03]  /*12780*/  IMAD.WIDE R4, R5, 0x2, R20 ;  /* 0x0000000205047825 */ /* 0x000fc600078e0214 */
[----:B------:R2:W-:Y:S01]  /*12790*/  SHFL.IDX PT, R36, R8, 0x1, 0x1c1f ;  /* 0x003c1f0008247f89 */ /* 0x0005e200000e0000 */
[----:B------:R-:W-:Y:S01]  /*127a0*/  IMAD R20, R9, R32, RZ ;  /* 0x0000002009147224 */ /* 0x000fe200078e02ff */
[----:B------:R-:W-:Y:S02]  /*127b0*/  LOP3.LUT P0, RZ, R12, 0x3, RZ, 0xc0, !PT ;  /* 0x000000030cff7812 */ /* 0x000fe4000780c0ff */
[----:B------:R-:W3:Y:S01]  /*127c0*/  SHFL.IDX PT, R37, R10, 0x1, 0x1c1f ;  /* 0x003c1f000a257f89 */ /* 0x000ee200000e0000 */
[C---:B------:R-:W-:Y:S01]  /*127d0*/  VIADD R9, R11.reuse, 0x8 ;  /* 0x000000080b097836 */ /* 0x040fe20000000000 */
[C---:B------:R-:W-:Y:S01]  /*127e0*/  IADD3 R13, P3, R4.reuse, 0x1800, RZ ;  /* 0x00001800040d7810 */ /* 0x040fe20007f7e0ff */
[----:B------:R-:W4:Y:S01]  /*127f0*/  @P2 LDC R21, c[0x0][0xbec] ;  /* 0x0002fb00ff152b82 */ /* 0x000f220000000800 */
[----:B------:R-:W-:Y:S02]  /*12800*/  IADD3 R25, P4, R4, 0x3000, RZ ;  /* 0x0000300004197810 */ /* 0x000fe40007f9e0ff */
[----:B------:R-:W-:-:S02]  /*12810*/  ISETP.GE.OR P1, PT, R11, R20, P0 ;  /* 0x000000140b00720c */ /* 0x000fc40000726670 */
[----:B------:R-:W-:Y:S02]  /*12820*/  ISETP.GE.OR P0, PT, R9, R20, P0 ;  /* 0x000000140900720c */ /* 0x000fe40000706670 */
[----:B------:R-:W-:Y:S02]  /*12830*/  LOP3.LUT R9, R4, 0x380, RZ, 0xc0, !PT ;  /* 0x0000038004097812 */ /* 0x000fe400078ec0ff */
[----:B------:R-:W-:Y:S02]  /*12840*/  LOP3.LUT R12, R13, 0x380, RZ, 0xc0, !PT ;  /* 0x000003800d0c7812 */ /* 0x000fe400078ec0ff */
[----:B------:R-:W-:Y:S02]  /*12850*/  LOP3.LUT R24, R25, 0x380, RZ, 0xc0, !PT ;  /* 0x0000038019187812 */ /* 0x000fe400078ec0ff */
[----:B------:R-:W-:Y:S02]  /*12860*/  SHF.R.U64 R9, R9, 0x3, RZ ;  /* 0x0000000309097819 */ /* 0x000fe400000012ff */
[----:B------:R-:W-:-:S02]  /*12870*/  SHF.R.U64 R12, R12, 0x3, RZ ;  /* 0x000000030c0c7819 */ /* 0x000fc400000012ff */
[----:B------:R-:W-:Y:S02]  /*12880*/  SHF.R.U64 R24, R24, 0x3, RZ ;  /* 0x0000000318187819 */ /* 0x000fe400000012ff */
[----:B--2---:R-:W-:Y:S01]  /*12890*/  LOP3.LUT R8, R9, R4, RZ, 0x3c, !PT ;  /* 0x0000000409087212 */ /* 0x004fe200078e3cff */
[--C-:B------:R-:W-:Y:S01]  /*128a0*/  IMAD.MOV.U32 R9, RZ, RZ, R5.reuse ;  /* 0x000000ffff097224 */ /* 0x100fe200078e0005 */
[----:B------:R-:W-:Y:S01]  /*128b0*/  LOP3.LUT R12, R12, R13, RZ, 0x3c, !PT ;  /* 0x0000000d0c0c7212 */ /* 0x000fe200078e3cff */
[--C-:B------:R-:W-:Y:S01]  /*128c0*/  IMAD.X R13, RZ, RZ, R5.reuse, P3 ;  /* 0x000000ffff0d7224 */ /* 0x100fe200018e0605 */
[----:B------:R-:W-:Y:S01]  /*128d0*/  LOP3.LUT R24, R24, R25, RZ, 0x3c, !PT ;  /* 0x0000001918187212 */ /* 0x000fe200078e3cff */
[----:B------:R-:W-:Y:S01]  /*128e0*/  IMAD.X R25, RZ, RZ, R5, P4 ;  /* 0x000000ffff197224 */ /* 0x000fe200020e0605 */
[----:B-1----:R-:W-:Y:S04]  /*128f0*/  @!P1 ST.E desc[UR40][R6.64], R3 ;  /* 0x0000000306009985 */ /* 0x002fe8000c101928 */
[----:B---3--:R1:W-:Y:S04]  /*12900*/  @!P0 ST.E desc[UR40][R36.64], R0 ;  /* 0x0000000024008985 */ /* 0x0083e8000c101928 */
[----:B------:R-:W2:Y:S04]  /*12910*/  LD.E.128 R8, desc[UR40][R8.64] ;  /* 0x0000002808087980 */ /* 0x000ea8000c101d00 */
[----:B------:R-:W3:Y:S04]  /*12920*/  LD.E.128 R12, desc[UR40][R12.64] ;  /* 0x000000280c0c7980 */ /* 0x000ee8000c101d00 */
[----:B------:R-:W3:Y:S01]  /*12930*/  LD.E.128 R24, desc[UR40][R24.64] ;  /* 0x0000002818187980 */ /* 0x000ee2000c101d00 */
[----:B------:R-:W-:Y:S01]  /*12940*/  IADD3 R38, P0, R4, 0x4800, RZ ;  /* 0x0000480004267810 */ /* 0x000fe20007f1e0ff */
[----:B-1----:R-:W1:Y:S03]  /*12950*/  @P2 LDC R37, c[0x0][0xbf0] ;  /* 0x0002fc00ff252b82 */ /* 0x002e660000000800 */
[----:B------:R-:W-:-:S04]  /*12960*/  LOP3.LUT R4, R38, 0x380, RZ, 0xc0, !PT ;  /* 0x0000038026047812 */ /* 0x000fc800078ec0ff */
[----:B------:R-:W-:-:S04]  /*12970*/  SHF.R.U64 R3, R4, 0x3, RZ ;  /* 0x0000000304037819 */ /* 0x000fc800000012ff */
[----:B------:R-:W-:Y:S01]  /*12980*/  LOP3.LUT R4, R3, R38, RZ, 0x3c, !PT ;  /* 0x0000002603047212 */ /* 0x000fe200078e3cff */
[----:B------:R-:W-:-:S04]  /*12990*/  IMAD R3, R31, UR4, RZ ;  /* 0x000000041f037c24 */ /* 0x000fc8000f8e02ff */
[C---:B------:R-:W-:Y:S02]  /*129a0*/  IMAD R3, R30.reuse, UR5, R3 ;  /* 0x000000051e037c24 */ /* 0x040fe4000f8e0203 */
[----:B------:R-:W-:Y:S01]  /*129b0*/  IMAD.WIDE.U32 R30, R30, UR4, RZ ;  /* 0x000000041e1e7c25 */ /* 0x000fe2000f8e00ff */
[----:B------:R-:W-:-:S03]  /*129c0*/  ULDC.64 UR4, c[0x0][0xae8] ;  /* 0x0002ba0000047ab9 */ /* 0x000fc60000000a00 */
[----:B------:R-:W-:Y:S02]  /*129d0*/  IMAD R0, R42, 0x30, R43 ;  /* 0x000000302a007824 */ /* 0x000fe400078e022b */
[----:B------:R-:W-:Y:S02]  /*129e0*/  IMAD.IADD R31, R31, 0x1, R3 ;  /* 0x000000011f1f7824 */ /* 0x000fe400078e0203 */
[----:B------:R-:W-:Y:S02]  /*129f0*/  IMAD R3, R41, UR4, RZ ;  /* 0x0000000429037c24 */ /* 0x000fe4000f8e02ff */
[----:B------:R-:W-:Y:S02]  /*12a00*/  IMAD.IADD R36, R44, 0x1, R0 ;  /* 0x000000012c247824 */ /* 0x000fe400078e0200 */
[C---:B------:R-:W-:Y:S02]  /*12a10*/  IMAD R3, R45.reuse, UR5, R3 ;  /* 0x000000052d037c24 */ /* 0x040fe4000f8e0203 */
[----:B------:R-:W-:Y:S01]  /*12a20*/  IMAD.WIDE.U32 R30, R45, UR4, R30 ;  /* 0x000000042d1e7c25 */ /* 0x000fe2000f8e001e */
[----:B------:R-:W-:-:S03]  /*12a30*/  ULDC.64 UR4, c[0x0][0xaf0] ;  /* 0x0002bc0000047ab9 */ /* 0x000fc60000000a00 */
[----:B----4-:R-:W-:-:S04]  /*12a40*/  @P2 IMAD.HI.U32 R0, R36, R21, RZ ;  /* 0x0000001524002227 */ /* 0x010fc800078e00ff */
[----:B------:R-:W-:Y:S02]  /*12a50*/  IMAD.IADD R31, R31, 0x1, R3 ;  /* 0x000000011f1f7824 */ /* 0x000fe400078e0203 */
[----:B------:R-:W-:Y:S01]  /*12a60*/  IMAD.MOV.U32 R3, RZ, RZ, R36 ;  /* 0x000000ffff037224 */ /* 0x000fe200078e0024 */
[----:B-1----:R-:W-:Y:S01]  /*12a70*/  @P2 SHF.R.U32.HI R3, RZ, R37, R0 ;  /* 0x00000025ff032219 */ /* 0x002fe20000011600 */
        /* <DEDUP_REMOVED lines=17> */
[----:B------:R-:W-:Y:S01]  /*12b90*/  ULDC.64 UR4, c[0x0][0xa80] ;  /* 0x0002a00000047ab9 */ /* 0x000fe20000000a00 */
[----:B------:R-:W-:Y:S02]  /*12ba0*/  IADD3.X R5, RZ, R5, RZ, P0, !PT ;  /* 0x00000005ff057210 */ /* 0x000fe400007fe4ff */
[----:B------:R-:W-:Y:S01]  /*12bb0*/  IMAD.IADD R3, R31, 0x1, R3 ;  /* 0x000000011f037824 */ /* 0x000fe200078e0203 */
[C---:B------:R-:W-:Y:S01]  /*12bc0*/  LEA R32, P0, R30.reuse, UR4, 0x1 ;  /* 0x000000041e207c11 */ /* 0x040fe2000f8008ff */
[----:B------:R-:W-:Y:S01]  /*12bd0*/  ULDC UR4, c[0x0][0xac8] ;  /* 0x0002b20000047ab9 */ /* 0x000fe20000000800 */
[----:B------:R-:W-:Y:S01]  /*12be0*/  IADD3 R41, R43, R44, RZ ;  /* 0x0000002c2b297210 */ /* 0x000fe20007ffe0ff */
[----:B------:R-:W5:Y:S01]  /*12bf0*/  LD.E.128 R4, desc[UR40][R4.64] ;  /* 0x0000002804047980 */ /* 0x000f62000c101d00 */
[----:B------:R-:W-:-:S03]  /*12c00*/  LEA.HI.X R40, R30, UR5, R3, 0x1, P0 ;  /* 0x000000051e287c11 */ /* 0x000fc600080f0c03 */
[----:B------:R-:W1:Y:S01]  /*12c10*/  SHFL.IDX PT, R30, R32, RZ, 0x181f ;  /* 0x00181fff201e7589 */ /* 0x000e6200000e0000 */
[----:B------:R-:W-:-:S03]  /*12c20*/  ISETP.GE.AND P0, PT, R29, UR4, PT ;  /* 0x000000041d007c0c */ /* 0x000fc6000bf06270 */
[----:B------:R-:W-:Y:S04]  /*12c30*/  SHFL.IDX PT, R36, R32, 0x1, 0x181f ;  /* 0x00381f0020247f89 */ /* 0x000fe800000e0000 */
[----:B------:R-:W4:Y:S04]  /*12c40*/  SHFL.IDX PT, R31, R40, RZ, 0x181f ;  /* 0x00181fff281f7589 */ /* 0x000f2800000e0000 */
[----:B------:R-:W0:Y:S01]  /*12c50*/  SHFL.IDX PT, R38, R32, 0x2, 0x181f ;  /* 0x00581f0020267f89 */ /* 0x000e2200000e0000 */
[----:B------:R-:W-:-:S03]  /*12c60*/  VIADD R3, R41, 0x30 ;  /* 0x0000003029037836 */ /* 0x000fc60000000000 */
[----:B------:R-:W0:Y:S01]  /*12c70*/  SHFL.IDX PT, R37, R40, 0x1, 0x181f ;  /* 0x00381f0028257f89 */ /* 0x000e2200000e0000 */
[CC--:B------:R-:W-:Y:S01]  /*12c80*/  ISETP.GE.OR P3, PT, R41.reuse, R20.reuse, P0 ;  /* 0x000000142900720c */ /* 0x0c0fe20000766670 */
[----:B------:R-:W-:Y:S02]  /*12c90*/  VIADD R21, R41, 0x60 ;  /* 0x0000006029157836 */ /* 0x000fe40000000000 */
[----:B------:R-:W0:Y:S01]  /*12ca0*/  SHFL.IDX PT, R39, R40, 0x2, 0x181f ;  /* 0x00581f0028277f89 */ /* 0x000e2200000e0000 */
[----:B------:R1:W-:Y:S06]  /*12cb0*/  MEMBAR.ALL.CTA ;  /* 0x0000000000007992 */ /* 0x0003ec0000008000 */
[----:B-1----:R-:W1:Y:S01]  /*12cc0*/  FENCE.VIEW.ASYNC.S ;  /* 0x00000000000073c6 */ /* 0x002e620000000000 */
[----:B------:R-:W-:-:S02]  /*12cd0*/  ISETP.GE.OR P2, PT, R3, R20, P0 ;  /* 0x000000140300720c */ /* 0x000fc40000746670 */
[----:B------:R-:W-:Y:S01]  /*12ce0*/  ISETP.GE.OR P1, PT, R21, R20, P0 ;  /* 0x000000141500720c */ /* 0x000fe20000726670 */
[----:B------:R-:W-:Y:S01]  /*12cf0*/  VIADD R0, R2, 0x16820 ;  /* 0x0001682002007836 */ /* 0x000fe20000000000 */
[----:B------:R-:W-:-:S04]  /*12d00*/  @!P3 LEA R30, P5, R29, R30, 0x1 ;  /* 0x0000001e1d1eb211 */ /* 0x000fc800078a08ff */
[----:B----4-:R-:W-:-:S05]  /*12d10*/  @!P3 LEA.HI.X R31, R29, R31, R28, 0x1, P5 ;  /* 0x0000001f1d1fb211 */ /* 0x010fca00028f0c1c */
[C---:B------:R-:W-:Y:S02]  /*12d20*/  @!P2 LEA R36, P4, R29.reuse, R36, 0x1 ;  /* 0x000000241d24a211 */ /* 0x040fe400078808ff */
[C---:B0-----:R-:W-:Y:S02]  /*12d30*/  @!P1 LEA R38, P5, R29.reuse, R38, 0x1 ;  /* 0x000000261d269211 */ /* 0x041fe400078a08ff */
[----:B------:R-:W-:Y:S02]  /*12d40*/  PRMT R0, RZ, 0x654, R0 ;  /* 0x00000654ff007816 */ /* 0x000fe40000000000 */
[C-C-:B------:R-:W-:Y:S02]  /*12d50*/  @!P2 LEA.HI.X R37, R29.reuse, R37, R28.reuse, 0x1, P4 ;  /* 0x000000251d25a211 */ /* 0x140fe400020f0c1c */
[----:B------:R-:W-:Y:S01]  /*12d60*/  @!P1 LEA.HI.X R39, R29, R39, R28, 0x1, P5 ;  /* 0x000000271d279211 */ /* 0x000fe200028f0c1c */
[----:B-1----:R4:W-:Y:S01]  /*12d70*/  SYNCS.ARRIVE.TRANS64.RED.A1T0 RZ, [R0+URZ], RZ ;  /* 0x000000ff00ff79a7 */ /* 0x0029e2000810043f */
[----:B------:R-:W-:-:S05]  /*12d80*/  VIADD R3, R41, 0x90 ;  /* 0x0000009029037836 */ /* 0x000fca0000000000 */
[----:B------:R-:W-:Y:S01]  /*12d90*/  ISETP.GE.OR P0, PT, R3, R20, P0 ;  /* 0x000000140300720c */ /* 0x000fe20000706670 */
[----:B------:R-:W0:Y:S04]  /*12da0*/  SHFL.IDX PT, R32, R32, 0x3, 0x181f ;  /* 0x00781f0020207f89 */ /* 0x000e2800000e0000 */
[----:B------:R-:W1:Y:S04]  /*12db0*/  SHFL.IDX PT, R40, R40, 0x3, 0x181f ;  /* 0x00781f0028287f89 */ /* 0x000e6800000e0000 */
[----:B--2---:R4:W-:Y:S04]  /*12dc0*/  @!P3 ST.E.128 desc[UR40][R30.64], R8 ;  /* 0x000000081e00b985 */ /* 0x0049e8000c101d28 */
[----:B---3--:R4:W-:Y:S04]  /*12dd0*/  @!P2 ST.E.128 desc[UR40][R36.64], R12 ;  /* 0x0000000c2400a985 */ /* 0x0089e8000c101d28 */
[----:B------:R4:W-:Y:S01]  /*12de0*/  @!P1 ST.E.128 desc[UR40][R38.64], R24 ;  /* 0x0000001826009985 */ /* 0x0009e2000c101d28 */
[----:B01----:R-:W-:Y:S05]  /*12df0*/  @P0 BRA `(.L_x_2771) ;  /* 0x0000000800740947 */ /* 0x003fea0003800000 */
[----:B----4-:R-:W-:-:S04]  /*12e00*/  LEA R8, P0, R29, R32, 0x1 ;  /* 0x000000201d087211 */ /* 0x010fc800078008ff */
[----:B------:R-:W-:-:S05]  /*12e10*/  LEA.HI.X R9, R29, R40, R28, 0x1, P0 ;  /* 0x000000281d097211 */ /* 0x000fca00000f0c1c */
[----:B-----5:R2:W-:Y:S01]  /*12e20*/  ST.E.128 desc[UR40][R8.64], R4 ;  /* 0x0000000408007985 */ /* 0x0205e2000c101d28 */
[----:B------:R-:W-:Y:S05]  /*12e30*/  BRA `(.L_x_2771) ;  /* 0x0000000800647947 */ /* 0x000fea0003800000 */
.L_x_2769:
        /* <DEDUP_REMOVED lines=16> */
[----:B------:R-:W-:Y:S01]  /*12f40*/  IMAD.U32 R8, RZ, RZ, UR4 ;  /* 0x00000004ff087e24 */ /* 0x000fe2000f8e00ff */
        /* <DEDUP_REMOVED lines=12> */
.L_x_2772:
        /* <DEDUP_REMOVED lines=11> */
[----:B-----5:R-:W-:Y:S01]  /*130c0*/  IADD3 R10, R30, -0x80, R10 ;  /* 0xffffff801e0a7810 */ /* 0x020fe20007ffe00a */
[----:B0-----:R-:W-:-:S05]  /*130d0*/  IMAD R3, R8, R9, RZ ;  /* 0x0000000908037224 */ /* 0x001fca00078e02ff */
[----:B------:R-:W-:-:S13]  /*130e0*/  ISETP.GE.AND P0, PT, R10, R3, PT ;  /* 0x000000030a00720c */ /* 0x000fda0003f06270 */
[----:B------:R-:W-:Y:S05]  /*130f0*/  @P0 BRA `(.L_x_2774) ;  /* 0x0000000000840947 */ /* 0x000fea0003800000 */
[----:B------:R-:W-:Y:S01]  /*13100*/  ISETP.NE.AND P0, PT, R9, 0x1, PT ;  /* 0x000000010900780c */ /* 0x000fe20003f05270 */
[----:B------:R-:W-:Y:S01]  /*13110*/  ULDC.64 UR4, c[0x0][0xb90] ;  /* 0x0002e40000047ab9 */ /* 0x000fe20000000a00 */
[----:B------:R-:W-:Y:S01]  /*13120*/  IMAD.MOV.U32 R4, RZ, RZ, R0 ;  /* 0x000000ffff047224 */ /* 0x000fe200078e0000 */
[----:B------:R-:W-:Y:S01]  /*13130*/  MOV R3, R10 ;  /* 0x0000000a00037202 */ /* 0x000fe20000000f00 */
[----:B------:R-:W-:Y:S02]  /*13140*/  IMAD R7, R12, UR4, RZ ;  /* 0x000000040c077c24 */ /* 0x000fe4000f8e02ff */
[----:B------:R-:W-:Y:S02]  /*13150*/  IMAD.MOV.U32 R5, RZ, RZ, R11 ;  /* 0x000000ffff057224 */ /* 0x000fe400078e000b */
[C---:B------:R-:W-:Y:S02]  /*13160*/  IMAD R7, R24.reuse, UR5, R7 ;  /* 0x0000000518077c24 */ /* 0x040fe4000f8e0207 */
[----:B------:R-:W-:Y:S01]  /*13170*/  IMAD.WIDE.U32 R4, R24, UR4, R4 ;  /* 0x0000000418047c25 */ /* 0x000fe2000f8e0004 */
[----:B------:R-:W-:-:S02]  /*13180*/  ULDC.64 UR4, c[0x0][0xb98] ;  /* 0x0002e60000047ab9 */ /* 0x000fc40000000a00 */
[----:B------:R-:W0:Y:S01]  /*13190*/  @P0 LDC R15, c[0x0][0xbec] ;  /* 0x0002fb00ff0f0b82 */ /* 0x000e220000000800 */
[----:B------:R-:W-:Y:S02]  /*131a0*/  IMAD.IADD R5, R5, 0x1, R7 ;  /* 0x0000000105057824 */ /* 0x000fe400078e0207 */
[----:B------:R-:W-:-:S05]  /*131b0*/  IMAD.WIDE.U32 R4, R13, UR4, R4 ;  /* 0x000000040d047c25 */ /* 0x000fca000f8e0004 */
[----:B------:R-:W2:Y:S01]  /*131c0*/  @P0 LDC R21, c[0x0][0xbf0] ;  /* 0x0002fc00ff150b82 */ /* 0x000ea20000000800 */
[----:B0-----:R-:W-:-:S05]  /*131d0*/  @P0 IMAD.HI.U32 R6, R10, R15, RZ ;  /* 0x0000000f0a060227 */ /* 0x001fca00078e00ff */
        /* <DEDUP_REMOVED lines=19> */
.L_x_2774:
[----:B------:R-:W-:Y:S05]  /*13310*/  BSYNC B1 ;  /* 0x0000000000017941 */ /* 0x000fea0003800000 */
.L_x_2773:
[----:B------:R-:W-:Y:S01]  /*13320*/  SHF.R.S32.HI R26, RZ, 0x1f, R31 ;  /* 0x0000001fff1a7819 */ /* 0x000fe2000001141f */
[----:B------:R-:W-:Y:S01]  /*13330*/  ULDC.64 UR4, c[0x0][0xaa0] ;  /* 0x0002a80000047ab9 */ /* 0x000fe20000000a00 */
[----:B------:R-:W-:Y:S01]  /*13340*/  ULDC.64 UR6, c[0x0][0xa80] ;  /* 0x0002a00000067ab9 */ /* 0x000fe20000000a00 */
[----:B0-----:R-:W-:Y:S01]  /*13350*/  IMAD R3, R11, UR4, RZ ;  /* 0x000000040b037c24 */ /* 0x001fe2000f8e02ff */
[----:B------:R-:W-:Y:S01]  /*13360*/  LEA.HI R26, R26, R31, RZ, 0x3 ;  /* 0x0000001f1a1a7211 */ /* 0x000fe200078f18ff */
[----:B------:R-:W-:-:S03]  /*13370*/  IMAD.WIDE.U32 R4, R0, UR4, RZ ;  /* 0x0000000400047c25 */ /* 0x000fc6000f8e00ff */
[----:B------:R-:W-:Y:S01]  /*13380*/  SHF.R.S32.HI R26, RZ, 0x3, R26 ;  /* 0x00000003ff1a7819 */ /* 0x000fe2000001141a */
[----:B------:R-:W-:Y:S01]  /*13390*/  IMAD R3, R0, UR5, R3 ;  /* 0x0000000500037c24 */ /* 0x000fe2000f8e0203 */
[----:B------:R-:W-:Y:S02]  /*133a0*/  ULDC.64 UR4, c[0x0][0xae8] ;  /* 0x0002ba0000047ab9 */ /* 0x000fe40000000a00 */
[----:B------:R-:W-:Y:S02]  /*133b0*/  IMAD R6, R12, UR4, RZ ;  /* 0x000000040c067c24 */ /* 0x000fe4000f8e02ff */
[----:B------:R-:W-:Y:S02]  /*133c0*/  IMAD R0, R42, 0x30, R26 ;  /* 0x000000302a007824 */ /* 0x000fe400078e021a */
[----:B------:R-:W-:Y:S02]  /*133d0*/  IMAD.IADD R5, R5, 0x1, R3 ;  /* 0x0000000105057824 */ /* 0x000fe400078e0203 */
[----:B-----5:R-:W-:-:S02]  /*133e0*/  IMAD.IADD R9, R30, 0x1, R0 ;  /* 0x000000011e097824 */ /* 0x020fc400078e0200 */
[----:B------:R-:W-:Y:S02]  /*133f0*/  IMAD R7, R24, UR5, R6 ;  /* 0x0000000518077c24 */ /* 0x000fe4000f8e0206 */
[----:B------:R-:W-:Y:S01]  /*13400*/  @P2 IMAD.HI.U32 R0, R9, R20, RZ ;  /* 0x0000001409002227 */ /* 0x000fe200078e00ff */
[----:B------:R-:W-:-:S03]  /*13410*/  MOV R3, R9 ;  /* 0x0000000900037202 */ /* 0x000fc60000000f00 */
[----:B------:R-:W-:Y:S01]  /*13420*/  IMAD.WIDE.U32 R4, R24, UR4, R4 ;  /* 0x0000000418047c25 */ /* 0x000fe2000f8e0004 */
[----:B------:R-:W-:Y:S01]  /*13430*/  ULDC.64 UR4, c[0x0][0xaf0] ;  /* 0x0002bc0000047ab9 */ /* 0x000fe20000000a00 */
[----:B------:R-:W-:Y:S02]  /*13440*/  @P2 SHF.R.U32.HI R3, RZ, R27, R0 ;  /* 0x0000001bff032219 */ /* 0x000fe40000011600 */
        /* <DEDUP_REMOVED lines=39> */
[C-C-:B--2---:R-:W-:Y:S02]  /*136c0*/  @!P2 LEA.HI.X R3, R29.reuse, R0, R28.reuse, 0x1, P5 ;  /* 0x000000001d03a211 */ /* 0x144fe400028f0c1c */
[----:B------:R0:W2:Y:S01]  /*136d0*/  SHFL.IDX PT, R0, R20, 0x3, 0x181f ;  /* 0x00781f0014007f89 */ /* 0x0000a200000e0000 */
[C---:B---3--:R-:W-:Y:S02]  /*136e0*/  @!P3 LEA R8, P1, R29.reuse, R5, 0x1 ;  /* 0x000000051d08b211 */ /* 0x048fe400078208ff */
[----:B------:R-:W-:Y:S02]  /*136f0*/  @!P2 MOV R11, R3 ;  /* 0x00000003000ba202 */ /* 0x000fe40000000f00 */
[C---:B----4-:R-:W-:Y:S02]  /*13700*/  @!P4 LEA R25, P5, R29.reuse, R14, 0x1 ;  /* 0x0000000e1d19c211 */ /* 0x050fe400078a08ff */
[----:B------:R0:W3:Y:S01]  /*13710*/  SHFL.IDX PT, R14, R7, 0x3, 0x181f ;  /* 0x00781f00070e7f89 */ /* 0x0000e200000e0000 */
[----:B-----5:R-:W-:-:S02]  /*13720*/  @!P3 LEA.HI.X R9, R29, R4, R28, 0x1, P1 ;  /* 0x000000041d09b211 */ /* 0x020fc400008f0c1c */
[----:B------:R-:W-:Y:S01]  /*13730*/  @!P4 IMAD.MOV.U32 R4, RZ, RZ, R25 ;  /* 0x000000ffff04c224 */ /* 0x000fe200078e0019 */
[----:B------:R0:W-:Y:S01]  /*13740*/  @!P2 ST.E.128 desc[UR40][R10.64], RZ ;  /* 0x000000ff0a00a985 */ /* 0x0001e2000c101d28 */
[----:B-1----:R-:W-:-:S03]  /*13750*/  @!P4 LEA.HI.X R5, R29, R6, R28, 0x1, P5 ;  /* 0x000000061d05c211 */ /* 0x002fc600028f0c1c */
[----:B------:R0:W-:Y:S04]  /*13760*/  @!P3 ST.E.128 desc[UR40][R8.64], RZ ;  /* 0x000000ff0800b985 */ /* 0x0001e8000c101d28 */
[----:B------:R0:W-:Y:S02]  /*13770*/  @!P4 ST.E.128 desc[UR40][R4.64], RZ ;  /* 0x000000ff0400c985 */ /* 0x0001e4000c101d28 */
.L_x_2954:
[----:B------:R-:W-:-:S05]  /*13780*/  VIADD R24, R24, 0x90 ;  /* 0x0000009018187836 */ /* 0x000fca0000000000 */
[----:B------:R-:W-:-:S13]  /*13790*/  ISETP.GE.OR P0, PT, R24, R21, P0 ;  /* 0x000000151800720c */ /* 0x000fda0000706670 */
[----:B---3--:R-:W-:-:S04]  /*137a0*/  @!P0 LEA R14, P1, R29, R14, 0x1 ;  /* 0x0000000e1d0e8211 */ /* 0x008fc800078208ff */
[----:B--2---:R-:W-:-:S05]  /*137b0*/  @!P0 LEA.HI.X R15, R29, R0, R28, 0x1, P1 ;  /* 0x000000001d0f8211 */ /* 0x004fca00008f0c1c */
[----:B------:R1:W-:Y:S04]  /*137c0*/  @!P0 ST.E.128 desc[UR40][R14.64], RZ ;  /* 0x000000ff0e008985 */ /* 0x0003e8000c101d28 */
.L_x_2771:
[----:B------:R-:W-:Y:S05]  /*137d0*/  BSYNC B0 ;  /* 0x0000000000007941 */ /* 0x000fea0003800000 */
.L_x_2768:
[----:B------:R-:W-:Y:S02]  /*137e0*/  ULDC UR4, c[0x0][0xc3c] ;  /* 0x00030f0000047ab9 */ /* 0x000fe40000000800 */
[----:B------:R-:W-:-:S13]  /*137f0*/  ISETP.GE.AND P0, PT, R35, UR4, PT ;  /* 0x0000000423007c0c */ /* 0x000fda000bf06270 */
[----:B------:R-:W-:Y:S05]  /*13800*/  @!P0 BRA `(.L_x_2776) ;  /* 0xfffffed800048947 */ /* 0x000fea000383ffff */
[----:B------:R-:W-:Y:S05]  /*13810*/  BRA `(.L_x_2631) ;  /* 0x0000006c00307947 */ /* 0x000fea0003800000 */
.L_x_2629:
[----:B------:R-:W-:-:S08]  /*13820*/  NOP ;  /* 0x0000000000007918 */ /* 0x000fd00000000000 */
[----:B--2---:R-:W0:-:S00]  /*13830*/  USETMAXREG.DEALLOC.CTAPOOL 0x20 ;  /* 0x00000020000079c8 */ /* 0x004e0000080e0500 */
        /* <DEDUP_REMOVED lines=16> */
.L_x_2777:
        /* <DEDUP_REMOVED lines=12> */
[C---:B------:R-:W-:Y:S02]  /*13a00*/  ISETP.GE.U32.AND P2, PT, R5.reuse, 0x2, PT ;  /* 0x000000020500780c */ /* 0x040fe40003f46070 */
[C---:B------:R-:W-:Y:S02]  /*13a10*/  ISETP.GE.U32.AND P3, PT, R5.reuse, 0x4, PT ;  /* 0x000000040500780c */ /* 0x040fe40003f66070 */
[C---:B------:R-:W-:Y:S02]  /*13a20*/  ISETP.GE.U32.AND P4, PT, R5.reuse, 0x8, PT ;  /* 0x000000080500780c */ /* 0x040fe40003f86070 */
[----:B------:R-:W-:Y:S02]  /*13a30*/  ISETP.GE.U32.AND P5, PT, R5, 0x10, PT ;  /* 0x000000100500780c */ /* 0x000fe40003fa6070 */
[----:B------:R-:W-:Y:S01]  /*13a40*/  MOV R16, RZ ;  /* 0x000000ff00107202 */ /* 0x000fe20000000f00 */
        /* <DEDUP_REMOVED lines=25> */
.L_x_2783:
        /* <DEDUP_REMOVED lines=12> */
.L_x_2782:
[----:B------:R-:W-:Y:S05]  /*13ca0*/  BSYNC B0 ;  /* 0x0000000000007941 */ /* 0x000fea0003800000 */
.L_x_2781:
        /* <DEDUP_REMOVED lines=20> */
[----:B------:R-:W-:Y:S02]  /*13df0*/  IMAD.MOV.U32 R6, RZ, RZ, R9 ;  /* 0x000000ffff067224 */ /* 0x000fe400078e0009 */
[----:B------:R-:W-:-:S07]  /*13e00*/  IMAD.MOV.U32 R9, RZ, RZ, R3 ;  /* 0x000000ffff097224 */ /* 0x000fce00078e0003 */
.L_x_2779:
        /* <DEDUP_REMOVED lines=19> */
[----:B------:R-:W-:-:S05]  /*13f40*/  IADD3 R11, R13, -0x1, RZ ;  /* 0xffffffff0d0b7810 */ /* 0x000fca0007ffe0ff */
[----:B------:R0:W1:Y:S02]  /*13f50*/  SHFL.IDX PT, R16, R6, R11, 0x1f ;  /* 0x00001f0b06107589 */ /* 0x00006400000e0000 */
.L_x_2784:
[----:B-1----:R-:W-:Y:S01]  /*13f60*/  IMAD R16, R16, UR5, R9 ;  /* 0x0000000510107c24 */ /* 0x002fe2000f8e0209 */
[----:B0-----:R-:W-:Y:S01]  /*13f70*/  IABS R6, R4 ;  /* 0x0000000400067213 */ /* 0x001fe20000000000 */
[----:B------:R-:W-:Y:S02]  /*13f80*/  IMAD R11, R15, R8, RZ ;  /* 0x000000080f0b7224 */ /* 0x000fe400078e02ff */
[----:B------:R-:W-:Y:S01]  /*13f90*/  IMAD.MOV.U32 R2, RZ, RZ, RZ ;  /* 0x000000ffff027224 */ /* 0x000fe200078e00ff */
[----:B------:R-:W-:Y:S01]  /*13fa0*/  IADD3 R9, -R16, UR6, RZ ;  /* 0x0000000610097c10 */ /* 0x000fe2000fffe1ff */
[----:B------:R-:W-:Y:S02]  /*13fb0*/  IMAD.MOV R6, RZ, RZ, -R6 ;  /* 0x000000ffff067224 */ /* 0x000fe400078e0a06 */
        /* <DEDUP_REMOVED lines=20> */
[----:B------:R-:W-:-:S04]  /*14100*/  IABS R8, R7 ;  /* 0x0000000700087213 */ /* 0x000fc80000000000 */
[----:B------:R-:W0:Y:S08]  /*14110*/  I2F.RP R10, R8 ;  /* 0x00000008000a7306 */ /* 0x000e300000209400 */
[----:B0-----:R-:W0:Y:S02]  /*14120*/  MUFU.RCP R10, R10 ;  /* 0x0000000a000a7308 */ /* 0x001e240000001000 */
[----:B0-----:R-:W-:Y:S01]  /*14130*/  VIADD R3, R10, 0xffffffe ;  /* 0x0ffffffe0a037836 */ /* 0x001fe20000000000 */
[----:B------:R-:W-:-:S05]  /*14140*/  IABS R10, R7 ;  /* 0x00000007000a7213 */ /* 0x000fca0000000000 */
[----:B------:R-:W0:Y:S02]  /*14150*/  F2I.FTZ.U32.TRUNC.NTZ R3, R3 ;  /* 0x0000000300037305 */ /* 0x000e24000021f000 */
[----:B0-----:R-:W-:-:S05]  /*14160*/  IADD3 R11, RZ, -R3, RZ ;  /* 0x80000003ff0b7210 */ /* 0x001fca0007ffe0ff */
[----:B------:R-:W-:-:S04]  /*14170*/  IMAD R9, R11, R8, RZ ;  /* 0x000000080b097224 */ /* 0x000fc800078e02ff */
        /* <DEDUP_REMOVED lines=15> */
[----:B------:R-:W-:Y:S02]  /*14270*/  @!P1 LOP3.LUT R2, RZ, R7, RZ, 0x33, !PT ;  /* 0x00000007ff029212 */ /* 0x000fe400078e33ff */
[----:B------:R-:W-:Y:S02]  /*14280*/  IADD3 R7, -R7, RZ, RZ ;  /* 0x000000ff07077210 */ /* 0x000fe40007ffe1ff */
[----:B------:R-:W-:-:S03]  /*14290*/  LOP3.LUT R17, RZ, R2, RZ, 0x33, !PT ;  /* 0x00000002ff117212 */ /* 0x000fc600078e33ff */
[----:B------:R-:W-:Y:S02]  /*142a0*/  IMAD R18, R2, R7, R3 ;  /* 0x0000000702127224 */ /* 0x000fe400078e0203 */
[----:B------:R-:W-:Y:S01]  /*142b0*/  IMAD.IADD R17, R0, 0x1, R17 ;  /* 0x0000000100117824 */ /* 0x000fe200078e0211 */
[----:B------:R-:W-:Y:S06]  /*142c0*/  BRA `(.L_x_2785) ;  /* 0x00000000000c7947 */ /* 0x000fec0003800000 */
.L_x_2780:
[----:B------:R-:W-:Y:S02]  /*142d0*/  IMAD.MOV.U32 R17, RZ, RZ, RZ ;  /* 0x000000ffff117224 */ /* 0x000fe400078e00ff */
[----:B------:R-:W-:Y:S02]  /*142e0*/  IMAD.U32 R16, RZ, RZ, UR6 ;  /* 0x00000006ff107e24 */ /* 0x000fe4000f8e00ff */
[----:B------:R-:W-:-:S07]  /*142f0*/  IMAD.MOV.U32 R18, RZ, RZ, RZ ;  /* 0x000000ffff127224 */ /* 0x000fce00078e00ff */
.L_x_2785:
[----:B------:R-:W-:-:S13]  /*14300*/  ISETP.NE.AND P0, PT, R5, RZ, PT ;  /* 0x000000ff0500720c */ /* 0x000fda0003f05270 */
[----:B------:R-:W0:Y:S01]  /*14310*/  @!P0 S2R R3, SR_CgaCtaId ;  /* 0x0000000000038919 */ /* 0x000e220000008800 */
[----:B------:R-:W-:-:S04]  /*14320*/  @!P0 MOV R0, 0x400 ;  /* 0x0000040000008802 */ /* 0x000fc80000000f00 */
[----:B0-----:R-:W-:-:S05]  /*14330*/  @!P0 LEA R0, R3, R0, 0x18 ;  /* 0x0000000003008211 */ /* 0x001fca00078ec0ff */
[----:B------:R2:W-:Y:S01]  /*14340*/  @!P0 STS.128 [R0+0x168d0], R16 ;  /* 0x0168d01000008388 */ /* 0x0005e20000000c00 */
[----:B------:R-:W-:Y:S06]  /*14350*/  BAR.ARV 0x5, 0x200 ;  /* 0x0148000000007b1d */ /* 0x000fec0000002000 */
.L_x_2778:
[----:B------:R3:W-:Y:S01]  /*14360*/  STL [R1+0x44], RZ ;  /* 0x000044ff01007387 */ /* 0x0007e20000100800 */
[----:B------:R-:W-:Y:S01]  /*14370*/  ULDC UR4, c[0x0][0xc3c] ;  /* 0x00030f0000047ab9 */ /* 0x000fe20000000800 */
[----:B------:R-:W-:Y:S01]  /*14380*/  IMAD.MOV.U32 R28, RZ, RZ, 0x1 ;  /* 0x00000001ff1c7424 */ /* 0x000fe200078e00ff */
[----:B-1----:R-:W-:Y:S01]  /*14390*/  ISETP.GE.AND P0, PT, R19, UR4, PT ;  /* 0x0000000413007c0c */ /* 0x002fe2000bf06270 */
[----:B------:R-:W-:-:S12]  /*143a0*/  IMAD.MOV.U32 R25, RZ, RZ, RZ ;  /* 0x000000ffff197224 */ /* 0x000fd800078e00ff */
[----:B---3--:R-:W-:Y:S05]  /*143b0*/  @P0 BRA `(.L_x_2786) ;  /* 0x0000005c006c0947 */ /* 0x008fea0003800000 */
[----:B------:R-:W3:Y:S01]  /*143c0*/  LDL R6, [R1+0x30] ;  /* 0x0000300001067983 */ /* 0x000ee20000100800 */
[----:B------:R-:W2:Y:S01]  /*143d0*/  S2R R7, SR_TID.X ;  /* 0x0000000000077919 */ /* 0x000ea20000002100 */
[----:B------:R-:W1:Y:S01]  /*143e0*/  S2UR UR5, SR_CgaCtaId ;  /* 0x00000000000579c3 */ /* 0x000e620000008800 */
[----:B------:R-:W-:Y:S01]  /*143f0*/  UMOV UR4, 0x400 ;  /* 0x0000040000047882 */ /* 0x000fe20000000000 */
[C---:B--2---:R-:W-:Y:S01]  /*14400*/  IMAD.SHL.U32 R0, R7.reuse, 0x8, RZ ;  /* 0x0000000807007824 */ /* 0x044fe200078e00ff */
[----:B------:R-:W-:Y:S01]  /*14410*/  LOP3.LUT R5, R7, 0x7f, RZ, 0xc0, !PT ;  /* 0x0000007f07057812 */ /* 0x000fe200078ec0ff */
[----:B-1----:R-:W-:-:S03]  /*14420*/  ULEA UR4, UR5, UR4, 0x18 ;  /* 0x0000000405047291 */ /* 0x002fc6000f8ec03f */
[----:B0-----:R-:W-:Y:S01]  /*14430*/  LOP3.LUT R2, R0, 0x1f8, RZ, 0xc0, !PT ;  /* 0x000001f800027812 */ /* 0x001fe200078ec0ff */
[----:B------:R-:W-:-:S03]  /*14440*/  IMAD.SHL.U32 R3, R5, 0x8, RZ ;  /* 0x0000000805037824 */ /* 0x000fc600078e00ff */
[----:B------:R-:W-:Y:S01]  /*14450*/  LOP3.LUT R2, R2, 0x38, R7, 0x78, !PT ;  /* 0x0000003802027812 */ /* 0x000fe200078e7807 */
[----:B------:R-:W-:-:S03]  /*14460*/  IMAD.U32 R22, RZ, RZ, UR4 ;  /* 0x00000004ff167e24 */ /* 0x000fc6000f8e00ff */
[----:B------:R-:W-:Y:S02]  /*14470*/  LOP3.LUT R4, R2, 0x200, R3, 0xf8, !PT ;  /* 0x0000020002047812 */ /* 0x000fe400078ef803 */
[----:B------:R-:W-:Y:S02]  /*14480*/  SHF.L.U32 R2, R7, 0x4, RZ ;  /* 0x0000000407027819 */ /* 0x000fe400000006ff */
[----:B------:R-:W-:Y:S02]  /*14490*/  SHF.R.U32.HI R3, RZ, 0x3, R5 ;  /* 0x00000003ff037819 */ /* 0x000fe40000011605 */
[----:B------:R-:W-:Y:S01]  /*144a0*/  LOP3.LUT R2, R2, 0x70, RZ, 0xc0, !PT ;  /* 0x0000007002027812 */ /* 0x000fe200078ec0ff */
[----:B------:R-:W-:Y:S01]  /*144b0*/  BSSY B8, `(.L_x_2786) ;  /* 0x00005cb000087945 */ /* 0x000fe20003800000 */
[----:B------:R-:W-:Y:S02]  /*144c0*/  IMAD.MOV.U32 R28, RZ, RZ, 0x1 ;  /* 0x00000001ff1c7424 */ /* 0x000fe400078e00ff */
[----:B------:R-:W-:Y:S01]  /*144d0*/  IMAD.MOV.U32 R25, RZ, RZ, RZ ;  /* 0x000000ffff197224 */ /* 0x000fe200078e00ff */
[----:B------:R-:W-:Y:S01]  /*144e0*/  LOP3.LUT R2, R3, R2, RZ, 0xfc, !PT ;  /* 0x0000000203027212 */ /* 0x000fe200078efcff */
[----:B------:R-:W-:-:S02]  /*144f0*/  IMAD.MOV.U32 R27, RZ, RZ, RZ ;  /* 0x000000ffff1b7224 */ /* 0x000fc400078e00ff */
[----:B------:R-:W-:Y:S01]  /*14500*/  IMAD.MOV.U32 R29, RZ, RZ, 0x1 ;  /* 0x00000001ff1d7424 */ /* 0x000fe200078e00ff */
[----:B------:R-:W-:Y:S01]  /*14510*/  ULDC.64 UR38, c[0x0][0x198] ;  /* 0x0000660000267ab9 */ /* 0x000fe20000000a00 */
[----:B------:R-:W-:Y:S01]  /*14520*/  ULDC UR36, c[0x0][0xc] ;  /* 0x0000030000247ab9 */ /* 0x000fe20000000800 */
[----:B---3--:R-:W-:-:S05]  /*14530*/  LOP3.LUT R0, R6, 0x2, RZ, 0xfc, !PT ;  /* 0x0000000206007812 */ /* 0x008fca00078efcff */
[----:B------:R0:W-:Y:S04]  /*14540*/  STL [R1+0x54], R0 ;  /* 0x0000540001007387 */ /* 0x0001e80000100800 */
[----:B------:R1:W-:Y:S01]  /*14550*/  STL [R1+0x44], RZ ;  /* 0x000044ff01007387 */ /* 0x0003e20000100800 */
[----:B0-----:R-:W-:-:S05]  /*14560*/  IMAD R0, R4, 0x2, R22 ;  /* 0x0000000204007824 */ /* 0x001fca00078e0216 */
[----:B------:R1:W-:Y:S02]  /*14570*/  STL [R1+0x24], R0 ;  /* 0x0000240001007387 */ /* 0x0003e40000100800 */
.L_x_2879:
[----:B0-----:R-:W0:Y:S02]  /*14580*/  LDC.64 R2, c[0x0][0xc88] ;  /* 0x00032200ff027b82 */ /* 0x001e240000000a00 */
[----:B0-----:R-:W-:-:S05]  /*14590*/  IMAD.WIDE R2, R19, 0x4, R2 ;  /* 0x0000000413027825 */ /* 0x001fca00078e0202 */
[----:B-1----:R-:W1:Y:S01]  /*145a0*/  LDG.E R11, desc[UR40][R2.64] ;  /* 0x00000028020b7981 */ /* 0x002e62000c1e1900 */
[----:B------:R-:W-:Y:S05]  /*145b0*/  YIELD ;  /* 0x0000000000007946 */ /* 0x000fea0003800000 */
[----:B------:R-:W-:Y:S01]  /*145c0*/  ULDC.64 UR4, c[0x0][0xa28] ;  /* 0x00028a0000047ab9 */ /* 0x000fe20000000a00 */
[----:B------:R-:W-:Y:S01]  /*145d0*/  IMAD.MOV.U32 R10, RZ, RZ, RZ ;  /* 0x000000ffff0a7224 */ /* 0x000fe200078e00ff */
[----:B------:R-:W-:Y:S01]  /*145e0*/  ISETP.NE.U32.AND P0, PT, RZ, UR4, PT ;  /* 0x00000004ff007c0c */ /* 0x000fe2000bf05070 */
[----:B------:R-:W-:Y:S01]  /*145f0*/  ULDC.64 UR8, c[0x0][0xa18] ;  /* 0x0002860000087ab9 */ /* 0x000fe20000000a00 */
[----:B------:R-:W-:Y:S01]  /*14600*/  MOV R6, RZ ;  /* 0x000000ff00067202 */ /* 0x000fe20000000f00 */
[----:B------:R-:W-:Y:S01]  /*14610*/  ULDC.64 UR6, c[0x0][0xa10] ;  /* 0x0002840000067ab9 */ /* 0x000fe20000000a00 */
[----:B------:R-:W-:-:S02]  /*14620*/  ISETP.NE.AND.EX P0, PT, RZ, UR5, PT, P0 ;  /* 0x00000005ff007c0c */ /* 0x000fc4000bf05300 */
[----:B-1----:R-:W-:Y:S01]  /*14630*/  SHF.R.S32.HI R0, RZ, 0x1f, R11 ;  /* 0x0000001fff007819 */ /* 0x002fe2000001140b */
[----:B------:R-:W-:-:S10]  /*14640*/  IMAD.SHL.U32 R23, R11, 0x4, RZ ;  /* 0x000000040b177824 */ /* 0x000fd400078e00ff */
[C---:B------:R-:W-:Y:S01]  /*14650*/  @P0 LEA R2, P1, R11.reuse, UR4, 0x2 ;  /* 0x000000040b020c11 */ /* 0x040fe2000f8210ff */
[----:B------:R-:W-:Y:S03]  /*14660*/  STL [R1+0x8], R11 ;  /* 0x0000080b01007387 */ /* 0x000fe60000100800 */
[C-C-:B------:R-:W-:Y:S01]  /*14670*/  @P0 LEA.HI.X R3, R11.reuse, UR5, R0.reuse, 0x2, P1 ;  /* 0x000000050b030c11 */ /* 0x140fe200088f1400 */
[----:B------:R-:W-:Y:S01]  /*14680*/  ULDC.64 UR4, c[0x0][0xa00] ;  /* 0x0002800000047ab9 */ /* 0x000fe20000000a00 */
[----:B------:R-:W-:Y:S01]  /*14690*/  SHF.L.U64.HI R24, R11, 0x2, R0 ;  /* 0x000000020b187819 */ /* 0x000fe20000010200 */
[----:B------:R0:W-:Y:S04]  /*146a0*/  STL [R1+0x3c], R0 ;  /* 0x00003c0001007387 */ /* 0x0001e80000100800 */
[----:B------:R1:W2:Y:S01]  /*146b0*/  @P0 LDG.E R10, desc[UR40][R2.64] ;  /* 0x00000028020a0981 */ /* 0x0002a2000c1e1900 */
        /* <DEDUP_REMOVED lines=10> */
[----:B---3--:R-:W3:Y:S01]  /*14760*/  @P0 LDG.E R6, desc[UR40][R2.64] ;  /* 0x0000002802060981 */ /* 0x008ee2000c1e1900 */
[----:B------:R-:W-:Y:S01]  /*14770*/  ULDC UR4, c[0x0][0x288] ;  /* 0x0000a20000047ab9 */ /* 0x000fe20000000800 */
[----:B------:R-:W-:Y:S01]  /*14780*/  IADD3.X R5, R24, UR7, RZ, P4, !PT ;  /* 0x0000000718057c10 */ /* 0x000fe2000a7fe4ff */
[----:B------:R-:W-:Y:S01]  /*14790*/  IMAD.U32 R8, RZ, RZ, UR4 ;  /* 0x00000004ff087e24 */ /* 0x000fe2000f8e00ff */
[----:B------:R-:W-:-:S03]  /*147a0*/  ULDC.64 UR4, c[0x0][0x418] ;  /* 0x0001060000047ab9 */ /* 0x000fc60000000a00 */
[----:B------:R-:W5:Y:S04]  /*147b0*/  @P1 LDG.E R0, desc[UR40][R4.64] ;  /* 0x0000002804001981 */ /* 0x000f68000c1e1900 */
[----:B---3--:R0:W-:Y:S02]  /*147c0*/  STL [R1+0x28], R6 ;  /* 0x0000280601007387 */ /* 0x0081e40000100800 */
[----:B0-----:R-:W-:-:S04]  /*147d0*/  @P2 IADD3 R6, P3, R23, UR8, RZ ;  /* 0x0000000817062c10 */ /* 0x001fc8000ff7e0ff */
[----:B------:R-:W-:-:S05]  /*147e0*/  @P2 IADD3.X R7, R24, UR9, RZ, P3, !PT ;  /* 0x0000000918072c10 */ /* 0x000fca0009ffe4ff */
[----:B------:R0:W3:Y:S01]  /*147f0*/  @P2 LDG.E R8, desc[UR40][R6.64] ;  /* 0x0000002806082981 */ /* 0x0000e2000c1e1900 */
        /* <DEDUP_REMOVED lines=9> */
[----:B---3--:R0:W-:Y:S04]  /*14890*/  STL [R1+0x38], R8 ;  /* 0x0000380801007387 */ /* 0x0081e80000100800 */
[----:B--2---:R0:W-:Y:S01]  /*148a0*/  STL [R1+0x1c], R10 ;  /* 0x00001c0a01007387 */ /* 0x0041e20000100800 */
[----:B------:R-:W-:Y:S01]  /*148b0*/  IMAD.MOV.U32 R9, RZ, RZ, R8 ;  /* 0x000000ffff097224 */ /* 0x000fe200078e0008 */
[----:B------:R-:W-:Y:S06]  /*148c0*/  @P2 BRA `(.L_x_2787) ;  /* 0x0000000000142947 */ /* 0x000fec0003800000 */
[----:B------:R-:W-:Y:S05]  /*148d0*/  @!P0 BRA `(.L_x_2787) ;  /* 0x0000000000108947 */ /* 0x000fea0003800000 */
[----:B0-----:R-:W2:Y:S04]  /*148e0*/  LDG.E R8, desc[UR40][R2.64] ;  /* 0x0000002802087981 */ /* 0x001ea8000c1e1900 */
[----:B------:R-:W2:Y:S02]  /*148f0*/  LDG.E R2, desc[UR40][R2.64+0x4] ;  /* 0x0000042802027981 */ /* 0x000ea4000c1e1900 */
[----:B--2---:R-:W-:-:S05]  /*14900*/  IMAD.IADD R9, R2, 0x1, -R8 ;  /* 0x0000000102097824 */ /* 0x004fca00078e0a08 */
[----:B------:R1:W-:Y:S02]  /*14910*/  STL [R1+0x38], R9 ;  /* 0x0000380901007387 */ /* 0x0003e40000100800 */
.L_x_2787:
[----:B0-----:R-:W-:Y:S01]  /*14920*/  IMAD.MOV.U32 R8, RZ, RZ, R11 ;  /* 0x000000ffff087224 */ /* 0x001fe200078e000b */
[----:B------:R-:W-:Y:S02]  /*14930*/  ULDC.64 UR4, c[0x0][0xa20] ;  /* 0x0002880000047ab9 */ /* 0x000fe40000000a00 */
[----:B------:R-:W-:Y:S02]  /*14940*/  ISETP.NE.U32.AND P0, PT, RZ, UR4, PT ;  /* 0x00000004ff007c0c */ /* 0x000fe4000bf05070 */
[----:B------:R0:W-:Y:S02]  /*14950*/  STL [R1+0xc], R8 ;  /* 0x00000c0801007387 */ /* 0x0001e40000100800 */
[----:B------:R-:W-:-:S13]  /*14960*/  ISETP.NE.AND.EX P0, PT, RZ, UR5, PT, P0 ;  /* 0x00000005ff007c0c */ /* 0x000fda000bf05300 */
[----:B0-----:R-:W-:Y:S05]  /*14970*/  @!P0 BRA `(.L_x_2788) ;  /* 0x0000000000108947 */ /* 0x001fea0003800000 */
[----:B------:R-:W-:-:S04]  /*14980*/  IADD3 R2, P0, R23, UR4, RZ ;  /* 0x0000000417027c10 */ /* 0x000fc8000ff1e0ff */
[----:B------:R-:W-:-:S05]  /*14990*/  IADD3.X R3, R24, UR5, RZ, P0, !PT ;  /* 0x0000000518037c10 */ /* 0x000fca00087fe4ff */
[----:B------:R0:W5:Y:S01]  /*149a0*/  LDG.E R7, desc[UR40][R2.64] ;  /* 0x0000002802077981 */ /* 0x000162000c1e1900 */
[----:B------:R-:W-:Y:S05]  /*149b0*/  BRA `(.L_x_2789) ;  /* 0x0000000000247947 */ /* 0x000fea0003800000 */
.L_x_2788:
[----:B------:R-:W-:Y:S02]  /*149c0*/  ULDC.64 UR4, c[0x0][0xa08] ;  /* 0x0002820000047ab9 */ /* 0x000fe40000000a00 */
[----:B------:R-:W-:-:S04]  /*149d0*/  ISETP.NE.U32.AND P0, PT, RZ, UR4, PT ;  /* 0x00000004ff007c0c */ /* 0x000fc8000bf05070 */
[----:B------:R-:W-:-:S13]  /*149e0*/  ISETP.NE.AND.EX P0, PT, RZ, UR5, PT, P0 ;  /* 0x00000005ff007c0c */ /* 0x000fda000bf05300 */
[----:B------:R-:W-:Y:S05]  /*149f0*/  @!P0 BRA `(.L_x_2789) ;  /* 0x0000000000148947 */ /* 0x000fea0003800000 */
[----:B------:R-:W0:Y:S02]  /*14a00*/  LDC.64 R2, c[0x0][0xa08] ;  /* 0x00028200ff027b82 */ /* 0x000e240000000a00 */
[----:B0-----:R-:W-:-:S05]  /*14a10*/  IMAD.WIDE R2, R8, 0x4, R2 ;  /* 0x0000000408027825 */ /* 0x001fca00078e0202 */
[----:B------:R-:W2:Y:S04]  /*14a20*/  LDG.E R7, desc[UR40][R2.64] ;  /* 0x0000002802077981 */ /* 0x000ea8000c1e1900 */
[----:B------:R-:W2:Y:S02]  /*14a30*/  LDG.E R2, desc[UR40][R2.64+0x4] ;  /* 0x0000042802027981 */ /* 0x000ea4000c1e1900 */
[----:B--2---:R-:W-:-:S07]  /*14a40*/  IMAD.IADD R7, R2, 0x1, -R7 ;  /* 0x0000000102077824 */ /* 0x004fce00078e0a07 */
.L_x_2789:
[----:B0-----:R-:W2:Y:S01]  /*14a50*/  @P1 LDG.E R2, desc[UR40][R4.64] ;  /* 0x0000002804021981 */ /* 0x001ea2000c1e1900 */
[----:B------:R-:W0:Y:S03]  /*14a60*/  LDC R3, c[0x0][0x448] ;  /* 0x00011200ff037b82 */ /* 0x000e260000000800 */
[----:B------:R3:W2:Y:S01]  /*14a70*/  @P1 LDG.E R4, desc[UR40][R4.64+0x4] ;  /* 0x0000042804041981 */ /* 0x0006a2000c1e1900 */
[----:B-----5:R-:W-:Y:S01]  /*14a80*/  IMAD.IADD R7, R7, 0x1, -R10 ;  /* 0x0000000107077824 */ /* 0x020fe200078e0a0a */
[----:B------:R-:W-:Y:S01]  /*14a90*/  BSSY B0, `(.L_x_2790) ;  /* 0x00000e9000007945 */ /* 0x000fe20003800000 */
[----:B0-----:R-:W-:-:S13]  /*14aa0*/  ISETP.NE.AND P0, PT, R3, 0x1, PT ;  /* 0x000000010300780c */ /* 0x001fda0003f05270 */
[----:B------:R-:W0:Y:S08]  /*14ab0*/  @P0 LDC R3, c[0x0][0x44c] ;  /* 0x00011300ff030b82 */ /* 0x000e300000000800 */
[----:B---3--:R-:W3:Y:S01]  /*14ac0*/  @P0 LDC R5, c[0x0][0x450] ;  /* 0x00011400ff050b82 */ /* 0x008ee20000000800 */
[----:B--2---:R-:W-:Y:S01]  /*14ad0*/  @P1 IADD3 R6, -R2, R4, RZ ;  /* 0x0000000402061210 */ /* 0x004fe20007ffe1ff */
[----:B------:R-:W-:-:S04]  /*14ae0*/  IMAD R2, R17, 0xc0, RZ ;  /* 0x000000c011027824 */ /* 0x000fc800078e02ff */
[----:B------:R-:W-:Y:S02]  /*14af0*/  VIADD R2, R2, 0xbf ;  /* 0x000000bf02027836 */ /* 0x000fe40000000000 */
[----:B------:R-:W-:Y:S02]  /*14b00*/  IMAD.IADD R4, R7, 0x1, R6 ;  /* 0x0000000107047824 */ /* 0x000fe400078e0206 */
[----:B0-----:R-:W-:-:S03]  /*14b10*/  @P0 IMAD.HI.U32 R3, R2, R3, RZ ;  /* 0x0000000302030227 */ /* 0x001fc600078e00ff */
[C---:B------:R-:W-:Y:S01]  /*14b20*/  IADD3 R20, R4.reuse, 0x80, -R9 ;  /* 0x0000008004147810 */ /* 0x040fe20007ffe809 */
[----:B------:R-:W-:Y:S01]  /*14b30*/  VIADD R21, R4, 0x7f ;  /* 0x0000007f04157836 */ /* 0x000fe20000000000 */
[----:B---3--:R-:W-:Y:S01]  /*14b40*/  @P0 SHF.R.U32.HI R2, RZ, R5, R3 ;  /* 0x00000005ff020219 */ /* 0x008fe20000011603 */
[----:B------:R0:W-:Y:S03]  /*14b50*/  STL [R1+0x18], R4 ;  /* 0x0000180401007387 */ /* 0x0001e60000100800 */
[----:B------:R-:W-:Y:S01]  /*14b60*/  SHF.R.S32.HI R3, RZ, 0x1f, R21 ;  /* 0x0000001fff037819 */ /* 0x000fe20000011415 */
[----:B------:R-:W-:-:S03]  /*14b70*/  IMAD.IADD R2, R20, 0x1, R2 ;  /* 0x0000000114027824 */ /* 0x000fc600078e0202 */
[----:B------:R-:W-:Y:S02]  /*14b80*/  LEA.HI R21, R3, R21, RZ, 0x7 ;  /* 0x0000001503157211 */ /* 0x000fe400078f38ff */
[----:B------:R-:W-:Y:S02]  /*14b90*/  SHF.R.S32.HI R3, RZ, 0x1f, R2 ;  /* 0x0000001fff037819 */ /* 0x000fe40000011402 */
[----:B------:R-:W-:Y:S02]  /*14ba0*/  SHF.R.S32.HI R21, RZ, 0x7, R21 ;  /* 0x00000007ff157819 */ /* 0x000fe40000011415 */
[----:B------:R-:W-:-:S04]  /*14bb0*/  LEA.HI R3, R3, R2, RZ, 0x7 ;  /* 0x0000000203037211 */ /* 0x000fc800078f38ff */
[----:B------:R-:W-:-:S04]  /*14bc0*/  SHF.R.S32.HI R3, RZ, 0x7, R3 ;  /* 0x00000007ff037819 */ /* 0x000fc80000011403 */
[----:B------:R-:W-:-:S05]  /*14bd0*/  VIMNMX R2, R21, R3, PT ;  /* 0x0000000315027248 */ /* 0x000fca0003fe0100 */
[--C-:B------:R-:W-:Y:S02]  /*14be0*/  IMAD R2, R2, 0x80, -R7.reuse ;  /* 0x0000008002027824 */ /* 0x100fe400078e0a07 */
[----:B------:R-:W-:-:S03]  /*14bf0*/  IMAD.MOV R7, RZ, RZ, -R7 ;  /* 0x000000ffff077224 */ /* 0x000fc600078e0a07 */
[----:B------:R-:W-:Y:S02]  /*14c00*/  VIMNMX R2, R2, R6, PT ;  /* 0x0000000602027248 */ /* 0x000fe40003fe0100 */
[----:B------:R-:W-:-:S04]  /*14c10*/  VIMNMX R7, RZ, R7, !PT ;  /* 0x00000007ff077248 */ /* 0x000fc80007fe0100 */
        /* <DEDUP_REMOVED lines=17> */
.L_x_2957:
[----:B--2---:R-:W-:Y:S02]  /*14d30*/  ISETP.NE.AND P0, PT, R14, RZ, PT ;  /* 0x000000ff0e00720c */ /* 0x004fe40003f05270 */
[----:B------:R-:W-:-:S11]  /*14d40*/  PLOP3.LUT P6, PT, PT, PT, PT, 0x8, 0x0 ;  /* 0x000000000000781c */ /* 0x000fd60003fce170 */
[----:B------:R-:W-:Y:S05]  /*14d50*/  @P0 BRA `(.L_x_2793) ;  /* 0x00000000000c0947 */ /* 0x000fea0003800000 */
[----:B------:R-:W-:-:S03]  /*14d60*/  UMOV UR4, 0xffffffff ;  /* 0xffffffff00047882 */ /* 0x000fc60000000000 */
[----:B------:R-:W-:Y:S05]  /*14d70*/  BRA.DIV UR4, `(.L_x_2794) ;  /* 0x0000007204587947 */ /* 0x000fea000b800000 */
[----:B------:R-:W-:-:S13]  /*14d80*/  ELECT P6, URZ, PT ;  /* 0x00000000003f782f */ /* 0x000fda00038c0000 */
.L_x_2793:
        /* <DEDUP_REMOVED lines=9> */
.L_x_2960:
[----:B------:R-:W-:Y:S05]  /*14e20*/  BSYNC B1 ;  /* 0x0000000000017941 */ /* 0x000fea0003800000 */
.L_x_2795:
[----:B------:R-:W-:Y:S04]  /*14e30*/  BSSY B1, `(.L_x_2797) ;  /* 0x000004f000017945 */ /* 0x000fe80003800000 */
[----:B------:R-:W-:Y:S05]  /*14e40*/  @!P6 BRA `(.L_x_2798) ;  /* 0x000000040034e947 */ /* 0x000fea0003800000 */
[----:B------:R-:W2:Y:S01]  /*14e50*/  S2R R6, SR_TID.X ;  /* 0x0000000000067919 */ /* 0x000ea20000002100 */
[----:B0-----:R-:W-:Y:S01]  /*14e60*/  IMAD R5, R27, 0x8, R22 ;  /* 0x000000081b057824 */ /* 0x001fe200078e0216 */
[----:B------:R-:W-:Y:S01]  /*14e70*/  BSSY B2, `(.L_x_2799) ;  /* 0x0000006000027945 */ /* 0x000fe20003800000 */
[----:B--2---:R-:W-:Y:S02]  /*14e80*/  LOP3.LUT R7, R6, 0x7f, RZ, 0xc0, !PT ;  /* 0x0000007f06077812 */ /* 0x004fe400078ec0ff */
[----:B------:R-:W-:Y:S02]  /*14e90*/  SHF.L.U32 R6, R29, 0x1f, RZ ;  /* 0x0000001f1d067819 */ /* 0x000fe400000006ff */
[----:B------:R-:W-:Y:S02]  /*14ea0*/  ISETP.NE.AND P1, PT, R7, RZ, PT ;  /* 0x000000ff0700720c */ /* 0x000fe40003f25270 */
[----:B------:R-:W0:Y:S02]  /*14eb0*/  SYNCS.PHASECHK.TRANS64.TRYWAIT P0, [R5+URZ+0x168a0], R6 ;  /* 0x0168a006050075a7 */ /* 0x000e24000800017f */
[----:B0-----:R-:W-:Y:S09]  /*14ec0*/  @!P0 BRA `(.L_x_2800) ;  /* 0x0000007000388947 */ /* 0x001ff20003800000 */
.L_x_2961:
[----:B------:R-:W-:Y:S05]  /*14ed0*/  BSYNC B2 ;  /* 0x0000000000027941 */ /* 0x000fea0003800000 */
.L_x_2799:
        /* <DEDUP_REMOVED lines=9> */
.L_x_2802:
[----:B------:R-:W-:Y:S05]  /*14f70*/  BSYNC B2 ;  /* 0x0000000000027941 */ /* 0x000fea0003800000 */
.L_x_2801:
[----:B------:R-:W-:Y:S01]  /*14f80*/  IMAD.MOV.U32 R11, RZ, RZ, RZ ;  /* 0x000000ffff0b7224 */ /* 0x000fe200078e00ff */
[----:B------:R-:W-:Y:S01]  /*14f90*/  UIADD3 UR4, UP0, UR38, 0x570, URZ ;  /* 0x0000057026047890 */ /* 0x000fe2000ff1e03f */
[----:B------:R-:W-:Y:S01]  /*14fa0*/  IMAD R8, R27, 0x4000, R22 ;  /* 0x000040001b087824 */ /* 0x000fe200078e0216 */
[----:B------:R-:W-:Y:S01]  /*14fb0*/  PLOP3.LUT P0, PT, PT, PT, PT, 0x80, 0x0 ;  /* 0x000000000000781c */ /* 0x000fe20003f0f070 */
[----:B------:R-:W-:Y:S01]  /*14fc0*/  IMAD R7, R4, 0x80, R0 ;  /* 0x0000008004077824 */ /* 0x000fe200078e0200 */
[----:B------:R-:W-:Y:S01]  /*14fd0*/  R2UR UR10, R11 ;  /* 0x000000000b0a72ca */ /* 0x000fe200000e0000 */
[----:B------:R-:W-:Y:S01]  /*14fe0*/  IMAD.SHL.U32 R10, R27, 0x2000, RZ ;  /* 0x000020001b0a7824 */ /* 0x000fe200078e00ff */
[----:B------:R-:W-:Y:S01]  /*14ff0*/  IADD3 R8, R8, 0xe400, RZ ;  /* 0x0000e40008087810 */ /* 0x000fe20007ffe0ff */
[----:B------:R-:W-:Y:S01]  /*15000*/  VIADD R7, R7, 0xffffff80 ;  /* 0xffffff8007077836 */ /* 0x000fe20000000000 */
[----:B------:R-:W-:Y:S01]  /*15010*/  UIADD3.X UR5, URZ, UR39, URZ, UP0, !UPT ;  /* 0x000000273f057290 */ /* 0x000fe200087fe43f */
[----:B-1----:R-:W-:Y:S01]  /*15020*/  VIADD R9, R5, 0x16890 ;  /* 0x0001689005097836 */ /* 0x002fe20000000000 */
[----:B------:R-:W-:Y:S01]  /*15030*/  UMOV UR6, 0x0 ;  /* 0x0000000000067882 */ /* 0x000fe20000000000 */
[----:B------:R-:W-:-:S09]  /*15040*/  UMOV UR7, 0x12f00000 ;  /* 0x12f0000000077882 */ /* 0x000fd20000000000 */
.L_x_2803:
        /* <DEDUP_REMOVED lines=13> */
.L_x_2962:
[----:B------:R-:W-:Y:S05]  /*15120*/  BSYNC B2 ;  /* 0x0000000000027941 */ /* 0x000fea0003800000 */
.L_x_2804:
        /* <DEDUP_REMOVED lines=11> */
.L_x_2807:
[----:B------:R-:W-:Y:S05]  /*151e0*/  BSYNC B2 ;  /* 0x0000000000027941 */ /* 0x000fea0003800000 */
.L_x_2806:
[----:B------:R-:W-:Y:S01]  /*151f0*/  R2UR UR10, R11 ;  /* 0x000000000b0a72ca */ /* 0x000fe200000e0000 */
[----:B01----:R-:W-:Y:S01]  /*15200*/  IMAD R6, R10, 0x2, R22 ;  /* 0x000000020a067824 */ /* 0x003fe200078e0216 */
[----:B------:R-:W-:Y:S01]  /*15210*/  R2UR UR6, R8 ;  /* 0x00000000080672ca */ /* 0x000fe200000e0000 */
[----:B------:R-:W-:Y:S01]  /*15220*/  UIADD3 UR4, UP0, UR38, 0x670, URZ ;  /* 0x0000067026047890 */ /* 0x000fe2000ff1e03f */
[----:B------:R-:W-:Y:S01]  /*15230*/  R2UR UR7, R9 ;  /* 0x00000000090772ca */ /* 0x000fe200000e0000 */
[----:B------:R-:W-:Y:S01]  /*15240*/  VIADD R5, R5, 0x168b0 ;  /* 0x000168b005057836 */ /* 0x000fe20000000000 */
[----:B------:R-:W-:Y:S01]  /*15250*/  PLOP3.LUT P0, PT, PT, PT, PT, 0x80, 0x0 ;  /* 0x000000000000781c */ /* 0x000fe20003f0f070 */
[----:B------:R-:W-:Y:S01]  /*15260*/  VIADD R6, R6, 0x400 ;  /* 0x0000040006067836 */ /* 0x000fe20000000000 */
[----:B------:R-:W-:-:S12]  /*15270*/  UIADD3.X UR5, URZ, UR39, URZ, UP0, !UPT ;  /* 0x000000273f057290 */ /* 0x000fd800087fe43f */
.L_x_2808:
        /* <DEDUP_REMOVED lines=10> */
.L_x_2798:
[----:B------:R-:W-:Y:S05]  /*15320*/  BSYNC B1 ;  /* 0x0000000000017941 */ /* 0x000fea0003800000 */
.L_x_2797:
        /* <DEDUP_REMOVED lines=9> */
.L_x_2821:
        /* <DEDUP_REMOVED lines=11> */
.L_x_2963:
[----:B------:R-:W-:Y:S05]  /*15470*/  BSYNC B2 ;  /* 0x0000000000027941 */ /* 0x000fea0003800000 */
.L_x_2811:
        /* <DEDUP_REMOVED lines=9> */
.L_x_2814:
[----:B------:R-:W-:Y:S05]  /*15510*/  BSYNC B2 ;  /* 0x0000000000027941 */ /* 0x000fea0003800000 */
.L_x_2813:
[----:B------:R-:W-:Y:S01]  /*15520*/  IMAD.MOV.U32 R11, RZ, RZ, RZ ;  /* 0x000000ffff0b7224 */ /* 0x000fe200078e00ff */
[----:B------:R-:W-:Y:S01]  /*15530*/  UIADD3 UR4, UP0, UR38, 0x570, URZ ;  /* 0x0000057026047890 */ /* 0x000fe2000ff1e03f */
[----:B------:R-:W-:Y:S01]  /*15540*/  IMAD R7, R27, 0x4000, R22 ;  /* 0x000040001b077824 */ /* 0x000fe200078e0216 */
[----:B------:R-:W-:Y:S01]  /*15550*/  PLOP3.LUT P1, PT, PT, PT, PT, 0x80, 0x0 ;  /* 0x000000000000781c */ /* 0x000fe20003f2f070 */
[----:B------:R-:W-:Y:S01]  /*15560*/  IMAD R8, R4, 0x80, R0 ;  /* 0x0000008004087824 */ /* 0x000fe200078e0200 */
[----:B------:R-:W-:Y:S01]  /*15570*/  R2UR UR10, R11 ;  /* 0x000000000b0a72ca */ /* 0x000fe200000e0000 */
[----:B-1----:R-:W-:Y:S01]  /*15580*/  VIADD R9, R5, 0x16890 ;  /* 0x0001689005097836 */ /* 0x002fe20000000000 */
[----:B------:R-:W-:Y:S01]  /*15590*/  UIADD3.X UR5, URZ, UR39, URZ, UP0, !UPT ;  /* 0x000000273f057290 */ /* 0x000fe200087fe43f */
[----:B------:R-:W-:Y:S01]  /*155a0*/  VIADD R10, R7, 0xe400 ;  /* 0x0000e400070a7836 */ /* 0x000fe20000000000 */
[----:B------:R-:W-:Y:S01]  /*155b0*/  UMOV UR6, 0x0 ;  /* 0x0000000000067882 */ /* 0x000fe20000000000 */
[----:B------:R-:W-:-:S10]  /*155c0*/  UMOV UR7, 0x12f00000 ;  /* 0x12f0000000077882 */ /* 0x000fd40000000000 */
.L_x_2815:
        /* <DEDUP_REMOVED lines=13> */
.L_x_2964:
[----:B------:R-:W-:Y:S05]  /*156a0*/  BSYNC B2 ;  /* 0x0000000000027941 */ /* 0x000fea0003800000 */
.L_x_2816:
        /* <DEDUP_REMOVED lines=11> */
.L_x_2819:
[----:B------:R-:W-:Y:S05]  /*15760*/  BSYNC B2 ;  /* 0x0000000000027941 */ /* 0x000fea0003800000 */
.L_x_2818:
        /* <DEDUP_REMOVED lines=8> */
.L_x_2820:
        /* <DEDUP_REMOVED lines=10> */
.L_x_2810:
[----:B------:R-:W-:Y:S05]  /*15890*/  BSYNC B1 ;  /* 0x0000000000017941 */ /* 0x000fea0003800000 */
.L_x_2809:
        /* <DEDUP_REMOVED lines=8> */
.L_x_2791:
[----:B------:R-:W-:Y:S05]  /*15920*/  BSYNC B0 ;  /* 0x0000000000007941 */ /* 0x000fea0003800000 */
.L_x_2790:
[----:B------:R-:W0:Y:S01]  /*15930*/  LDC R0, c[0x0][0x448] ;  /* 0x00011200ff007b82 */ /* 0x000e220000000800 */
[----:B------:R-:W-:Y:S01]  /*15940*/  IMAD.MOV.U32 R2, RZ, RZ, 0xc0 ;  /* 0x000000c0ff027424 */ /* 0x000fe200078e00ff */
[----:B------:R-:W-:Y:S05]  /*15950*/  @!P0 WARPSYNC.ALL ;  /* 0x0000000000008948 */ /* 0x000fea0003800000 */
[----:B------:R-:W-:Y:S01]  /*15960*/  IMAD R2, R17, R2, 0xbf ;  /* 0x000000bf11027424 */ /* 0x000fe200078e0202 */
[----:B------:R-:W-:Y:S01]  /*15970*/  BSSY B7, `(.L_x_2822) ;  /* 0x00003bc000077945 */ /* 0x000fe20003800000 */
[----:B------:R-:W-:Y:S01]  /*15980*/  @!P0 BAR.SYNC.DEFER_BLOCKING 0xc, 0x200 ;  /* 0x0308000000008b1d */ /* 0x000fe20000010000 */
[----:B0-----:R-:W-:-:S13]  /*15990*/  ISETP.NE.AND P1, PT, R0, 0x1, PT ;  /* 0x000000010000780c */ /* 0x001fda0003f25270 */
[----:B------:R-:W0:Y:S08]  /*159a0*/  @P1 LDC R3, c[0x0][0x44c] ;  /* 0x00011300ff031b82 */ /* 0x000e300000000800 */
[----:B------:R-:W2:Y:S01]  /*159b0*/  @P1 LDC R0, c[0x0][0x450] ;  /* 0x00011400ff001b82 */ /* 0x000ea20000000800 */
[----:B0-----:R-:W-:-:S05]  /*159c0*/  @P1 IMAD.HI.U32 R3, R2, R3, RZ ;  /* 0x0000000302031227 */ /* 0x001fca00078e00ff */
[----:B--2---:R-:W-:-:S05]  /*159d0*/  @P1 SHF.R.U32.HI R2, RZ, R0, R3 ;  /* 0x00000000ff021219 */ /* 0x004fca0000011603 */
[----:B------:R-:W-:-:S05]  /*159e0*/  IMAD.IADD R2, R20, 0x1, R2 ;  /* 0x0000000114027824 */ /* 0x000fca00078e0202 */
[----:B------:R-:W-:-:S04]  /*159f0*/  SHF.R.S32.HI R0, RZ, 0x1f, R2 ;  /* 0x0000001fff007819 */ /* 0x000fc80000011402 */
[----:B------:R-:W-:-:S04]  /*15a00*/  LEA.HI R0, R0, R2, RZ, 0x7 ;  /* 0x0000000200007211 */ /* 0x000fc800078f38ff */
[----:B------:R-:W-:-:S04]  /*15a10*/  SHF.R.S32.HI R0, RZ, 0x7, R0 ;  /* 0x00000007ff007819 */ /* 0x000fc80000011400 */
[----:B------:R-:W-:-:S04]  /*15a20*/  VIMNMX R4, R21, R0, PT ;  /* 0x0000000015047248 */ /* 0x000fc80003fe0100 */
[----:B------:R-:W-:Y:S01]  /*15a30*/  ISETP.GT.AND P0, PT, R4, RZ, PT ;  /* 0x000000ff0400720c */ /* 0x000fe20003f04270 */
[----:B------:R0:W-:-:S12]  /*15a40*/  STL [R1+0x34], R4 ;  /* 0x0000340401007387 */ /* 0x0001d80000100800 */
[----:B0-----:R-:W-:Y:S05]  /*15a50*/  @P0 BRA `(.L_x_2823) ;  /* 0x0000000000440947 */ /* 0x001fea0003800000 */
[----:B------:R-:W0:Y:S02]  /*15a60*/  S2R R5, SR_TID.X ;  /* 0x0000000000057919 */ /* 0x000e240000002100 */
[----:B0-----:R-:W-:-:S04]  /*15a70*/  LOP3.LUT R5, R5, 0x7f, RZ, 0xc0, !PT ;  /* 0x0000007f05057812 */ /* 0x001fc800078ec0ff */
[----:B------:R-:W-:-:S13]  /*15a80*/  ISETP.NE.AND P0, PT, R5, RZ, PT ;  /* 0x000000ff0500720c */ /* 0x000fda0003f05270 */
[----:B------:R-:W-:Y:S05]  /*15a90*/  @P0 BRA `(.L_x_2824) ;  /* 0x0000003800a40947 */ /* 0x000fea0003800000 */
[----:B------:R-:W0:Y:S01]  /*15aa0*/  S2R R5, SR_LANEID ;  /* 0x0000000000057919 */ /* 0x000e220000000000 */
[----:B------:R-:W-:Y:S01]  /*15ab0*/  VOTEU.ANY UR4, UPT, PT ;  /* 0x0000000000047886 */ /* 0x000fe200038e0100 */
[----:B------:R-:W2:Y:S01]  /*15ac0*/  LDC.64 R2, c[0x0][0xc60] ;  /* 0x00031800ff027b82 */ /* 0x000ea20000000a00 */
[----:B------:R-:W0:Y:S02]  /*15ad0*/  FLO.U32 R0, UR4 ;  /* 0x0000000400007d00 */ /* 0x000e2400080e0000 */
[----:B0-----:R-:W-:-:S06]  /*15ae0*/  ISETP.EQ.U32.AND P0, PT, R0, R5, PT ;  /* 0x000000050000720c */ /* 0x001fcc0003f02070 */
[----:B------:R-:W2:Y:S07]  /*15af0*/  POPC R5, UR4 ;  /* 0x0000000400057d09 */ /* 0x000eae0008000000 */
[----:B--2---:R-:W2:Y:S01]  /*15b00*/  @P0 ATOMG.E.ADD.STRONG.GPU PT, R3, desc[UR40][R2.64], R5 ;  /* 0x00000005020309a8 */ /* 0x004ea200081ee1e8 */
[----:B------:R-:W0:Y:S02]  /*15b10*/  S2R R4, SR_LTMASK ;  /* 0x0000000000047919 */ /* 0x000e240000003900 */
[----:B0-----:R-:W-:-:S04]  /*15b20*/  LOP3.LUT R4, R4, UR4, RZ, 0xc0, !PT ;  /* 0x0000000404047c12 */ /* 0x001fc8000f8ec0ff */
[----:B------:R-:W0:Y:S01]  /*15b30*/  POPC R7, R4 ;  /* 0x0000000400077309 */ /* 0x000e220000000000 */
[----:B--2---:R-:W0:Y:S02]  /*15b40*/  SHFL.IDX PT, R0, R3, R0, 0x1f ;  /* 0x00001f0003007589 */ /* 0x004e2400000e0000 */
[----:B0-----:R-:W-:Y:S01]  /*15b50*/  IADD3 R16, R0, UR36, R7 ;  /* 0x0000002400107c10 */ /* 0x001fe2000fffe007 */
[----:B------:R-:W-:Y:S06]  /*15b60*/  BRA `(.L_x_2824) ;  /* 0x0000003800707947 */ /* 0x000fec0003800000 */
.L_x_2823:
        /* <DEDUP_REMOVED lines=8> */
[----:B------:R-:W-:Y:S01]  /*15bf0*/  IMAD.U32 R4, RZ, RZ, UR6 ;  /* 0x00000006ff047e24 */ /* 0x000fe2000f8e00ff */
[----:B------:R-:W-:Y:S01]  /*15c00*/  MOV R13, RZ ;  /* 0x000000ff000d7202 */ /* 0x000fe20000000f00 */
[----:B------:R-:W0:Y:S01]  /*15c10*/  LDC.64 R2, c[0x4][R2] ;  /* 0x0100000002027b82 */ /* 0x000e220000000a00 */
[----:B------:R-:W-:Y:S02]  /*15c20*/  IMAD.U32 R5, RZ, RZ, UR7 ;  /* 0x00000007ff057e24 */ /* 0x000fe4000f8e00ff */
[----:B------:R-:W-:Y:S02]  /*15c30*/  IMAD.U32 R6, RZ, RZ, UR8 ;  /* 0x00000008ff067e24 */ /* 0x000fe4000f8e00ff */
[----:B------:R-:W-:-:S02]  /*15c40*/  IMAD.U32 R7, RZ, RZ, UR9 ;  /* 0x00000009ff077e24 */ /* 0x000fc4000f8e00ff */
[----:B------:R-:W-:Y:S02]  /*15c50*/  IMAD.U32 R10, RZ, RZ, UR4 ;  /* 0x00000004ff0a7e24 */ /* 0x000fe4000f8e00ff */
[----:B------:R-:W-:Y:S02]  /*15c60*/  IMAD.U32 R11, RZ, RZ, UR5 ;  /* 0x00000005ff0b7e24 */ /* 0x000fe4000f8e00ff */
[----:B------:R-:W-:Y:S02]  /*15c70*/  IMAD.MOV.U32 R8, RZ, RZ, 0x70 ;  /* 0x00000070ff087424 */ /* 0x000fe400078e00ff */
[----:B------:R-:W-:-:S07]  /*15c80*/  IMAD.MOV.U32 R12, RZ, RZ, 0x1 ;  /* 0x00000001ff0c7424 */ /* 0x000fce00078e00ff */
[----:B------:R-:W-:-:S07]  /*15c90*/  LEPC R20, `(.L_x_2826) ;  /* 0x000000001014794e */ /* 0x000fce0000000000 */
[----:B01----:R-:W-:Y:S05]  /*15ca0*/  CALL.ABS.NOINC R2 ;  /* 0x0000000002007343 */ /* 0x003fea0003c00000 */
.L_x_2826:
[----:B------:R-:W-:Y:S05]  /*15cb0*/  BSYNC B6 ;  /* 0x0000000000067941 */ /* 0x000fea0003800000 */
.L_x_2825:
        /* <DEDUP_REMOVED lines=10> */
[----:B------:R-:W-:Y:S01]  /*15d60*/  MOV R12, 0x1 ;  /* 0x00000001000c7802 */ /* 0x000fe20000000f00 */
[----:B------:R-:W-:Y:S02]  /*15d70*/  IMAD.U32 R5, RZ, RZ, UR7 ;  /* 0x00000007ff057e24 */ /* 0x000fe4000f8e00ff */
[----:B------:R-:W-:Y:S02]  /*15d80*/  IMAD.U32 R6, RZ, RZ, UR8 ;  /* 0x00000008ff067e24 */ /* 0x000fe4000f8e00ff */
[----:B------:R-:W-:-:S02]  /*15d90*/  IMAD.U32 R7, RZ, RZ, UR9 ;  /* 0x00000009ff077e24 */ /* 0x000fc4000f8e00ff */
[----:B------:R-:W-:Y:S02]  /*15da0*/  IMAD.U32 R10, RZ, RZ, UR4 ;  /* 0x00000004ff0a7e24 */ /* 0x000fe4000f8e00ff */
[----:B------:R-:W-:Y:S02]  /*15db0*/  IMAD.U32 R11, RZ, RZ, UR5 ;  /* 0x00000005ff0b7e24 */ /* 0x000fe4000f8e00ff */
[----:B------:R-:W-:Y:S02]  /*15dc0*/  IMAD.MOV.U32 R8, RZ, RZ, 0x70 ;  /* 0x00000070ff087424 */ /* 0x000fe400078e00ff */
[----:B0-----:R-:W-:-:S07]  /*15dd0*/  IMAD.MOV.U32 R13, RZ, RZ, RZ ;  /* 0x000000ffff0d7224 */ /* 0x001fce00078e00ff */
[----:B------:R-:W-:-:S07]  /*15de0*/  LEPC R20, `(.L_x_2829) ;  /* 0x000000001014794e */ /* 0x000fce0000000000 */
[----:B-12---:R-:W-:Y:S05]  /*15df0*/  CALL.ABS.NOINC R2 ;  /* 0x0000000002007343 */ /* 0x006fea0003c00000 */
.L_x_2829:
[----:B------:R0:W1:Y:S01]  /*15e00*/  LDC.64 R2, c[0x4][R26] ;  /* 0x010000001a027b82 */ /* 0x0000620000000a00 */
[----:B------:R-:W-:Y:S01]  /*15e10*/  ULDC.64 UR4, c[0x4][0x88] ;  /* 0x0100220000047ab9 */ /* 0x000fe20000000a00 */
[----:B------:R-:W-:Y:S01]  /*15e20*/  ULDC.64 UR6, c[0x4][0x90] ;  /* 0x0100240000067ab9 */ /* 0x000fe20000000a00 */
[----:B------:R-:W-:Y:S01]  /*15e30*/  ULDC.64 UR8, c[0x4][0x18] ;  /* 0x0100060000087ab9 */ /* 0x000fe20000000a00 */
        /* <DEDUP_REMOVED lines=10> */
[----:B-1----:R-:W-:Y:S05]  /*15ee0*/  CALL.ABS.NOINC R2 ;  /* 0x0000000002007343 */ /* 0x002fea0003c00000 */
.L_x_2828:
[----:B------:R-:W-:Y:S05]  /*15ef0*/  BSYNC B6 ;  /* 0x0000000000067941 */ /* 0x000fea0003800000 */
.L_x_2827:
[----:B------:R0:W2:Y:S01]  /*15f00*/  LDL R20, [R1+0xc] ;  /* 0x00000c0001147983 */ /* 0x0000a20000100800 */
[----:B------:R-:W-:Y:S01]  /*15f10*/  ULDC.64 UR4, c[0x0][0x9f8] ;  /* 0x00027e0000047ab9 */ /* 0x000fe20000000a00 */
[----:B------:R-:W3:Y:S01]  /*15f20*/  LDC R7, c[0x0][0x430] ;  /* 0x00010c00ff077b82 */ /* 0x000ee20000000800 */
[----:B------:R-:W-:Y:S01]  /*15f30*/  ISETP.NE.U32.AND P0, PT, RZ, UR4, PT ;  /* 0x00000004ff007c0c */ /* 0x000fe2000bf05070 */
[----:B------:R-:W4:Y:S03]  /*15f40*/  LDL R26, [R1+0x34] ;  /* 0x00003400011a7983 */ /* 0x000f260000100800 */
[----:B------:R-:W-:Y:S01]  /*15f50*/  ISETP.NE.AND.EX P0, PT, RZ, UR5, PT, P0 ;  /* 0x00000005ff007c0c */ /* 0x000fe2000bf05300 */
[----:B------:R-:W4:Y:S04]  /*15f60*/  LDL R4, [R1+0x18] ;  /* 0x0000180001047983 */ /* 0x000f280000100800 */
[----:B------:R-:W4:Y:S01]  /*15f70*/  LDL R21, [R1+0x1c] ;  /* 0x00001c0001157983 */ /* 0x000f220000100800 */
[----:B------:R-:W0:Y:S07]  /*15f80*/  S2R R5, SR_TID.X ;  /* 0x0000000000057919 */ /* 0x000e2e0000002100 */
[----:B------:R-:W-:Y:S01]  /*15f90*/  @P0 IADD3 R2, P1, R23, UR4, RZ ;  /* 0x0000000417020c10 */ /* 0x000fe2000ff3e0ff */
[----:B------:R-:W0:Y:S03]  /*15fa0*/  S2R R0, SR_TID.X ;  /* 0x0000000000007919 */ /* 0x000e260000002100 */
[----:B------:R-:W-:Y:S01]  /*15fb0*/  @P0 IADD3.X R3, R24, UR5, RZ, P1, !PT ;  /* 0x0000000518030c10 */ /* 0x000fe20008ffe4ff */
[----:B------:R-:W4:Y:S01]  /*15fc0*/  LDL R10, [R1+0x54] ;  /* 0x00005400010a7983 */ /* 0x000f220000100800 */
[----:B---3--:R-:W-:-:S03]  /*15fd0*/  ISETP.NE.AND P1, PT, R7, 0x1, PT ;  /* 0x000000010700780c */ /* 0x008fc60003f25270 */
[----:B-1----:R-:W3:Y:S04]  /*15fe0*/  LDL.LU R9, [R1+0x4] ;  /* 0x0000040001097983 */ /* 0x002ee80000300800 */
[----:B--2---:R-:W2:Y:S01]  /*15ff0*/  @P0 LDG.E R20, desc[UR40][R2.64] ;  /* 0x0000002802140981 */ /* 0x004ea2000c1e1900 */
[----:B0-----:R-:W-:Y:S01]  /*16000*/  IMAD.SHL.U32 R6, R5, 0x10, RZ ;  /* 0x0000001005067824 */ /* 0x001fe200078e00ff */
[----:B------:R-:W-:-:S04]  /*16010*/  LOP3.LUT R0, R0, 0x7f, RZ, 0xc0, !PT ;  /* 0x0000007f00007812 */ /* 0x000fc800078ec0ff */
[----:B------:R-:W0:Y:S01]  /*16020*/  @P1 LDC R5, c[0x0][0x434] ;  /* 0x00010d00ff051b82 */ /* 0x000e220000000800 */
[----:B----4-:R-:W-:Y:S01]  /*16030*/  VIADD R26, R26, 0xffffffff ;  /* 0xffffffff1a1a7836 */ /* 0x010fe20000000000 */
[----:B------:R-:W-:-:S03]  /*16040*/  SHF.R.U32.HI R0, RZ, 0x3, R0 ;  /* 0x00000003ff007819 */ /* 0x000fc60000011600 */
[----:B------:R-:W-:Y:S01]  /*16050*/  IMAD.SHL.U32 R8, R26, 0x80, RZ ;  /* 0x000000801a087824 */ /* 0x000fe200078e00ff */
[----:B------:R-:W-:-:S04]  /*16060*/  LOP3.LUT R6, R6, 0x70, RZ, 0xc0, !PT ;  /* 0x0000007006067812 */ /* 0x000fc800078ec0ff */
[----:B------:R-:W-:Y:S02]  /*16070*/  LOP3.LUT R0, R8, R0, R6, 0xfe, !PT ;  /* 0x0000000008007212 */ /* 0x000fe400078efe06 */
[----:B------:R-:W1:Y:S01]  /*16080*/  @P1 LDC R6, c[0x0][0x438] ;  /* 0x00010e00ff061b82 */ /* 0x000e620000000800 */
[----:B--2---:R2:W-:Y:S01]  /*16090*/  @P0 STL [R1+0xc], R20 ;  /* 0x00000c1401000387 */ /* 0x0045e20000100800 */
[C---:B------:R-:W-:Y:S01]  /*160a0*/  ISETP.GE.AND P0, PT, R0.reuse, R4, PT ;  /* 0x000000040000720c */ /* 0x040fe20003f06270 */
[----:B------:R-:W-:-:S04]  /*160b0*/  IMAD.IADD R0, R0, 0x1, R21 ;  /* 0x0000000100007824 */ /* 0x000fc800078e0215 */
[----:B0-----:R-:W-:-:S08]  /*160c0*/  @P1 IMAD.HI.U32 R5, R0, R5, RZ ;  /* 0x0000000500051227 */ /* 0x001fd000078e00ff */
[----:B------:R-:W0:Y:S01]  /*160d0*/  @!P0 LDC.64 R2, c[0x0][0x428] ;  /* 0x00010a00ff028b82 */ /* 0x000e220000000a00 */
[----:B------:R-:W-:Y:S01]  /*160e0*/  IMAD.MOV.U32 R4, RZ, RZ, R0 ;  /* 0x000000ffff047224 */ /* 0x000fe200078e0000 */
        /* <DEDUP_REMOVED lines=9> */
[----:B0-----:R-:W-:Y:S01]  /*16180*/  @!P0 LEA R6, P1, R4, R2, 0x2 ;  /* 0x0000000204068211 */ /* 0x001fe200078210ff */
[----:B------:R-:W-:-:S05]  /*16190*/  @!P0 IMAD.IADD R2, R5, 0x1, R7 ;  /* 0x0000000105028824 */ /* 0x000fca00078e0207 */
[----:B------:R-:W-:Y:S02]  /*161a0*/  @!P0 LEA.HI.X R7, R4, R3, R2, 0x2, P1 ;  /* 0x0000000304078211 */ /* 0x000fe400008f1402 */
[----:B------:R-:W-:-:S06]  /*161b0*/  MOV R2, RZ ;  /* 0x000000ff00027202 */ /* 0x000fcc0000000f00 */
[----:B------:R2:W5:Y:S01]  /*161c0*/  @!P0 LDG.E R2, desc[UR40][R6.64] ;  /* 0x0000002806028981 */ /* 0x000562000c1e1900 */
[----:B------:R-:W-:Y:S02]  /*161d0*/  ISETP.NE.AND P2, PT, R10, 0x3, PT ;  /* 0x000000030a00780c */ /* 0x000fe40003f45270 */
[----:B---3--:R-:W-:Y:S01]  /*161e0*/  LOP3.LUT R9, R9, 0xfffffffd, RZ, 0xc0, !PT ;  /* 0xfffffffd09097812 */ /* 0x008fe200078ec0ff */
[----:B------:R2:W-:Y:S10]  /*161f0*/  STL [R1+0x20], R11 ;  /* 0x0000200b01007387 */ /* 0x0005f40000100800 */
[----:B------:R-:W-:-:S05]  /*16200*/  @P2 LOP3.LUT R9, R9, 0x2, RZ, 0xfc, !PT ;  /* 0x0000000209092812 */ /* 0x000fca00078efcff */
[----:B------:R2:W-:Y:S01]  /*16210*/  STL [R1+0x4], R9 ;  /* 0x0000040901007387 */ /* 0x0005e20000100800 */
[----:B------:R-:W-:-:S03]  /*16220*/  UMOV UR4, 0xffffffff ;  /* 0xffffffff00047882 */ /* 0x000fc60000000000 */
[----:B------:R-:W-:Y:S05]  /*16230*/  BRA.DIV UR4, `(.L_x_2830) ;  /* 0x0000005e04ac7947 */ /* 0x000fea000b800000 */
.L_x_2967:
[----:B--2---:R-:W-:-:S05]  /*16240*/  SHF.R.S32.HI R9, RZ, 0x1f, R18 ;  /* 0x0000001fff097819 */ /* 0x004fca0000011412 */
[----:B------:R0:W-:Y:S01]  /*16250*/  STL [R1+0x10], R9 ;  /* 0x0000100901007387 */ /* 0x0001e20000100800 */
[----:B------:R-:W-:Y:S05]  /*16260*/  @!P2 BRA `(.L_x_2831) ;  /* 0x000000000004a947 */ /* 0x000fea0003800000 */
[----:B------:R-:W-:Y:S01]  /*16270*/  BPT.TRAP 0x1 ;  /* 0x000000040000795c */ /* 0x000fe20000300000 */
.L_x_2831:
        /* <DEDUP_REMOVED lines=25> */
.L_x_2968:
[----:B------:R-:W-:Y:S05]  /*16410*/  BSYNC B0 ;  /* 0x0000000000007941 */ /* 0x000fea0003800000 */
.L_x_2832:
[----:B0-----:R-:W2:Y:S01]  /*16420*/  LDL R9, [R1+0x10] ;  /* 0x0000100001097983 */ /* 0x001ea20000100800 */
[----:B------:R-:W-:-:S03]  /*16430*/  ULDC.64 UR4, c[0x0][0x300] ;  /* 0x0000c00000047ab9 */ /* 0x000fc60000000a00 */
[----:B------:R-:W3:Y:S04]  /*16440*/  LDL R14, [R1+0x18] ;  /* 0x00001800010e7983 */ /* 0x000ee80000100800 */
[----:B------:R-:W4:Y:S01]  /*16450*/  LDL.LU R10, [R1+0x4] ;  /* 0x00000400010a7983 */ /* 0x000f220000300800 */
[----:B------:R-:W-:Y:S02]  /*16460*/  IMAD R6, R6, UR4, RZ ;  /* 0x0000000406067c24 */ /* 0x000fe4000f8e02ff */
[C---:B-1----:R-:W-:Y:S01]  /*16470*/  IMAD.WIDE.U32 R4, R0.reuse, UR4, RZ ;  /* 0x0000000400047c25 */ /* 0x042fe2000f8e00ff */
[----:B------:R-:W0:Y:S03]  /*16480*/  S2R R13, SR_TID.X ;  /* 0x00000000000d7919 */ /* 0x000e260000002100 */
[----:B------:R-:W-:Y:S01]  /*16490*/  IMAD R6, R0, UR5, R6 ;  /* 0x0000000500067c24 */ /* 0x000fe2000f8e0206 */
[----:B------:R-:W-:-:S02]  /*164a0*/  ULDC.64 UR4, c[0x0][0x310] ;  /* 0x0000c40000047ab9 */ /* 0x000fc40000000a00 */
[----:B------:R-:W-:Y:S02]  /*164b0*/  IMAD R7, R7, UR4, RZ ;  /* 0x0000000407077c24 */ /* 0x000fe4000f8e02ff */
[----:B------:R-:W-:Y:S02]  /*164c0*/  IMAD.IADD R5, R5, 0x1, R6 ;  /* 0x0000000105057824 */ /* 0x000fe400078e0206 */
[----:B------:R-:W-:-:S04]  /*164d0*/  IMAD.WIDE.U32 R4, R2, UR4, R4 ;  /* 0x0000000402047c25 */ /* 0x000fc8000f8e0004 */
[----:B------:R-:W-:Y:S01]  /*164e0*/  IMAD R2, R2, UR5, R7 ;  /* 0x0000000502027c24 */ /* 0x000fe2000f8e0207 */
[----:B------:R-:W-:-:S03]  /*164f0*/  ULDC.64 UR4, c[0x0][0x308] ;  /* 0x0000c20000047ab9 */ /* 0x000fc60000000a00 */
[----:B------:R-:W-:Y:S02]  /*16500*/  IMAD.IADD R5, R5, 0x1, R2 ;  /* 0x0000000105057824 */ /* 0x000fe400078e0202 */
[----:B------:R-:W-:-:S04]  /*16510*/  IMAD.WIDE.U32 R4, R18, UR4, R4 ;  /* 0x0000000412047c25 */ /* 0x000fc8000f8e0004 */
[----:B--2---:R-:W-:Y:S02]  /*16520*/  IMAD R0, R9, UR4, RZ ;  /* 0x0000000409007c24 */ /* 0x004fe4000f8e02ff */
[----:B------:R-:W1:Y:S02]  /*16530*/  S2R R9, SR_TID.X ;  /* 0x0000000000097919 */ /* 0x000e640000002100 */
[----:B------:R-:W-:Y:S01]  /*16540*/  IMAD R0, R18, UR5, R0 ;  /* 0x0000000512007c24 */ /* 0x000fe2000f8e0200 */
[----:B------:R-:W-:-:S03]  /*16550*/  ULDC.64 UR4, c[0x0][0x2e8] ;  /* 0x0000ba0000047ab9 */ /* 0x000fc60000000a00 */
[----:B------:R-:W-:Y:S01]  /*16560*/  IMAD.IADD R2, R5, 0x1, R0 ;  /* 0x0000000105027824 */ /* 0x000fe200078e0200 */
[----:B------:R-:W-:Y:S01]  /*16570*/  LEA R0, P0, R4, UR4, 0x1 ;  /* 0x0000000404007c11 */ /* 0x000fe2000f8008ff */
[----:B------:R-:W-:Y:S01]  /*16580*/  ULDC UR4, c[0x0][0x2f4] ;  /* 0x0000bd0000047ab9 */ /* 0x000fe20000000800 */
[----:B----4-:R-:W-:Y:S02]  /*16590*/  LOP3.LUT R10, R10, 0xfffffffe, RZ, 0xc0, !PT ;  /* 0xfffffffe0a0a7812 */ /* 0x010fe400078ec0ff */
[----:B------:R-:W-:Y:S02]  /*165a0*/  LEA.HI.X R2, R4, UR5, R2, 0x1, P0 ;  /* 0x0000000504027c11 */ /* 0x000fe400080f0c02 */
[----:B-1----:R-:W-:Y:S01]  /*165b0*/  LOP3.LUT R11, R9, 0x7f, RZ, 0xc0, !PT ;  /* 0x0000007f090b7812 */ /* 0x002fe200078ec0ff */
[----:B0-----:R-:W-:-:S03]  /*165c0*/  IMAD.SHL.U32 R9, R13, 0x8, RZ ;  /* 0x000000080d097824 */ /* 0x001fc600078e00ff */
[----:B------:R-:W-:Y:S02]  /*165d0*/  SHF.R.U32.HI R12, RZ, 0x3, R11 ;  /* 0x00000003ff0c7819 */ /* 0x000fe4000001160b */
[----:B------:R-:W-:Y:S02]  /*165e0*/  LOP3.LUT R9, R9, 0x38, RZ, 0xc0, !PT ;  /* 0x0000003809097812 */ /* 0x000fe400078ec0ff */
[----:B---3--:R-:W-:Y:S02]  /*165f0*/  IADD3 R4, -R12, R14, -R8 ;  /* 0x0000000e0c047210 */ /* 0x008fe40007ffe908 */
[----:B------:R-:W-:Y:S01]  /*16600*/  ISETP.GE.AND P2, PT, R9, UR4, PT ;  /* 0x0000000409007c0c */ /* 0x000fe2000bf46270 */
[----:B------:R-:W-:Y:S01]  /*16610*/  UMOV UR4, 0xffffffff ;  /* 0xffffffff00047882 */ /* 0x000fe20000000000 */
[----:B------:R-:W-:Y:S01]  /*16620*/  SHF.L.U32 R12, R11, 0x3, RZ ;  /* 0x000000030b0c7819 */ /* 0x000fe200000006ff */
[----:B------:R-:W-:Y:S01]  /*16630*/  IMAD.SHL.U32 R11, R13, 0x8, RZ ;  /* 0x000000080d0b7824 */ /* 0x000fe200078e00ff */
[----:B------:R-:W-:-:S04]  /*16640*/  ISETP.GE.AND P0, PT, R4, 0x1, PT ;  /* 0x000000010400780c */ /* 0x000fc80003f06270 */
[----:B------:R-:W-:-:S04]  /*16650*/  LOP3.LUT R11, R11, 0x1f8, RZ, 0xc0, !PT ;  /* 0x000001f80b0b7812 */ /* 0x000fc800078ec0ff */
[----:B------:R-:W-:Y:S02]  /*16660*/  LOP3.LUT R11, R11, 0x38, R13, 0x78, !PT ;  /* 0x000000380b0b7812 */ /* 0x000fe400078e780d */
[----:B------:R-:W-:Y:S02]  /*16670*/  @P2 LOP3.LUT R10, R10, 0x1, RZ, 0xfc, !PT ;  /* 0x000000010a0a2812 */ /* 0x000fe400078efcff */
[----:B------:R-:W-:-:S03]  /*16680*/  LOP3.LUT R11, R11, 0x200, R12, 0xf8, !PT ;  /* 0x000002000b0b7812 */ /* 0x000fc600078ef80c */
[----:B------:R0:W-:Y:S02]  /*16690*/  STL [R1+0x4], R10 ;  /* 0x0000040a01007387 */ /* 0x0001e40000100800 */
        /* <DEDUP_REMOVED lines=74> */
.L_x_2986:
[----:B------:R-:W-:-:S13]  /*16b40*/  ISETP.GE.AND P0, PT, R4, 0x71, PT ;  /* 0x000000710400780c */ /* 0x000fda0003f06270 */
[----:B-1----:R-:W-:Y:S02]  /*16b50*/  @P0 LEA R6, P1, R9, R0, 0x1 ;  /* 0x0000000009060211 */ /* 0x002fe400078208ff */
        /* <DEDUP_REMOVED lines=8> */
.L_x_2835:
[----:B------:R-:W-:Y:S02]  /*16be0*/  PLOP3.LUT P1, PT, P1, P0, PT, 0xa2, 0x0 ;  /* 0x000000000000781c */ /* 0x000fe40000f21472 */
[----:B------:R-:W-:-:S08]  /*16bf0*/  @P0 R2UR P1, UR4, R3 ;  /* 0x00000000030402ca */ /* 0x000fd00000020000 */
[----:B------:R-:W-:-:S05]  /*16c00*/  @P0 PLOP3.LUT P0, PT, P1, PT, PT, 0x80, 0x0 ;  /* 0x000000000000081c */ /* 0x000fca0000f0f070 */
[----:B------:R-:W-:Y:S01]  /*16c10*/  @!P1 SYNCS.ARRIVE.TRANS64.RED.A0T1 RZ, [UR4+0x16830], RZ ;  /* 0x016830ffffff99a7 */ /* 0x000fe20008200404 */
[----:B------:R-:W-:Y:S07]  /*16c20*/  @!P1 ARRIVES.LDGSTSBAR.64.TRANSCNT [UR4+0x16830] ;  /* 0x01683000ff0099b0 */ /* 0x000fee0008000a84 */
[----:B------:R-:W-:Y:S05]  /*16c30*/  @P0 BRA.U.ANY `(.L_x_2835) ;  /* 0xfffffffd00e80947 */ /* 0x000fea000393ffff */
[----:B------:R-:W-:Y:S01]  /*16c40*/  NOP ;  /* 0x0000000000007918 */ /* 0x000fe20000000000 */
[----:B------:R-:W2:Y:S02]  /*16c50*/  LDL R0, [R1+0x54] ;  /* 0x0000540001007983 */ /* 0x000ea40000100800 */
[----:B--2---:R-:W-:-:S13]  /*16c60*/  ISETP.NE.AND P2, PT, R0, 0x3, PT ;  /* 0x000000030000780c */ /* 0x004fda0003f45270 */
[----:B------:R-:W-:Y:S05]  /*16c70*/  @!P2 BRA `(.L_x_2836) ;  /* 0x000000000004a947 */ /* 0x000fea0003800000 */
[----:B------:R-:W-:Y:S01]  /*16c80*/  BPT.TRAP 0x1 ;  /* 0x000000040000795c */ /* 0x000fe20000300000 */
.L_x_2836:
        /* <DEDUP_REMOVED lines=30> */
[----:B------:R-:W-:Y:S01]  /*16e70*/  MOV R8, 0x70 ;  /* 0x0000007000087802 */ /* 0x000fe20000000f00 */
[----:B------:R-:W1:Y:S01]  /*16e80*/  LDC.64 R2, c[0x4][R2] ;  /* 0x0100000002027b82 */ /* 0x000e620000000a00 */
[----:B------:R-:W-:Y:S02]  /*16e90*/  IMAD.U32 R5, RZ, RZ, UR5 ;  /* 0x00000005ff057e24 */ /* 0x000fe4000f8e00ff */
[----:B------:R-:W-:Y:S02]  /*16ea0*/  IMAD.U32 R6, RZ, RZ, UR6 ;  /* 0x00000006ff067e24 */ /* 0x000fe4000f8e00ff */
[----:B------:R-:W-:-:S02]  /*16eb0*/  IMAD.U32 R7, RZ, RZ, UR7 ;  /* 0x00000007ff077e24 */ /* 0x000fc4000f8e00ff */
[----:B0-----:R-:W-:Y:S02]  /*16ec0*/  IMAD.U32 R10, RZ, RZ, UR8 ;  /* 0x00000008ff0a7e24 */ /* 0x001fe4000f8e00ff */
[----:B------:R-:W-:Y:S02]  /*16ed0*/  IMAD.U32 R11, RZ, RZ, UR9 ;  /* 0x00000009ff0b7e24 */ /* 0x000fe4000f8e00ff */
[----:B------:R-:W-:Y:S02]  /*16ee0*/  IMAD.MOV.U32 R12, RZ, RZ, 0x1 ;  /* 0x00000001ff0c7424 */ /* 0x000fe400078e00ff */
[----:B------:R-:W-:-:S07]  /*16ef0*/  IMAD.MOV.U32 R13, RZ, RZ, RZ ;  /* 0x000000ffff0d7224 */ /* 0x000fce00078e00ff */
[----:B------:R-:W-:-:S07]  /*16f00*/  LEPC R20, `(.L_x_2838) ;  /* 0x000000001014794e */ /* 0x000fce0000000000 */
[----:B-1----:R-:W-:Y:S05]  /*16f10*/  CALL.ABS.NOINC R2 ;  /* 0x0000000002007343 */ /* 0x002fea0003c00000 */
.L_x_2838:
[----:B------:R-:W-:Y:S05]  /*16f20*/  BSYNC B6 ;  /* 0x0000000000067941 */ /* 0x000fea0003800000 */
.L_x_2837:
[----:B-1----:R-:W2:Y:S01]  /*16f30*/  LDL.LU R0, [R1+0x40] ;  /* 0x0000400001007983 */ /* 0x002ea20000300800 */
[----:B------:R-:W-:Y:S01]  /*16f40*/  ULDC.64 UR4, c[0x0][0x2d8] ;  /* 0x0000b60000047ab9 */ /* 0x000fe20000000a00 */
[----:B0-----:R-:W0:Y:S01]  /*16f50*/  LDC R10, c[0x0][0x448] ;  /* 0x00011200ff0a7b82 */ /* 0x001e220000000800 */
[----:B------:R-:W-:Y:S01]  /*16f60*/  ULDC.64 UR6, c[0x0][0x2c8] ;  /* 0x0000b20000067ab9 */ /* 0x000fe20000000a00 */
[----:B------:R-:W3:Y:S01]  /*16f70*/  LDL.LU R21, [R1+0x3c] ;  /* 0x00003c0001157983 */ /* 0x000ee20000300800 */
[----:B------:R-:W-:-:S03]  /*16f80*/  ULDC.64 UR8, c[0x0][0x280] ;  /* 0x0000a00000087ab9 */ /* 0x000fc60000000a00 */
[----:B------:R-:W3:Y:S04]  /*16f90*/  LDL.LU.64 R2, [R1+0x28] ;  /* 0x0000280001027983 */ /* 0x000ee80000300a00 */
[----:B------:R-:W4:Y:S04]  /*16fa0*/  LDL R20, [R1+0x10] ;  /* 0x0000100001147983 */ /* 0x000f280000100800 */
[----:B------:R-:W4:Y:S01]  /*16fb0*/  LDL.LU R5, [R1+0x8] ;  /* 0x0000080001057983 */ /* 0x000f220000300800 */
[----:B0-----:R-:W-:-:S13]  /*16fc0*/  ISETP.NE.AND P1, PT, R10, 0x1, PT ;  /* 0x000000010a00780c */ /* 0x001fda0003f25270 */
[----:B------:R-:W0:Y:S01]  /*16fd0*/  @P1 LDC R7, c[0x0][0x450] ;  /* 0x00011400ff071b82 */ /* 0x000e220000000800 */
[----:B--2---:R-:W-:Y:S02]  /*16fe0*/  IMAD.MOV.U32 R4, RZ, RZ, R0 ;  /* 0x000000ffff047224 */ /* 0x004fe400078e0000 */
[----:B---3--:R-:W-:Y:S02]  /*16ff0*/  IMAD.MOV.U32 R3, RZ, RZ, R21 ;  /* 0x000000ffff037224 */ /* 0x008fe400078e0015 */
[----:B------:R-:W1:Y:S01]  /*17000*/  S2R R21, SR_TID.X ;  /* 0x0000000000157919 */ /* 0x000e620000002100 */
[----:B----4-:R-:W-:Y:S02]  /*17010*/  IMAD R0, R20, UR4, RZ ;  /* 0x0000000414007c24 */ /* 0x010fe4000f8e02ff */
[----:B------:R-:W2:Y:S01]  /*17020*/  S2R R20, SR_TID.X ;  /* 0x0000000000147919 */ /* 0x000ea20000002100 */
[----:B-1----:R-:W-:Y:S01]  /*17030*/  IMAD.SHL.U32 R21, R21, 0x10, RZ ;  /* 0x0000001015157824 */ /* 0x002fe200078e00ff */
[----:B--2---:R-:W-:-:S04]  /*17040*/  LOP3.LUT R20, R20, 0x7f, RZ, 0xc0, !PT ;  /* 0x0000007f14147812 */ /* 0x004fc800078ec0ff */
[----:B------:R-:W-:Y:S02]  /*17050*/  LOP3.LUT R21, R21, 0x70, RZ, 0xc0, !PT ;  /* 0x0000007015157812 */ /* 0x000fe400078ec0ff */
[----:B------:R-:W-:-:S04]  /*17060*/  SHF.R.U32.HI R20, RZ, 0x3, R20 ;  /* 0x00000003ff147819 */ /* 0x000fc80000011614 */
[----:B------:R-:W-:-:S05]  /*17070*/  LOP3.LUT R20, R20, R21, RZ, 0xfc, !PT ;  /* 0x0000001514147212 */ /* 0x000fca00078efcff */
[----:B------:R-:W-:Y:S02]  /*17080*/  IMAD R6, R17, 0xc0, R20 ;  /* 0x000000c011067824 */ /* 0x000fe400078e0214 */
[----:B------:R1:W5:Y:S01]  /*17090*/  LDL R20, [R1+0x24] ;  /* 0x0000240001147983 */ /* 0x0003620000100800 */
[C---:B------:R-:W-:Y:S02]  /*170a0*/  IMAD R0, R18.reuse, UR5, R0 ;  /* 0x0000000512007c24 */ /* 0x040fe4000f8e0200 */
[----:B------:R-:W-:Y:S01]  /*170b0*/  IMAD.WIDE.U32 R2, R18, UR4, R2 ;  /* 0x0000000412027c25 */ /* 0x000fe2000f8e0002 */
[----:B------:R-:W-:-:S03]  /*170c0*/  ULDC.64 UR4, c[0x0][0x2e0] ;  /* 0x0000b80000047ab9 */ /* 0x000fc60000000a00 */
[----:B------:R-:W-:Y:S02]  /*170d0*/  IMAD.IADD R3, R3, 0x1, R0 ;  /* 0x0000000103037824 */ /* 0x000fe400078e0200 */
[----:B------:R-:W2:Y:S01]  /*170e0*/  @P1 LDC R0, c[0x0][0x44c] ;  /* 0x00011300ff001b82 */ /* 0x000ea20000000800 */
[----:B------:R-:W-:Y:S02]  /*170f0*/  IMAD R4, R4, UR4, RZ ;  /* 0x0000000404047c24 */ /* 0x000fe4000f8e02ff */
[----:B------:R-:W-:-:S04]  /*17100*/  IMAD.WIDE.U32 R2, R5, UR4, R2 ;  /* 0x0000000405027c25 */ /* 0x000fc8000f8e0002 */
[----:B------:R-:W-:Y:S01]  /*17110*/  IMAD R4, R5, UR5, R4 ;  /* 0x0000000505047c24 */ /* 0x000fe2000f8e0204 */
[----:B------:R-:W-:-:S03]  /*17120*/  ULDC.64 UR4, c[0x0][0x2d0] ;  /* 0x0000b40000047ab9 */ /* 0x000fc60000000a00 */
[----:B------:R-:W-:Y:S02]  /*17130*/  IMAD.IADD R5, R3, 0x1, R4 ;  /* 0x0000000103057824 */ /* 0x000fe400078e0204 */
[----:B------:R-:W-:Y:S01]  /*17140*/  IMAD.MOV.U32 R4, RZ, RZ, R2 ;  /* 0x000000ffff047224 */ /* 0x000fe200078e0002 */
[----:B------:R-:W-:Y:S01]  /*17150*/  MOV R2, R6 ;  /* 0x0000000600027202 */ /* 0x000fe20000000f00 */
[----:B--2---:R-:W-:-:S05]  /*17160*/  @P1 IMAD.HI.U32 R0, R6, R0, RZ ;  /* 0x0000000006001227 */ /* 0x004fca00078e00ff */
[----:B0-----:R-:W-:-:S04]  /*17170*/  @P1 SHF.R.U32.HI R2, RZ, R7, R0 ;  /* 0x00000007ff021219 */ /* 0x001fc80000011600 */
[--C-:B------:R-:W-:Y:S01]  /*17180*/  SHF.R.S32.HI R0, RZ, 0x1f, R2.reuse ;  /* 0x0000001fff007819 */ /* 0x100fe20000011402 */
[----:B------:R-:W-:-:S04]  /*17190*/  IMAD.MOV R7, RZ, RZ, -R2 ;  /* 0x000000ffff077224 */ /* 0x000fc800078e0a02 */
[----:B------:R-:W-:-:S04]  /*171a0*/  IMAD R0, R0, UR4, RZ ;  /* 0x0000000400007c24 */ /* 0x000fc8000f8e02ff */
[C---:B------:R-:W-:Y:S02]  /*171b0*/  IMAD R0, R2.reuse, UR5, R0 ;  /* 0x0000000502007c24 */ /* 0x040fe4000f8e0200 */
[----:B------:R-:W-:-:S04]  /*171c0*/  IMAD.WIDE.U32 R2, R2, UR4, R4 ;  /* 0x0000000402027c25 */ /* 0x000fc8000f8e0004 */
[----:B------:R-:W-:Y:S02]  /*171d0*/  IMAD.IADD R3, R3, 0x1, R0 ;  /* 0x0000000103037824 */ /* 0x000fe400078e0200 */
[----:B------:R-:W-:-:S05]  /*171e0*/  IMAD R0, R10, R7, R6 ;  /* 0x000000070a007224 */ /* 0x000fca00078e0206 */
[----:B------:R-:W-:Y:S01]  /*171f0*/  SHF.R.S32.HI R7, RZ, 0x1f, R0 ;  /* 0x0000001fff077819 */ /* 0x000fe20000011400 */
[----:B------:R-:W-:-:S04]  /*17200*/  IMAD.WIDE.U32 R8, R0, UR6, R2 ;  /* 0x0000000600087c25 */ /* 0x000fc8000f8e0002 */
[----:B------:R-:W-:-:S04]  /*17210*/  IMAD R7, R7, UR6, RZ ;  /* 0x0000000607077c24 */ /* 0x000fc8000f8e02ff */
[----:B------:R-:W-:Y:S01]  /*17220*/  IMAD R0, R0, UR7, R7 ;  /* 0x0000000700007c24 */ /* 0x000fe2000f8e0207 */
[----:B------:R-:W-:Y:S01]  /*17230*/  LEA R2, P0, R8, UR8, 0x1 ;  /* 0x0000000808027c11 */ /* 0x000fe2000f8008ff */
[----:B------:R-:W0:Y:S02]  /*17240*/  @P1 LDC R7, c[0x0][0x44c] ;  /* 0x00011300ff071b82 */ /* 0x000e240000000800 */
[----:B------:R-:W-:-:S05]  /*17250*/  IMAD.IADD R0, R9, 0x1, R0 ;  /* 0x0000000109007824 */ /* 0x000fca00078e0200 */
[----:B------:R-:W-:Y:S02]  /*17260*/  LEA.HI.X R0, R8, UR9, R0, 0x1, P0 ;  /* 0x0000000908007c11 */ /* 0x000fe400080f0c00 */
[----:B------:R-:W2:Y:S01]  /*17270*/  @P1 LDC R8, c[0x0][0x450] ;  /* 0x00011400ff081b82 */ /* 0x000ea20000000800 */
[----:B------:R-:W-:Y:S01]  /*17280*/  VIADD R3, R6, 0x80 ;  /* 0x0000008006037836 */ /* 0x000fe20000000000 */
[----:B------:R-:W3:Y:S03]  /*17290*/  S2R R11, SR_TID.X ;  /* 0x00000000000b7919 */ /* 0x000ee60000002100 */
[----:B------:R-:W-:Y:S02]  /*172a0*/  IMAD.MOV.U32 R6, RZ, RZ, R3 ;  /* 0x000000ffff067224 */ /* 0x000fe400078e0003 */
[----:B0-----:R-:W-:-:S05]  /*172b0*/  @P1 IMAD.HI.U32 R7, R3, R7, RZ ;  /* 0x0000000703071227 */ /* 0x001fca00078e00ff */
[----:B--2---:R-:W-:-:S05]  /*172c0*/  @P1 SHF.R.U32.HI R6, RZ, R8, R7 ;  /* 0x00000008ff061219 */ /* 0x004fca0000011607 */
[----:B------:R-:W-:-:S04]  /*172d0*/  IMAD.MOV R7, RZ, RZ, -R6 ;  /* 0x000000ffff077224 */ /* 0x000fc800078e0a06 */
[----:B------:R-:W-:Y:S01]  /*172e0*/  IMAD R3, R10, R7, R3 ;  /* 0x000000070a037224 */ /* 0x000fe200078e0203 */
[----:B------:R-:W-:Y:S01]  /*172f0*/  SHF.R.S32.HI R7, RZ, 0x1f, R6 ;  /* 0x0000001fff077819 */ /* 0x000fe20000011406 */
[----:B------:R-:W-:-:S04]  /*17300*/  IMAD.WIDE.U32 R4, R6, UR4, R4 ;  /* 0x0000000406047c25 */ /* 0x000fc8000f8e0004 */
[----:B------:R-:W-:Y:S01]  /*17310*/  IMAD R7, R7, UR4, RZ ;  /* 0x0000000407077c24 */ /* 0x000fe2000f8e02ff */
[----:B------:R-:W-:-:S03]  /*17320*/  ULDC UR4, c[0x0][0x2b8] ;  /* 0x0000ae0000047ab9 */ /* 0x000fc60000000800 */
[----:B------:R-:W-:-:S04]  /*17330*/  IMAD R6, R6, UR5, R7 ;  /* 0x0000000506067c24 */ /* 0x000fc8000f8e0207 */
[----:B------:R-:W-:Y:S01]  /*17340*/  IMAD.IADD R5, R5, 0x1, R6 ;  /* 0x0000000105057824 */ /* 0x000fe200078e0206 */
[----:B------:R-:W-:Y:S01]  /*17350*/  SHF.R.S32.HI R6, RZ, 0x1f, R3 ;  /* 0x0000001fff067819 */ /* 0x000fe20000011403 */
[----:B---3--:R-:W-:-:S04]  /*17360*/  IMAD.SHL.U32 R21, R11, 0x8, RZ ;  /* 0x000000080b157824 */ /* 0x008fc800078e00ff */
[----:B------:R-:W-:Y:S02]  /*17370*/  IMAD R8, R6, UR6, RZ ;  /* 0x0000000606087c24 */ /* 0x000fe4000f8e02ff */
[----:B------:R-:W-:Y:S01]  /*17380*/  IMAD.WIDE.U32 R6, R3, UR6, R4 ;  /* 0x0000000603067c25 */ /* 0x000fe2000f8e0004 */
[----:B------:R-:W-:-:S03]  /*17390*/  LOP3.LUT R21, R21, 0x38, RZ, 0xc0, !PT ;  /* 0x0000003815157812 */ /* 0x000fc600078ec0ff */
[----:B------:R-:W-:Y:S01]  /*173a0*/  IMAD R3, R3, UR7, R8 ;  /* 0x0000000703037c24 */ /* 0x000fe2000f8e0208 */
[C---:B------:R-:W-:Y:S02]  /*173b0*/  LEA R5, P1, R6.reuse, UR8, 0x1 ;  /* 0x0000000806057c11 */ /* 0x040fe4000f8208ff */
[----:B------:R-:W-:Y:S02]  /*173c0*/  ISETP.GE.AND P0, PT, R21, UR4, PT ;  /* 0x0000000415007c0c */ /* 0x000fe4000bf06270 */
[----:B------:R-:W-:Y:S01]  /*173d0*/  IADD3 R3, R7, R3, RZ ;  /* 0x0000000307037210 */ /* 0x000fe20007ffe0ff */
[----:B------:R-:W-:Y:S01]  /*173e0*/  UMOV UR4, 0xffffffff ;  /* 0xffffffff00047882 */ /* 0x000fe20000000000 */
[----:B------:R-:W-:Y:S02]  /*173f0*/  LOP3.LUT R11, R11, 0x7f, RZ, 0xc0, !PT ;  /* 0x0000007f0b0b7812 */ /* 0x000fe400078ec0ff */
[----:B------:R-:W-:Y:S02]  /*17400*/  LEA.HI.X R4, R6, UR9, R3, 0x1, P1 ;  /* 0x0000000906047c11 */ /* 0x000fe400088f0c03 */
[----:B------:R-:W-:Y:S01]  /*17410*/  SHF.R.U32.HI R9, RZ, 0x3, R11 ;  /* 0x00000003ff097819 */ /* 0x000fe2000001160b */
[----:B-1----:R-:W-:Y:S06]  /*17420*/  BRA.DIV UR4, `(.L_x_2839) ;  /* 0x0000005a04287947 */ /* 0x002fec000b800000 */
        /* <DEDUP_REMOVED lines=65> */
[----:B------:R-:W-:Y:S01]  /*17840*/  ISETP.GE.AND P1, PT, R6, R3, PT ;  /* 0x000000030600720c */ /* 0x000fe20003f26270 */
[----:B------:R-:W-:Y:S04]  /*17850*/  SHFL.IDX PT, R2, R2, 0x7, 0x181f ;  /* 0x00f81f0002027f89 */ /* 0x000fe800000e0000 */
[----:B------:R-:W1:Y:S08]  /*17860*/  SHFL.IDX PT, R6, R0, 0x6, 0x181f ;  /* 0x00d81f0000067f89 */ /* 0x000e7000000e0000 */
[----:B0-----:R-:W-:-:S05]  /*17870*/  @!P1 LEA R7, P2, R21, R7, 0x1 ;  /* 0x0000000715079211 */ /* 0x001fca00078408ff */
[----:B-1----:R-:W-:-:S05]  /*17880*/  @!P1 IMAD.X R6, RZ, RZ, R6, P2 ;  /* 0x000000ffff069224 */ /* 0x002fca00010e0606 */
[----:B------:R-:W-:-:S04]  /*17890*/  @!P1 LOP3.LUT R7, R7, R6, RZ, 0x3c, !PT ;  /* 0x0000000607079212 */ /* 0x000fc800078e3cff */
[----:B------:R-:W-:-:S04]  /*178a0*/  @!P1 LOP3.LUT R6, R7, R6, RZ, 0x3c, !PT ;  /* 0x0000000607069212 */ /* 0x000fc800078e3cff */
[----:B------:R-:W-:-:S05]  /*178b0*/  @!P1 LOP3.LUT R7, R7, R6, RZ, 0x3c, !PT ;  /* 0x0000000607079212 */ /* 0x000fca00078e3cff */
[----:B------:R0:W-:Y:S02]  /*178c0*/  @!P1 LDGSTS.E.BYPASS.LTC128B.128 [R20+0xb400], desc[UR40][R6.64], !P0 ;  /* 0x0b40000006149fae */ /* 0x0001e4000c101d68 */
[----:B0-----:R-:W-:-:S05]  /*178d0*/  VIADD R6, R17, 0x80 ;  /* 0x0000008011067836 */ /* 0x001fca0000000000 */
[----:B------:R-:W-:Y:S02]  /*178e0*/  ISETP.GE.AND P1, PT, R6, R3, PT ;  /* 0x000000030600720c */ /* 0x000fe40003f26270 */
[----:B------:R0:W1:Y:S02]  /*178f0*/  SHFL.IDX PT, R6, R0, 0x7, 0x181f ;  /* 0x00f81f0000067f89 */ /* 0x00006400000e0000 */
[----:B0-----:R-:W-:-:S05]  /*17900*/  VIADD R0, R17, 0x70 ;  /* 0x0000007011007836 */ /* 0x001fca0000000000 */
[----:B------:R-:W-:Y:S02]  /*17910*/  ISETP.GE.AND P3, PT, R0, R3, PT ;  /* 0x000000030000720c */ /* 0x000fe40003f66270 */
[----:B------:R-:W0:Y:S11]  /*17920*/  SHFL.IDX PT, R0, R5, RZ, 0x181f ;  /* 0x00181fff05007589 */ /* 0x000e3600000e0000 */
[----:B------:R-:W-:-:S05]  /*17930*/  @!P3 LEA R2, P2, R21, R2, 0x1 ;  /* 0x000000021502b211 */ /* 0x000fca00078408ff */
[----:B-1----:R-:W-:-:S04]  /*17940*/  @!P3 IMAD.X R6, RZ, RZ, R6, P2 ;  /* 0x000000ffff06b224 */ /* 0x002fc800010e0606 */
[----:B------:R-:W-:Y:S01]  /*17950*/  @!P3 IMAD.MOV.U32 R7, RZ, RZ, R6 ;  /* 0x000000ffff07b224 */ /* 0x000fe200078e0006 */
[----:B------:R-:W-:Y:S02]  /*17960*/  @!P3 MOV R6, R2 ;  /* 0x000000020006b202 */ /* 0x000fe40000000f00 */
[----:B------:R-:W-:Y:S01]  /*17970*/  SHFL.IDX PT, R2, R5, 0x3, 0x181f ;  /* 0x00781f0005027f89 */ /* 0x000fe200000e0000 */
[----:B0-----:R-:W-:-:S03]  /*17980*/  @!P1 LEA R0, P2, R21, R0, 0x1 ;  /* 0x0000000015009211 */ /* 0x001fc600078408ff */
[----:B------:R0:W-:Y:S02]  /*17990*/  @!P3 LDGSTS.E.BYPASS.LTC128B.128 [R20+0xbc00], desc[UR40][R6.64], !P0 ;  /* 0x0bc000000614bfae */ /* 0x0001e4000c101d68 */
[----:B0-----:R-:W-:-:S04]  /*179a0*/  @!P1 IMAD.X R6, RZ, RZ, R8, P2 ;  /* 0x000000ffff069224 */ /* 0x001fc800010e0608 */
[----:B------:R-:W-:Y:S02]  /*179b0*/  @!P1 IMAD.MOV.U32 R7, RZ, RZ, R6 ;  /* 0x000000ffff079224 */ /* 0x000fe400078e0006 */
        /* <DEDUP_REMOVED lines=16> */
[----:B------:R-:W-:-:S05]  /*17ac0*/  @!P1 IMAD.X R0, RZ, RZ, R0, P2 ;  /* 0x000000ffff009224 */ /* 0x000fca00010e0600 */
[----:B------:R-:W-:-:S05]  /*17ad0*/  @!P1 MOV R7, R0 ;  /* 0x0000000000079202 */ /* 0x000fca0000000f00 */
[----:B------:R0:W-:Y:S02]  /*17ae0*/  @!P1 LDGSTS.E.BYPASS.LTC128B.128 [R20+0xd400], desc[UR40][R6.64], !P0 ;  /* 0x0d40000006149fae */ /* 0x0001e4000c101d68 */
.L_x_3011:
        /* <DEDUP_REMOVED lines=10> */
.L_x_2840:
        /* <DEDUP_REMOVED lines=18> */
.L_x_3012:
[----:B------:R-:W-:Y:S05]  /*17cb0*/  BSYNC B0 ;  /* 0x0000000000007941 */ /* 0x000fea0003800000 */
.L_x_2841:
[----:B------:R-:W2:Y:S01]  /*17cc0*/  LDL R2, [R1+0x34] ;  /* 0x0000340001027983 */ /* 0x000ea20000100800 */
[----:B------:R-:W-:Y:S01]  /*17cd0*/  BSSY B0, `(.L_x_2843) ;  /* 0x000010f000007945 */ /* 0x000fe20003800000 */
[----:B--2---:R-:W-:-:S13]  /*17ce0*/  ISETP.GE.AND P0, PT, R2, 0x2, PT ;  /* 0x000000020200780c */ /* 0x004fda0003f06270 */
[----:B------:R-:W-:Y:S05]  /*17cf0*/  @!P0 BRA `(.L_x_2844) ;  /* 0x0000001000308947 */ /* 0x000fea0003800000 */
[----:B------:R-:W2:Y:S01]  /*17d00*/  S2R R3, SR_TID.X ;  /* 0x0000000000037919 */ /* 0x000ea20000002100 */
[----:B------:R-:W-:Y:S01]  /*17d10*/  ULDC UR4, c[0x0][0x2f4] ;  /* 0x0000bd0000047ab9 */ /* 0x000fe20000000800 */
[----:B0-----:R-:W-:Y:S01]  /*17d20*/  VIADD R7, R2, 0xfffffffe ;  /* 0xfffffffe02077836 */ /* 0x001fe20000000000 */
[----:B------:R0:W-:Y:S01]  /*17d30*/  STL [R1+0x8], R26 ;  /* 0x0000081a01007387 */ /* 0x0001e20000100800 */
[----:B------:R-:W-:Y:S02]  /*17d40*/  IMAD.MOV.U32 R17, RZ, RZ, R28 ;  /* 0x000000ffff117224 */ /* 0x000fe400078e001c */
[----:B------:R-:W-:Y:S02]  /*17d50*/  IMAD.MOV.U32 R6, RZ, RZ, R25 ;  /* 0x000000ffff067224 */ /* 0x000fe400078e0019 */
[----:B--2---:R-:W-:-:S05]  /*17d60*/  IMAD.SHL.U32 R3, R3, 0x8, RZ ;  /* 0x0000000803037824 */ /* 0x004fca00078e00ff */
[----:B------:R-:W-:-:S04]  /*17d70*/  LOP3.LUT R3, R3, 0x38, RZ, 0xc0, !PT ;  /* 0x0000003803037812 */ /* 0x000fc800078ec0ff */
[----:B0-----:R-:W-:-:S13]  /*17d80*/  ISETP.GE.AND P1, PT, R3, UR4, PT ;  /* 0x0000000403007c0c */ /* 0x001fda000bf26270 */
.L_x_2857:
[----:B------:R-:W2:Y:S01]  /*17d90*/  LDL R11, [R1+0x1c] ;  /* 0x00001c00010b7983 */ /* 0x000ea20000100800 */
[----:B-1----:R-:W0:Y:S03]  /*17da0*/  LDC R0, c[0x0][0x430] ;  /* 0x00010c00ff007b82 */ /* 0x002e260000000800 */
[----:B------:R-:W3:Y:S04]  /*17db0*/  LDL R10, [R1+0x20] ;  /* 0x00002000010a7983 */ /* 0x000ee80000100800 */
[----:B------:R-:W4:Y:S01]  /*17dc0*/  LDL R9, [R1+0xc] ;  /* 0x00000c0001097983 */ /* 0x000f220000100800 */
[----:B------:R-:W1:Y:S03]  /*17dd0*/  S2R R2, SR_TID.X ;  /* 0x0000000000027919 */ /* 0x000e660000002100 */
[----:B------:R-:W5:Y:S01]  /*17de0*/  LDL R8, [R1+0x54] ;  /* 0x0000540001087983 */ /* 0x000f620000100800 */
[----:B0-----:R-:W-:-:S13]  /*17df0*/  ISETP.NE.AND P0, PT, R0, 0x1, PT ;  /* 0x000000010000780c */ /* 0x001fda0003f05270 */
[----:B------:R-:W0:Y:S01]  /*17e00*/  @P0 LDC R5, c[0x0][0x434] ;  /* 0x00010d00ff050b82 */ /* 0x000e220000000800 */
[----:B-1----:R-:W-:-:S04]  /*17e10*/  LOP3.LUT R3, R2, 0x7f, RZ, 0xc0, !PT ;  /* 0x0000007f02037812 */ /* 0x002fc800078ec0ff */
[----:B------:R-:W-:-:S03]  /*17e20*/  SHF.R.U32.HI R4, RZ, 0x3, R3 ;  /* 0x00000003ff047819 */ /* 0x000fc60000011603 */
[----:B------:R-:W1:Y:S01]  /*17e30*/  @P0 LDC R3, c[0x0][0x438] ;  /* 0x00010e00ff030b82 */ /* 0x000e620000000800 */
[----:B------:R-:W-:Y:S01]  /*17e40*/  SHF.L.U32 R2, R2, 0x4, RZ ;  /* 0x0000000402027819 */ /* 0x000fe200000006ff */
        /* <DEDUP_REMOVED lines=19> */
[----:B-----5:R-:W-:Y:S01]  /*17f80*/  ISETP.NE.AND P2, PT, R8, 0x3, PT ;  /* 0x000000030800780c */ /* 0x020fe20003f45270 */
[----:B------:R-:W-:-:S05]  /*17f90*/  VIADD R25, R6, 0x1 ;  /* 0x0000000106197836 */ /* 0x000fca0000000000 */
        /* <DEDUP_REMOVED lines=8> */
.L_x_2845:
[----:B------:R-:W-:Y:S01]  /*18020*/  IMAD R5, R25, 0x8, R22 ;  /* 0x0000000819057824 */ /* 0x000fe200078e0216 */
[----:B------:R-:W-:Y:S01]  /*18030*/  SHF.L.U32 R2, R28, 0x1f, RZ ;  /* 0x0000001f1c027819 */ /* 0x000fe200000006ff */
[----:B------:R-:W-:Y:S03]  /*18040*/  BSSY B1, `(.L_x_2846) ;  /* 0x0000003000017945 */ /* 0x000fe60003800000 */
[----:B------:R-:W0:Y:S02]  /*18050*/  SYNCS.PHASECHK.TRANS64.TRYWAIT P0, [R5+URZ+0x16840], R2 ;  /* 0x01684002050075a7 */ /* 0x000e24000800017f */
[----:B0-----:R-:W-:Y:S05]  /*18060*/  @!P0 BRA `(.L_x_2847) ;  /* 0x0000005c001c8947 */ /* 0x001fea0003800000 */
.L_x_3013:
[----:B------:R-:W-:Y:S05]  /*18070*/  BSYNC B1 ;  /* 0x0000000000017941 */ /* 0x000fea0003800000 */
.L_x_2846:
[----:B------:R-:W2:Y:S04]  /*18080*/  LDL R3, [R1+0x4] ;  /* 0x0000040001037983 */ /* 0x000ea80000100800 */
[----:B------:R-:W3:Y:S01]  /*18090*/  LDL R9, [R1+0x10] ;  /* 0x0000100001097983 */ /* 0x000ee20000100800 */
[----:B------:R-:W-:Y:S01]  /*180a0*/  SHF.R.S32.HI R20, RZ, 0x1f, R0 ;  /* 0x0000001fff147819 */ /* 0x000fe20000011400 */
[----:B------:R-:W-:Y:S01]  /*180b0*/  ULDC.64 UR4, c[0x0][0x300] ;  /* 0x0000c00000047ab9 */ /* 0x000fe20000000a00 */
[----:B------:R-:W1:Y:S03]  /*180c0*/  S2R R8, SR_TID.X ;  /* 0x0000000000087919 */ /* 0x000e660000002100 */
[----:B------:R-:W-:-:S04]  /*180d0*/  IMAD R7, R20, UR4, RZ ;  /* 0x0000000414077c24 */ /* 0x000fc8000f8e02ff */
[----:B------:R-:W-:Y:S01]  /*180e0*/  IMAD R7, R0, UR5, R7 ;  /* 0x0000000500077c24 */ /* 0x000fe2000f8e0207 */
[----:B-1----:R-:W-:-:S05]  /*180f0*/  LOP3.LUT R8, R8, 0x7f, RZ, 0xc0, !PT ;  /* 0x0000007f08087812 */ /* 0x002fca00078ec0ff */
[----:B------:R-:W-:Y:S01]  /*18100*/  IMAD.SHL.U32 R11, R8, 0x8, RZ ;  /* 0x00000008080b7824 */ /* 0x000fe200078e00ff */
[----:B--2---:R-:W-:Y:S01]  /*18110*/  LOP3.LUT P2, RZ, R3, 0x1, RZ, 0xc0, !PT ;  /* 0x0000000103ff7812 */ /* 0x004fe2000784c0ff */
[----:B0-----:R-:W-:Y:S01]  /*18120*/  IMAD.WIDE.U32 R2, R0, UR4, RZ ;  /* 0x0000000400027c25 */ /* 0x001fe2000f8e00ff */
[----:B------:R-:W-:-:S03]  /*18130*/  ULDC.64 UR4, c[0x0][0x310] ;  /* 0x0000c40000047ab9 */ /* 0x000fc60000000a00 */
[----:B------:R-:W-:Y:S02]  /*18140*/  IMAD.IADD R3, R3, 0x1, R7 ;  /* 0x0000000103037824 */ /* 0x000fe400078e0207 */
[----:B------:R-:W-:Y:S02]  /*18150*/  IMAD R7, R21, UR4, RZ ;  /* 0x0000000415077c24 */ /* 0x000fe4000f8e02ff */
[----:B------:R-:W-:-:S04]  /*18160*/  IMAD.WIDE.U32 R2, R4, UR4, R2 ;  /* 0x0000000404027c25 */ /* 0x000fc8000f8e0002 */
[----:B------:R-:W-:Y:S01]  /*18170*/  IMAD R7, R4, UR5, R7 ;  /* 0x0000000504077c24 */ /* 0x000fe2000f8e0207 */
[----:B------:R-:W-:-:S04]  /*18180*/  ULDC.64 UR4, c[0x0][0x308] ;  /* 0x0000c20000047ab9 */ /* 0x000fc80000000a00 */
[----:B------:R-:W-:Y:S01]  /*18190*/  IADD3 R3, R3, R7, RZ ;  /* 0x0000000703037210 */ /* 0x000fe20007ffe0ff */
[----:B---3--:R-:W-:Y:S02]  /*181a0*/  IMAD R7, R9, UR4, RZ ;  /* 0x0000000409077c24 */ /* 0x008fe4000f8e02ff */
[----:B------:R-:W0:Y:S02]  /*181b0*/  S2R R9, SR_TID.X ;  /* 0x0000000000097919 */ /* 0x000e240000002100 */
[C---:B------:R-:W-:Y:S02]  /*181c0*/  IMAD R7, R18.reuse, UR5, R7 ;  /* 0x0000000512077c24 */ /* 0x040fe4000f8e0207 */
[----:B------:R-:W-:Y:S01]  /*181d0*/  IMAD.WIDE.U32 R2, R18, UR4, R2 ;  /* 0x0000000412027c25 */ /* 0x000fe2000f8e0002 */
        /* <DEDUP_REMOVED lines=54> */
.L_x_3031:
        /* <DEDUP_REMOVED lines=8> */
.L_x_2849:
[----:B------:R-:W-:Y:S02]  /*185c0*/  PLOP3.LUT P2, PT, P2, P0, PT, 0xa2, 0x0 ;  /* 0x000000000000781c */ /* 0x000fe40001741472 */
[----:B------:R-:W-:-:S08]  /*185d0*/  @P0 R2UR P2, UR4, R5 ;  /* 0x00000000050402ca */ /* 0x000fd00000040000 */
[----:B------:R-:W-:-:S05]  /*185e0*/  @P0 PLOP3.LUT P0, PT, P2, PT, PT, 0x80, 0x0 ;  /* 0x000000000000081c */ /* 0x000fca000170f070 */
[----:B------:R-:W-:Y:S01]  /*185f0*/  @!P2 SYNCS.ARRIVE.TRANS64.RED.A0T1 RZ, [UR4+0x16830], RZ ;  /* 0x016830ffffffa9a7 */ /* 0x000fe20008200404 */
[----:B------:R-:W-:Y:S07]  /*18600*/  @!P2 ARRIVES.LDGSTSBAR.64.TRANSCNT [UR4+0x16830] ;  /* 0x01683000ff00a9b0 */ /* 0x000fee0008000a84 */
[----:B------:R-:W-:Y:S05]  /*18610*/  @P0 BRA.U.ANY `(.L_x_2849) ;  /* 0xfffffffd00e80947 */ /* 0x000fea000393ffff */
[----:B------:R-:W-:Y:S01]  /*18620*/  NOP ;  /* 0x0000000000007918 */ /* 0x000fe20000000000 */
[----:B-1----:R-:W2:Y:S02]  /*18630*/  LDL R2, [R1+0x54] ;  /* 0x0000540001027983 */ /* 0x002ea40000100800 */
[----:B--2---:R-:W-:-:S13]  /*18640*/  ISETP.NE.AND P3, PT, R2, 0x3, PT ;  /* 0x000000030200780c */ /* 0x004fda0003f65270 */
[----:B------:R-:W-:Y:S05]  /*18650*/  @!P3 BRA `(.L_x_2850) ;  /* 0x000000000004b947 */ /* 0x000fea0003800000 */
[----:B------:R-:W-:Y:S01]  /*18660*/  BPT.TRAP 0x1 ;  /* 0x000000040000795c */ /* 0x000fe20000300000 */
.L_x_2850:
[----:B------:R1:W-:Y:S01]  /*18670*/  SYNCS.ARRIVE.TRANS64.A1T0 RZ, [R5+URZ+0x16830], RZ ;  /* 0x016830ff05ff79a7 */ /* 0x0003e2000810003f */
[----:B------:R-:W-:Y:S05]  /*18680*/  @!P3 BRA `(.L_x_2851) ;  /* 0x000000000004b947 */ /* 0x000fea0003800000 */
[----:B------:R-:W-:Y:S01]  /*18690*/  BPT.TRAP 0x1 ;  /* 0x000000040000795c */ /* 0x000fe20000300000 */
.L_x_2851:
[----:B------:R-:W-:Y:S01]  /*186a0*/  SHF.L.U32 R2, R17, 0x1f, RZ ;  /* 0x0000001f11027819 */ /* 0x000fe200000006ff */
[----:B-1----:R-:W-:Y:S01]  /*186b0*/  IMAD R5, R6, 0x8, R22 ;  /* 0x0000000806057824 */ /* 0x002fe200078e0216 */
[----:B------:R-:W-:Y:S03]  /*186c0*/  BSSY B1, `(.L_x_2852) ;  /* 0x0000003000017945 */ /* 0x000fe60003800000 */
[----:B------:R-:W1:Y:S02]  /*186d0*/  SYNCS.PHASECHK.TRANS64.TRYWAIT P0, [R5+URZ+0x16860], R2 ;  /* 0x01686002050075a7 */ /* 0x000e64000800017f */
[----:B-1----:R-:W-:Y:S05]  /*186e0*/  @!P0 BRA `(.L_x_2853) ;  /* 0x0000005c00cc8947 */ /* 0x002fea0003800000 */
.L_x_3032:
[----:B------:R-:W-:Y:S05]  /*186f0*/  BSYNC B1 ;  /* 0x0000000000017941 */ /* 0x000fea0003800000 */
.L_x_2852:
        /* <DEDUP_REMOVED lines=61> */
.L_x_3050:
        /* <DEDUP_REMOVED lines=28> */
.L_x_2855:
[----:B------:R-:W-:Y:S02]  /*18c90*/  PLOP3.LUT P2, PT, P2, P0, PT, 0xa2, 0x0 ;  /* 0x000000000000781c */ /* 0x000fe40001741472 */
[----:B------:R-:W-:-:S08]  /*18ca0*/  @P0 R2UR P2, UR4, R5 ;  /* 0x00000000050402ca */ /* 0x000fd00000040000 */
[----:B------:R-:W-:-:S05]  /*18cb0*/  @P0 PLOP3.LUT P0, PT, P2, PT, PT, 0x80, 0x0 ;  /* 0x000000000000081c */ /* 0x000fca000170f070 */
[----:B------:R-:W-:Y:S01]  /*18cc0*/  @!P2 SYNCS.ARRIVE.TRANS64.RED.A0T1 RZ, [UR4+0x16850], RZ ;  /* 0x016850ffffffa9a7 */ /* 0x000fe20008200404 */
[----:B------:R-:W-:Y:S07]  /*18cd0*/  @!P2 ARRIVES.LDGSTSBAR.64.TRANSCNT [UR4+0x16850] ;  /* 0x01685000ff00a9b0 */ /* 0x000fee0008000a84 */
[----:B------:R-:W-:Y:S05]  /*18ce0*/  @P0 BRA.U.ANY `(.L_x_2855) ;  /* 0xfffffffd00e80947 */ /* 0x000fea000393ffff */
[----:B------:R-:W-:Y:S01]  /*18cf0*/  NOP ;  /* 0x0000000000007918 */ /* 0x000fe20000000000 */
[----:B------:R-:W2:Y:S01]  /*18d00*/  LDL R2, [R1+0x54] ;  /* 0x0000540001027983 */ /* 0x000ea20000100800 */
[----:B------:R-:W-:Y:S01]  /*18d10*/  IMAD.MOV.U32 R24, RZ, RZ, R0 ;  /* 0x000000ffff187224 */ /* 0x000fe200078e0000 */
[----:B--2---:R-:W-:-:S13]  /*18d20*/  ISETP.NE.AND P3, PT, R2, 0x3, PT ;  /* 0x000000030200780c */ /* 0x004fda0003f65270 */
[----:B------:R-:W-:Y:S05]  /*18d30*/  @!P3 BRA `(.L_x_2856) ;  /* 0x000000000004b947 */ /* 0x000fea0003800000 */
[----:B------:R-:W-:Y:S01]  /*18d40*/  BPT.TRAP 0x1 ;  /* 0x000000040000795c */ /* 0x000fe20000300000 */
.L_x_2856:
[----:B------:R2:W-:Y:S01]  /*18d50*/  STL [R1+0x8], R26 ;  /* 0x0000081a01007387 */ /* 0x0005e20000100800 */
[C---:B------:R-:W-:Y:S01]  /*18d60*/  ISETP.GT.AND P0, PT, R26.reuse, RZ, PT ;  /* 0x000000ff1a00720c */ /* 0x040fe20003f04270 */
[----:B------:R2:W-:Y:S01]  /*18d70*/  SYNCS.ARRIVE.TRANS64.A1T0 RZ, [R5+URZ+0x16850], RZ ;  /* 0x016850ff05ff79a7 */ /* 0x0005e2000810003f */
[----:B------:R-:W-:Y:S01]  /*18d80*/  VIADD R7, R26, 0xffffffff ;  /* 0xffffffff1a077836 */ /* 0x000fe20000000000 */
[----:B------:R-:W-:Y:S01]  /*18d90*/  MOV R6, R25 ;  /* 0x0000001900067202 */ /* 0x000fe20000000f00 */
[----:B------:R-:W-:-:S09]  /*18da0*/  IMAD.MOV.U32 R17, RZ, RZ, R28 ;  /* 0x000000ffff117224 */ /* 0x000fd200078e001c */
[----:B--2---:R-:W-:Y:S05]  /*18db0*/  @P0 BRA `(.L_x_2857) ;  /* 0xffffffec00f40947 */ /* 0x004fea000383ffff */
.L_x_2844:
[----:B------:R-:W-:Y:S05]  /*18dc0*/  BSYNC B0 ;  /* 0x0000000000007941 */ /* 0x000fea0003800000 */
.L_x_2843:
        /* <DEDUP_REMOVED lines=17> */
.L_x_2859:
[----:B------:R-:W-:Y:S05]  /*18ee0*/  BSYNC B0 ;  /* 0x0000000000007941 */ /* 0x000fea0003800000 */
.L_x_2858:
[----:B------:R-:W2:Y:S02]  /*18ef0*/  LDL R0, [R1+0x54] ;  /* 0x0000540001007983 */ /* 0x000ea40000100800 */
[----:B--2---:R-:W-:-:S13]  /*18f00*/  ISETP.NE.AND P0, PT, R0, 0x3, PT ;  /* 0x000000030000780c */ /* 0x004fda0003f05270 */
[----:B------:R-:W-:Y:S05]  /*18f10*/  @!P0 BRA `(.L_x_2860) ;  /* 0x0000000000048947 */ /* 0x000fea0003800000 */
[----:B------:R-:W-:Y:S01]  /*18f20*/  BPT.TRAP 0x1 ;  /* 0x000000040000795c */ /* 0x000fe20000300000 */
.L_x_2860:
[----:B------:R-:W0:Y:S01]  /*18f30*/  LDL.LU R2, [R1+0x18] ;  /* 0x0000180001027983 */ /* 0x000e220000300800 */
[----:B------:R-:W-:Y:S01]  /*18f40*/  IMAD R0, R25, 0x8, R22 ;  /* 0x0000000819007824 */ /* 0x000fe200078e0216 */
[----:B------:R-:W-:Y:S01]  /*18f50*/  SHF.L.U32 R3, R28, 0x1f, RZ ;  /* 0x0000001f1c037819 */ /* 0x000fe200000006ff */
[----:B------:R-:W-:Y:S03]  /*18f60*/  BSSY B0, `(.L_x_2861) ;  /* 0x0000004000007945 */ /* 0x000fe60003800000 */
[----:B------:R-:W1:Y:S01]  /*18f70*/  SYNCS.PHASECHK.TRANS64.TRYWAIT P0, [R0+URZ+0x16860], R3 ;  /* 0x01686003000075a7 */ /* 0x000e62000800017f */
[----:B0-----:R-:W-:Y:S01]  /*18f80*/  IMAD R6, R26, -0x80, R2 ;  /* 0xffffff801a067824 */ /* 0x001fe200078e0202 */
[----:B-1----:R-:W-:Y:S06]  /*18f90*/  @!P0 BRA `(.L_x_2862) ;  /* 0x0000005c00fc8947 */ /* 0x002fec0003800000 */
.L_x_3051:
[----:B------:R-:W-:Y:S05]  /*18fa0*/  BSYNC B0 ;  /* 0x0000000000007941 */ /* 0x000fea0003800000 */
.L_x_2861:
        /* <DEDUP_REMOVED lines=18> */
[----:B------:R-:W-:Y:S02]  /*190d0*/  ISETP.LT.OR P1, PT, R6, 0x1, P0 ;  /* 0x000000010600780c */ /* 0x000fe40000721670 */
[----:B0-----:R-:W0:Y:S01]  /*190e0*/  SHFL.IDX PT, R3, R24, RZ, 0x181f ;  /* 0x00181fff18037589 */ /* 0x001e2200000e0000 */
[----:B------:R-:W-:Y:S02]  /*190f0*/  LEA R4, R4, R22, 0x1 ;  /* 0x0000001604047211 */ /* 0x000fe400078e08ff */
        /* <DEDUP_REMOVED lines=41> */
.L_x_3069:
        /* <DEDUP_REMOVED lines=9> */
.L_x_2864:
[----:B------:R-:W-:Y:S02]  /*19420*/  PLOP3.LUT P1, PT, P1, P0, PT, 0xa2, 0x0 ;  /* 0x000000000000781c */ /* 0x000fe40000f21472 */
[----:B------:R-:W-:-:S08]  /*19430*/  @P0 R2UR P1, UR4, R0 ;  /* 0x00000000000402ca */ /* 0x000fd00000020000 */
[----:B------:R-:W-:-:S05]  /*19440*/  @P0 PLOP3.LUT P0, PT, P1, PT, PT, 0x80, 0x0 ;  /* 0x000000000000081c */ /* 0x000fca0000f0f070 */
[----:B------:R-:W-:Y:S01]  /*19450*/  @!P1 SYNCS.ARRIVE.TRANS64.RED.A0T1 RZ, [UR4+0x16850], RZ ;  /* 0x016850ffffff99a7 */ /* 0x000fe20008200404 */
[----:B------:R-:W-:Y:S07]  /*19460*/  @!P1 ARRIVES.LDGSTSBAR.64.TRANSCNT [UR4+0x16850] ;  /* 0x01685000ff0099b0 */ /* 0x000fee0008000a84 */
[----:B------:R-:W-:Y:S05]  /*19470*/  @P0 BRA.U.ANY `(.L_x_2864) ;  /* 0xfffffffd00e80947 */ /* 0x000fea000393ffff */
[----:B------:R-:W-:Y:S01]  /*19480*/  NOP ;  /* 0x0000000000007918 */ /* 0x000fe20000000000 */
[----:B0-----:R-:W2:Y:S02]  /*19490*/  LDL R2, [R1+0x54] ;  /* 0x0000540001027983 */ /* 0x001ea40000100800 */
[----:B--2---:R-:W-:-:S13]  /*194a0*/  ISETP.NE.AND P2, PT, R2, 0x3, PT ;  /* 0x000000030200780c */ /* 0x004fda0003f45270 */
[----:B------:R-:W-:Y:S05]  /*194b0*/  @!P2 BRA `(.L_x_2865) ;  /* 0x000000000004a947 */ /* 0x000fea0003800000 */
[----:B------:R-:W-:Y:S01]  /*194c0*/  BPT.TRAP 0x1 ;  /* 0x000000040000795c */ /* 0x000fe20000300000 */
.L_x_2865:
[----:B------:R0:W-:Y:S01]  /*194d0*/  SYNCS.ARRIVE.TRANS64.A1T0 RZ, [R0+URZ+0x16850], RZ ;  /* 0x016850ff00ff79a7 */ /* 0x0001e2000810003f */
[----:B------:R-:W-:-:S05]  /*194e0*/  VIADD R25, R25, 0x1 ;  /* 0x0000000119197836 */ /* 0x000fca0000000000 */
[----:B------:R-:W-:-:S04]  /*194f0*/  ISETP.NE.AND P0, PT, R25, 0x2, PT ;  /* 0x000000021900780c */ /* 0x000fc80003f05270 */
[----:B------:R-:W-:Y:S02]  /*19500*/  SEL R3, RZ, 0x1, P0 ;  /* 0x00000001ff037807 */ /* 0x000fe40000000000 */
[----:B------:R-:W-:Y:S02]  /*19510*/  SEL R25, R25, RZ, P0 ;  /* 0x000000ff19197207 */ /* 0x000fe40000000000 */
[----:B0-----:R-:W-:-:S07]  /*19520*/  LOP3.LUT R28, R28, R3, RZ, 0x3c, !PT ;  /* 0x000000031c1c7212 */ /* 0x001fce00078e3cff */
.L_x_2824:
[----:B------:R-:W-:Y:S05]  /*19530*/  BSYNC B7 ;  /* 0x0000000000077941 */ /* 0x000fea0003800000 */
.L_x_2822:
        /* <DEDUP_REMOVED lines=9> */
[----:B------:R0:W2:Y:S01]  /*195d0*/  LDS.128 R16, [R22+0x168d0] ;  /* 0x0168d00016107984 */ /* 0x0000a20000000c00 */
[----:B------:R-:W-:Y:S06]  /*195e0*/  BAR.ARV 0x4, 0x200 ;  /* 0x0108000000007b1d */ /* 0x000fec0000002000 */
[----:B------:R-:W-:Y:S05]  /*195f0*/  BRA `(.L_x_2867) ;  /* 0x0000000800cc7947 */ /* 0x000fea0003800000 */
.L_x_2866:
        /* <DEDUP_REMOVED lines=15> */
[C---:B------:R-:W-:Y:S01]  /*196f0*/  ISETP.GE.U32.AND P5, PT, R7.reuse, 0x10, PT ;  /* 0x000000100700780c */ /* 0x040fe20003fa6070 */
[----:B------:R-:W-:Y:S01]  /*19700*/  SHFL.IDX PT, R16, R16, 0x1, 0x1f ;  /* 0x00201f0010107f89 */ /* 0x000fe200000e0000 */
[----:B0-----:R-:W-:Y:S02]  /*19710*/  IMAD.MOV.U32 R2, RZ, RZ, RZ ;  /* 0x000000ffff027224 */ /* 0x001fe400078e00ff */
[----:B--2---:R-:W-:Y:S01]  /*19720*/  @!P1 IMAD.MOV.U32 R2, RZ, RZ, R3 ;  /* 0x000000ffff029224 */ /* 0x004fe200078e0003 */
[----:B------:R-:W-:-:S04]  /*19730*/  ISETP.NE.AND P1, PT, R7, RZ, PT ;  /* 0x000000ff0700720c */ /* 0x000fc80003f25270 */
        /* <DEDUP_REMOVED lines=16> */
.L_x_3079:
[----:B------:R-:W-:Y:S02]  /*19840*/  ULDC UR4, c[0x0][0xc38] ;  /* 0x00030e0000047ab9 */ /* 0x000fe40000000800 */
[----:B------:R-:W-:-:S05]  /*19850*/  MOV R4, UR4 ;  /* 0x0000000400047c02 */ /* 0x000fca0008000f00 */
[----:B--2---:R-:W-:-:S04]  /*19860*/  IMAD R5, R14, R4, RZ ;  /* 0x000000040e057224 */ /* 0x004fc800078e02ff */
[----:B------:R-:W-:-:S05]  /*19870*/  IMAD.IADD R16, R16, 0x1, R5 ;  /* 0x0000000110107824 */ /* 0x000fca00078e0205 */
[----:B------:R-:W-:-:S13]  /*19880*/  ISETP.GT.AND P6, PT, R16, R0, PT ;  /* 0x000000001000720c */ /* 0x000fda0003fc4270 */
[----:B------:R-:W-:Y:S05]  /*19890*/  @P6 BRA `(.L_x_2869) ;  /* 0x00000000009c6947 */ /* 0x000fea0003800000 */
.L_x_2874:
        /* <DEDUP_REMOVED lines=14> */
.L_x_2872:
[----:B------:R-:W-:Y:S05]  /*19980*/  BSYNC B0 ;  /* 0x0000000000007941 */ /* 0x000fea0003800000 */
.L_x_2871:
[----:B------:R-:W-:-:S03]  /*19990*/  UMOV UR4, 0xffffffff ;  /* 0xffffffff00047882 */ /* 0x000fc60000000000 */
[----:B------:R-:W-:Y:S05]  /*199a0*/  BRA.DIV UR4, `(.L_x_2873) ;  /* 0x0000006204dc7947 */ /* 0x000fea000b800000 */
[----:B-----5:R-:W3:Y:S02]  /*199b0*/  SHFL.UP PT, R14, R2, 0x1, RZ ;  /* 0x04200000020e7989 */ /* 0x020ee400000e00ff */
[----:B---3--:R-:W-:-:S05]  /*199c0*/  SEL R13, R14, RZ, P1 ;  /* 0x000000ff0e0d7207 */ /* 0x008fca0000800000 */
[----:B------:R-:W-:-:S05]  /*199d0*/  IMAD.IADD R13, R2, 0x1, R13 ;  /* 0x00000001020d7824 */ /* 0x000fca00078e020d */
[----:B------:R-:W3:Y:S02]  /*199e0*/  SHFL.UP PT, R14, R13, 0x2, RZ ;  /* 0x044000000d0e7989 */ /* 0x000ee400000e00ff */
[----:B---3--:R-:W-:-:S05]  /*199f0*/  SEL R14, R14, RZ, P2 ;  /* 0x000000ff0e0e7207 */ /* 0x008fca0001000000 */
[----:B0-2---:R-:W-:-:S05]  /*19a00*/  IMAD.IADD R3, R13, 0x1, R14 ;  /* 0x000000010d037824 */ /* 0x005fca00078e020e */
        /* <DEDUP_REMOVED lines=9> */
[----:B------:R0:W2:Y:S02]  /*19aa0*/  SHFL.IDX PT, R14, R3, 0x1f, 0x1f ;  /* 0x03e01f00030e7f89 */ /* 0x0000a400000e0000 */
.L_x_3087:
[----:B------:R-:W-:Y:S02]  /*19ab0*/  ULDC UR4, c[0x0][0xc38] ;  /* 0x00030e0000047ab9 */ /* 0x000fe40000000800 */
[----:B------:R-:W-:-:S04]  /*19ac0*/  IMAD.U32 R4, RZ, RZ, UR4 ;  /* 0x00000004ff047e24 */ /* 0x000fc8000f8e00ff */
[----:B--2---:R-:W-:-:S04]  /*19ad0*/  IMAD R5, R14, R4, RZ ;  /* 0x000000040e057224 */ /* 0x004fc800078e02ff */
[----:B------:R-:W-:-:S05]  /*19ae0*/  IMAD.IADD R16, R5, 0x1, R16 ;  /* 0x0000000105107824 */ /* 0x000fca00078e0210 */
[----:B------:R-:W-:-:S13]  /*19af0*/  ISETP.GT.AND P6, PT, R16, R0, PT ;  /* 0x000000001000720c */ /* 0x000fda0003fc4270 */
[----:B------:R-:W-:Y:S05]  /*19b00*/  @!P6 BRA `(.L_x_2874) ;  /* 0xfffffffc0064e947 */ /* 0x000fea000383ffff */
.L_x_2869:
        /* <DEDUP_REMOVED lines=8> */
.L_x_3091:
[----:B------:R-:W-:Y:S01]  /*19b90*/  ISETP.NE.AND P0, PT, R5, RZ, PT ;  /* 0x000000ff0500720c */ /* 0x000fe20003f05270 */
[----:B------:R-:W-:-:S12]  /*19ba0*/  IMAD.MOV.U32 R5, RZ, RZ, RZ ;  /* 0x000000ffff057224 */ /* 0x000fd800078e00ff */
[----:B------:R-:W-:Y:S05]  /*19bb0*/  @!P0 BRA `(.L_x_2876) ;  /* 0x0000000000108947 */ /* 0x000fea0003800000 */
[----:B------:R-:W-:Y:S01]  /*19bc0*/  UMOV UR4, 0xffffffff ;  /* 0xffffffff00047882 */ /* 0x000fe20000000000 */
[----:B------:R-:W-:Y:S02]  /*19bd0*/  VIADD R12, R6, 0xffffffff ;  /* 0xffffffff060c7836 */ /* 0x000fe40000000000 */
[----:B------:R-:W-:Y:S05]  /*19be0*/  BRA.DIV UR4, `(.L_x_2877) ;  /* 0x0000006604507947 */ /* 0x000fea000b800000 */
[----:B------:R4:W0:Y:S02]  /*19bf0*/  SHFL.IDX PT, R5, R3, R12, 0x1f ;  /* 0x00001f0c03057589 */ /* 0x00082400000e0000 */
.L_x_2876:
[----:B0-2-4-:R-:W0:Y:S01]  /*19c00*/  LDC.64 R2, c[0x0][0xc90] ;  /* 0x00032400ff027b82 */ /* 0x015e220000000a00 */
[----:B------:R-:W-:-:S04]  /*19c10*/  IMAD.IADD R19, R6, 0x1, R19 ;  /* 0x0000000106137824 */ /* 0x000fc800078e0213 */
[----:B0-----:R-:W-:-:S05]  /*19c20*/  IMAD.WIDE R2, R19, 0x4, R2 ;  /* 0x0000000413027825 */ /* 0x001fca00078e0202 */
[----:B------:R0:W3:Y:S01]  /*19c30*/  LDG.E R7, desc[UR40][R2.64] ;  /* 0x0000002802077981 */ /* 0x0000e2000c1e1900 */
[----:B------:R-:W-:Y:S01]  /*19c40*/  IMAD R16, R5, R4, R16 ;  /* 0x0000000405107224 */ /* 0x000fe200078e0210 */
[----:B0-----:R-:W-:Y:S01]  /*19c50*/  MOV R2, RZ ;  /* 0x000000ff00027202 */ /* 0x001fe20000000f00 */
[----:B---3--:R-:W-:-:S05]  /*19c60*/  IMAD R6, R17, R7, RZ ;  /* 0x0000000711067224 */ /* 0x008fca00078e02ff */
[----:B------:R-:W-:-:S04]  /*19c70*/  IABS R8, R6 ;  /* 0x0000000600087213 */ /* 0x000fc80000000000 */
[----:B-1----:R-:W0:Y:S08]  /*19c80*/  I2F.RP R9, R8 ;  /* 0x0000000800097306 */ /* 0x002e300000209400 */
[----:B0-----:R-:W0:Y:S02]  /*19c90*/  MUFU.RCP R9, R9 ;  /* 0x0000000900097308 */ /* 0x001e240000001000 */
[----:B0-----:R-:W-:-:S06]  /*19ca0*/  VIADD R10, R9, 0xffffffe ;  /* 0x0ffffffe090a7836 */ /* 0x001fcc0000000000 */
[----:B------:R-:W0:Y:S02]  /*19cb0*/  F2I.FTZ.U32.TRUNC.NTZ R3, R10 ;  /* 0x0000000a00037305 */ /* 0x000e24000021f000 */
[----:B0-----:R-:W-:-:S04]  /*19cc0*/  IMAD.MOV R5, RZ, RZ, -R3 ;  /* 0x000000ffff057224 */ /* 0x001fc800078e0a03 */
[----:B------:R-:W-:-:S04]  /*19cd0*/  IMAD R5, R5, R8, RZ ;  /* 0x0000000805057224 */ /* 0x000fc800078e02ff */
[----:B------:R-:W-:-:S04]  /*19ce0*/  IMAD.HI.U32 R2, R3, R5, R2 ;  /* 0x0000000503027227 */ /* 0x000fc800078e0002 */
[----:B------:R-:W-:Y:S01]  /*19cf0*/  IMAD.IADD R5, R0, 0x1, -R16 ;  /* 0x0000000100057824 */ /* 0x000fe200078e0a10 */
[----:B------:R-:W-:-:S04]  /*19d00*/  IABS R0, R6 ;  /* 0x0000000600007213 */ /* 0x000fc80000000000 */
[----:B------:R-:W-:Y:S01]  /*19d10*/  IABS R3, R5 ;  /* 0x0000000500037213 */ /* 0x000fe20000000000 */
[----:B------:R-:W-:-:S04]  /*19d20*/  IMAD.MOV R0, RZ, RZ, -R0 ;  /* 0x000000ffff007224 */ /* 0x000fc800078e0a00 */
        /* <DEDUP_REMOVED lines=11> */
[----:B------:R-:W-:-:S05]  /*19de0*/  @!P1 LOP3.LUT R2, RZ, R6, RZ, 0x33, !PT ;  /* 0x00000006ff029212 */ /* 0x000fca00078e33ff */
[----:B------:R-:W-:Y:S01]  /*19df0*/  IMAD R0, R7, R2, RZ ;  /* 0x0000000207007224 */ /* 0x000fe200078e02ff */
[----:B------:R-:W-:-:S03]  /*19e00*/  IADD3 R2, -R2, RZ, RZ ;  /* 0x000000ff02027210 */ /* 0x000fc60007ffe1ff */
[----:B------:R-:W-:Y:S02]  /*19e10*/  IMAD.MOV R3, RZ, RZ, -R0 ;  /* 0x000000ffff037224 */ /* 0x000fe400078e0a00 */
[----:B------:R-:W-:-:S03]  /*19e20*/  IMAD R5, R6, R2, R5 ;  /* 0x0000000206057224 */ /* 0x000fc600078e0205 */
[----:B------:R-:W-:-:S04]  /*19e30*/  VIADDMNMX R4, R3, R4, R7, PT ;  /* 0x0000000403047246 */ /* 0x000fc80003800107 */
        /* <DEDUP_REMOVED lines=8> */
[----:B------:R-:W-:Y:S02]  /*19ec0*/  IMAD R11, R2, R7, RZ ;  /* 0x00000007020b7224 */ /* 0x000fe400078e02ff */
[----:B------:R-:W-:-:S04]  /*19ed0*/  IMAD.MOV.U32 R2, RZ, RZ, RZ ;  /* 0x000000ffff027224 */ /* 0x000fc800078e00ff */
[----:B------:R-:W-:Y:S01]  /*19ee0*/  IMAD.HI.U32 R2, R3, R11, R2 ;  /* 0x0000000b03027227 */ /* 0x000fe200078e0002 */
[----:B------:R-:W-:-:S05]  /*19ef0*/  IABS R3, R5 ;  /* 0x0000000500037213 */ /* 0x000fca0000000000 */
[----:B------:R-:W-:-:S04]  /*19f00*/  IMAD.HI.U32 R2, R2, R3, RZ ;  /* 0x0000000302027227 */ /* 0x000fc800078e00ff */
[----:B------:R-:W-:Y:S01]  /*19f10*/  IMAD R6, R2, R6, R3 ;  /* 0x0000000602067224 */ /* 0x000fe200078e0203 */
[C---:B------:R-:W-:Y:S01]  /*19f20*/  LOP3.LUT R3, R5.reuse, R4, RZ, 0x3c, !PT ;  /* 0x0000000405037212 */ /* 0x040fe200078e3cff */
[----:B------:R-:W-:-:S03]  /*19f30*/  IMAD.IADD R5, R5, 0x1, R0 ;  /* 0x0000000105057824 */ /* 0x000fc600078e0200 */
        /* <DEDUP_REMOVED lines=8> */
[----:B------:R-:W-:Y:S02]  /*19fc0*/  @!P1 LOP3.LUT R2, RZ, R4, RZ, 0x33, !PT ;  /* 0x00000004ff029212 */ /* 0x000fe400078e33ff */
[----:B------:R-:W-:-:S05]  /*19fd0*/  IADD3 R4, -R4, RZ, RZ ;  /* 0x000000ff04047210 */ /* 0x000fca0007ffe1ff */
[----:B------:R-:W-:Y:S01]  /*19fe0*/  IMAD R18, R2, R4, R5 ;  /* 0x0000000402127224 */ /* 0x000fe200078e0205 */
[----:B------:R-:W-:-:S05]  /*19ff0*/  LOP3.LUT R2, RZ, R2, RZ, 0x33, !PT ;  /* 0x00000002ff027212 */ /* 0x000fca00078e33ff */
[----:B------:R-:W-:Y:S01]  /*1a000*/  IMAD.IADD R17, R17, 0x1, R2 ;  /* 0x0000000111117824 */ /* 0x000fe200078e0202 */
[----:B------:R-:W-:Y:S06]  /*1a010*/  BRA `(.L_x_2878) ;  /* 0x00000000001c7947 */ /* 0x000fec0003800000 */
.L_x_2870:
[----:B------:R-:W-:Y:S01]  /*1a020*/  UMOV UR4, URZ ;  /* 0x0000003f00047c82 */ /* 0x000fe20008000000 */
[----:B------:R-:W-:Y:S01]  /*1a030*/  UMOV UR5, URZ ;  /* 0x0000003f00057c82 */ /* 0x000fe20008000000 */
[----:B------:R-:W-:Y:S01]  /*1a040*/  ULDC UR6, c[0x0][0xc3c] ;  /* 0x00030f0000067ab9 */ /* 0x000fe20000000800 */
[----:B------:R-:W-:Y:S02]  /*1a050*/  IMAD.MOV.U32 R16, RZ, RZ, R0 ;  /* 0x000000ffff107224 */ /* 0x000fe400078e0000 */
[----:B------:R-:W-:Y:S02]  /*1a060*/  IMAD.U32 R17, RZ, RZ, UR4 ;  /* 0x00000004ff117e24 */ /* 0x000fe4000f8e00ff */
[----:B------:R-:W-:Y:S02]  /*1a070*/  IMAD.U32 R18, RZ, RZ, UR5 ;  /* 0x00000005ff127e24 */ /* 0x000fe4000f8e00ff */
[----:B------:R-:W-:-:S07]  /*1a080*/  IMAD.U32 R19, RZ, RZ, UR6 ;  /* 0x00000006ff137e24 */ /* 0x000fce000f8e00ff */
.L_x_2878:
        /* <DEDUP_REMOVED lines=10> */
.L_x_2867:
[----:B------:R-:W-:Y:S02]  /*1a130*/  ULDC UR4, c[0x0][0xc3c] ;  /* 0x00030f0000047ab9 */ /* 0x000fe40000000800 */
[----:B--2---:R-:W-:-:S13]  /*1a140*/  ISETP.GE.AND P0, PT, R19, UR4, PT ;  /* 0x0000000413007c0c */ /* 0x004fda000bf06270 */
[----:B------:R-:W-:Y:S05]  /*1a150*/  @!P0 BRA `(.L_x_2879) ;  /* 0xffffffa400088947 */ /* 0x000fea000383ffff */
[----:B------:R-:W-:Y:S05]  /*1a160*/  BSYNC B8 ;  /* 0x0000000000087941 */ /* 0x000fea0003800000 */
.L_x_2786:
[----:B--2---:R-:W2:Y:S01]  /*1a170*/  LDL.LU R0, [R1+0x44] ;  /* 0x0000440001007983 */ /* 0x004ea20000300800 */
[----:B------:R-:W-:Y:S01]  /*1a180*/  BSSY B0, `(.L_x_2880) ;  /* 0x000000b000007945 */ /* 0x000fe20003800000 */
[----:B------:R-:W4:Y:S01]  /*1a190*/  S2R R5, SR_CgaCtaId ;  /* 0x0000000000057919 */ /* 0x000f220000008800 */
[----:B--2---:R-:W-:-:S05]  /*1a1a0*/  VIADD R0, R0, 0x1 ;  /* 0x0000000100007836 */ /* 0x004fca0000000000 */
[----:B0-----:R-:W-:-:S04]  /*1a1b0*/  LEA.HI R2, R0, R0, RZ, 0x1 ;  /* 0x0000000000027211 */ /* 0x001fc800078f08ff */
[----:B------:R-:W-:Y:S02]  /*1a1c0*/  LOP3.LUT R3, R2, 0xfffffffe, RZ, 0xc0, !PT ;  /* 0xfffffffe02037812 */ /* 0x000fe400078ec0ff */
[----:B------:R-:W-:-:S03]  /*1a1d0*/  MOV R2, 0x400 ;  /* 0x0000040000027802 */ /* 0x000fc60000000f00 */
[----:B------:R-:W-:Y:S01]  /*1a1e0*/  IMAD.IADD R0, R0, 0x1, -R3 ;  /* 0x0000000100007824 */ /* 0x000fe200078e0a03 */
[----:B----4-:R-:W-:-:S04]  /*1a1f0*/  LEA R4, R5, R2, 0x18 ;  /* 0x0000000205047211 */ /* 0x010fc800078ec0ff */
[----:B------:R-:W-:-:S04]  /*1a200*/  SHF.L.U32 R0, R0, 0x1f, RZ ;  /* 0x0000001f00007819 */ /* 0x000fc800000006ff */
[----:B------:R-:W0:Y:S02]  /*1a210*/  SYNCS.PHASECHK.TRANS64.TRYWAIT P0, [R4+URZ+0x16820], R0 ;  /* 0x01682000040075a7 */ /* 0x000e24000800017f */
[----:B0-----:R-:W-:Y:S05]  /*1a220*/  @!P0 BRA `(.L_x_2881) ;  /* 0x0000005c00e88947 */ /* 0x001fea0003800000 */
.L_x_3094:
[----:B------:R-:W-:Y:S05]  /*1a230*/  BSYNC B0 ;  /* 0x0000000000007941 */ /* 0x000fea0003800000 */
.L_x_2880:
[----:B------:R-:W-:-:S03]  /*1a240*/  UMOV UR4, 0xffffffff ;  /* 0xffffffff00047882 */ /* 0x000fc60000000000 */
[----:B------:R-:W-:Y:S05]  /*1a250*/  BRA.DIV UR4, `(.L_x_2882) ;  /* 0x0000005e04f07947 */ /* 0x000fea000b800000 */
[----:B0-----:R-:W0:Y:S02]  /*1a260*/  S2R R0, SR_TID.X ;  /* 0x0000000000007919 */ /* 0x001e240000002100 */
[----:B0-----:R-:W-:-:S04]  /*1a270*/  SHF.R.U32.HI R0, RZ, 0x5, R0 ;  /* 0x00000005ff007819 */ /* 0x001fc80000011600 */
[----:B------:R-:W-:-:S05]  /*1a280*/  LOP3.LUT R0, R0, 0x3, RZ, 0xc0, !PT ;  /* 0x0000000300007812 */ /* 0x000fca00078ec0ff */
[----:B------:R0:W2:Y:S02]  /*1a290*/  SHFL.IDX PT, R14, R0, RZ, 0x1f ;  /* 0x00001fff000e7589 */ /* 0x0000a400000e0000 */
.L_x_3097:
[----:B--2---:R-:W-:-:S13]  /*1a2a0*/  ISETP.NE.AND P0, PT, R14, RZ, PT ;  /* 0x000000ff0e00720c */ /* 0x004fda0003f05270 */
[----:B------:R-:W-:Y:S05]  /*1a2b0*/  @P0 BRA `(.L_x_2631) ;  /* 0x0000000000880947 */ /* 0x000fea0003800000 */
[----:B------:R-:W-:-:S03]  /*1a2c0*/  UMOV UR4, 0xffffffff ;  /* 0xffffffff00047882 */ /* 0x000fc60000000000 */
[----:B------:R-:W-:Y:S05]  /*1a2d0*/  BRA.DIV UR4, `(.L_x_2883) ;  /* 0x0000006204047947 */ /* 0x000fea000b800000 */
[----:B------:R-:W-:-:S13]  /*1a2e0*/  ELECT P6, URZ, PT ;  /* 0x00000000003f782f */ /* 0x000fda00038c0000 */
.L_x_3100:
[----:B------:R-:W-:Y:S05]  /*1a2f0*/  @!P6 BRA `(.L_x_2631) ;  /* 0x000000000078e947 */ /* 0x000fea0003800000 */
[----:B0-----:R-:W2:Y:S02]  /*1a300*/  LDL.LU R0, [R1+0x30] ;  /* 0x0000300001007983 */ /* 0x001ea40000300800 */
[----:B--2---:R-:W-:-:S04]  /*1a310*/  LOP3.LUT R0, R0, 0x2, RZ, 0xfc, !PT ;  /* 0x0000000200007812 */ /* 0x004fc800078efcff */
[----:B------:R-:W-:-:S13]  /*1a320*/  ISETP.NE.AND P0, PT, R0, 0x3, PT ;  /* 0x000000030000780c */ /* 0x000fda0003f05270 */
[----:B------:R-:W-:Y:S05]  /*1a330*/  @!P0 BRA `(.L_x_2884) ;  /* 0x0000000000048947 */ /* 0x000fea0003800000 */
[----:B------:R-:W-:Y:S01]  /*1a340*/  BPT.TRAP 0x1 ;  /* 0x000000040000795c */ /* 0x000fe20000300000 */
.L_x_2884:
[C---:B------:R-:W-:Y:S01]  /*1a350*/  IMAD R5, R25.reuse, 0x8, R4 ;  /* 0x0000000819057824 */ /* 0x040fe200078e0204 */
[----:B------:R-:W-:Y:S02]  /*1a360*/  SHF.L.U32 R0, R28, 0x1f, RZ ;  /* 0x0000001f1c007819 */ /* 0x000fe400000006ff */
[----:B------:R-:W-:Y:S02]  /*1a370*/  IADD3 R25, R25, 0x1, RZ ;  /* 0x0000000119197810 */ /* 0x000fe40007ffe0ff */
[----:B------:R-:W0:Y:S02]  /*1a380*/  SYNCS.PHASECHK.TRANS64.TRYWAIT P1, [R5+URZ+0x16840], R0 ;  /* 0x01684000050075a7 */ /* 0x000e24000802017f */
[----:B------:R-:W-:-:S04]  /*1a390*/  ISETP.NE.AND P2, PT, R25, 0x2, PT ;  /* 0x000000021900780c */ /* 0x000fc80003f45270 */
[----:B------:R-:W-:Y:S01]  /*1a3a0*/  SEL R3, RZ, 0x1, P2 ;  /* 0x00000001ff037807 */ /* 0x000fe20001000000 */
[----:B0-----:R-:W-:Y:S08]  /*1a3b0*/  @!P1 BRA `(.L_x_2885) ;  /* 0x0000005c00ec9947 */ /* 0x001ff00003800000 */
.L_x_3101:
[----:B------:R-:W-:Y:S02]  /*1a3c0*/  SEL R25, R25, RZ, P2 ;  /* 0x000000ff19197207 */ /* 0x000fe40001000000 */
[----:B------:R-:W-:Y:S01]  /*1a3d0*/  LOP3.LUT R2, R28, R3, RZ, 0x3c, !PT ;  /* 0x000000031c027212 */ /* 0x000fe200078e3cff */
[----:B------:R-:W-:Y:S06]  /*1a3e0*/  @!P0 BRA `(.L_x_2886) ;  /* 0x0000000000048947 */ /* 0x000fec0003800000 */
[----:B------:R-:W-:Y:S01]  /*1a3f0*/  BPT.TRAP 0x1 ;  /* 0x000000040000795c */ /* 0x000fe20000300000 */
.L_x_2886:
[----:B------:R-:W-:Y:S01]  /*1a400*/  IMAD R25, R25, 0x8, R4 ;  /* 0x0000000819197824 */ /* 0x000fe200078e0204 */
[----:B------:R-:W-:-:S04]  /*1a410*/  SHF.L.U32 R2, R2, 0x1f, RZ ;  /* 0x0000001f02027819 */ /* 0x000fc800000006ff */
[----:B------:R-:W2:Y:S02]  /*1a420*/  SYNCS.PHASECHK.TRANS64.TRYWAIT P1, [R25+URZ+0x16840], R2 ;  /* 0x01684002190075a7 */ /* 0x000ea4000802017f */
[----:B--2---:R-:W-:Y:S05]  /*1a430*/  @!P1 BRA `(.L_x_2887) ;  /* 0x0000005c00e09947 */ /* 0x004fea0003800000 */
.L_x_3102:
[----:B------:R-:W-:Y:S05]  /*1a440*/  @!P0 BRA `(.L_x_2888) ;  /* 0x0000000000048947 */ /* 0x000fea0003800000 */
[----:B------:R-:W-:Y:S01]  /*1a450*/  BPT.TRAP 0x1 ;  /* 0x000000040000795c */ /* 0x000fe20000300000 */
.L_x_2888:
[----:B------:R-:W4:Y:S02]  /*1a460*/  SYNCS.PHASECHK.TRANS64.TRYWAIT P1, [R5+URZ+0x16860], R0 ;  /* 0x01686000050075a7 */ /* 0x000f24000802017f */
[----:B----4-:R-:W-:Y:S05]  /*1a470*/  @!P1 BRA `(.L_x_2889) ;  /* 0x0000005c00e49947 */ /* 0x010fea0003800000 */
.L_x_3103:
[----:B------:R-:W-:Y:S05]  /*1a480*/  @!P0 BRA `(.L_x_2890) ;  /* 0x0000000000048947 */ /* 0x000fea0003800000 */
[----:B------:R-:W-:Y:S01]  /*1a490*/  BPT.TRAP 0x1 ;  /* 0x000000040000795c */ /* 0x000fe20000300000 */
.L_x_2890:
[----:B------:R0:W0:Y:S02]  /*1a4a0*/  SYNCS.PHASECHK.TRANS64.TRYWAIT P0, [R25+URZ+0x16860], R2 ;  /* 0x01686002190075a7 */ /* 0x000024000800017f */
[----:B0-----:R-:W-:Y:S05]  /*1a4b0*/  @!P0 NANOSLEEP.SYNCS 0x989680 ;  /* 0x009896800000895d */ /* 0x001fea0003900000 */
[----:B------:R-:W0:Y:S02]  /*1a4c0*/  @!P0 SYNCS.PHASECHK.TRANS64 P0, [R25+URZ+0x16860], R2 ;  /* 0x01686002190085a7 */ /* 0x000e24000800007f */
[----:B0-----:R-:W-:Y:S05]  /*1a4d0*/  @!P0 BRA `(.L_x_2890) ;  /* 0xfffffffc00f08947 */ /* 0x001fea000383ffff */
.L_x_2631:
[----:B------:R-:W-:Y:S05]  /*1a4e0*/  BSYNC B9 ;  /* 0x0000000000097941 */ /* 0x000fea0003800000 */
.L_x_2628:
[----:B------:R-:W-:Y:S05]  /*1a4f0*/  EXIT ;  /* 0x000000000000794d */ /* 0x000fea0003800000 */
.L_x_2649:
[----:B0-----:R0:W1:Y:S02]  /*1a500*/  SYNCS.PHASECHK.TRANS64.TRYWAIT P6, [R69+URZ+0x16890], R77 ;  /* 0x0168904d450075a7 */ /* 0x00106400080c017f */
[----:B-1----:R-:W-:Y:S05]  /*1a510*/  @!P6 NANOSLEEP.SYNCS 0x989680 ;  /* 0x009896800000e95d */ /* 0x002fea0003900000 */
[----:B------:R-:W1:Y:S02]  /*1a520*/  @!P6 SYNCS.PHASECHK.TRANS64 P6, [R69+URZ+0x16890], R77 ;  /* 0x0168904d4500e5a7 */ /* 0x000e6400080c007f */
[----:B-1----:R-:W-:Y:S05]  /*1a530*/  @!P6 BRA `(.L_x_2649) ;  /* 0xfffffffc00f0e947 */ /* 0x002fea000383ffff */
[----:B------:R-:W-:Y:S05]  /*1a540*/  BRA `(.L_x_2891) ;  /* 0xfffffe8400947947 */ /* 0x000fea000383ffff */
.L_x_2650:
        /* <DEDUP_REMOVED lines=8> */
.L_x_2893:
[----:B------:R-:W-:Y:S05]  /*1a5d0*/  BSYNC B1 ;  /* 0x0000000000017941 */ /* 0x000fea0003800000 */
.L_x_2892:
        /* <DEDUP_REMOVED lines=8> */
.L_x_2894:
[----:B------:R-:W-:Y:S05]  /*1a660*/  BRA `(.L_x_2895) ;  /* 0xfffffe8400607947 */ /* 0x000fea000383ffff */
.L_x_2659:
        /* <DEDUP_REMOVED lines=8> */
.L_x_2897:
[----:B------:R-:W-:Y:S05]  /*1a6f0*/  BSYNC B1 ;  /* 0x0000000000017941 */ /* 0x000fea0003800000 */
.L_x_2896:
        /* <DEDUP_REMOVED lines=8> */
.L_x_2898:
[----:B------:R-:W-:Y:S05]  /*1a780*/  BRA `(.L_x_2899) ;  /* 0xfffffe8800ec7947 */ /* 0x000fea000383ffff */
.L_x_2671:
[----:B--2---:R2:W3:Y:S02]  /*1a790*/  SYNCS.PHASECHK.TRANS64.TRYWAIT P4, [R69+URZ+0x16890], R77 ;  /* 0x0168904d450075a7 */ /* 0x0044e4000808017f */
[----:B---3--:R-:W-:Y:S05]  /*1a7a0*/  @!P4 NANOSLEEP.SYNCS 0x989680 ;  /* 0x009896800000c95d */ /* 0x008fea0003900000 */
[----:B------:R-:W3:Y:S02]  /*1a7b0*/  @!P4 SYNCS.PHASECHK.TRANS64 P4, [R69+URZ+0x16890], R77 ;  /* 0x0168904d4500c5a7 */ /* 0x000ee4000808007f */
[----:B---3--:R-:W-:Y:S05]  /*1a7c0*/  @!P4 BRA `(.L_x_2671) ;  /* 0xfffffffc00f0c947 */ /* 0x008fea000383ffff */
[----:B------:R-:W-:Y:S05]  /*1a7d0*/  BRA `(.L_x_2900) ;  /* 0xfffffe98000c7947 */ /* 0x000fea000383ffff */
.L_x_2672:
        /* <DEDUP_REMOVED lines=8> */
.L_x_2902:
[----:B------:R-:W-:Y:S05]  /*1a860*/  BSYNC B1 ;  /* 0x0000000000017941 */ /* 0x000fea0003800000 */
.L_x_2901:
        /* <DEDUP_REMOVED lines=8> */
.L_x_2903:
[----:B------:R-:W-:Y:S01]  /*1a8f0*/  IMAD.MOV.U32 R80, RZ, RZ, R14 ;  /* 0x000000ffff507224 */ /* 0x000fe200078e000e */
[----:B------:R-:W-:Y:S06]  /*1a900*/  BRA `(.L_x_2904) ;  /* 0xfffffe9400d87947 */ /* 0x000fec000383ffff */
.L_x_2677:
        /* <DEDUP_REMOVED lines=8> */
.L_x_2906:
[----:B------:R-:W-:Y:S05]  /*1a990*/  BSYNC B1 ;  /* 0x0000000000017941 */ /* 0x000fea0003800000 */
.L_x_2905:
        /* <DEDUP_REMOVED lines=8> */
.L_x_2907:
[----:B------:R-:W-:Y:S01]  /*1aa20*/  IMAD.MOV.U32 R38, RZ, RZ, R14 ;  /* 0x000000ffff267224 */ /* 0x000fe200078e000e */
[----:B------:R-:W-:Y:S06]  /*1aa30*/  BRA `(.L_x_2908) ;  /* 0xfffffe9c00987947 */ /* 0x000fec000383ffff */
.L_x_2682:
[----:B0-----:R0:W1:Y:S02]  /*1aa40*/  SYNCS.PHASECHK.TRANS64.TRYWAIT P3, [R69+URZ+0x16890], R77 ;  /* 0x0168904d450075a7 */ /* 0x001064000806017f */
[----:B-1----:R-:W-:Y:S05]  /*1aa50*/  @!P3 NANOSLEEP.SYNCS 0x989680 ;  /* 0x009896800000b95d */ /* 0x002fea0003900000 */
[----:B------:R-:W1:Y:S02]  /*1aa60*/  @!P3 SYNCS.PHASECHK.TRANS64 P3, [R69+URZ+0x16890], R77 ;  /* 0x0168904d4500b5a7 */ /* 0x000e64000806007f */
[----:B-1----:R-:W-:Y:S05]  /*1aa70*/  @!P3 BRA `(.L_x_2682) ;  /* 0xfffffffc00f0b947 */ /* 0x002fea000383ffff */
[----:B------:R-:W-:Y:S05]  /*1aa80*/  BRA `(.L_x_2909) ;  /* 0xfffffea400ac7947 */ /* 0x000fea000383ffff */
.L_x_2683:
        /* <DEDUP_REMOVED lines=8> */
.L_x_2911:
[----:B------:R-:W-:Y:S05]  /*1ab10*/  BSYNC B1 ;  /* 0x0000000000017941 */ /* 0x000fea0003800000 */
.L_x_2910:
        /* <DEDUP_REMOVED lines=8> */
.L_x_2912:
[----:B------:R-:W-:Y:S01]  /*1aba0*/  IMAD.MOV.U32 R37, RZ, RZ, R14 ;  /* 0x000000ffff257224 */ /* 0x000fe200078e000e */
[----:B------:R-:W-:Y:S06]  /*1abb0*/  BRA `(.L_x_2913) ;  /* 0xfffffea400d07947 */ /* 0x000fec000383ffff */
.L_x_2686:
        /* <DEDUP_REMOVED lines=8> */
.L_x_2915:
[----:B------:R-:W-:Y:S05]  /*1ac40*/  BSYNC B1 ;  /* 0x0000000000017941 */ /* 0x000fea0003800000 */
.L_x_2914:
[----:B------:R-:W-:Y:S01]  /*1ac50*/  IMAD.MOV.U32 R13, RZ, RZ, R36 ;  /* 0x000000ffff0d7224 */ /* 0x000fe200078e0024 */
[----:B------:R-:W-:Y:S01]  /*1ac60*/  MOV R9, R14 ;  /* 0x0000000e00097202 */ /* 0x000fe20000000f00 */
[----:B------:R-:W-:Y:S02]  /*1ac70*/  IMAD.MOV.U32 R12, RZ, RZ, 0x1 ;  /* 0x00000001ff0c7424 */ /* 0x000fe400078e00ff */
[----:B------:R-:W-:Y:S02]  /*1ac80*/  IMAD.MOV.U32 R11, RZ, RZ, 0x1c1f ;  /* 0x00001c1fff0b7424 */ /* 0x000fe400078e00ff */
[----:B------:R-:W-:-:S07]  /*1ac90*/  IMAD.MOV.U32 R15, RZ, RZ, -0x1 ;  /* 0xffffffffff0f7424 */ /* 0x000fce00078e00ff */
[----:B------:R-:W-:Y:S05]  /*1aca0*/  WARPSYNC.COLLECTIVE R15, `(.L_x_2916) ;  /* 0x000000000f087348 */ /* 0x000fea0003c00000 */
[----:B------:R0:W1:Y:S02]  /*1acb0*/  SHFL.IDX P6, R14, R13, R12, R11 ;  /* 0x0000000c0d0e7389 */ /* 0x00006400000c000b */
[----:B01----:R-:W-:Y:S01]  /*1acc0*/  ENDCOLLECTIVE ;  /* 0x000000000000791b */ /* 0x003fe20003800000 */
.L_x_2916:
[----:B------:R-:W-:Y:S01]  /*1acd0*/  IMAD.MOV.U32 R37, RZ, RZ, R14 ;  /* 0x000000ffff257224 */ /* 0x000fe200078e000e */
[----:B------:R-:W-:Y:S06]  /*1ace0*/  BRA `(.L_x_2917) ;  /* 0xfffffea400cc7947 */ /* 0x000fec000383ffff */
.L_x_2690:
[----:B0-----:R0:W3:Y:S02]  /*1acf0*/  SYNCS.PHASECHK.TRANS64.TRYWAIT P4, [R69+URZ+0x168b0], R77 ;  /* 0x0168b04d450075a7 */ /* 0x0010e4000808017f */
[----:B---3--:R-:W-:Y:S05]  /*1ad00*/  @!P4 NANOSLEEP.SYNCS 0x989680 ;  /* 0x009896800000c95d */ /* 0x008fea0003900000 */
[----:B------:R-:W3:Y:S02]  /*1ad10*/  @!P4 SYNCS.PHASECHK.TRANS64 P4, [R69+URZ+0x168b0], R77 ;  /* 0x0168b04d4500c5a7 */ /* 0x000ee4000808007f */
[----:B---3--:R-:W-:Y:S05]  /*1ad20*/  @!P4 BRA `(.L_x_2690) ;  /* 0xfffffffc00f0c947 */ /* 0x008fea000383ffff */
[----:B------:R-:W-:Y:S05]  /*1ad30*/  BRA `(.L_x_2918) ;  /* 0xfffffea800447947 */ /* 0x000fea000383ffff */
.L_x_2698:
[----:B------:R-:W0:Y:S01]  /*1ad40*/  S2R R4, SR_TID.X ;  /* 0x0000000000047919 */ /* 0x000e220000002100 */
[----:B------:R-:W-:Y:S01]  /*1ad50*/  BSSY B0, `(.L_x_2919) ;  /* 0x000000c000007945 */ /* 0x000fe20003800000 */
[----:B------:R-:W-:Y:S01]  /*1ad60*/  IMAD.MOV.U32 R12, RZ, RZ, RZ ;  /* 0x000000ffff0c7224 */ /* 0x000fe200078e00ff */
[----:B------:R-:W-:Y:S01]  /*1ad70*/  MOV R11, 0x1f ;  /* 0x0000001f000b7802 */ /* 0x000fe20000000f00 */
[----:B------:R-:W-:Y:S02]  /*1ad80*/  IMAD.MOV.U32 R15, RZ, RZ, -0x1 ;  /* 0xffffffffff0f7424 */ /* 0x000fe400078e00ff */
[----:B0-----:R-:W-:-:S05]  /*1ad90*/  VIADD R5, R4, 0xffffff80 ;  /* 0xffffff8004057836 */ /* 0x001fca0000000000 */
[----:B------:R-:W-:-:S04]  /*1ada0*/  SHF.R.S32.HI R4, RZ, 0x1f, R5 ;  /* 0x0000001fff047819 */ /* 0x000fc80000011405 */
[----:B------:R-:W-:-:S04]  /*1adb0*/  LEA.HI R4, R4, R5, RZ, 0x7 ;  /* 0x0000000504047211 */ /* 0x000fc800078f38ff */
[----:B------:R-:W-:-:S05]  /*1adc0*/  SHF.R.S32.HI R4, RZ, 0x7, R4 ;  /* 0x00000007ff047819 */ /* 0x000fca0000011404 */
[----:B------:R-:W-:-:S07]  /*1add0*/  IMAD.MOV.U32 R13, RZ, RZ, R4 ;  /* 0x000000ffff0d7224 */ /* 0x000fce00078e0004 */
[----:B----45:R-:W-:Y:S05]  /*1ade0*/  WARPSYNC.COLLECTIVE R15, `(.L_x_2920) ;  /* 0x000000000f087348 */ /* 0x030fea0003c00000 */
[----:B------:R0:W1:Y:S02]  /*1adf0*/  SHFL.IDX P6, R14, R13, R12, R11 ;  /* 0x0000000c0d0e7389 */ /* 0x00006400000c000b */
[----:B01--45:R-:W-:Y:S01]  /*1ae00*/  ENDCOLLECTIVE ;  /* 0x000000000000791b */ /* 0x033fe20003800000 */
.L_x_2920:
[----:B------:R-:W-:Y:S05]  /*1ae10*/  BSYNC B0 ;  /* 0x0000000000007941 */ /* 0x000fea0003800000 */
.L_x_2919:
[----:B------:R0:W-:Y:S01]  /*1ae20*/  STL [R1+0x14], R14 ;  /* 0x0000140e01007387 */ /* 0x0001e20000100800 */
[----:B------:R-:W-:Y:S05]  /*1ae30*/  BRA `(.L_x_2921) ;  /* 0xfffffeac00f87947 */ /* 0x000fea000383ffff */
.L_x_2710:
[----:B------:R-:W-:Y:S01]  /*1ae40*/  BSSY B1, `(.L_x_2922) ;  /* 0x0000008000017945 */ /* 0x000fe20003800000 */
[----:B------:R-:W-:Y:S02]  /*1ae50*/  IMAD.MOV.U32 R13, RZ, RZ, R6 ;  /* 0x000000ffff0d7224 */ /* 0x000fe400078e0006 */
[----:B------:R-:W-:Y:S02]  /*1ae60*/  IMAD.MOV.U32 R12, RZ, RZ, RZ ;  /* 0x000000ffff0c7224 */ /* 0x000fe400078e00ff */
[----:B------:R-:W-:Y:S02]  /*1ae70*/  IMAD.MOV.U32 R11, RZ, RZ, 0x1c1f ;  /* 0x00001c1fff0b7424 */ /* 0x000fe400078e00ff */
[----:B------:R-:W-:-:S07]  /*1ae80*/  IMAD.MOV.U32 R15, RZ, RZ, -0x1 ;  /* 0xffffffffff0f7424 */ /* 0x000fce00078e00ff */
[----:B0---4-:R-:W-:Y:S05]  /*1ae90*/  WARPSYNC.COLLECTIVE R15, `(.L_x_2923) ;  /* 0x000000000f087348 */ /* 0x011fea0003c00000 */
[----:B0-----:R0:W1:Y:S02]  /*1aea0*/  SHFL.IDX P6, R14, R13, R12, R11 ;  /* 0x0000000c0d0e7389 */ /* 0x00106400000c000b */
[----:B01--4-:R-:W-:Y:S01]  /*1aeb0*/  ENDCOLLECTIVE ;  /* 0x000000000000791b */ /* 0x013fe20003800000 */
.L_x_2923:
[----:B------:R-:W-:Y:S05]  /*1aec0*/  BSYNC B1 ;  /* 0x0000000000017941 */ /* 0x000fea0003800000 */
.L_x_2922:
        /* <DEDUP_REMOVED lines=8> */
.L_x_2924:
[----:B------:R-:W-:Y:S02]  /*1af50*/  IMAD.MOV.U32 R13, RZ, RZ, R8 ;  /* 0x000000ffff0d7224 */ /* 0x000fe400078e0008 */
[----:B------:R-:W-:-:S07]  /*1af60*/  IMAD.MOV.U32 R0, RZ, RZ, R14 ;  /* 0x000000ffff007224 */ /* 0x000fce00078e000e */
[----:B------:R-:W-:Y:S05]  /*1af70*/  WARPSYNC.COLLECTIVE R15, `(.L_x_2925) ;  /* 0x000000000f087348 */ /* 0x000fea0003c00000 */
[----:B------:R0:W1:Y:S02]  /*1af80*/  SHFL.IDX P6, R14, R13, R12, R11 ;  /* 0x0000000c0d0e7389 */ /* 0x00006400000c000b */
[----:B01----:R-:W-:Y:S01]  /*1af90*/  ENDCOLLECTIVE ;  /* 0x000000000000791b */ /* 0x003fe20003800000 */
.L_x_2925:
[----:B------:R-:W-:Y:S02]  /*1afa0*/  IMAD.MOV.U32 R13, RZ, RZ, R7 ;  /* 0x000000ffff0d7224 */ /* 0x000fe400078e0007 */
[----:B------:R-:W-:-:S07]  /*1afb0*/  IMAD.MOV.U32 R5, RZ, RZ, R14 ;  /* 0x000000ffff057224 */ /* 0x000fce00078e000e */
[----:B------:R-:W-:Y:S05]  /*1afc0*/  WARPSYNC.COLLECTIVE R15, `(.L_x_2926) ;  /* 0x000000000f087348 */ /* 0x000fea0003c00000 */
[----:B------:R0:W1:Y:S02]  /*1afd0*/  SHFL.IDX P6, R14, R13, R12, R11 ;  /* 0x0000000c0d0e7389 */ /* 0x00006400000c000b */
[----:B01----:R-:W-:Y:S01]  /*1afe0*/  ENDCOLLECTIVE ;  /* 0x000000000000791b */ /* 0x003fe20003800000 */
.L_x_2926:
[----:B------:R-:W-:Y:S05]  /*1aff0*/  BRA `(.L_x_2927) ;  /* 0xfffffeb4007c7947 */ /* 0x000fea000383ffff */
.L_x_2713:
[----:B------:R-:W-:Y:S01]  /*1b000*/  BSSY B1, `(.L_x_2928) ;  /* 0x0000008000017945 */ /* 0x000fe20003800000 */
[----:B------:R-:W-:Y:S01]  /*1b010*/  IMAD.MOV.U32 R13, RZ, RZ, R6 ;  /* 0x000000ffff0d7224 */ /* 0x000fe200078e0006 */
[----:B------:R-:W-:Y:S01]  /*1b020*/  MOV R15, 0xffffffff ;  /* 0xffffffff000f7802 */ /* 0x000fe20000000f00 */
[----:B------:R-:W-:Y:S02]  /*1b030*/  IMAD.MOV.U32 R12, RZ, RZ, 0x1 ;  /* 0x00000001ff0c7424 */ /* 0x000fe400078e00ff */
[----:B------:R-:W-:-:S07]  /*1b040*/  IMAD.MOV.U32 R11, RZ, RZ, 0x1c1f ;  /* 0x00001c1fff0b7424 */ /* 0x000fce00078e00ff */
[----:B0---4-:R-:W-:Y:S05]  /*1b050*/  WARPSYNC.COLLECTIVE R15, `(.L_x_2929) ;  /* 0x000000000f087348 */ /* 0x011fea0003c00000 */
[----:B0-----:R0:W1:Y:S02]  /*1b060*/  SHFL.IDX P6, R14, R13, R12, R11 ;  /* 0x0000000c0d0e7389 */ /* 0x00106400000c000b */
[----:B01--4-:R-:W-:Y:S01]  /*1b070*/  ENDCOLLECTIVE ;  /* 0x000000000000791b */ /* 0x013fe20003800000 */
.L_x_2929:
[----:B------:R-:W-:Y:S05]  /*1b080*/  BSYNC B1 ;  /* 0x0000000000017941 */ /* 0x000fea0003800000 */
.L_x_2928:
        /* <DEDUP_REMOVED lines=8> */
.L_x_2930:
[----:B------:R-:W-:Y:S02]  /*1b110*/  IMAD.MOV.U32 R13, RZ, RZ, R8 ;  /* 0x000000ffff0d7224 */ /* 0x000fe400078e0008 */
[----:B------:R-:W-:-:S07]  /*1b120*/  IMAD.MOV.U32 R0, RZ, RZ, R14 ;  /* 0x000000ffff007224 */ /* 0x000fce00078e000e */
[----:B------:R-:W-:Y:S05]  /*1b130*/  WARPSYNC.COLLECTIVE R15, `(.L_x_2931) ;  /* 0x000000000f087348 */ /* 0x000fea0003c00000 */
[----:B------:R0:W1:Y:S02]  /*1b140*/  SHFL.IDX P6, R14, R13, R12, R11 ;  /* 0x0000000c0d0e7389 */ /* 0x00006400000c000b */
[----:B01----:R-:W-:Y:S01]  /*1b150*/  ENDCOLLECTIVE ;  /* 0x000000000000791b */ /* 0x003fe20003800000 */
.L_x_2931:
[----:B------:R-:W-:Y:S01]  /*1b160*/  MOV R13, R7 ;  /* 0x00000007000d7202 */ /* 0x000fe20000000f00 */
[----:B------:R-:W-:-:S07]  /*1b170*/  IMAD.MOV.U32 R5, RZ, RZ, R14 ;  /* 0x000000ffff057224 */ /* 0x000fce00078e000e */
[----:B------:R-:W-:Y:S05]  /*1b180*/  WARPSYNC.COLLECTIVE R15, `(.L_x_2932) ;  /* 0x000000000f087348 */ /* 0x000fea0003c00000 */
[----:B------:R0:W1:Y:S02]  /*1b190*/  SHFL.IDX P6, R14, R13, R12, R11 ;  /* 0x0000000c0d0e7389 */ /* 0x00006400000c000b */
[----:B01----:R-:W-:Y:S01]  /*1b1a0*/  ENDCOLLECTIVE ;  /* 0x000000000000791b */ /* 0x003fe20003800000 */
.L_x_2932:
[----:B------:R-:W-:Y:S05]  /*1b1b0*/  BRA `(.L_x_2933) ;  /* 0xfffffeb400ec7947 */ /* 0x000fea000383ffff */
.L_x_2717:
[----:B0-----:R0:W1:Y:S02]  /*1b1c0*/  SYNCS.PHASECHK.TRANS64.TRYWAIT P0, [R2+URZ+0x16800], R41 ;  /* 0x01680029020075a7 */ /* 0x001064000800017f */
[----:B-1----:R-:W-:Y:S05]  /*1b1d0*/  @!P0 NANOSLEEP.SYNCS 0x989680 ;  /* 0x009896800000895d */ /* 0x002fea0003900000 */
[----:B------:R-:W1:Y:S02]  /*1b1e0*/  @!P0 SYNCS.PHASECHK.TRANS64 P0, [R2+URZ+0x16800], R41 ;  /* 0x01680029020085a7 */ /* 0x000e64000800007f */
[----:B-1----:R-:W-:Y:S05]  /*1b1f0*/  @!P0 BRA `(.L_x_2717) ;  /* 0xfffffffc00f08947 */ /* 0x002fea000383ffff */
[----:B------:R-:W-:Y:S05]  /*1b200*/  BRA `(.L_x_2934) ;  /* 0xfffffebc00007947 */ /* 0x000fea000383ffff */
.L_x_2725:
[----:B------:R-:W1:Y:S01]  /*1b210*/  LDC R35, c[0x0][0x3f4] ;  /* 0x0000fd00ff237b82 */ /* 0x000e620000000800 */
[----:B------:R-:W-:Y:S01]  /*1b220*/  BSSY B1, `(.L_x_2935) ;  /* 0x0000008000017945 */ /* 0x000fe20003800000 */
[----:B------:R-:W-:Y:S02]  /*1b230*/  IMAD.MOV.U32 R13, RZ, RZ, R26 ;  /* 0x000000ffff0d7224 */ /* 0x000fe400078e001a */
[----:B------:R-:W-:Y:S02]  /*1b240*/  IMAD.MOV.U32 R12, RZ, RZ, RZ ;  /* 0x000000ffff0c7224 */ /* 0x000fe400078e00ff */
[----:B------:R-:W-:Y:S02]  /*1b250*/  IMAD.MOV.U32 R11, RZ, RZ, 0x1c1f ;  /* 0x00001c1fff0b7424 */ /* 0x000fe400078e00ff */
[----:B------:R-:W-:-:S07]  /*1b260*/  IMAD.MOV.U32 R15, RZ, RZ, -0x1 ;  /* 0xffffffffff0f7424 */ /* 0x000fce00078e00ff */
[----:B01--4-:R-:W-:Y:S05]  /*1b270*/  WARPSYNC.COLLECTIVE R15, `(.L_x_2936) ;  /* 0x000000000f087348 */ /* 0x013fea0003c00000 */
[----:B0-----:R0:W2:Y:S02]  /*1b280*/  SHFL.IDX P6, R14, R13, R12, R11 ;  /* 0x0000000c0d0e7389 */ /* 0x0010a400000c000b */
[----:B012-4-:R-:W-:Y:S01]  /*1b290*/  ENDCOLLECTIVE ;  /* 0x000000000000791b */ /* 0x017fe20003800000 */
.L_x_2936:
[----:B------:R-:W-:Y:S05]  /*1b2a0*/  BSYNC B1 ;  /* 0x0000000000017941 */ /* 0x000fea0003800000 */
.L_x_2935:
[----:B------:R0:W5:Y:S01]  /*1b2b0*/  LDL R10, [R1+0x10] ;  /* 0x00001000010a7983 */ /* 0x0001620000100800 */
[----:B------:R-:W-:Y:S01]  /*1b2c0*/  IMAD.MOV.U32 R13, RZ, RZ, R25 ;  /* 0x000000ffff0d7224 */ /* 0x000fe200078e0019 */
[----:B------:R-:W-:Y:S01]  /*1b2d0*/  MOV R15, 0xffffffff ;  /* 0xffffffff000f7802 */ /* 0x000fe20000000f00 */
[----:B------:R-:W-:Y:S01]  /*1b2e0*/  IMAD.MOV.U32 R12, RZ, RZ, RZ ;  /* 0x000000ffff0c7224 */ /* 0x000fe200078e00ff */
[----:B------:R-:W-:Y:S01]  /*1b2f0*/  ISETP.GE.AND P0, PT, R16, R35, PT ;  /* 0x000000231000720c */ /* 0x000fe20003f06270 */
[----:B------:R-:W-:Y:S02]  /*1b300*/  IMAD.MOV.U32 R11, RZ, RZ, 0x1c1f ;  /* 0x00001c1fff0b7424 */ /* 0x000fe400078e00ff */
[----:B------:R-:W-:-:S10]  /*1b310*/  IMAD.MOV.U32 R0, RZ, RZ, R14 ;  /* 0x000000ffff007224 */ /* 0x000fd400078e000e */
[----:B0----5:R-:W-:Y:S05]  /*1b320*/  WARPSYNC.COLLECTIVE R15, `(.L_x_2937) ;  /* 0x000000000f087348 */ /* 0x021fea0003c00000 */
[----:B------:R1:W2:Y:S02]  /*1b330*/  SHFL.IDX P6, R14, R13, R12, R11 ;  /* 0x0000000c0d0e7389 */ /* 0x0002a400000c000b */
[----:B012--5:R-:W-:Y:S01]  /*1b340*/  ENDCOLLECTIVE ;  /* 0x000000000000791b */ /* 0x027fe20003800000 */
.L_x_2937:
[----:B------:R-:W-:Y:S02]  /*1b350*/  IMAD.MOV.U32 R13, RZ, RZ, R24 ;  /* 0x000000ffff0d7224 */ /* 0x000fe400078e0018 */
[----:B------:R-:W-:-:S07]  /*1b360*/  IMAD.MOV.U32 R3, RZ, RZ, R14 ;  /* 0x000000ffff037224 */ /* 0x000fce00078e000e */
[----:B------:R-:W-:Y:S05]  /*1b370*/  WARPSYNC.COLLECTIVE R15, `(.L_x_2938) ;  /* 0x000000000f087348 */ /* 0x000fea0003c00000 */
[----:B------:R0:W1:Y:S02]  /*1b380*/  SHFL.IDX P6, R14, R13, R12, R11 ;  /* 0x0000000c0d0e7389 */ /* 0x00006400000c000b */
[----:B01----:R-:W-:Y:S01]  /*1b390*/  ENDCOLLECTIVE ;  /* 0x000000000000791b */ /* 0x003fe20003800000 */
.L_x_2938:
[----:B------:R-:W-:Y:S02]  /*1b3a0*/  IMAD.MOV.U32 R13, RZ, RZ, R27 ;  /* 0x000000ffff0d7224 */ /* 0x000fe400078e001b */
[----:B------:R-:W-:-:S07]  /*1b3b0*/  IMAD.MOV.U32 R4, RZ, RZ, R14 ;  /* 0x000000ffff047224 */ /* 0x000fce00078e000e */
[----:B------:R-:W-:Y:S05]  /*1b3c0*/  WARPSYNC.COLLECTIVE R15, `(.L_x_2939) ;  /* 0x000000000f087348 */ /* 0x000fea0003c00000 */
[----:B------:R0:W1:Y:S02]  /*1b3d0*/  SHFL.IDX P6, R14, R13, R12, R11 ;  /* 0x0000000c0d0e7389 */ /* 0x00006400000c000b */
[----:B01----:R-:W-:Y:S01]  /*1b3e0*/  ENDCOLLECTIVE ;  /* 0x000000000000791b */ /* 0x003fe20003800000 */
.L_x_2939:
[----:B------:R-:W-:-:S05]  /*1b3f0*/  IMAD R32, R10, R32, RZ ;  /* 0x000000200a207224 */ /* 0x000fca00078e02ff */
[----:B------:R-:W-:-:S13]  /*1b400*/  ISETP.GE.OR P1, PT, R41, R32, P0 ;  /* 0x000000202900720c */ /* 0x000fda0000726670 */
[C---:B------:R-:W-:Y:S01]  /*1b410*/  @!P1 IMAD.SHL.U32 R5, R16.reuse, 0x2, RZ ;  /* 0x0000000210059824 */ /* 0x040fe200078e00ff */
[----:B------:R-:W-:-:S04]  /*1b420*/  @!P1 SHF.L.U64.HI R21, R16, 0x1, R17 ;  /* 0x0000000110159819 */ /* 0x000fc80000010211 */
[----:B------:R-:W-:-:S05]  /*1b430*/  @!P1 IADD3 R6, P2, R3, R5, RZ ;  /* 0x0000000503069210 */ /* 0x000fca0007f5e0ff */
[----:B------:R-:W-:-:S05]  /*1b440*/  @!P1 IMAD.X R7, R0, 0x1, R21, P2 ;  /* 0x0000000100079824 */ /* 0x000fca00010e0615 */
        /* <DEDUP_REMOVED lines=12> */
[----:B--2---:R-:W-:Y:S01]  /*1b510*/  @!P1 IMAD.MOV.U32 R39, RZ, RZ, R11 ;  /* 0x000000ffff279224 */ /* 0x004fe200078e000b */
[----:B------:R-:W-:Y:S01]  /*1b520*/  MOV R11, 0x1c1f ;  /* 0x00001c1f000b7802 */ /* 0x000fe20000000f00 */
[----:B------:R-:W-:Y:S01]  /*1b530*/  @!P1 IMAD.MOV.U32 R37, RZ, RZ, R9 ;  /* 0x000000ffff259224 */ /* 0x000fe200078e0009 */
[----:B------:R-:W-:Y:S01]  /*1b540*/  @!P1 MOV R36, R8 ;  /* 0x0000000800249202 */ /* 0x000fe20000000f00 */
[----:B------:R-:W-:-:S07]  /*1b550*/  @!P1 IMAD.MOV.U32 R38, RZ, RZ, R10 ;  /* 0x000000ffff269224 */ /* 0x000fce00078e000a */
[----:B-----5:R-:W-:Y:S05]  /*1b560*/  WARPSYNC.COLLECTIVE R15, `(.L_x_2940) ;  /* 0x000000000f087348 */ /* 0x020fea0003c00000 */
[----:B------:R0:W1:Y:S02]  /*1b570*/  SHFL.IDX P6, R14, R13, R12, R11 ;  /* 0x0000000c0d0e7389 */ /* 0x00006400000c000b */
[----:B01---5:R-:W-:Y:S01]  /*1b580*/  ENDCOLLECTIVE ;  /* 0x000000000000791b */ /* 0x023fe20003800000 */
.L_x_2940:
[----:B------:R-:W-:Y:S02]  /*1b590*/  IMAD.MOV.U32 R3, RZ, RZ, R37 ;  /* 0x000000ffff037224 */ /* 0x000fe400078e0025 */
[----:B------:R-:W-:Y:S01]  /*1b5a0*/  IMAD.MOV.U32 R0, RZ, RZ, R36 ;  /* 0x000000ffff007224 */ /* 0x000fe200078e0024 */
[----:B------:R-:W-:Y:S01]  /*1b5b0*/  MOV R8, R38 ;  /* 0x0000002600087202 */ /* 0x000fe20000000f00 */
[----:B------:R-:W-:Y:S01]  /*1b5c0*/  IMAD.MOV.U32 R9, RZ, RZ, R39 ;  /* 0x000000ffff097224 */ /* 0x000fe200078e0027 */
[----:B------:R-:W-:Y:S02]  /*1b5d0*/  PRMT R34, R34, 0x5410, R3 ;  /* 0x0000541022227816 */ /* 0x000fe40000000003 */
[----:B------:R-:W-:Y:S01]  /*1b5e0*/  PRMT R48, R0, 0x7610, R48 ;  /* 0x0000761000307816 */ /* 0x000fe20000000030 */
[----:B------:R-:W-:Y:S01]  /*1b5f0*/  @!P1 IMAD.MOV.U32 R28, RZ, RZ, R4 ;  /* 0x000000ffff1c9224 */ /* 0x000fe200078e0004 */
[----:B------:R-:W-:Y:S01]  /*1b600*/  PRMT R31, R8, 0x7610, R31 ;  /* 0x00007610081f7816 */ /* 0x000fe2000000001f */
[----:B------:R-:W-:Y:S01]  /*1b610*/  @!P1 IMAD.MOV.U32 R29, RZ, RZ, R5 ;  /* 0x000000ffff1d9224 */ /* 0x000fe200078e0005 */
[----:B------:R-:W-:Y:S01]  /*1b620*/  PRMT R34, R9, 0x7610, R34 ;  /* 0x0000761009227816 */ /* 0x000fe20000000022 */
[----:B------:R-:W-:-:S02]  /*1b630*/  @!P1 IMAD.MOV.U32 R20, RZ, RZ, R6 ;  /* 0x000000ffff149224 */ /* 0x000fc400078e0006 */
[----:B------:R-:W-:Y:S02]  /*1b640*/  IMAD.MOV.U32 R13, RZ, RZ, R25 ;  /* 0x000000ffff0d7224 */ /* 0x000fe400078e0019 */
[----:B------:R-:W-:Y:S01]  /*1b650*/  @!P1 IMAD.MOV.U32 R21, RZ, RZ, R7 ;  /* 0x000000ffff159224 */ /* 0x000fe200078e0007 */
[----:B------:R-:W-:Y:S01]  /*1b660*/  MOV R6, R20 ;  /* 0x0000001400067202 */ /* 0x000fe20000000f00 */
[----:B------:R-:W-:Y:S02]  /*1b670*/  IMAD.MOV.U32 R4, RZ, RZ, R28 ;  /* 0x000000ffff047224 */ /* 0x000fe400078e001c */
[----:B------:R-:W-:Y:S01]  /*1b680*/  IMAD.MOV.U32 R5, RZ, RZ, R29 ;  /* 0x000000ffff057224 */ /* 0x000fe200078e001d */
[----:B------:R-:W-:Y:S01]  /*1b690*/  PRMT R31, R31, 0x5410, R6 ;  /* 0x000054101f1f7816 */ /* 0x000fe20000000006 */
[----:B------:R-:W-:Y:S01]  /*1b6a0*/  IMAD.MOV.U32 R7, RZ, RZ, R21 ;  /* 0x000000ffff077224 */ /* 0x000fe200078e0015 */
[----:B------:R-:W-:Y:S01]  /*1b6b0*/  PRMT R50, R4, 0x7610, R50 ;  /* 0x0000761004327816 */ /* 0x000fe20000000032 */
[----:B------:R-:W-:Y:S01]  /*1b6c0*/  IMAD.MOV.U32 R0, RZ, RZ, R14 ;  /* 0x000000ffff007224 */ /* 0x000fe200078e000e */
[----:B------:R-:W-:-:S07]  /*1b6d0*/  PRMT R54, R5, 0x7610, R54 ;  /* 0x0000761005367816 */ /* 0x000fce0000000036 */
[----:B------:R-:W-:Y:S05]  /*1b6e0*/  WARPSYNC.COLLECTIVE R15, `(.L_x_2941) ;  /* 0x000000000f087348 */ /* 0x000fea0003c00000 */
[----:B------:R0:W1:Y:S02]  /*1b6f0*/  SHFL.IDX P6, R14, R13, R12, R11 ;  /* 0x0000000c0d0e7389 */ /* 0x00006400000c000b */
[----:B01----:R-:W-:Y:S01]  /*1b700*/  ENDCOLLECTIVE ;  /* 0x000000000000791b */ /* 0x003fe20003800000 */
.L_x_2941:
[----:B------:R-:W-:Y:S02]  /*1b710*/  PRMT R55, R7, 0x7610, R55 ;  /* 0x0000761007377816 */ /* 0x000fe40000000037 */
[----:B------:R-:W-:Y:S01]  /*1b720*/  CS2R R4, SRZ ;  /* 0x0000000000047805 */ /* 0x000fe2000001ff00 */
[----:B------:R-:W-:Y:S02]  /*1b730*/  IMAD.MOV.U32 R13, RZ, RZ, R24 ;  /* 0x000000ffff0d7224 */ /* 0x000fe400078e0018 */
[----:B------:R-:W-:-:S07]  /*1b740*/  IMAD.MOV.U32 R3, RZ, RZ, R14 ;  /* 0x000000ffff037224 */ /* 0x000fce00078e000e */
[----:B------:R-:W-:Y:S05]  /*1b750*/  WARPSYNC.COLLECTIVE R15, `(.L_x_2942) ;  /* 0x000000000f087348 */ /* 0x000fea0003c00000 */
[----:B------:R0:W1:Y:S02]  /*1b760*/  SHFL.IDX P6, R14, R13, R12, R11 ;  /* 0x0000000c0d0e7389 */ /* 0x00006400000c000b */
[----:B01----:R-:W-:Y:S01]  /*1b770*/  ENDCOLLECTIVE ;  /* 0x000000000000791b */ /* 0x003fe20003800000 */
.L_x_2942:
[----:B------:R-:W-:Y:S02]  /*1b780*/  IMAD.MOV.U32 R13, RZ, RZ, R27 ;  /* 0x000000ffff0d7224 */ /* 0x000fe400078e001b */
[----:B------:R-:W-:-:S07]  /*1b790*/  IMAD.MOV.U32 R24, RZ, RZ, R14 ;  /* 0x000000ffff187224 */ /* 0x000fce00078e000e */
[----:B------:R-:W-:Y:S05]  /*1b7a0*/  WARPSYNC.COLLECTIVE R15, `(.L_x_2943) ;  /* 0x000000000f087348 */ /* 0x000fea0003c00000 */
[----:B------:R0:W1:Y:S02]  /*1b7b0*/  SHFL.IDX P6, R14, R13, R12, R11 ;  /* 0x0000000c0d0e7389 */ /* 0x00006400000c000b */
[----:B01----:R-:W-:Y:S01]  /*1b7c0*/  ENDCOLLECTIVE ;  /* 0x000000000000791b */ /* 0x003fe20003800000 */
.L_x_2943:
[----:B------:R-:W-:Y:S05]  /*1b7d0*/  BRA `(.L_x_2944) ;  /* 0xfffffec800307947 */ /* 0x000fea000383ffff */
.L_x_2729:
[----:B0-----:R0:W1:Y:S02]  /*1b7e0*/  SYNCS.PHASECHK.TRANS64.TRYWAIT P1, [R2+URZ+0x16800], R13 ;  /* 0x0168000d020075a7 */ /* 0x001064000802017f */
[----:B-1----:R-:W-:Y:S05]  /*1b7f0*/  @!P1 NANOSLEEP.SYNCS 0x989680 ;  /* 0x009896800000995d */ /* 0x002fea0003900000 */
[----:B------:R-:W1:Y:S02]  /*1b800*/  @!P1 SYNCS.PHASECHK.TRANS64 P1, [R2+URZ+0x16800], R13 ;  /* 0x0168000d020095a7 */ /* 0x000e64000802007f */
[----:B-1----:R-:W-:Y:S05]  /*1b810*/  @!P1 BRA `(.L_x_2729) ;  /* 0xfffffffc00f09947 */ /* 0x002fea000383ffff */
[----:B------:R-:W-:Y:S05]  /*1b820*/  BRA `(.L_x_2945) ;  /* 0xfffffec800d87947 */ /* 0x000fea000383ffff */
.L_x_2735:
[----:B--2---:R2:W0:Y:S02]  /*1b830*/  SYNCS.PHASECHK.TRANS64.TRYWAIT P1, [R0+URZ+0x16830], R7 ;  /* 0x01683007000075a7 */ /* 0x004424000802017f */
[----:B0-----:R-:W-:Y:S05]  /*1b840*/  @!P1 NANOSLEEP.SYNCS 0x989680 ;  /* 0x009896800000995d */ /* 0x001fea0003900000 */
[----:B------:R-:W0:Y:S02]  /*1b850*/  @!P1 SYNCS.PHASECHK.TRANS64 P1, [R0+URZ+0x16830], R7 ;  /* 0x01683007000095a7 */ /* 0x000e24000802007f */
[----:B0-----:R-:W-:Y:S05]  /*1b860*/  @!P1 BRA `(.L_x_2735) ;  /* 0xfffffffc00f09947 */ /* 0x001fea000383ffff */
[----:B------:R-:W-:Y:S05]  /*1b870*/  BRA `(.L_x_2734) ;  /* 0xfffffed800ac7947 */ /* 0x000fea000383ffff */
.L_x_2742:
[----:B-1----:R1:W2:Y:S02]  /*1b880*/  SYNCS.PHASECHK.TRANS64.TRYWAIT P2, [R7+URZ+0x16830], R8 ;  /* 0x01683008070075a7 */ /* 0x0022a4000804017f */
[----:B--2---:R-:W-:Y:S05]  /*1b890*/  @!P2 NANOSLEEP.SYNCS 0x989680 ;  /* 0x009896800000a95d */ /* 0x004fea0003900000 */
[----:B------:R-:W2:Y:S02]  /*1b8a0*/  @!P2 SYNCS.PHASECHK.TRANS64 P2, [R7+URZ+0x16830], R8 ;  /* 0x016830080700a5a7 */ /* 0x000ea4000804007f */
[----:B--2---:R-:W-:Y:S05]  /*1b8b0*/  @!P2 BRA `(.L_x_2742) ;  /* 0xfffffffc00f0a947 */ /* 0x004fea000383ffff */
[----:B------:R-:W-:Y:S05]  /*1b8c0*/  BRA `(.L_x_2741) ;  /* 0xffffff04006c7947 */ /* 0x000fea000383ffff */
.L_x_2746:
[----:B-1----:R1:W2:Y:S02]  /*1b8d0*/  SYNCS.PHASECHK.TRANS64.TRYWAIT P1, [R7+URZ+0x16850], R6 ;  /* 0x01685006070075a7 */ /* 0x0022a4000802017f */
[----:B--2---:R-:W-:Y:S05]  /*1b8e0*/  @!P1 NANOSLEEP.SYNCS 0x989680 ;  /* 0x009896800000995d */ /* 0x004fea0003900000 */
[----:B------:R-:W2:Y:S02]  /*1b8f0*/  @!P1 SYNCS.PHASECHK.TRANS64 P1, [R7+URZ+0x16850], R6 ;  /* 0x01685006070095a7 */ /* 0x000ea4000802007f */
[----:B--2---:R-:W-:Y:S05]  /*1b900*/  @!P1 BRA `(.L_x_2746) ;  /* 0xfffffffc00f09947 */ /* 0x004fea000383ffff */
[----:B------:R-:W-:Y:S05]  /*1b910*/  BRA `(.L_x_2743) ;  /* 0xffffff08003c7947 */ /* 0x000fea000383ffff */
.L_x_2755:
[----:B-1----:R1:W2:Y:S02]  /*1b920*/  SYNCS.PHASECHK.TRANS64.TRYWAIT P1, [R7+URZ+0x16830], R8 ;  /* 0x01683008070075a7 */ /* 0x0022a4000802017f */
[----:B--2---:R-:W-:Y:S05]  /*1b930*/  @!P1 NANOSLEEP.SYNCS 0x989680 ;  /* 0x009896800000995d */ /* 0x004fea0003900000 */
[----:B------:R-:W2:Y:S02]  /*1b940*/  @!P1 SYNCS.PHASECHK.TRANS64 P1, [R7+URZ+0x16830], R8 ;  /* 0x01683008070095a7 */ /* 0x000ea4000802007f */
[----:B--2---:R-:W-:Y:S05]  /*1b950*/  @!P1 BRA `(.L_x_2755) ;  /* 0xfffffffc00f09947 */ /* 0x004fea000383ffff */
[----:B------:R-:W-:Y:S05]  /*1b960*/  BRA `(.L_x_2754) ;  /* 0xffffff3400987947 */ /* 0x000fea000383ffff */
.L_x_2759:
[----:B-1----:R1:W2:Y:S02]  /*1b970*/  SYNCS.PHASECHK.TRANS64.TRYWAIT P1, [R7+URZ+0x16850], R6 ;  /* 0x01685006070075a7 */ /* 0x0022a4000802017f */
[----:B--2---:R-:W-:Y:S05]  /*1b980*/  @!P1 NANOSLEEP.SYNCS 0x989680 ;  /* 0x009896800000995d */ /* 0x004fea0003900000 */
[----:B------:R-:W2:Y:S02]  /*1b990*/  @!P1 SYNCS.PHASECHK.TRANS64 P1, [R7+URZ+0x16850], R6 ;  /* 0x01685006070095a7 */ /* 0x000ea4000802007f */
[----:B--2---:R-:W-:Y:S05]  /*1b9a0*/  @!P1 BRA `(.L_x_2759) ;  /* 0xfffffffc00f09947 */ /* 0x004fea000383ffff */
[----:B------:R-:W-:Y:S05]  /*1b9b0*/  BRA `(.L_x_2756) ;  /* 0xffffff38005c7947 */ /* 0x000fea000383ffff */
.L_x_2766:
[----:B-1----:R1:W2:Y:S02]  /*1b9c0*/  SYNCS.PHASECHK.TRANS64.TRYWAIT P1, [R11+URZ+0x16850], R4 ;  /* 0x016850040b0075a7 */ /* 0x0022a4000802017f */
[----:B--2---:R-:W-:Y:S05]  /*1b9d0*/  @!P1 NANOSLEEP.SYNCS 0x989680 ;  /* 0x009896800000995d */ /* 0x004fea0003900000 */
[----:B------:R-:W2:Y:S02]  /*1b9e0*/  @!P1 SYNCS.PHASECHK.TRANS64 P1, [R11+URZ+0x16850], R4 ;  /* 0x016850040b0095a7 */ /* 0x000ea4000802007f */
[----:B--2---:R-:W-:Y:S05]  /*1b9f0*/  @!P1 BRA `(.L_x_2766) ;  /* 0xfffffffc00f09947 */ /* 0x004fea000383ffff */
[----:B------:R-:W-:Y:S05]  /*1ba00*/  BRA `(.L_x_2765) ;  /* 0xffffff5c00247947 */ /* 0x000fea000383ffff */
.L_x_2775:
[----:B------:R-:W-:Y:S02]  /*1ba10*/  IMAD.MOV.U32 R13, RZ, RZ, R20 ;  /* 0x000000ffff0d7224 */ /* 0x000fe400078e0014 */
[----:B------:R-:W-:Y:S02]  /*1ba20*/  IMAD.MOV.U32 R12, RZ, RZ, RZ ;  /* 0x000000ffff0c7224 */ /* 0x000fe400078e00ff */
[----:B------:R-:W-:Y:S02]  /*1ba30*/  IMAD.MOV.U32 R11, RZ, RZ, 0x181f ;  /* 0x0000181fff0b7424 */ /* 0x000fe400078e00ff */
[----:B------:R-:W-:Y:S02]  /*1ba40*/  IMAD.MOV.U32 R15, RZ, RZ, -0x1 ;  /* 0xffffffffff0f7424 */ /* 0x000fe400078e00ff */
[----:B------:R-:W-:Y:S02]  /*1ba50*/  IMAD R21, R8, R25, RZ ;  /* 0x0000001908157224 */ /* 0x000fe400078e02ff */
[----:B------:R-:W-:-:S07]  /*1ba60*/  IMAD.IADD R24, R26, 0x1, R30 ;  /* 0x000000011a187824 */ /* 0x000fce00078e021e */
[----:B-1----:R-:W-:Y:S05]  /*1ba70*/  WARPSYNC.COLLECTIVE R15, `(.L_x_2946) ;  /* 0x000000000f087348 */ /* 0x002fea0003c00000 */
[----:B------:R0:W2:Y:S02]  /*1ba80*/  SHFL.IDX P6, R14, R13, R12, R11 ;  /* 0x0000000c0d0e7389 */ /* 0x0000a400000c000b */
[----:B012---:R-:W-:Y:S01]  /*1ba90*/  ENDCOLLECTIVE ;  /* 0x000000000000791b */ /* 0x007fe20003800000 */
.L_x_2946:
        /* <DEDUP_REMOVED lines=10> */
.L_x_2947:
[----:B------:R-:W-:Y:S02]  /*1bb40*/  IMAD.MOV.U32 R13, RZ, RZ, R20 ;  /* 0x000000ffff0d7224 */ /* 0x000fe400078e0014 */
[----:B------:R-:W-:Y:S01]  /*1bb50*/  IMAD.MOV.U32 R12, RZ, RZ, 0x1 ;  /* 0x00000001ff0c7424 */ /* 0x000fe200078e00ff */
[----:B------:R-:W-:-:S07]  /*1bb60*/  MOV R3, R14 ;  /* 0x0000000e00037202 */ /* 0x000fce0000000f00 */
[----:B------:R-:W-:Y:S05]  /*1bb70*/  WARPSYNC.COLLECTIVE R15, `(.L_x_2948) ;  /* 0x000000000f087348 */ /* 0x000fea0003c00000 */
[----:B------:R0:W1:Y:S02]  /*1bb80*/  SHFL.IDX P6, R14, R13, R12, R11 ;  /* 0x0000000c0d0e7389 */ /* 0x00006400000c000b */
[----:B01----:R-:W-:Y:S01]  /*1bb90*/  ENDCOLLECTIVE ;  /* 0x000000000000791b */ /* 0x003fe20003800000 */
.L_x_2948:
[----:B------:R-:W-:-:S04]  /*1bba0*/  @!P3 LEA R10, P5, R29, R3, 0x1 ;  /* 0x000000031d0ab211 */ /* 0x000fc800078a08ff */
[----:B------:R-:W-:Y:S01]  /*1bbb0*/  @!P3 LEA.HI.X R3, R29, R0, R28, 0x1, P5 ;  /* 0x000000001d03b211 */ /* 0x000fe200028f0c1c */
[----:B------:R-:W-:Y:S02]  /*1bbc0*/  IMAD.MOV.U32 R13, RZ, RZ, R7 ;  /* 0x000000ffff0d7224 */ /* 0x000fe400078e0007 */
[----:B------:R-:W-:-:S07]  /*1bbd0*/  IMAD.MOV.U32 R4, RZ, RZ, R14 ;  /* 0x000000ffff047224 */ /* 0x000fce00078e000e */
[----:B------:R-:W-:Y:S05]  /*1bbe0*/  WARPSYNC.COLLECTIVE R15, `(.L_x_2949) ;  /* 0x000000000f087348 */ /* 0x000fea0003c00000 */
[----:B------:R0:W1:Y:S02]  /*1bbf0*/  SHFL.IDX P6, R14, R13, R12, R11 ;  /* 0x0000000c0d0e7389 */ /* 0x00006400000c000b */
[----:B01----:R-:W-:Y:S01]  /*1bc00*/  ENDCOLLECTIVE ;  /* 0x000000000000791b */ /* 0x003fe20003800000 */
.L_x_2949:
[----:B------:R-:W-:Y:S01]  /*1bc10*/  IMAD.MOV.U32 R13, RZ, RZ, R20 ;  /* 0x000000ffff0d7224 */ /* 0x000fe200078e0014 */
[----:B------:R-:W-:Y:S01]  /*1bc20*/  MOV R12, 0x2 ;  /* 0x00000002000c7802 */ /* 0x000fe20000000f00 */
[----:B------:R-:W-:-:S07]  /*1bc30*/  IMAD.MOV.U32 R5, RZ, RZ, R14 ;  /* 0x000000ffff057224 */ /* 0x000fce00078e000e */
[----:B------:R-:W-:Y:S05]  /*1bc40*/  WARPSYNC.COLLECTIVE R15, `(.L_x_2950) ;  /* 0x000000000f087348 */ /* 0x000fea0003c00000 */
[----:B------:R0:W1:Y:S02]  /*1bc50*/  SHFL.IDX P6, R14, R13, R12, R11 ;  /* 0x0000000c0d0e7389 */ /* 0x00006400000c000b */
[----:B01----:R-:W-:Y:S01]  /*1bc60*/  ENDCOLLECTIVE ;  /* 0x000000000000791b */ /* 0x003fe20003800000 */
.L_x_2950:
[----:B------:R-:W-:-:S04]  /*1bc70*/  @!P4 LEA R8, P1, R29, R5, 0x1 ;  /* 0x000000051d08c211 */ /* 0x000fc800078208ff */
[----:B------:R-:W-:Y:S01]  /*1bc80*/  @!P4 LEA.HI.X R9, R29, R4, R28, 0x1, P1 ;  /* 0x000000041d09c211 */ /* 0x000fe200008f0c1c */
[----:B------:R-:W-:Y:S02]  /*1bc90*/  IMAD.MOV.U32 R13, RZ, RZ, R7 ;  /* 0x000000ffff0d7224 */ /* 0x000fe400078e0007 */
[----:B------:R-:W-:-:S07]  /*1bca0*/  IMAD.MOV.U32 R6, RZ, RZ, R14 ;  /* 0x000000ffff067224 */ /* 0x000fce00078e000e */
[----:B------:R-:W-:Y:S05]  /*1bcb0*/  WARPSYNC.COLLECTIVE R15, `(.L_x_2951) ;  /* 0x000000000f087348 */ /* 0x000fea0003c00000 */
[----:B------:R0:W1:Y:S02]  /*1bcc0*/  SHFL.IDX P6, R14, R13, R12, R11 ;  /* 0x0000000c0d0e7389 */ /* 0x00006400000c000b */
[----:B01----:R-:W-:Y:S01]  /*1bcd0*/  ENDCOLLECTIVE ;  /* 0x000000000000791b */ /* 0x003fe20003800000 */
.L_x_2951:
[----:B------:R-:W-:Y:S02]  /*1bce0*/  @!P3 IMAD.MOV.U32 R11, RZ, RZ, R3 ;  /* 0x000000ffff0bb224 */ /* 0x000fe400078e0003 */
[----:B------:R-:W-:Y:S02]  /*1bcf0*/  IMAD.MOV.U32 R13, RZ, RZ, R20 ;  /* 0x000000ffff0d7224 */ /* 0x000fe400078e0014 */
[----:B------:R-:W-:Y:S01]  /*1bd00*/  IMAD.MOV.U32 R12, RZ, RZ, 0x3 ;  /* 0x00000003ff0c7424 */ /* 0x000fe200078e00ff */
[----:B------:R0:W-:Y:S04]  /*1bd10*/  @!P3 ST.E.128 desc[UR40][R10.64], RZ ;  /* 0x000000ff0a00b985 */ /* 0x0001e8000c101d28 */
[----:B------:R1:W-:Y:S01]  /*1bd20*/  @!P4 ST.E.128 desc[UR40][R8.64], RZ ;  /* 0x000000ff0800c985 */ /* 0x0003e2000c101d28 */
[----:B------:R-:W-:-:S04]  /*1bd30*/  @!P2 LEA R25, P5, R29, R14, 0x1 ;  /* 0x0000000e1d19a211 */ /* 0x000fc800078a08ff */
[----:B------:R-:W-:Y:S01]  /*1bd40*/  @!P2 LEA.HI.X R5, R29, R6, R28, 0x1, P5 ;  /* 0x000000061d05a211 */ /* 0x000fe200028f0c1c */
[----:B------:R-:W-:Y:S01]  /*1bd50*/  @!P2 IMAD.MOV.U32 R4, RZ, RZ, R25 ;  /* 0x000000ffff04a224 */ /* 0x000fe200078e0019 */
[----:B0-----:R-:W-:-:S04]  /*1bd60*/  MOV R11, 0x181f ;  /* 0x0000181f000b7802 */ /* 0x001fc80000000f00 */
[----:B------:R1:W-:Y:S03]  /*1bd70*/  @!P2 ST.E.128 desc[UR40][R4.64], RZ ;  /* 0x000000ff0400a985 */ /* 0x0003e6000c101d28 */
[----:B-1----:R-:W-:Y:S05]  /*1bd80*/  WARPSYNC.COLLECTIVE R15, `(.L_x_2952) ;  /* 0x000000000f087348 */ /* 0x002fea0003c00000 */
[----:B------:R0:W2:Y:S02]  /*1bd90*/  SHFL.IDX P6, R14, R13, R12, R11 ;  /* 0x0000000c0d0e7389 */ /* 0x0000a400000c000b */
[----:B012---:R-:W-:Y:S01]  /*1bda0*/  ENDCOLLECTIVE ;  /* 0x000000000000791b */ /* 0x007fe20003800000 */
.L_x_2952:
[----:B------:R-:W-:Y:S02]  /*1bdb0*/  IMAD.MOV.U32 R13, RZ, RZ, R7 ;  /* 0x000000ffff0d7224 */ /* 0x000fe400078e0007 */
[----:B------:R-:W-:-:S07]  /*1bdc0*/  IMAD.MOV.U32 R0, RZ, RZ, R14 ;  /* 0x000000ffff007224 */ /* 0x000fce00078e000e */
[----:B------:R-:W-:Y:S05]  /*1bdd0*/  WARPSYNC.COLLECTIVE R15, `(.L_x_2953) ;  /* 0x000000000f087348 */ /* 0x000fea0003c00000 */
[----:B------:R0:W1:Y:S02]  /*1bde0*/  SHFL.IDX P6, R14, R13, R12, R11 ;  /* 0x0000000c0d0e7389 */ /* 0x00006400000c000b */
[----:B01----:R-:W-:Y:S01]  /*1bdf0*/  ENDCOLLECTIVE ;  /* 0x000000000000791b */ /* 0x003fe20003800000 */
.L_x_2953:
[----:B------:R-:W-:Y:S05]  /*1be00*/  BRA `(.L_x_2954) ;  /* 0xffffff78005c7947 */ /* 0x000fea000383ffff */
.L_x_2792:
        /* <DEDUP_REMOVED lines=8> */
[----:B-1----:R-:W-:Y:S05]  /*1be90*/  WARPSYNC.COLLECTIVE R15, `(.L_x_2956) ;  /* 0x000000000f087348 */ /* 0x002fea0003c00000 */
[----:B------:R0:W2:Y:S02]  /*1bea0*/  SHFL.IDX P6, R14, R13, R12, R11 ;  /* 0x0000000c0d0e7389 */ /* 0x0000a400000c000b */
[----:B012---:R-:W-:Y:S01]  /*1beb0*/  ENDCOLLECTIVE ;  /* 0x000000000000791b */ /* 0x007fe20003800000 */
.L_x_2956:
[----:B------:R-:W-:Y:S05]  /*1bec0*/  BSYNC B1 ;  /* 0x0000000000017941 */ /* 0x000fea0003800000 */
.L_x_2955:
[----:B------:R-:W-:Y:S05]  /*1bed0*/  BRA `(.L_x_2957) ;  /* 0xffffff8c00947947 */ /* 0x000fea000383ffff */
.L_x_2794:
[----:B------:R-:W-:Y:S01]  /*1bee0*/  BSSY B1, `(.L_x_2958) ;  /* 0x0000006000017945 */ /* 0x000fe20003800000 */
[----:B------:R-:W-:-:S07]  /*1bef0*/  MOV R15, 0xffffffff ;  /* 0xffffffff000f7802 */ /* 0x000fce0000000f00 */
[----:B01----:R-:W-:Y:S05]  /*1bf00*/  WARPSYNC.COLLECTIVE R15, `(.L_x_2959) ;  /* 0x000000000f0c7348 */ /* 0x003fea0003c00000 */
[----:B------:R-:W-:Y:S02]  /*1bf10*/  ELECT P6, UR62, PT ;  /* 0x00000000003e782f */ /* 0x000fe400038c0000 */
[----:B------:R-:W-:Y:S01]  /*1bf20*/  MOV R14, UR62 ;  /* 0x0000003e000e7c02 */ /* 0x000fe20008000f00 */
[----:B01----:R-:W-:Y:S10]  /*1bf30*/  ENDCOLLECTIVE ;  /* 0x000000000000791b */ /* 0x003ff40003800000 */
.L_x_2959:
[----:B------:R-:W-:Y:S05]  /*1bf40*/  BSYNC B1 ;  /* 0x0000000000017941 */ /* 0x000fea0003800000 */
.L_x_2958:
[----:B------:R-:W-:Y:S05]  /*1bf50*/  BRA `(.L_x_2793) ;  /* 0xffffff8c008c7947 */ /* 0x000fea000383ffff */
.L_x_2796:
[----:B0-----:R0:W2:Y:S02]  /*1bf60*/  SYNCS.PHASECHK.TRANS64.TRYWAIT P0, [R22+URZ+0x16820], R5 ;  /* 0x01682005160075a7 */ /* 0x0010a4000800017f */
[----:B--2---:R-:W-:Y:S05]  /*1bf70*/  @!P0 NANOSLEEP.SYNCS 0x989680 ;  /* 0x009896800000895d */ /* 0x004fea0003900000 */
[----:B------:R-:W2:Y:S02]  /*1bf80*/  @!P0 SYNCS.PHASECHK.TRANS64 P0, [R22+URZ+0x16820], R5 ;  /* 0x01682005160085a7 */ /* 0x000ea4000800007f */
[----:B--2---:R-:W-:Y:S05]  /*1bf90*/  @!P0 BRA `(.L_x_2796) ;  /* 0xfffffffc00f08947 */ /* 0x004fea000383ffff */
[----:B------:R-:W-:Y:S05]  /*1bfa0*/  BRA `(.L_x_2960) ;  /* 0xffffff8c009c7947 */ /* 0x000fea000383ffff */
.L_x_2800:
[----:B0-----:R0:W2:Y:S02]  /*1bfb0*/  SYNCS.PHASECHK.TRANS64.TRYWAIT P0, [R5+URZ+0x168a0], R6 ;  /* 0x0168a006050075a7 */ /* 0x0010a4000800017f */
[----:B--2---:R-:W-:Y:S05]  /*1bfc0*/  @!P0 NANOSLEEP.SYNCS 0x989680 ;  /* 0x009896800000895d */ /* 0x004fea0003900000 */
[----:B------:R-:W2:Y:S02]  /*1bfd0*/  @!P0 SYNCS.PHASECHK.TRANS64 P0, [R5+URZ+0x168a0], R6 ;  /* 0x0168a006050085a7 */ /* 0x000ea4000800007f */
[----:B--2---:R-:W-:Y:S05]  /*1bfe0*/  @!P0 BRA `(.L_x_2800) ;  /* 0xfffffffc00f08947 */ /* 0x004fea000383ffff */
[----:B------:R-:W-:Y:S05]  /*1bff0*/  BRA `(.L_x_2961) ;  /* 0xffffff8c00b47947 */ /* 0x000fea000383ffff */
.L_x_2805:
[----:B-1----:R1:W2:Y:S02]  /*1c000*/  SYNCS.PHASECHK.TRANS64.TRYWAIT P0, [R5+URZ+0x168c0], R6 ;  /* 0x0168c006050075a7 */ /* 0x0022a4000800017f */
[----:B--2---:R-:W-:Y:S05]  /*1c010*/  @!P0 NANOSLEEP.SYNCS 0x989680 ;  /* 0x009896800000895d */ /* 0x004fea0003900000 */
[----:B------:R-:W2:Y:S02]  /*1c020*/  @!P0 SYNCS.PHASECHK.TRANS64 P0, [R5+URZ+0x168c0], R6 ;  /* 0x0168c006050085a7 */ /* 0x000ea4000800007f */
[----:B--2---:R-:W-:Y:S05]  /*1c030*/  @!P0 BRA `(.L_x_2805) ;  /* 0xfffffffc00f08947 */ /* 0x004fea000383ffff */
[----:B------:R-:W-:Y:S05]  /*1c040*/  BRA `(.L_x_2962) ;  /* 0xffffff9000347947 */ /* 0x000fea000383ffff */
.L_x_2812:
[----:B0-----:R0:W2:Y:S02]  /*1c050*/  SYNCS.PHASECHK.TRANS64.TRYWAIT P1, [R5+URZ+0x168a0], R6 ;  /* 0x0168a006050075a7 */ /* 0x0010a4000802017f */
[----:B--2---:R-:W-:Y:S05]  /*1c060*/  @!P1 NANOSLEEP.SYNCS 0x989680 ;  /* 0x009896800000995d */ /* 0x004fea0003900000 */
[----:B------:R-:W2:Y:S02]  /*1c070*/  @!P1 SYNCS.PHASECHK.TRANS64 P1, [R5+URZ+0x168a0], R6 ;  /* 0x0168a006050095a7 */ /* 0x000ea4000802007f */
[----:B--2---:R-:W-:Y:S05]  /*1c080*/  @!P1 BRA `(.L_x_2812) ;  /* 0xfffffffc00f09947 */ /* 0x004fea000383ffff */
[----:B------:R-:W-:Y:S05]  /*1c090*/  BRA `(.L_x_2963) ;  /* 0xffffff9000f47947 */ /* 0x000fea000383ffff */
.L_x_2817:
[----:B-1----:R1:W2:Y:S02]  /*1c0a0*/  SYNCS.PHASECHK.TRANS64.TRYWAIT P1, [R5+URZ+0x168c0], R6 ;  /* 0x0168c006050075a7 */ /* 0x0022a4000802017f */
[----:B--2---:R-:W-:Y:S05]  /*1c0b0*/  @!P1 NANOSLEEP.SYNCS 0x989680 ;  /* 0x009896800000995d */ /* 0x004fea0003900000 */
[----:B------:R-:W2:Y:S02]  /*1c0c0*/  @!P1 SYNCS.PHASECHK.TRANS64 P1, [R5+URZ+0x168c0], R6 ;  /* 0x0168c006050095a7 */ /* 0x000ea4000802007f */
[----:B--2---:R-:W-:Y:S05]  /*1c0d0*/  @!P1 BRA `(.L_x_2817) ;  /* 0xfffffffc00f09947 */ /* 0x004fea000383ffff */
[----:B------:R-:W-:Y:S05]  /*1c0e0*/  BRA `(.L_x_2964) ;  /* 0xffffff94006c7947 */ /* 0x000fea000383ffff */
.L_x_2830:
[----:B--2---:R-:W0:Y:S01]  /*1c0f0*/  S2R R20, SR_TID.X ;  /* 0x0000000000147919 */ /* 0x004e220000002100 */
        /* <DEDUP_REMOVED lines=10> */
.L_x_2966:
[----:B------:R-:W-:Y:S05]  /*1c1a0*/  BSYNC B0 ;  /* 0x0000000000007941 */ /* 0x000fea0003800000 */
.L_x_2965:
[----:B------:R-:W-:Y:S05]  /*1c1b0*/  BRA `(.L_x_2967) ;  /* 0xffffffa000207947 */ /* 0x000fea000383ffff */
.L_x_2833:
[----:B-1----:R1:W2:Y:S02]  /*1c1c0*/  SYNCS.PHASECHK.TRANS64.TRYWAIT P0, [R3+URZ+0x16840], R4 ;  /* 0x01684004030075a7 */ /* 0x0022a4000800017f */
[----:B--2---:R-:W-:Y:S05]  /*1c1d0*/  @!P0 NANOSLEEP.SYNCS 0x989680 ;  /* 0x009896800000895d */ /* 0x004fea0003900000 */
[----:B------:R-:W2:Y:S02]  /*1c1e0*/  @!P0 SYNCS.PHASECHK.TRANS64 P0, [R3+URZ+0x16840], R4 ;  /* 0x01684004030085a7 */ /* 0x000ea4000800007f */
[----:B--2---:R-:W-:Y:S05]  /*1c1f0*/  @!P0 BRA `(.L_x_2833) ;  /* 0xfffffffc00f08947 */ /* 0x004fea000383ffff */
[----:B------:R-:W-:Y:S05]  /*1c200*/  BRA `(.L_x_2968) ;  /* 0xffffffa000807947 */ /* 0x000fea000383ffff */
.L_x_2834:
        /* <DEDUP_REMOVED lines=8> */
.L_x_2970:
[----:B------:R-:W-:Y:S05]  /*1c290*/  BSYNC B0 ;  /* 0x0000000000007941 */ /* 0x000fea0003800000 */
.L_x_2969:
[----:B------:R-:W-:Y:S01]  /*1c2a0*/  IMAD.MOV.U32 R13, RZ, RZ, R0 ;  /* 0x000000ffff0d7224 */ /* 0x000fe200078e0000 */
[----:B------:R-:W-:Y:S01]  /*1c2b0*/  @P0 LEA R8, R5, R22, 0x1 ;  /* 0x0000001605080211 */ /* 0x000fe200078e08ff */
[----:B------:R-:W-:Y:S02]  /*1c2c0*/  IMAD.MOV.U32 R12, RZ, RZ, RZ ;  /* 0x000000ffff0c7224 */ /* 0x000fe400078e00ff */
[----:B------:R-:W-:Y:S02]  /*1c2d0*/  IMAD.MOV.U32 R11, RZ, RZ, 0x181f ;  /* 0x0000181fff0b7424 */ /* 0x000fe400078e00ff */
[----:B------:R-:W-:Y:S02]  /*1c2e0*/  IMAD.MOV.U32 R15, RZ, RZ, -0x1 ;  /* 0xffffffffff0f7424 */ /* 0x000fe400078e00ff */
[----:B------:R-:W-:-:S07]  /*1c2f0*/  IMAD.MOV.U32 R6, RZ, RZ, R14 ;  /* 0x000000ffff067224 */ /* 0x000fce00078e000e */
[----:B------:R-:W-:Y:S05]  /*1c300*/  WARPSYNC.COLLECTIVE R15, `(.L_x_2971) ;  /* 0x000000000f087348 */ /* 0x000fea0003c00000 */
[----:B------:R0:W1:Y:S02]  /*1c310*/  SHFL.IDX P6, R14, R13, R12, R11 ;  /* 0x0000000c0d0e7389 */ /* 0x00006400000c000b */
[----:B01----:R-:W-:Y:S01]  /*1c320*/  ENDCOLLECTIVE ;  /* 0x000000000000791b */ /* 0x003fe20003800000 */
.L_x_2971:
[----:B------:R-:W-:Y:S02]  /*1c330*/  IMAD.MOV.U32 R13, RZ, RZ, R2 ;  /* 0x000000ffff0d7224 */ /* 0x000fe400078e0002 */
[----:B------:R-:W-:Y:S02]  /*1c340*/  IMAD.MOV.U32 R12, RZ, RZ, 0x1 ;  /* 0x00000001ff0c7424 */ /* 0x000fe400078e00ff */
[----:B------:R-:W-:-:S07]  /*1c350*/  IMAD.MOV.U32 R7, RZ, RZ, R14 ;  /* 0x000000ffff077224 */ /* 0x000fce00078e000e */
[----:B------:R-:W-:Y:S05]  /*1c360*/  WARPSYNC.COLLECTIVE R15, `(.L_x_2972) ;  /* 0x000000000f087348 */ /* 0x000fea0003c00000 */
[----:B------:R0:W1:Y:S02]  /*1c370*/  SHFL.IDX P6, R14, R13, R12, R11 ;  /* 0x0000000c0d0e7389 */ /* 0x00006400000c000b */
[----:B01----:R-:W-:Y:S01]  /*1c380*/  ENDCOLLECTIVE ;  /* 0x000000000000791b */ /* 0x003fe20003800000 */
.L_x_2972:
        /* <DEDUP_REMOVED lines=15> */
.L_x_2973:
[----:B------:R-:W-:Y:S01]  /*1c480*/  @P0 IMAD R8, R5, 0x2, R22 ;  /* 0x0000000205080824 */ /* 0x000fe200078e0216 */
[----:B------:R-:W-:Y:S01]  /*1c490*/  MOV R13, R2 ;  /* 0x00000002000d7202 */ /* 0x000fe20000000f00 */
[----:B------:R-:W-:Y:S02]  /*1c4a0*/  IMAD.MOV.U32 R12, RZ, RZ, 0x2 ;  /* 0x00000002ff0c7424 */ /* 0x000fe400078e00ff */
[----:B------:R-:W-:-:S07]  /*1c4b0*/  IMAD.MOV.U32 R7, RZ, RZ, R14 ;  /* 0x000000ffff077224 */ /* 0x000fce00078e000e */
[----:B------:R-:W-:Y:S05]  /*1c4c0*/  WARPSYNC.COLLECTIVE R15, `(.L_x_2974) ;  /* 0x000000000f087348 */ /* 0x000fea0003c00000 */
[----:B------:R0:W1:Y:S02]  /*1c4d0*/  SHFL.IDX P6, R14, R13, R12, R11 ;  /* 0x0000000c0d0e7389 */ /* 0x00006400000c000b */
[----:B01----:R-:W-:Y:S01]  /*1c4e0*/  ENDCOLLECTIVE ;  /* 0x000000000000791b */ /* 0x003fe20003800000 */
.L_x_2974:
        /* <DEDUP_REMOVED lines=15> */
.L_x_2975:
[----:B------:R-:W-:Y:S02]  /*1c5e0*/  @P0 IMAD R8, R5, 0x2, R22 ;  /* 0x0000000205080824 */ /* 0x000fe400078e0216 */
[----:B------:R-:W-:Y:S01]  /*1c5f0*/  IMAD.MOV.U32 R13, RZ, RZ, R2 ;  /* 0x000000ffff0d7224 */ /* 0x000fe200078e0002 */
[----:B------:R-:W-:Y:S01]  /*1c600*/  MOV R12, 0x3 ;  /* 0x00000003000c7802 */ /* 0x000fe20000000f00 */
[----:B------:R-:W-:-:S07]  /*1c610*/  IMAD.MOV.U32 R7, RZ, RZ, R14 ;  /* 0x000000ffff077224 */ /* 0x000fce00078e000e */
[----:B------:R-:W-:Y:S05]  /*1c620*/  WARPSYNC.COLLECTIVE R15, `(.L_x_2976) ;  /* 0x000000000f087348 */ /* 0x000fea0003c00000 */
[----:B------:R0:W1:Y:S02]  /*1c630*/  SHFL.IDX P6, R14, R13, R12, R11 ;  /* 0x0000000c0d0e7389 */ /* 0x00006400000c000b */
[----:B01----:R-:W-:Y:S01]  /*1c640*/  ENDCOLLECTIVE ;  /* 0x000000000000791b */ /* 0x003fe20003800000 */
.L_x_2976:
        /* <DEDUP_REMOVED lines=15> */
.L_x_2977:
[----:B------:R-:W-:Y:S02]  /*1c740*/  @P0 IMAD R8, R5, 0x2, R22 ;  /* 0x0000000205080824 */ /* 0x000fe400078e0216 */
[----:B------:R-:W-:Y:S02]  /*1c750*/  IMAD.MOV.U32 R13, RZ, RZ, R2 ;  /* 0x000000ffff0d7224 */ /* 0x000fe400078e0002 */
[----:B------:R-:W-:Y:S02]  /*1c760*/  IMAD.MOV.U32 R12, RZ, RZ, 0x4 ;  /* 0x00000004ff0c7424 */ /* 0x000fe400078e00ff */
[----:B------:R-:W-:-:S07]  /*1c770*/  IMAD.MOV.U32 R7, RZ, RZ, R14 ;  /* 0x000000ffff077224 */ /* 0x000fce00078e000e */
[----:B------:R-:W-:Y:S05]  /*1c780*/  WARPSYNC.COLLECTIVE R15, `(.L_x_2978) ;  /* 0x000000000f087348 */ /* 0x000fea0003c00000 */
[----:B------:R0:W1:Y:S02]  /*1c790*/  SHFL.IDX P6, R14, R13, R12, R11 ;  /* 0x0000000c0d0e7389 */ /* 0x00006400000c000b */
[----:B01----:R-:W-:Y:S01]  /*1c7a0*/  ENDCOLLECTIVE ;  /* 0x000000000000791b */ /* 0x003fe20003800000 */
.L_x_2978:
        /* <DEDUP_REMOVED lines=15> */
.L_x_2979:
[----:B------:R-:W-:Y:S02]  /*1c8a0*/  @P0 IMAD R8, R5, 0x2, R22 ;  /* 0x0000000205080824 */ /* 0x000fe400078e0216 */
[----:B------:R-:W-:Y:S02]  /*1c8b0*/  IMAD.MOV.U32 R13, RZ, RZ, R2 ;  /* 0x000000ffff0d7224 */ /* 0x000fe400078e0002 */
[----:B------:R-:W-:Y:S02]  /*1c8c0*/  IMAD.MOV.U32 R12, RZ, RZ, 0x5 ;  /* 0x00000005ff0c7424 */ /* 0x000fe400078e00ff */
[----:B------:R-:W-:-:S07]  /*1c8d0*/  IMAD.MOV.U32 R7, RZ, RZ, R14 ;  /* 0x000000ffff077224 */ /* 0x000fce00078e000e */
[----:B------:R-:W-:Y:S05]  /*1c8e0*/  WARPSYNC.COLLECTIVE R15, `(.L_x_2980) ;  /* 0x000000000f087348 */ /* 0x000fea0003c00000 */
[----:B------:R0:W1:Y:S02]  /*1c8f0*/  SHFL.IDX P6, R14, R13, R12, R11 ;  /* 0x0000000c0d0e7389 */ /* 0x00006400000c000b */
[----:B01----:R-:W-:Y:S01]  /*1c900*/  ENDCOLLECTIVE ;  /* 0x000000000000791b */ /* 0x003fe20003800000 */
.L_x_2980:
        /* <DEDUP_REMOVED lines=15> */
.L_x_2981:
[----:B------:R-:W-:Y:S02]  /*1ca00*/  @P0 IMAD R8, R5, 0x2, R22 ;  /* 0x0000000205080824 */ /* 0x000fe400078e0216 */
[----:B------:R-:W-:Y:S02]  /*1ca10*/  IMAD.MOV.U32 R13, RZ, RZ, R2 ;  /* 0x000000ffff0d7224 */ /* 0x000fe400078e0002 */
[----:B------:R-:W-:Y:S02]  /*1ca20*/  IMAD.MOV.U32 R12, RZ, RZ, 0x6 ;  /* 0x00000006ff0c7424 */ /* 0x000fe400078e00ff */
[----:B------:R-:W-:-:S07]  /*1ca30*/  IMAD.MOV.U32 R7, RZ, RZ, R14 ;  /* 0x000000ffff077224 */ /* 0x000fce00078e000e */
[----:B------:R-:W-:Y:S05]  /*1ca40*/  WARPSYNC.COLLECTIVE R15, `(.L_x_2982) ;  /* 0x000000000f087348 */ /* 0x000fea0003c00000 */
[----:B------:R0:W1:Y:S02]  /*1ca50*/  SHFL.IDX P6, R14, R13, R12, R11 ;  /* 0x0000000c0d0e7389 */ /* 0x00006400000c000b */
[----:B01----:R-:W-:Y:S01]  /*1ca60*/  ENDCOLLECTIVE ;  /* 0x000000000000791b */ /* 0x003fe20003800000 */
.L_x_2982:
        /* <DEDUP_REMOVED lines=15> */
.L_x_2983:
[----:B------:R-:W-:Y:S02]  /*1cb60*/  @P0 IMAD R8, R5, 0x2, R22 ;  /* 0x0000000205080824 */ /* 0x000fe400078e0216 */
[----:B------:R-:W-:Y:S02]  /*1cb70*/  IMAD.MOV.U32 R13, RZ, RZ, R2 ;  /* 0x000000ffff0d7224 */ /* 0x000fe400078e0002 */
[----:B------:R-:W-:Y:S01]  /*1cb80*/  IMAD.MOV.U32 R12, RZ, RZ, 0x7 ;  /* 0x00000007ff0c7424 */ /* 0x000fe200078e00ff */
[----:B------:R-:W-:-:S07]  /*1cb90*/  MOV R7, R14 ;  /* 0x0000000e00077202 */ /* 0x000fce0000000f00 */
[----:B------:R-:W-:Y:S05]  /*1cba0*/  WARPSYNC.COLLECTIVE R15, `(.L_x_2984) ;  /* 0x000000000f087348 */ /* 0x000fea0003c00000 */
[----:B------:R0:W1:Y:S02]  /*1cbb0*/  SHFL.IDX P6, R14, R13, R12, R11 ;  /* 0x0000000c0d0e7389 */ /* 0x00006400000c000b */
[----:B01----:R-:W-:Y:S01]  /*1cbc0*/  ENDCOLLECTIVE ;  /* 0x000000000000791b */ /* 0x003fe20003800000 */
.L_x_2984:
        /* <DEDUP_REMOVED lines=14> */
.L_x_2985:
[----:B------:R-:W-:Y:S01]  /*1ccb0*/  IMAD.MOV.U32 R0, RZ, RZ, R14 ;  /* 0x000000ffff007224 */ /* 0x000fe200078e000e */
[----:B------:R-:W-:Y:S06]  /*1ccc0*/  BRA `(.L_x_2986) ;  /* 0xffffff9c009c7947 */ /* 0x000fec000383ffff */
.L_x_2839:
[----:B------:R-:W2:Y:S01]  /*1ccd0*/  LDL.LU R11, [R1+0x38] ;  /* 0x00003800010b7983 */ /* 0x000ea20000300800 */
[----:B------:R-:W-:Y:S01]  /*1cce0*/  MOV R13, R0 ;  /* 0x00000000000d7202 */ /* 0x000fe20000000f00 */
[----:B------:R-:W-:Y:S02]  /*1ccf0*/  IMAD.MOV.U32 R12, RZ, RZ, RZ ;  /* 0x000000ffff0c7224 */ /* 0x000fe400078e00ff */
[----:B------:R-:W-:Y:S02]  /*1cd00*/  IMAD.MOV.U32 R15, RZ, RZ, -0x1 ;  /* 0xffffffffff0f7424 */ /* 0x000fe400078e00ff */
[----:B------:R-:W-:-:S05]  /*1cd10*/  IMAD R17, R17, 0xc0, R9 ;  /* 0x000000c011117824 */ /* 0x000fca00078e0209 */
[----:B------:R-:W-:Y:S01]  /*1cd20*/  IADD3 R8, R17, 0x10, RZ ;  /* 0x0000001011087810 */ /* 0x000fe20007ffe0ff */
[----:B--2---:R-:W-:Y:S02]  /*1cd30*/  IMAD R3, R11, R10, RZ ;  /* 0x0000000a0b037224 */ /* 0x004fe400078e02ff */
[----:B------:R-:W-:-:S03]  /*1cd40*/  IMAD.MOV.U32 R11, RZ, RZ, 0x181f ;  /* 0x0000181fff0b7424 */ /* 0x000fc600078e00ff */
[----:B------:R-:W-:-:S13]  /*1cd50*/  ISETP.GE.AND P1, PT, R17, R3, PT ;  /* 0x000000031100720c */ /* 0x000fda0003f26270 */
[----:B-----5:R-:W-:Y:S05]  /*1cd60*/  WARPSYNC.COLLECTIVE R15, `(.L_x_2987) ;  /* 0x000000000f087348 */ /* 0x020fea0003c00000 */
[----:B------:R0:W1:Y:S02]  /*1cd70*/  SHFL.IDX P6, R14, R13, R12, R11 ;  /* 0x0000000c0d0e7389 */ /* 0x00006400000c000b */
[----:B01---5:R-:W-:Y:S01]  /*1cd80*/  ENDCOLLECTIVE ;  /* 0x000000000000791b */ /* 0x023fe20003800000 */
.L_x_2987:
[----:B------:R-:W-:Y:S02]  /*1cd90*/  IMAD.MOV.U32 R13, RZ, RZ, R2 ;  /* 0x000000ffff0d7224 */ /* 0x000fe400078e0002 */
[----:B------:R-:W-:-:S07]  /*1cda0*/  IMAD.MOV.U32 R6, RZ, RZ, R14 ;  /* 0x000000ffff067224 */ /* 0x000fce00078e000e */
[----:B------:R-:W-:Y:S05]  /*1cdb0*/  WARPSYNC.COLLECTIVE R15, `(.L_x_2988) ;  /* 0x000000000f087348 */ /* 0x000fea0003c00000 */
[----:B------:R0:W1:Y:S02]  /*1cdc0*/  SHFL.IDX P6, R14, R13, R12, R11 ;  /* 0x0000000c0d0e7389 */ /* 0x00006400000c000b */
[----:B01----:R-:W-:Y:S01]  /*1cdd0*/  ENDCOLLECTIVE ;  /* 0x000000000000791b */ /* 0x003fe20003800000 */
.L_x_2988:
[----:B------:R-:W-:Y:S02]  /*1cde0*/  IMAD.MOV.U32 R13, RZ, RZ, R0 ;  /* 0x000000ffff0d7224 */ /* 0x000fe400078e0000 */
[----:B------:R-:W-:Y:S02]  /*1cdf0*/  IMAD.MOV.U32 R12, RZ, RZ, 0x1 ;  /* 0x00000001ff0c7424 */ /* 0x000fe400078e00ff */
[----:B------:R-:W-:-:S07]  /*1ce00*/  IMAD.MOV.U32 R7, RZ, RZ, R14 ;  /* 0x000000ffff077224 */ /* 0x000fce00078e000e */
[----:B------:R-:W-:Y:S05]  /*1ce10*/  WARPSYNC.COLLECTIVE R15, `(.L_x_2989) ;  /* 0x000000000f087348 */ /* 0x000fea0003c00000 */
[----:B------:R0:W1:Y:S02]  /*1ce20*/  SHFL.IDX P6, R14, R13, R12, R11 ;  /* 0x0000000c0d0e7389 */ /* 0x00006400000c000b */
[----:B01----:R-:W-:Y:S01]  /*1ce30*/  ENDCOLLECTIVE ;  /* 0x000000000000791b */ /* 0x003fe20003800000 */
.L_x_2989:
        /* <DEDUP_REMOVED lines=15> */
.L_x_2990:
[----:B------:R-:W-:Y:S01]  /*1cf30*/  MOV R13, R0 ;  /* 0x00000000000d7202 */ /* 0x000fe20000000f00 */
[----:B------:R-:W-:Y:S02]  /*1cf40*/  IMAD.MOV.U32 R12, RZ, RZ, 0x2 ;  /* 0x00000002ff0c7424 */ /* 0x000fe400078e00ff */
[----:B------:R-:W-:-:S07]  /*1cf50*/  IMAD.MOV.U32 R7, RZ, RZ, R14 ;  /* 0x000000ffff077224 */ /* 0x000fce00078e000e */
[----:B------:R-:W-:Y:S05]  /*1cf60*/  WARPSYNC.COLLECTIVE R15, `(.L_x_2991) ;  /* 0x000000000f087348 */ /* 0x000fea0003c00000 */
[----:B------:R0:W1:Y:S02]  /*1cf70*/  SHFL.IDX P6, R14, R13, R12, R11 ;  /* 0x0000000c0d0e7389 */ /* 0x00006400000c000b */
[----:B01----:R-:W-:Y:S01]  /*1cf80*/  ENDCOLLECTIVE ;  /* 0x000000000000791b */ /* 0x003fe20003800000 */
.L_x_2991:
        /* <DEDUP_REMOVED lines=16> */
.L_x_2992:
[----:B------:R-:W-:Y:S01]  /*1d090*/  IMAD.MOV.U32 R13, RZ, RZ, R0 ;  /* 0x000000ffff0d7224 */ /* 0x000fe200078e0000 */
[----:B------:R-:W-:Y:S01]  /*1d0a0*/  MOV R12, 0x3 ;  /* 0x00000003000c7802 */ /* 0x000fe20000000f00 */
[----:B------:R-:W-:-:S07]  /*1d0b0*/  IMAD.MOV.U32 R7, RZ, RZ, R14 ;  /* 0x000000ffff077224 */ /* 0x000fce00078e000e */
[----:B------:R-:W-:Y:S05]  /*1d0c0*/  WARPSYNC.COLLECTIVE R15, `(.L_x_2993) ;  /* 0x000000000f087348 */ /* 0x000fea0003c00000 */
[----:B------:R0:W1:Y:S02]  /*1d0d0*/  SHFL.IDX P6, R14, R13, R12, R11 ;  /* 0x0000000c0d0e7389 */ /* 0x00006400000c000b */
[----:B01----:R-:W-:Y:S01]  /*1d0e0*/  ENDCOLLECTIVE ;  /* 0x000000000000791b */ /* 0x003fe20003800000 */
.L_x_2993:
        /* <DEDUP_REMOVED lines=16> */
.L_x_2994:
[----:B------:R-:W-:Y:S02]  /*1d1f0*/  IMAD.MOV.U32 R13, RZ, RZ, R0 ;  /* 0x000000ffff0d7224 */ /* 0x000fe400078e0000 */
[----:B------:R-:W-:Y:S02]  /*1d200*/  IMAD.MOV.U32 R12, RZ, RZ, 0x4 ;  /* 0x00000004ff0c7424 */ /* 0x000fe400078e00ff */
[----:B------:R-:W-:-:S07]  /*1d210*/  IMAD.MOV.U32 R7, RZ, RZ, R14 ;  /* 0x000000ffff077224 */ /* 0x000fce00078e000e */
[----:B------:R-:W-:Y:S05]  /*1d220*/  WARPSYNC.COLLECTIVE R15, `(.L_x_2995) ;  /* 0x000000000f087348 */ /* 0x000fea0003c00000 */
[----:B------:R0:W1:Y:S02]  /*1d230*/  SHFL.IDX P6, R14, R13, R12, R11 ;  /* 0x0000000c0d0e7389 */ /* 0x00006400000c000b */
[----:B01----:R-:W-:Y:S01]  /*1d240*/  ENDCOLLECTIVE ;  /* 0x000000000000791b */ /* 0x003fe20003800000 */
.L_x_2995:
        /* <DEDUP_REMOVED lines=16> */
.L_x_2996:
[----:B------:R-:W-:Y:S02]  /*1d350*/  IMAD.MOV.U32 R13, RZ, RZ, R0 ;  /* 0x000000ffff0d7224 */ /* 0x000fe400078e0000 */
[----:B------:R-:W-:Y:S02]  /*1d360*/  IMAD.MOV.U32 R12, RZ, RZ, 0x5 ;  /* 0x00000005ff0c7424 */ /* 0x000fe400078e00ff */
[----:B------:R-:W-:-:S07]  /*1d370*/  IMAD.MOV.U32 R7, RZ, RZ, R14 ;  /* 0x000000ffff077224 */ /* 0x000fce00078e000e */
[----:B------:R-:W-:Y:S05]  /*1d380*/  WARPSYNC.COLLECTIVE R15, `(.L_x_2997) ;  /* 0x000000000f087348 */ /* 0x000fea0003c00000 */
[----:B------:R0:W1:Y:S02]  /*1d390*/  SHFL.IDX P6, R14, R13, R12, R11 ;  /* 0x0000000c0d0e7389 */ /* 0x00006400000c000b */
[----:B01----:R-:W-:Y:S01]  /*1d3a0*/  ENDCOLLECTIVE ;  /* 0x000000000000791b */ /* 0x003fe20003800000 */
.L_x_2997:
        /* <DEDUP_REMOVED lines=16> */
.L_x_2998:
[----:B------:R-:W-:Y:S02]  /*1d4b0*/  IMAD.MOV.U32 R13, RZ, RZ, R0 ;  /* 0x000000ffff0d7224 */ /* 0x000fe400078e0000 */
[----:B------:R-:W-:Y:S02]  /*1d4c0*/  IMAD.MOV.U32 R12, RZ, RZ, 0x6 ;  /* 0x00000006ff0c7424 */ /* 0x000fe400078e00ff */
[----:B------:R-:W-:-:S07]  /*1d4d0*/  IMAD.MOV.U32 R7, RZ, RZ, R14 ;  /* 0x000000ffff077224 */ /* 0x000fce00078e000e */
[----:B------:R-:W-:Y:S05]  /*1d4e0*/  WARPSYNC.COLLECTIVE R15, `(.L_x_2999) ;  /* 0x000000000f087348 */ /* 0x000fea0003c00000 */
[----:B------:R0:W1:Y:S02]  /*1d4f0*/  SHFL.IDX P6, R14, R13, R12, R11 ;  /* 0x0000000c0d0e7389 */ /* 0x00006400000c000b */
[----:B01----:R-:W-:Y:S01]  /*1d500*/  ENDCOLLECTIVE ;  /* 0x000000000000791b */ /* 0x003fe20003800000 */
.L_x_2999:
        /* <DEDUP_REMOVED lines=16> */
.L_x_3000:
[----:B------:R-:W-:Y:S02]  /*1d610*/  IMAD.MOV.U32 R13, RZ, RZ, R0 ;  /* 0x000000ffff0d7224 */ /* 0x000fe400078e0000 */
[----:B------:R-:W-:Y:S02]  /*1d620*/  IMAD.MOV.U32 R12, RZ, RZ, 0x7 ;  /* 0x00000007ff0c7424 */ /* 0x000fe400078e00ff */
[----:B------:R-:W-:Y:S01]  /*1d630*/  VIADD R0, R17, 0x70 ;  /* 0x0000007011007836 */ /* 0x000fe20000000000 */
[----:B------:R-:W-:-:S07]  /*1d640*/  MOV R7, R14 ;  /* 0x0000000e00077202 */ /* 0x000fce0000000f00 */
[----:B------:R-:W-:Y:S05]  /*1d650*/  WARPSYNC.COLLECTIVE R15, `(.L_x_3001) ;  /* 0x000000000f087348 */ /* 0x000fea0003c00000 */
[----:B------:R0:W1:Y:S02]  /*1d660*/  SHFL.IDX P6, R14, R13, R12, R11 ;  /* 0x0000000c0d0e7389 */ /* 0x00006400000c000b */
[----:B01----:R-:W-:Y:S01]  /*1d670*/  ENDCOLLECTIVE ;  /* 0x000000000000791b */ /* 0x003fe20003800000 */
.L_x_3001:
        /* <DEDUP_REMOVED lines=11> */
[----:B------:R-:W-:Y:S02]  /*1d730*/  VIADD R0, R17, 0x80 ;  /* 0x0000008011007836 */ /* 0x000fe40000000000 */
[----:B0-----:R-:W-:-:S10]  /*1d740*/  IMAD.MOV.U32 R6, RZ, RZ, R14 ;  /* 0x000000ffff067224 */ /* 0x001fd400078e000e */
[----:B------:R-:W-:Y:S05]  /*1d750*/  WARPSYNC.COLLECTIVE R15, `(.L_x_3002) ;  /* 0x000000000f087348 */ /* 0x000fea0003c00000 */
[----:B------:R0:W1:Y:S02]  /*1d760*/  SHFL.IDX P6, R14, R13, R12, R11 ;  /* 0x0000000c0d0e7389 */ /* 0x00006400000c000b */
[----:B01----:R-:W-:Y:S01]  /*1d770*/  ENDCOLLECTIVE ;  /* 0x000000000000791b */ /* 0x003fe20003800000 */
.L_x_3002:
[----:B------:R-:W-:Y:S02]  /*1d780*/  IMAD.MOV.U32 R13, RZ, RZ, R4 ;  /* 0x000000ffff0d7224 */ /* 0x000fe400078e0004 */
[----:B------:R-:W-:Y:S02]  /*1d790*/  IMAD.MOV.U32 R12, RZ, RZ, RZ ;  /* 0x000000ffff0c7224 */ /* 0x000fe400078e00ff */
[----:B------:R-:W-:-:S07]  /*1d7a0*/  IMAD.MOV.U32 R2, RZ, RZ, R14 ;  /* 0x000000ffff027224 */ /* 0x000fce00078e000e */
[----:B------:R-:W-:Y:S05]  /*1d7b0*/  WARPSYNC.COLLECTIVE R15, `(.L_x_3003) ;  /* 0x000000000f087348 */ /* 0x000fea0003c00000 */
[----:B------:R0:W1:Y:S02]  /*1d7c0*/  SHFL.IDX P6, R14, R13, R12, R11 ;  /* 0x0000000c0d0e7389 */ /* 0x00006400000c000b */
[----:B01----:R-:W-:Y:S01]  /*1d7d0*/  ENDCOLLECTIVE ;  /* 0x000000000000791b */ /* 0x003fe20003800000 */
.L_x_3003:
[----:B------:R-:W-:-:S04]  /*1d7e0*/  @!P1 LEA R2, P2, R21, R2, 0x1 ;  /* 0x0000000215029211 */ /* 0x000fc800078408ff */
[----:B------:R-:W-:-:S05]  /*1d7f0*/  @!P1 IADD3.X R6, RZ, R6, RZ, P2, !PT ;  /* 0x00000006ff069210 */ /* 0x000fca00017fe4ff */
[----:B------:R-:W-:Y:S02]  /*1d800*/  @!P1 IMAD.MOV.U32 R7, RZ, RZ, R6 ;  /* 0x000000ffff079224 */ /* 0x000fe400078e0006 */
[----:B------:R-:W-:Y:S02]  /*1d810*/  IMAD.MOV.U32 R13, RZ, RZ, R5 ;  /* 0x000000ffff0d7224 */ /* 0x000fe400078e0005 */
[----:B------:R-:W-:Y:S02]  /*1d820*/  @!P1 IMAD.MOV.U32 R6, RZ, RZ, R2 ;  /* 0x000000ffff069224 */ /* 0x000fe400078e0002 */
[----:B------:R-:W-:-:S03]  /*1d830*/  VIADD R2, R17, 0xa0 ;  /* 0x000000a011027836 */ /* 0x000fc60000000000 */
        /* <DEDUP_REMOVED lines=9> */
.L_x_3004:
[----:B------:R-:W-:Y:S02]  /*1d8d0*/  IMAD.MOV.U32 R13, RZ, RZ, R4 ;  /* 0x000000ffff0d7224 */ /* 0x000fe400078e0004 */
[----:B------:R-:W-:Y:S01]  /*1d8e0*/  IMAD.MOV.U32 R12, RZ, RZ, 0x1 ;  /* 0x00000001ff0c7424 */ /* 0x000fe200078e00ff */
[----:B------:R-:W-:-:S07]  /*1d8f0*/  MOV R0, R14 ;  /* 0x0000000e00007202 */ /* 0x000fce0000000f00 */
[----:B------:R-:W-:Y:S05]  /*1d900*/  WARPSYNC.COLLECTIVE R15, `(.L_x_3005) ;  /* 0x000000000f087348 */ /* 0x000fea0003c00000 */
[----:B------:R0:W1:Y:S02]  /*1d910*/  SHFL.IDX P6, R14, R13, R12, R11 ;  /* 0x0000000c0d0e7389 */ /* 0x00006400000c000b */
[----:B01----:R-:W-:Y:S01]  /*1d920*/  ENDCOLLECTIVE ;  /* 0x000000000000791b */ /* 0x003fe20003800000 */
.L_x_3005:
[----:B------:R-:W-:-:S05]  /*1d930*/  @!P1 LEA R0, P2, R21, R0, 0x1 ;  /* 0x0000000015009211 */ /* 0x000fca00078408ff */
[----:B------:R-:W-:-:S04]  /*1d940*/  @!P1 IMAD.X R6, RZ, RZ, R8, P2 ;  /* 0x000000ffff069224 */ /* 0x000fc800010e0608 */
[----:B------:R-:W-:Y:S02]  /*1d950*/  @!P1 IMAD.MOV.U32 R7, RZ, RZ, R6 ;  /* 0x000000ffff079224 */ /* 0x000fe400078e0006 */
[----:B------:R-:W-:Y:S01]  /*1d960*/  @!P1 IMAD.MOV.U32 R6, RZ, RZ, R0 ;  /* 0x000000ffff069224 */ /* 0x000fe200078e0000 */
[----:B------:R-:W-:Y:S01]  /*1d970*/  MOV R13, R5 ;  /* 0x00000005000d7202 */ /* 0x000fe20000000f00 */
[----:B------:R-:W-:-:S03]  /*1d980*/  VIADD R0, R17, 0x90 ;  /* 0x0000009011007836 */ /* 0x000fc60000000000 */
        /* <DEDUP_REMOVED lines=9> */
.L_x_3006:
[----:B------:R-:W-:Y:S02]  /*1da20*/  IMAD.MOV.U32 R13, RZ, RZ, R4 ;  /* 0x000000ffff0d7224 */ /* 0x000fe400078e0004 */
[----:B------:R-:W-:Y:S02]  /*1da30*/  IMAD.MOV.U32 R12, RZ, RZ, 0x2 ;  /* 0x00000002ff0c7424 */ /* 0x000fe400078e00ff */
[----:B------:R-:W-:-:S07]  /*1da40*/  IMAD.MOV.U32 R6, RZ, RZ, R14 ;  /* 0x000000ffff067224 */ /* 0x000fce00078e000e */
[----:B------:R-:W-:Y:S05]  /*1da50*/  WARPSYNC.COLLECTIVE R15, `(.L_x_3007) ;  /* 0x000000000f087348 */ /* 0x000fea0003c00000 */
[----:B------:R0:W1:Y:S02]  /*1da60*/  SHFL.IDX P6, R14, R13, R12, R11 ;  /* 0x0000000c0d0e7389 */ /* 0x00006400000c000b */
[----:B01----:R-:W-:Y:S01]  /*1da70*/  ENDCOLLECTIVE ;  /* 0x000000000000791b */ /* 0x003fe20003800000 */
.L_x_3007:
        /* <DEDUP_REMOVED lines=13> */
.L_x_3008:
[----:B------:R-:W-:Y:S02]  /*1db50*/  IMAD.MOV.U32 R13, RZ, RZ, R4 ;  /* 0x000000ffff0d7224 */ /* 0x000fe400078e0004 */
[----:B------:R-:W-:Y:S01]  /*1db60*/  IMAD.MOV.U32 R12, RZ, RZ, 0x3 ;  /* 0x00000003ff0c7424 */ /* 0x000fe200078e00ff */
[----:B------:R-:W-:-:S07]  /*1db70*/  MOV R6, R14 ;  /* 0x0000000e00067202 */ /* 0x000fce0000000f00 */
[----:B------:R-:W-:Y:S05]  /*1db80*/  WARPSYNC.COLLECTIVE R15, `(.L_x_3009) ;  /* 0x000000000f087348 */ /* 0x000fea0003c00000 */
[----:B------:R0:W1:Y:S02]  /*1db90*/  SHFL.IDX P6, R14, R13, R12, R11 ;  /* 0x0000000c0d0e7389 */ /* 0x00006400000c000b */
[----:B01----:R-:W-:Y:S01]  /*1dba0*/  ENDCOLLECTIVE ;  /* 0x000000000000791b */ /* 0x003fe20003800000 */
.L_x_3009:
        /* <DEDUP_REMOVED lines=12> */
.L_x_3010:
[----:B------:R-:W-:Y:S01]  /*1dc70*/  MOV R2, R14 ;  /* 0x0000000e00027202 */ /* 0x000fe20000000f00 */
[----:B------:R-:W-:Y:S06]  /*1dc80*/  BRA `(.L_x_3011) ;  /* 0xffffff9c00987947 */ /* 0x000fec000383ffff */
.L_x_2842:
[----:B-1----:R1:W2:Y:S02]  /*1dc90*/  SYNCS.PHASECHK.TRANS64.TRYWAIT P0, [R22+URZ+0x16820], R0 ;  /* 0x01682000160075a7 */ /* 0x0022a4000800017f */
[----:B--2---:R-:W-:Y:S05]  /*1dca0*/  @!P0 NANOSLEEP.SYNCS 0x989680 ;  /* 0x009896800000895d */ /* 0x004fea0003900000 */
[----:B------:R-:W2:Y:S02]  /*1dcb0*/  @!P0 SYNCS.PHASECHK.TRANS64 P0, [R22+URZ+0x16820], R0 ;  /* 0x01682000160085a7 */ /* 0x000ea4000800007f */
[----:B--2---:R-:W-:Y:S05]  /*1dcc0*/  @!P0 BRA `(.L_x_2842) ;  /* 0xfffffffc00f08947 */ /* 0x004fea000383ffff */
[----:B------:R-:W-:Y:S05]  /*1dcd0*/  BRA `(.L_x_3012) ;  /* 0xffffff9c00f47947 */ /* 0x000fea000383ffff */
.L_x_2847:
[----:B0-----:R0:W1:Y:S02]  /*1dce0*/  SYNCS.PHASECHK.TRANS64.TRYWAIT P0, [R5+URZ+0x16840], R2 ;  /* 0x01684002050075a7 */ /* 0x001064000800017f */
[----:B-1----:R-:W-:Y:S05]  /*1dcf0*/  @!P0 NANOSLEEP.SYNCS 0x989680 ;  /* 0x009896800000895d */ /* 0x002fea0003900000 */
[----:B------:R-:W1:Y:S02]  /*1dd00*/  @!P0 SYNCS.PHASECHK.TRANS64 P0, [R5+URZ+0x16840], R2 ;  /* 0x01684002050085a7 */ /* 0x000e64000800007f */
[----:B-1----:R-:W-:Y:S05]  /*1dd10*/  @!P0 BRA `(.L_x_2847) ;  /* 0xfffffffc00f08947 */ /* 0x002fea000383ffff */
[----:B------:R-:W-:Y:S05]  /*1dd20*/  BRA `(.L_x_3013) ;  /* 0xffffffa000d07947 */ /* 0x000fea000383ffff */
.L_x_2848:
        /* <DEDUP_REMOVED lines=8> */
.L_x_3015:
[----:B------:R-:W-:Y:S05]  /*1ddb0*/  BSYNC B1 ;  /* 0x0000000000017941 */ /* 0x000fea0003800000 */
.L_x_3014:
[----:B------:R-:W0:Y:S01]  /*1ddc0*/  S2R R7, SR_TID.X ;  /* 0x0000000000077919 */ /* 0x000e220000002100 */
[----:B------:R-:W-:Y:S01]  /*1ddd0*/  IMAD.MOV.U32 R13, RZ, RZ, R9 ;  /* 0x000000ffff0d7224 */ /* 0x000fe200078e0009 */
[----:B------:R-:W-:Y:S01]  /*1dde0*/  MOV R11, 0x181f ;  /* 0x0000181f000b7802 */ /* 0x000fe20000000f00 */
[----:B------:R-:W-:Y:S02]  /*1ddf0*/  IMAD.MOV.U32 R12, RZ, RZ, RZ ;  /* 0x000000ffff0c7224 */ /* 0x000fe400078e00ff */
[----:B------:R-:W-:Y:S02]  /*1de00*/  IMAD.MOV.U32 R15, RZ, RZ, -0x1 ;  /* 0xffffffffff0f7424 */ /* 0x000fe400078e00ff */
[----:B------:R-:W-:Y:S02]  /*1de10*/  IMAD.MOV.U32 R3, RZ, RZ, R14 ;  /* 0x000000ffff037224 */ /* 0x000fe400078e000e */
[----:B------:R-:W-:-:S07]  /*1de20*/  IMAD R8, R8, 0x2, R22 ;  /* 0x0000000208087824 */ /* 0x000fce00078e0216 */
[----:B0-----:R-:W-:Y:S05]  /*1de30*/  WARPSYNC.COLLECTIVE R15, `(.L_x_3016) ;  /* 0x000000000f087348 */ /* 0x001fea0003c00000 */
[----:B------:R1:W2:Y:S02]  /*1de40*/  SHFL.IDX P6, R14, R13, R12, R11 ;  /* 0x0000000c0d0e7389 */ /* 0x0002a400000c000b */
[----:B012---:R-:W-:Y:S01]  /*1de50*/  ENDCOLLECTIVE ;  /* 0x000000000000791b */ /* 0x007fe20003800000 */
.L_x_3016:
[----:B------:R-:W-:Y:S01]  /*1de60*/  IMAD.MOV.U32 R13, RZ, RZ, R10 ;  /* 0x000000ffff0d7224 */ /* 0x000fe200078e000a */
[----:B------:R-:W-:Y:S01]  /*1de70*/  MOV R12, 0x1 ;  /* 0x00000001000c7802 */ /* 0x000fe20000000f00 */
[----:B------:R-:W-:Y:S02]  /*1de80*/  IMAD.SHL.U32 R7, R7, 0x8, RZ ;  /* 0x0000000807077824 */ /* 0x000fe400078e00ff */
[----:B------:R-:W-:-:S07]  /*1de90*/  IMAD.MOV.U32 R2, RZ, RZ, R14 ;  /* 0x000000ffff027224 */ /* 0x000fce00078e000e */
[----:B------:R-:W-:Y:S05]  /*1dea0*/  WARPSYNC.COLLECTIVE R15, `(.L_x_3017) ;  /* 0x000000000f087348 */ /* 0x000fea0003c00000 */
[----:B------:R0:W1:Y:S02]  /*1deb0*/  SHFL.IDX P6, R14, R13, R12, R11 ;  /* 0x0000000c0d0e7389 */ /* 0x00006400000c000b */
[----:B01----:R-:W-:Y:S01]  /*1dec0*/  ENDCOLLECTIVE ;  /* 0x000000000000791b */ /* 0x003fe20003800000 */
.L_x_3017:
        /* <DEDUP_REMOVED lines=13> */
.L_x_3018:
[----:B------:R-:W-:Y:S02]  /*1dfa0*/  IMAD.MOV.U32 R13, RZ, RZ, R10 ;  /* 0x000000ffff0d7224 */ /* 0x000fe400078e000a */
[----:B------:R-:W-:Y:S02]  /*1dfb0*/  IMAD.MOV.U32 R12, RZ, RZ, 0x2 ;  /* 0x00000002ff0c7424 */ /* 0x000fe400078e00ff */
[----:B------:R-:W-:-:S07]  /*1dfc0*/  IMAD.MOV.U32 R2, RZ, RZ, R14 ;  /* 0x000000ffff027224 */ /* 0x000fce00078e000e */
[----:B------:R-:W-:Y:S05]  /*1dfd0*/  WARPSYNC.COLLECTIVE R15, `(.L_x_3019) ;  /* 0x000000000f087348 */ /* 0x000fea0003c00000 */
[----:B------:R0:W1:Y:S02]  /*1dfe0*/  SHFL.IDX P6, R14, R13, R12, R11 ;  /* 0x0000000c0d0e7389 */ /* 0x00006400000c000b */
[----:B01----:R-:W-:Y:S01]  /*1dff0*/  ENDCOLLECTIVE ;  /* 0x000000000000791b */ /* 0x003fe20003800000 */
.L_x_3019:
        /* <DEDUP_REMOVED lines=11> */
.L_x_3020:
[----:B------:R-:W-:Y:S02]  /*1e0b0*/  IMAD.MOV.U32 R13, RZ, RZ, R10 ;  /* 0x000000ffff0d7224 */ /* 0x000fe400078e000a */
[----:B------:R-:W-:Y:S02]  /*1e0c0*/  IMAD.MOV.U32 R12, RZ, RZ, 0x3 ;  /* 0x00000003ff0c7424 */ /* 0x000fe400078e00ff */
[----:B------:R-:W-:-:S07]  /*1e0d0*/  IMAD.MOV.U32 R2, RZ, RZ, R14 ;  /* 0x000000ffff027224 */ /* 0x000fce00078e000e */
[----:B------:R-:W-:Y:S05]  /*1e0e0*/  WARPSYNC.COLLECTIVE R15, `(.L_x_3021) ;  /* 0x000000000f087348 */ /* 0x000fea0003c00000 */
[----:B------:R0:W1:Y:S02]  /*1e0f0*/  SHFL.IDX P6, R14, R13, R12, R11 ;  /* 0x0000000c0d0e7389 */ /* 0x00006400000c000b */
[----:B01----:R-:W-:Y:S01]  /*1e100*/  ENDCOLLECTIVE ;  /* 0x000000000000791b */ /* 0x003fe20003800000 */
.L_x_3021:
        /* <DEDUP_REMOVED lines=11> */
.L_x_3022:
[----:B------:R-:W-:Y:S02]  /*1e1c0*/  IMAD.MOV.U32 R13, RZ, RZ, R10 ;  /* 0x000000ffff0d7224 */ /* 0x000fe400078e000a */
[----:B------:R-:W-:Y:S02]  /*1e1d0*/  IMAD.MOV.U32 R12, RZ, RZ, 0x4 ;  /* 0x00000004ff0c7424 */ /* 0x000fe400078e00ff */
[----:B------:R-:W-:-:S07]  /*1e1e0*/  IMAD.MOV.U32 R2, RZ, RZ, R14 ;  /* 0x000000ffff027224 */ /* 0x000fce00078e000e */
[----:B------:R-:W-:Y:S05]  /*1e1f0*/  WARPSYNC.COLLECTIVE R15, `(.L_x_3023) ;  /* 0x000000000f087348 */ /* 0x000fea0003c00000 */
[----:B------:R0:W1:Y:S02]  /*1e200*/  SHFL.IDX P6, R14, R13, R12, R11 ;  /* 0x0000000c0d0e7389 */ /* 0x00006400000c000b */
[----:B01----:R-:W-:Y:S01]  /*1e210*/  ENDCOLLECTIVE ;  /* 0x000000000000791b */ /* 0x003fe20003800000 */
.L_x_3023:
        /* <DEDUP_REMOVED lines=11> */
.L_x_3024:
[----:B------:R-:W-:Y:S01]  /*1e2d0*/  IMAD.MOV.U32 R13, RZ, RZ, R10 ;  /* 0x000000ffff0d7224 */ /* 0x000fe200078e000a */
[----:B------:R-:W-:Y:S01]  /*1e2e0*/  MOV R12, 0x5 ;  /* 0x00000005000c7802 */ /* 0x000fe20000000f00 */
[----:B------:R-:W-:-:S07]  /*1e2f0*/  IMAD.MOV.U32 R2, RZ, RZ, R14 ;  /* 0x000000ffff027224 */ /* 0x000fce00078e000e */
[----:B------:R-:W-:Y:S05]  /*1e300*/  WARPSYNC.COLLECTIVE R15, `(.L_x_3025) ;  /* 0x000000000f087348 */ /* 0x000fea0003c00000 */
[----:B------:R0:W1:Y:S02]  /*1e310*/  SHFL.IDX P6, R14, R13, R12, R11 ;  /* 0x0000000c0d0e7389 */ /* 0x00006400000c000b */
[----:B01----:R-:W-:Y:S01]  /*1e320*/  ENDCOLLECTIVE ;  /* 0x000000000000791b */ /* 0x003fe20003800000 */
.L_x_3025:
        /* <DEDUP_REMOVED lines=11> */
.L_x_3026:
[----:B------:R-:W-:Y:S02]  /*1e3e0*/  IMAD.MOV.U32 R13, RZ, RZ, R10 ;  /* 0x000000ffff0d7224 */ /* 0x000fe400078e000a */
[----:B------:R-:W-:Y:S02]  /*1e3f0*/  IMAD.MOV.U32 R12, RZ, RZ, 0x6 ;  /* 0x00000006ff0c7424 */ /* 0x000fe400078e00ff */
[----:B------:R-:W-:-:S07]  /*1e400*/  IMAD.MOV.U32 R2, RZ, RZ, R14 ;  /* 0x000000ffff027224 */ /* 0x000fce00078e000e */
[----:B------:R-:W-:Y:S05]  /*1e410*/  WARPSYNC.COLLECTIVE R15, `(.L_x_3027) ;  /* 0x000000000f087348 */ /* 0x000fea0003c00000 */
[----:B------:R0:W1:Y:S02]  /*1e420*/  SHFL.IDX P6, R14, R13, R12, R11 ;  /* 0x0000000c0d0e7389 */ /* 0x00006400000c000b */
[----:B01----:R-:W-:Y:S01]  /*1e430*/  ENDCOLLECTIVE ;  /* 0x000000000000791b */ /* 0x003fe20003800000 */
.L_x_3027:
        /* <DEDUP_REMOVED lines=11> */
.L_x_3028:
[----:B------:R-:W-:Y:S02]  /*1e4f0*/  IMAD.MOV.U32 R13, RZ, RZ, R10 ;  /* 0x000000ffff0d7224 */ /* 0x000fe400078e000a */
[----:B------:R-:W-:Y:S02]  /*1e500*/  IMAD.MOV.U32 R12, RZ, RZ, 0x7 ;  /* 0x00000007ff0c7424 */ /* 0x000fe400078e00ff */
[----:B------:R-:W-:-:S07]  /*1e510*/  IMAD.MOV.U32 R2, RZ, RZ, R14 ;  /* 0x000000ffff027224 */ /* 0x000fce00078e000e */
[----:B------:R-:W-:Y:S05]  /*1e520*/  WARPSYNC.COLLECTIVE R15, `(.L_x_3029) ;  /* 0x000000000f087348 */ /* 0x000fea0003c00000 */
[----:B------:R0:W1:Y:S02]  /*1e530*/  SHFL.IDX P6, R14, R13, R12, R11 ;  /* 0x0000000c0d0e7389 */ /* 0x00006400000c000b */
[----:B01----:R-:W-:Y:S01]  /*1e540*/  ENDCOLLECTIVE ;  /* 0x000000000000791b */ /* 0x003fe20003800000 */
.L_x_3029:
        /* <DEDUP_REMOVED lines=11> */
.L_x_3030:
[----:B------:R-:W-:Y:S01]  /*1e600*/  IMAD.MOV.U32 R2, RZ, RZ, R14 ;  /* 0x000000ffff027224 */ /* 0x000fe200078e000e */
[----:B------:R-:W-:Y:S06]  /*1e610*/  BRA `(.L_x_3031) ;  /* 0xffffff9c00c87947 */ /* 0x000fec000383ffff */
.L_x_2853:
[----:B-1----:R1:W2:Y:S02]  /*1e620*/  SYNCS.PHASECHK.TRANS64.TRYWAIT P0, [R5+URZ+0x16860], R2 ;  /* 0x01686002050075a7 */ /* 0x0022a4000800017f */
[----:B--2---:R-:W-:Y:S05]  /*1e630*/  @!P0 NANOSLEEP.SYNCS 0x989680 ;  /* 0x009896800000895d */ /* 0x004fea0003900000 */
[----:B------:R-:W2:Y:S02]  /*1e640*/  @!P0 SYNCS.PHASECHK.TRANS64 P0, [R5+URZ+0x16860], R2 ;  /* 0x01686002050085a7 */ /* 0x000ea4000800007f */
[----:B--2---:R-:W-:Y:S05]  /*1e650*/  @!P0 BRA `(.L_x_2853) ;  /* 0xfffffffc00f08947 */ /* 0x004fea000383ffff */
[----:B------:R-:W-:Y:S05]  /*1e660*/  BRA `(.L_x_3032) ;  /* 0xffffffa000207947 */ /* 0x000fea000383ffff */
.L_x_2854:
        /* <DEDUP_REMOVED lines=8> */
.L_x_3034:
[----:B------:R-:W-:Y:S05]  /*1e6f0*/  BSYNC B1 ;  /* 0x0000000000017941 */ /* 0x000fea0003800000 */
.L_x_3033:
[----:B------:R-:W-:Y:S01]  /*1e700*/  IMAD.MOV.U32 R13, RZ, RZ, R23 ;  /* 0x000000ffff0d7224 */ /* 0x000fe200078e0017 */
[----:B------:R-:W-:Y:S01]  /*1e710*/  MOV R15, 0xffffffff ;  /* 0xffffffff000f7802 */ /* 0x000fe20000000f00 */
[----:B------:R-:W-:Y:S01]  /*1e720*/  IMAD.MOV.U32 R12, RZ, RZ, RZ ;  /* 0x000000ffff0c7224 */ /* 0x000fe200078e00ff */
[----:B------:R-:W-:Y:S01]  /*1e730*/  ISETP.LT.OR P2, PT, R8, 0x1, P1 ;  /* 0x000000010800780c */ /* 0x000fe20000f41670 */
[----:B------:R-:W-:Y:S02]  /*1e740*/  IMAD.MOV.U32 R11, RZ, RZ, 0x181f ;  /* 0x0000181fff0b7424 */ /* 0x000fe400078e00ff */
[----:B------:R-:W-:Y:S02]  /*1e750*/  IMAD.MOV.U32 R3, RZ, RZ, R14 ;  /* 0x000000ffff037224 */ /* 0x000fe400078e000e */
[----:B------:R-:W-:-:S08]  /*1e760*/  IMAD R6, R6, 0x2, R22 ;  /* 0x0000000206067824 */ /* 0x000fd000078e0216 */
[----:B------:R-:W-:Y:S05]  /*1e770*/  WARPSYNC.COLLECTIVE R15, `(.L_x_3035) ;  /* 0x000000000f087348 */ /* 0x000fea0003c00000 */
[----:B------:R0:W1:Y:S02]  /*1e780*/  SHFL.IDX P6, R14, R13, R12, R11 ;  /* 0x0000000c0d0e7389 */ /* 0x00006400000c000b */
[----:B01----:R-:W-:Y:S01]  /*1e790*/  ENDCOLLECTIVE ;  /* 0x000000000000791b */ /* 0x003fe20003800000 */
.L_x_3035:
[----:B------:R-:W-:Y:S02]  /*1e7a0*/  IMAD.MOV.U32 R13, RZ, RZ, R24 ;  /* 0x000000ffff0d7224 */ /* 0x000fe400078e0018 */
[----:B------:R-:W-:Y:S02]  /*1e7b0*/  IMAD.MOV.U32 R12, RZ, RZ, 0x1 ;  /* 0x00000001ff0c7424 */ /* 0x000fe400078e00ff */
[----:B------:R-:W-:-:S07]  /*1e7c0*/  IMAD.MOV.U32 R2, RZ, RZ, R14 ;  /* 0x000000ffff027224 */ /* 0x000fce00078e000e */
[----:B------:R-:W-:Y:S05]  /*1e7d0*/  WARPSYNC.COLLECTIVE R15, `(.L_x_3036) ;  /* 0x000000000f087348 */ /* 0x000fea0003c00000 */
[----:B------:R0:W1:Y:S02]  /*1e7e0*/  SHFL.IDX P6, R14, R13, R12, R11 ;  /* 0x0000000c0d0e7389 */ /* 0x00006400000c000b */
[----:B01----:R-:W-:Y:S01]  /*1e7f0*/  ENDCOLLECTIVE ;  /* 0x000000000000791b */ /* 0x003fe20003800000 */
.L_x_3036:
        /* <DEDUP_REMOVED lines=12> */
.L_x_3037:
[----:B------:R-:W-:Y:S02]  /*1e8c0*/  IMAD.MOV.U32 R13, RZ, RZ, R24 ;  /* 0x000000ffff0d7224 */ /* 0x000fe400078e0018 */
[----:B------:R-:W-:Y:S01]  /*1e8d0*/  IMAD.MOV.U32 R12, RZ, RZ, 0x2 ;  /* 0x00000002ff0c7424 */ /* 0x000fe200078e00ff */
[----:B------:R-:W-:-:S07]  /*1e8e0*/  MOV R2, R14 ;  /* 0x0000000e00027202 */ /* 0x000fce0000000f00 */
[----:B------:R-:W-:Y:S05]  /*1e8f0*/  WARPSYNC.COLLECTIVE R15, `(.L_x_3038) ;  /* 0x000000000f087348 */ /* 0x000fea0003c00000 */
[----:B------:R0:W1:Y:S02]  /*1e900*/  SHFL.IDX P6, R14, R13, R12, R11 ;  /* 0x0000000c0d0e7389 */ /* 0x00006400000c000b */
[----:B01----:R-:W-:Y:S01]  /*1e910*/  ENDCOLLECTIVE ;  /* 0x000000000000791b */ /* 0x003fe20003800000 */
.L_x_3038:
        /* <DEDUP_REMOVED lines=12> */
.L_x_3039:
[----:B------:R-:W-:Y:S01]  /*1e9e0*/  MOV R13, R24 ;  /* 0x00000018000d7202 */ /* 0x000fe20000000f00 */
[----:B------:R-:W-:Y:S02]  /*1e9f0*/  IMAD.MOV.U32 R12, RZ, RZ, 0x3 ;  /* 0x00000003ff0c7424 */ /* 0x000fe400078e00ff */
[----:B------:R-:W-:-:S07]  /*1ea00*/  IMAD.MOV.U32 R2, RZ, RZ, R14 ;  /* 0x000000ffff027224 */ /* 0x000fce00078e000e */
[----:B------:R-:W-:Y:S05]  /*1ea10*/  WARPSYNC.COLLECTIVE R15, `(.L_x_3040) ;  /* 0x000000000f087348 */ /* 0x000fea0003c00000 */
[----:B------:R0:W1:Y:S02]  /*1ea20*/  SHFL.IDX P6, R14, R13, R12, R11 ;  /* 0x0000000c0d0e7389 */ /* 0x00006400000c000b */
[----:B01----:R-:W-:Y:S01]  /*1ea30*/  ENDCOLLECTIVE ;  /* 0x000000000000791b */ /* 0x003fe20003800000 */
.L_x_3040:
        /* <DEDUP_REMOVED lines=12> */
.L_x_3041:
[----:B------:R-:W-:Y:S02]  /*1eb00*/  IMAD.MOV.U32 R13, RZ, RZ, R24 ;  /* 0x000000ffff0d7224 */ /* 0x000fe400078e0018 */
[----:B------:R-:W-:Y:S02]  /*1eb10*/  IMAD.MOV.U32 R12, RZ, RZ, 0x4 ;  /* 0x00000004ff0c7424 */ /* 0x000fe400078e00ff */
[----:B------:R-:W-:-:S07]  /*1eb20*/  IMAD.MOV.U32 R2, RZ, RZ, R14 ;  /* 0x000000ffff027224 */ /* 0x000fce00078e000e */
[----:B------:R-:W-:Y:S05]  /*1eb30*/  WARPSYNC.COLLECTIVE R15, `(.L_x_3042) ;  /* 0x000000000f087348 */ /* 0x000fea0003c00000 */
[----:B------:R0:W1:Y:S02]  /*1eb40*/  SHFL.IDX P6, R14, R13, R12, R11 ;  /* 0x0000000c0d0e7389 */ /* 0x00006400000c000b */
[----:B01----:R-:W-:Y:S01]  /*1eb50*/  ENDCOLLECTIVE ;  /* 0x000000000000791b */ /* 0x003fe20003800000 */
.L_x_3042:
        /* <DEDUP_REMOVED lines=12> */
.L_x_3043:
[----:B------:R-:W-:Y:S02]  /*1ec20*/  IMAD.MOV.U32 R13, RZ, RZ, R24 ;  /* 0x000000ffff0d7224 */ /* 0x000fe400078e0018 */
[----:B------:R-:W-:Y:S02]  /*1ec30*/  IMAD.MOV.U32 R12, RZ, RZ, 0x5 ;  /* 0x00000005ff0c7424 */ /* 0x000fe400078e00ff */
[----:B------:R-:W-:-:S07]  /*1ec40*/  IMAD.MOV.U32 R2, RZ, RZ, R14 ;  /* 0x000000ffff027224 */ /* 0x000fce00078e000e */
[----:B------:R-:W-:Y:S05]  /*1ec50*/  WARPSYNC.COLLECTIVE R15, `(.L_x_3044) ;  /* 0x000000000f087348 */ /* 0x000fea0003c00000 */
[----:B------:R0:W1:Y:S02]  /*1ec60*/  SHFL.IDX P6, R14, R13, R12, R11 ;  /* 0x0000000c0d0e7389 */ /* 0x00006400000c000b */
[----:B01----:R-:W-:Y:S01]  /*1ec70*/  ENDCOLLECTIVE ;  /* 0x000000000000791b */ /* 0x003fe20003800000 */
.L_x_3044:
        /* <DEDUP_REMOVED lines=12> */
.L_x_3045:
[----:B------:R-:W-:Y:S02]  /*1ed40*/  IMAD.MOV.U32 R13, RZ, RZ, R24 ;  /* 0x000000ffff0d7224 */ /* 0x000fe400078e0018 */
[----:B------:R-:W-:Y:S01]  /*1ed50*/  IMAD.MOV.U32 R12, RZ, RZ, 0x6 ;  /* 0x00000006ff0c7424 */ /* 0x000fe200078e00ff */
[----:B------:R-:W-:-:S07]  /*1ed60*/  MOV R2, R14 ;  /* 0x0000000e00027202 */ /* 0x000fce0000000f00 */
[----:B------:R-:W-:Y:S05]  /*1ed70*/  WARPSYNC.COLLECTIVE R15, `(.L_x_3046) ;  /* 0x000000000f087348 */ /* 0x000fea0003c00000 */
[----:B------:R0:W1:Y:S02]  /*1ed80*/  SHFL.IDX P6, R14, R13, R12, R11 ;  /* 0x0000000c0d0e7389 */ /* 0x00006400000c000b */
[----:B01----:R-:W-:Y:S01]  /*1ed90*/  ENDCOLLECTIVE ;  /* 0x000000000000791b */ /* 0x003fe20003800000 */
.L_x_3046:
        /* <DEDUP_REMOVED lines=12> */
.L_x_3047:
[----:B------:R-:W-:Y:S01]  /*1ee60*/  MOV R13, R24 ;  /* 0x00000018000d7202 */ /* 0x000fe20000000f00 */
[----:B------:R-:W-:Y:S02]  /*1ee70*/  IMAD.MOV.U32 R12, RZ, RZ, 0x7 ;  /* 0x00000007ff0c7424 */ /* 0x000fe400078e00ff */
[----:B------:R-:W-:-:S07]  /*1ee80*/  IMAD.MOV.U32 R2, RZ, RZ, R14 ;  /* 0x000000ffff027224 */ /* 0x000fce00078e000e */
[----:B------:R-:W-:Y:S05]  /*1ee90*/  WARPSYNC.COLLECTIVE R15, `(.L_x_3048) ;  /* 0x000000000f087348 */ /* 0x000fea0003c00000 */
[----:B------:R0:W1:Y:S02]  /*1eea0*/  SHFL.IDX P6, R14, R13, R12, R11 ;  /* 0x0000000c0d0e7389 */ /* 0x00006400000c000b */
[----:B01----:R-:W-:Y:S01]  /*1eeb0*/  ENDCOLLECTIVE ;  /* 0x000000000000791b */ /* 0x003fe20003800000 */
.L_x_3048:
        /* <DEDUP_REMOVED lines=11> */
.L_x_3049:
[----:B------:R-:W-:Y:S01]  /*1ef70*/  IMAD.MOV.U32 R2, RZ, RZ, R14 ;  /* 0x000000ffff027224 */ /* 0x000fe200078e000e */
[----:B------:R-:W-:Y:S06]  /*1ef80*/  BRA `(.L_x_3050) ;  /* 0xffffff9800d07947 */ /* 0x000fec000383ffff */
.L_x_2862:
[----:B0-----:R0:W1:Y:S02]  /*1ef90*/  SYNCS.PHASECHK.TRANS64.TRYWAIT P0, [R0+URZ+0x16860], R3 ;  /* 0x01686003000075a7 */ /* 0x001064000800017f */
[----:B-1----:R-:W-:Y:S05]  /*1efa0*/  @!P0 NANOSLEEP.SYNCS 0x989680 ;  /* 0x009896800000895d */ /* 0x002fea0003900000 */
[----:B------:R-:W1:Y:S02]  /*1efb0*/  @!P0 SYNCS.PHASECHK.TRANS64 P0, [R0+URZ+0x16860], R3 ;  /* 0x01686003000085a7 */ /* 0x000e64000800007f */
[----:B-1----:R-:W-:Y:S05]  /*1efc0*/  @!P0 BRA `(.L_x_2862) ;  /* 0xfffffffc00f08947 */ /* 0x002fea000383ffff */
[----:B------:R-:W-:Y:S05]  /*1efd0*/  BRA `(.L_x_3051) ;  /* 0xffffff9c00f07947 */ /* 0x000fea000383ffff */
.L_x_2863:
        /* <DEDUP_REMOVED lines=8> */
.L_x_3053:
[----:B------:R-:W-:Y:S05]  /*1f060*/  BSYNC B0 ;  /* 0x0000000000007941 */ /* 0x000fea0003800000 */
.L_x_3052:
[----:B------:R-:W-:Y:S01]  /*1f070*/  IMAD.MOV.U32 R13, RZ, RZ, R23 ;  /* 0x000000ffff0d7224 */ /* 0x000fe200078e0017 */
[----:B------:R-:W-:Y:S01]  /*1f080*/  ISETP.LT.OR P2, PT, R6, 0x1, P0 ;  /* 0x000000010600780c */ /* 0x000fe20000741670 */
[----:B------:R-:W-:Y:S01]  /*1f090*/  IMAD.MOV.U32 R12, RZ, RZ, RZ ;  /* 0x000000ffff0c7224 */ /* 0x000fe200078e00ff */
[----:B------:R-:W-:Y:S01]  /*1f0a0*/  LEA R4, R4, R22, 0x1 ;  /* 0x0000001604047211 */ /* 0x000fe200078e08ff */
[----:B------:R-:W-:Y:S02]  /*1f0b0*/  IMAD.MOV.U32 R11, RZ, RZ, 0x181f ;  /* 0x0000181fff0b7424 */ /* 0x000fe400078e00ff */
[----:B------:R-:W-:Y:S02]  /*1f0c0*/  IMAD.MOV.U32 R15, RZ, RZ, -0x1 ;  /* 0xffffffffff0f7424 */ /* 0x000fe400078e00ff */
[----:B------:R-:W-:Y:S02]  /*1f0d0*/  IMAD.MOV.U32 R3, RZ, RZ, R14 ;  /* 0x000000ffff037224 */ /* 0x000fe400078e000e */
[----:B------:R-:W-:-:S07]  /*1f0e0*/  IMAD.SHL.U32 R5, R7, 0x2, RZ ;  /* 0x0000000207057824 */ /* 0x000fce00078e00ff */
[----:B------:R-:W-:Y:S05]  /*1f0f0*/  WARPSYNC.COLLECTIVE R15, `(.L_x_3054) ;  /* 0x000000000f087348 */ /* 0x000fea0003c00000 */
[----:B------:R0:W1:Y:S02]  /*1f100*/  SHFL.IDX P6, R14, R13, R12, R11 ;  /* 0x0000000c0d0e7389 */ /* 0x00006400000c000b */
[----:B01----:R-:W-:Y:S01]  /*1f110*/  ENDCOLLECTIVE ;  /* 0x000000000000791b */ /* 0x003fe20003800000 */
.L_x_3054:
[----:B------:R-:W-:Y:S02]  /*1f120*/  IMAD.MOV.U32 R13, RZ, RZ, R24 ;  /* 0x000000ffff0d7224 */ /* 0x000fe400078e0018 */
[----:B------:R-:W-:Y:S01]  /*1f130*/  IMAD.MOV.U32 R12, RZ, RZ, 0x1 ;  /* 0x00000001ff0c7424 */ /* 0x000fe200078e00ff */
[----:B------:R-:W-:-:S13]  /*1f140*/  IADD3 R2, P1, R14, R5, RZ ;  /* 0x000000050e027210 */ /* 0x000fda0007f3e0ff */
[----:B------:R-:W-:Y:S05]  /*1f150*/  WARPSYNC.COLLECTIVE R15, `(.L_x_3055) ;  /* 0x000000000f087348 */ /* 0x000fea0003c00000 */
[----:B------:R0:W1:Y:S02]  /*1f160*/  SHFL.IDX P6, R14, R13, R12, R11 ;  /* 0x0000000c0d0e7389 */ /* 0x00006400000c000b */
[----:B01----:R-:W-:Y:S01]  /*1f170*/  ENDCOLLECTIVE ;  /* 0x000000000000791b */ /* 0x003fe20003800000 */
.L_x_3055:
        /* <DEDUP_REMOVED lines=11> */
.L_x_3056:
[----:B------:R-:W-:Y:S02]  /*1f230*/  IMAD.MOV.U32 R13, RZ, RZ, R24 ;  /* 0x000000ffff0d7224 */ /* 0x000fe400078e0018 */
[----:B------:R-:W-:Y:S01]  /*1f240*/  IMAD.MOV.U32 R12, RZ, RZ, 0x2 ;  /* 0x00000002ff0c7424 */ /* 0x000fe200078e00ff */
[----:B------:R-:W-:-:S13]  /*1f250*/  IADD3 R2, P1, R14, R5, RZ ;  /* 0x000000050e027210 */ /* 0x000fda0007f3e0ff */
[----:B------:R-:W-:Y:S05]  /*1f260*/  WARPSYNC.COLLECTIVE R15, `(.L_x_3057) ;  /* 0x000000000f087348 */ /* 0x000fea0003c00000 */
[----:B------:R0:W1:Y:S02]  /*1f270*/  SHFL.IDX P6, R14, R13, R12, R11 ;  /* 0x0000000c0d0e7389 */ /* 0x00006400000c000b */
[----:B01----:R-:W-:Y:S01]  /*1f280*/  ENDCOLLECTIVE ;  /* 0x000000000000791b */ /* 0x003fe20003800000 */
.L_x_3057:
        /* <DEDUP_REMOVED lines=11> */
.L_x_3058:
[----:B------:R-:W-:Y:S02]  /*1f340*/  IMAD.MOV.U32 R13, RZ, RZ, R24 ;  /* 0x000000ffff0d7224 */ /* 0x000fe400078e0018 */
[----:B------:R-:W-:Y:S01]  /*1f350*/  IMAD.MOV.U32 R12, RZ, RZ, 0x3 ;  /* 0x00000003ff0c7424 */ /* 0x000fe200078e00ff */
[----:B------:R-:W-:-:S13]  /*1f360*/  IADD3 R2, P1, R14, R5, RZ ;  /* 0x000000050e027210 */ /* 0x000fda0007f3e0ff */
[----:B------:R-:W-:Y:S05]  /*1f370*/  WARPSYNC.COLLECTIVE R15, `(.L_x_3059) ;  /* 0x000000000f087348 */ /* 0x000fea0003c00000 */
[----:B------:R0:W1:Y:S02]  /*1f380*/  SHFL.IDX P6, R14, R13, R12, R11 ;  /* 0x0000000c0d0e7389 */ /* 0x00006400000c000b */
[----:B01----:R-:W-:Y:S01]  /*1f390*/  ENDCOLLECTIVE ;  /* 0x000000000000791b */ /* 0x003fe20003800000 */
.L_x_3059:
        /* <DEDUP_REMOVED lines=11> */
.L_x_3060:
[----:B------:R-:W-:Y:S01]  /*1f450*/  MOV R13, R24 ;  /* 0x00000018000d7202 */ /* 0x000fe20000000f00 */
[----:B------:R-:W-:Y:S01]  /*1f460*/  IMAD.MOV.U32 R12, RZ, RZ, 0x4 ;  /* 0x00000004ff0c7424 */ /* 0x000fe200078e00ff */
[----:B------:R-:W-:-:S13]  /*1f470*/  IADD3 R2, P1, R14, R5, RZ ;  /* 0x000000050e027210 */ /* 0x000fda0007f3e0ff */
[----:B------:R-:W-:Y:S05]  /*1f480*/  WARPSYNC.COLLECTIVE R15, `(.L_x_3061) ;  /* 0x000000000f087348 */ /* 0x000fea0003c00000 */
[----:B------:R0:W1:Y:S02]  /*1f490*/  SHFL.IDX P6, R14, R13, R12, R11 ;  /* 0x0000000c0d0e7389 */ /* 0x00006400000c000b */
[----:B01----:R-:W-:Y:S01]  /*1f4a0*/  ENDCOLLECTIVE ;  /* 0x000000000000791b */ /* 0x003fe20003800000 */
.L_x_3061:
        /* <DEDUP_REMOVED lines=11> */
.L_x_3062:
[----:B------:R-:W-:Y:S02]  /*1f560*/  IMAD.MOV.U32 R13, RZ, RZ, R24 ;  /* 0x000000ffff0d7224 */ /* 0x000fe400078e0018 */
[----:B------:R-:W-:Y:S01]  /*1f570*/  IMAD.MOV.U32 R12, RZ, RZ, 0x5 ;  /* 0x00000005ff0c7424 */ /* 0x000fe200078e00ff */
[----:B------:R-:W-:-:S13]  /*1f580*/  IADD3 R2, P1, R14, R5, RZ ;  /* 0x000000050e027210 */ /* 0x000fda0007f3e0ff */
[----:B------:R-:W-:Y:S05]  /*1f590*/  WARPSYNC.COLLECTIVE R15, `(.L_x_3063) ;  /* 0x000000000f087348 */ /* 0x000fea0003c00000 */
[----:B------:R0:W1:Y:S02]  /*1f5a0*/  SHFL.IDX P6, R14, R13, R12, R11 ;  /* 0x0000000c0d0e7389 */ /* 0x00006400000c000b */
[----:B01----:R-:W-:Y:S01]  /*1f5b0*/  ENDCOLLECTIVE ;  /* 0x000000000000791b */ /* 0x003fe20003800000 */
.L_x_3063:
        /* <DEDUP_REMOVED lines=11> */
.L_x_3064:
[----:B------:R-:W-:Y:S02]  /*1f670*/  IMAD.MOV.U32 R13, RZ, RZ, R24 ;  /* 0x000000ffff0d7224 */ /* 0x000fe400078e0018 */
[----:B------:R-:W-:Y:S01]  /*1f680*/  IMAD.MOV.U32 R12, RZ, RZ, 0x6 ;  /* 0x00000006ff0c7424 */ /* 0x000fe200078e00ff */
[----:B------:R-:W-:-:S13]  /*1f690*/  IADD3 R2, P1, R14, R5, RZ ;  /* 0x000000050e027210 */ /* 0x000fda0007f3e0ff */
[----:B------:R-:W-:Y:S05]  /*1f6a0*/  WARPSYNC.COLLECTIVE R15, `(.L_x_3065) ;  /* 0x000000000f087348 */ /* 0x000fea0003c00000 */
[----:B------:R0:W1:Y:S02]  /*1f6b0*/  SHFL.IDX P6, R14, R13, R12, R11 ;  /* 0x0000000c0d0e7389 */ /* 0x00006400000c000b */
[----:B01----:R-:W-:Y:S01]  /*1f6c0*/  ENDCOLLECTIVE ;  /* 0x000000000000791b */ /* 0x003fe20003800000 */
.L_x_3065:
        /* <DEDUP_REMOVED lines=11> */
.L_x_3066:
[----:B------:R-:W-:Y:S01]  /*1f780*/  IMAD.MOV.U32 R13, RZ, RZ, R24 ;  /* 0x000000ffff0d7224 */ /* 0x000fe200078e0018 */
[----:B------:R-:W-:Y:S02]  /*1f790*/  MOV R12, 0x7 ;  /* 0x00000007000c7802 */ /* 0x000fe40000000f00 */
[----:B------:R-:W-:-:S13]  /*1f7a0*/  IADD3 R2, P1, R14, R5, RZ ;  /* 0x000000050e027210 */ /* 0x000fda0007f3e0ff */
[----:B------:R-:W-:Y:S05]  /*1f7b0*/  WARPSYNC.COLLECTIVE R15, `(.L_x_3067) ;  /* 0x000000000f087348 */ /* 0x000fea0003c00000 */
[----:B------:R0:W1:Y:S02]  /*1f7c0*/  SHFL.IDX P6, R14, R13, R12, R11 ;  /* 0x0000000c0d0e7389 */ /* 0x00006400000c000b */
[----:B01----:R-:W-:Y:S01]  /*1f7d0*/  ENDCOLLECTIVE ;  /* 0x000000000000791b */ /* 0x003fe20003800000 */
.L_x_3067:
        /* <DEDUP_REMOVED lines=10> */
.L_x_3068:
[----:B------:R-:W-:Y:S05]  /*1f880*/  BRA `(.L_x_3069) ;  /* 0xffffff9800c07947 */ /* 0x000fea000383ffff */
.L_x_2868:
        /* <DEDUP_REMOVED lines=8> */
.L_x_3071:
[----:B------:R-:W-:Y:S05]  /*1f910*/  BSYNC B0 ;  /* 0x0000000000007941 */ /* 0x000fea0003800000 */
.L_x_3070:
        /* <DEDUP_REMOVED lines=9> */
.L_x_3072:
        /* <DEDUP_REMOVED lines=13> */
[----:B------:R-:W-:-:S04]  /*1fa80*/  ISETP.NE.AND P1, PT, R7, RZ, PT ;  /* 0x000000ff0700720c */ /* 0x000fc80003f25270 */
[----:B------:R-:W-:-:S09]  /*1fa90*/  MOV R13, R2 ;  /* 0x00000002000d7202 */ /* 0x000fd20000000f00 */
[----:B------:R-:W-:Y:S05]  /*1faa0*/  WARPSYNC.COLLECTIVE R15, `(.L_x_3073) ;  /* 0x000000000f087348 */ /* 0x000fea0003c00000 */
[----:B------:R0:W1:Y:S02]  /*1fab0*/  SHFL.UP P6, R14, R13, R12, R11 ;  /* 0x0400000c0d0e7389 */ /* 0x00006400000c000b */
[----:B01----:R-:W-:Y:S01]  /*1fac0*/  ENDCOLLECTIVE ;  /* 0x000000000000791b */ /* 0x003fe20003800000 */
.L_x_3073:
[----:B------:R-:W-:Y:S01]  /*1fad0*/  IMAD.MOV.U32 R12, RZ, RZ, 0x2 ;  /* 0x00000002ff0c7424 */ /* 0x000fe200078e00ff */
[----:B------:R-:W-:-:S05]  /*1fae0*/  SEL R5, R14, RZ, P1 ;  /* 0x000000ff0e057207 */ /* 0x000fca0000800000 */
[----:B------:R-:W-:-:S04]  /*1faf0*/  IMAD.IADD R4, R2, 0x1, R5 ;  /* 0x0000000102047824 */ /* 0x000fc800078e0205 */
[----:B------:R-:W-:-:S07]  /*1fb00*/  IMAD.MOV.U32 R13, RZ, RZ, R4 ;  /* 0x000000ffff0d7224 */ /* 0x000fce00078e0004 */
[----:B------:R-:W-:Y:S05]  /*1fb10*/  WARPSYNC.COLLECTIVE R15, `(.L_x_3074) ;  /* 0x000000000f087348 */ /* 0x000fea0003c00000 */
[----:B------:R0:W1:Y:S02]  /*1fb20*/  SHFL.UP P6, R14, R13, R12, R11 ;  /* 0x0400000c0d0e7389 */ /* 0x00006400000c000b */
[----:B01----:R-:W-:Y:S01]  /*1fb30*/  ENDCOLLECTIVE ;  /* 0x000000000000791b */ /* 0x003fe20003800000 */
.L_x_3074:
[----:B------:R-:W-:Y:S01]  /*1fb40*/  IMAD.MOV.U32 R12, RZ, RZ, 0x4 ;  /* 0x00000004ff0c7424 */ /* 0x000fe200078e00ff */
[----:B------:R-:W-:-:S05]  /*1fb50*/  SEL R5, R14, RZ, P2 ;  /* 0x000000ff0e057207 */ /* 0x000fca0001000000 */
[----:B------:R-:W-:-:S04]  /*1fb60*/  IMAD.IADD R5, R4, 0x1, R5 ;  /* 0x0000000104057824 */ /* 0x000fc800078e0205 */
[----:B------:R-:W-:-:S07]  /*1fb70*/  IMAD.MOV.U32 R13, RZ, RZ, R5 ;  /* 0x000000ffff0d7224 */ /* 0x000fce00078e0005 */
[----:B------:R-:W-:Y:S05]  /*1fb80*/  WARPSYNC.COLLECTIVE R15, `(.L_x_3075) ;  /* 0x000000000f087348 */ /* 0x000fea0003c00000 */
[----:B------:R0:W1:Y:S02]  /*1fb90*/  SHFL.UP P6, R14, R13, R12, R11 ;  /* 0x0400000c0d0e7389 */ /* 0x00006400000c000b */
[----:B01----:R-:W-:Y:S01]  /*1fba0*/  ENDCOLLECTIVE ;  /* 0x000000000000791b */ /* 0x003fe20003800000 */
.L_x_3075:
[----:B------:R-:W-:Y:S01]  /*1fbb0*/  IMAD.MOV.U32 R12, RZ, RZ, 0x8 ;  /* 0x00000008ff0c7424 */ /* 0x000fe200078e00ff */
[----:B------:R-:W-:-:S04]  /*1fbc0*/  SEL R6, R14, RZ, P3 ;  /* 0x000000ff0e067207 */ /* 0x000fc80001800000 */
[----:B------:R-:W-:-:S05]  /*1fbd0*/  IADD3 R6, R5, R6, RZ ;  /* 0x0000000605067210 */ /* 0x000fca0007ffe0ff */
[----:B------:R-:W-:-:S07]  /*1fbe0*/  IMAD.MOV.U32 R13, RZ, RZ, R6 ;  /* 0x000000ffff0d7224 */ /* 0x000fce00078e0006 */
[----:B------:R-:W-:Y:S05]  /*1fbf0*/  WARPSYNC.COLLECTIVE R15, `(.L_x_3076) ;  /* 0x000000000f087348 */ /* 0x000fea0003c00000 */
[----:B------:R0:W1:Y:S02]  /*1fc00*/  SHFL.UP P6, R14, R13, R12, R11 ;  /* 0x0400000c0d0e7389 */ /* 0x00006400000c000b */
[----:B01----:R-:W-:Y:S01]  /*1fc10*/  ENDCOLLECTIVE ;  /* 0x000000000000791b */ /* 0x003fe20003800000 */
.L_x_3076:
[----:B------:R-:W-:Y:S01]  /*1fc20*/  IMAD.MOV.U32 R12, RZ, RZ, 0x10 ;  /* 0x00000010ff0c7424 */ /* 0x000fe200078e00ff */
[----:B------:R-:W-:-:S05]  /*1fc30*/  SEL R3, R14, RZ, P4 ;  /* 0x000000ff0e037207 */ /* 0x000fca0002000000 */
[----:B------:R-:W-:-:S04]  /*1fc40*/  IMAD.IADD R4, R6, 0x1, R3 ;  /* 0x0000000106047824 */ /* 0x000fc800078e0203 */
[----:B------:R-:W-:-:S07]  /*1fc50*/  IMAD.MOV.U32 R13, RZ, RZ, R4 ;  /* 0x000000ffff0d7224 */ /* 0x000fce00078e0004 */
[----:B------:R-:W-:Y:S05]  /*1fc60*/  WARPSYNC.COLLECTIVE R15, `(.L_x_3077) ;  /* 0x000000000f087348 */ /* 0x000fea0003c00000 */
[----:B------:R0:W1:Y:S02]  /*1fc70*/  SHFL.UP P6, R14, R13, R12, R11 ;  /* 0x0400000c0d0e7389 */ /* 0x00006400000c000b */
[----:B01----:R-:W-:Y:S01]  /*1fc80*/  ENDCOLLECTIVE ;  /* 0x000000000000791b */ /* 0x003fe20003800000 */
.L_x_3077:
        /* <DEDUP_REMOVED lines=8> */
.L_x_3078:
[----:B------:R-:W-:Y:S05]  /*1fd10*/  BRA `(.L_x_3079) ;  /* 0xffffff9800c87947 */ /* 0x000fea000383ffff */
.L_x_2873:
[----:B------:R-:W-:Y:S01]  /*1fd20*/  BSSY B0, `(.L_x_3080) ;  /* 0x0000008000007945 */ /* 0x000fe20003800000 */
[----:B-----5:R-:W-:Y:S02]  /*1fd30*/  IMAD.MOV.U32 R13, RZ, RZ, R2 ;  /* 0x000000ffff0d7224 */ /* 0x020fe400078e0002 */
[----:B------:R-:W-:Y:S02]  /*1fd40*/  IMAD.MOV.U32 R12, RZ, RZ, 0x1 ;  /* 0x00000001ff0c7424 */ /* 0x000fe400078e00ff */
[----:B------:R-:W-:Y:S02]  /*1fd50*/  IMAD.MOV.U32 R11, RZ, RZ, RZ ;  /* 0x000000ffff0b7224 */ /* 0x000fe400078e00ff */
[----:B------:R-:W-:-:S07]  /*1fd60*/  IMAD.MOV.U32 R15, RZ, RZ, -0x1 ;  /* 0xffffffffff0f7424 */ /* 0x000fce00078e00ff */
[----:B012---:R-:W-:Y:S05]  /*1fd70*/  WARPSYNC.COLLECTIVE R15, `(.L_x_3081) ;  /* 0x000000000f087348 */ /* 0x007fea0003c00000 */
[----:B------:R3:W4:Y:S02]  /*1fd80*/  SHFL.UP P6, R14, R13, R12, R11 ;  /* 0x0400000c0d0e7389 */ /* 0x00072400000c000b */
[----:B01234-:R-:W-:Y:S01]  /*1fd90*/  ENDCOLLECTIVE ;  /* 0x000000000000791b */ /* 0x01ffe20003800000 */
.L_x_3081:
[----:B------:R-:W-:Y:S05]  /*1fda0*/  BSYNC B0 ;  /* 0x0000000000007941 */ /* 0x000fea0003800000 */
.L_x_3080:
[----:B------:R-:W-:Y:S01]  /*1fdb0*/  SEL R13, R14, RZ, P1 ;  /* 0x000000ff0e0d7207 */ /* 0x000fe20000800000 */
[----:B------:R-:W-:Y:S01]  /*1fdc0*/  IMAD.MOV.U32 R12, RZ, RZ, 0x2 ;  /* 0x00000002ff0c7424 */ /* 0x000fe200078e00ff */
[----:B------:R-:W-:Y:S01]  /*1fdd0*/  MOV R11, RZ ;  /* 0x000000ff000b7202 */ /* 0x000fe20000000f00 */
[----:B------:R-:W-:Y:S02]  /*1fde0*/  IMAD.MOV.U32 R15, RZ, RZ, -0x1 ;  /* 0xffffffffff0f7424 */ /* 0x000fe400078e00ff */
[----:B------:R-:W-:-:S07]  /*1fdf0*/  IMAD.IADD R13, R2, 0x1, R13 ;  /* 0x00000001020d7824 */ /* 0x000fce00078e020d */
[----:B------:R-:W-:Y:S05]  /*1fe00*/  WARPSYNC.COLLECTIVE R15, `(.L_x_3082) ;  /* 0x000000000f087348 */ /* 0x000fea0003c00000 */
[----:B------:R0:W1:Y:S02]  /*1fe10*/  SHFL.UP P6, R14, R13, R12, R11 ;  /* 0x0400000c0d0e7389 */ /* 0x00006400000c000b */
[----:B01----:R-:W-:Y:S01]  /*1fe20*/  ENDCOLLECTIVE ;  /* 0x000000000000791b */ /* 0x003fe20003800000 */
.L_x_3082:
[----:B------:R-:W-:Y:S01]  /*1fe30*/  IMAD.MOV.U32 R12, RZ, RZ, 0x4 ;  /* 0x00000004ff0c7424 */ /* 0x000fe200078e00ff */
[----:B------:R-:W-:-:S05]  /*1fe40*/  SEL R14, R14, RZ, P2 ;  /* 0x000000ff0e0e7207 */ /* 0x000fca0001000000 */
[----:B------:R-:W-:-:S04]  /*1fe50*/  IMAD.IADD R3, R13, 0x1, R14 ;  /* 0x000000010d037824 */ /* 0x000fc800078e020e */
[----:B------:R-:W-:-:S07]  /*1fe60*/  IMAD.MOV.U32 R13, RZ, RZ, R3 ;  /* 0x000000ffff0d7224 */ /* 0x000fce00078e0003 */
[----:B------:R-:W-:Y:S05]  /*1fe70*/  WARPSYNC.COLLECTIVE R15, `(.L_x_3083) ;  /* 0x000000000f087348 */ /* 0x000fea0003c00000 */
[----:B------:R0:W1:Y:S02]  /*1fe80*/  SHFL.UP P6, R14, R13, R12, R11 ;  /* 0x0400000c0d0e7389 */ /* 0x00006400000c000b */
[----:B01----:R-:W-:Y:S01]  /*1fe90*/  ENDCOLLECTIVE ;  /* 0x000000000000791b */ /* 0x003fe20003800000 */
.L_x_3083:
[----:B------:R-:W-:Y:S01]  /*1fea0*/  IMAD.MOV.U32 R12, RZ, RZ, 0x8 ;  /* 0x00000008ff0c7424 */ /* 0x000fe200078e00ff */
[----:B------:R-:W-:-:S05]  /*1feb0*/  SEL R4, R14, RZ, P3 ;  /* 0x000000ff0e047207 */ /* 0x000fca0001800000 */
[----:B------:R-:W-:-:S04]  /*1fec0*/  IMAD.IADD R4, R3, 0x1, R4 ;  /* 0x0000000103047824 */ /* 0x000fc800078e0204 */
[----:B------:R-:W-:-:S07]  /*1fed0*/  IMAD.MOV.U32 R13, RZ, RZ, R4 ;  /* 0x000000ffff0d7224 */ /* 0x000fce00078e0004 */
[----:B------:R-:W-:Y:S05]  /*1fee0*/  WARPSYNC.COLLECTIVE R15, `(.L_x_3084) ;  /* 0x000000000f087348 */ /* 0x000fea0003c00000 */
[----:B------:R0:W1:Y:S02]  /*1fef0*/  SHFL.UP P6, R14, R13, R12, R11 ;  /* 0x0400000c0d0e7389 */ /* 0x00006400000c000b */
[----:B01----:R-:W-:Y:S01]  /*1ff00*/  ENDCOLLECTIVE ;  /* 0x000000000000791b */ /* 0x003fe20003800000 */
.L_x_3084:
[----:B------:R-:W-:Y:S01]  /*1ff10*/  IMAD.MOV.U32 R12, RZ, RZ, 0x10 ;  /* 0x00000010ff0c7424 */ /* 0x000fe200078e00ff */
[----:B------:R-:W-:-:S04]  /*1ff20*/  SEL R5, R14, RZ, P4 ;  /* 0x000000ff0e057207 */ /* 0x000fc80002000000 */
[----:B------:R-:W-:-:S05]  /*1ff30*/  IADD3 R5, R4, R5, RZ ;  /* 0x0000000504057210 */ /* 0x000fca0007ffe0ff */
[----:B------:R-:W-:-:S07]  /*1ff40*/  IMAD.MOV.U32 R13, RZ, RZ, R5 ;  /* 0x000000ffff0d7224 */ /* 0x000fce00078e0005 */
[----:B------:R-:W-:Y:S05]  /*1ff50*/  WARPSYNC.COLLECTIVE R15, `(.L_x_3085) ;  /* 0x000000000f087348 */ /* 0x000fea0003c00000 */
[----:B------:R0:W1:Y:S02]  /*1ff60*/  SHFL.UP P6, R14, R13, R12, R11 ;  /* 0x0400000c0d0e7389 */ /* 0x00006400000c000b */
[----:B01----:R-:W-:Y:S01]  /*1ff70*/  ENDCOLLECTIVE ;  /* 0x000000000000791b */ /* 0x003fe20003800000 */
.L_x_3085:
        /* <DEDUP_REMOVED lines=8> */
.L_x_3086:
[----:B------:R-:W-:Y:S05]  /*20000*/  BRA `(.L_x_3087) ;  /* 0xffffff9800a87947 */ /* 0x000fea000383ffff */
.L_x_2875:
[----:B------:R-:W-:Y:S01]  /*20010*/  BSSY B0, `(.L_x_3088) ;  /* 0x0000006000007945 */ /* 0x000fe20003800000 */
[----:B------:R-:W-:Y:S01]  /*20020*/  PLOP3.LUT P6, PT, P6, PT, PT, 0x8, 0x0 ;  /* 0x000000000000781c */ /* 0x000fe200037ce170 */
[----:B------:R-:W-:-:S12]  /*20030*/  IMAD.MOV.U32 R15, RZ, RZ, -0x1 ;  /* 0xffffffffff0f7424 */ /* 0x000fd800078e00ff */
[----:B01----:R-:W-:Y:S05]  /*20040*/  WARPSYNC.COLLECTIVE R15, `(.L_x_3089) ;  /* 0x000000000f087348 */ /* 0x003fea0003c00000 */
[----:B------:R-:W-:Y:S01]  /*20050*/  VOTE.ANY R14, PT, P6 ;  /* 0x00000000000e7806 */ /* 0x000fe200030e0100 */
[----:B01----:R-:W-:Y:S06]  /*20060*/  ENDCOLLECTIVE ;  /* 0x000000000000791b */ /* 0x003fec0003800000 */
.L_x_3089:
[----:B------:R-:W-:Y:S05]  /*20070*/  BSYNC B0 ;  /* 0x0000000000007941 */ /* 0x000fea0003800000 */
.L_x_3088:
        /* <DEDUP_REMOVED lines=9> */
.L_x_3090:
[----:B------:R-:W-:Y:S01]  /*20110*/  IMAD.MOV.U32 R17, RZ, RZ, R14 ;  /* 0x000000ffff117224 */ /* 0x000fe200078e000e */
[----:B------:R-:W-:Y:S06]  /*20120*/  BRA `(.L_x_3091) ;  /* 0xffffff9800987947 */ /* 0x000fec000383ffff */
.L_x_2877:
[----:B------:R-:W-:Y:S01]  /*20130*/  BSSY B0, `(.L_x_3092) ;  /* 0x0000007000007945 */ /* 0x000fe20003800000 */
[----:B------:R-:W-:Y:S01]  /*20140*/  IMAD.MOV.U32 R13, RZ, RZ, R3 ;  /* 0x000000ffff0d7224 */ /* 0x000fe200078e0003 */
[----:B------:R-:W-:Y:S01]  /*20150*/  MOV R15, 0xffffffff ;  /* 0xffffffff000f7802 */ /* 0x000fe20000000f00 */
[----:B------:R-:W-:-:S07]  /*20160*/  IMAD.MOV.U32 R11, RZ, RZ, 0x1f ;  /* 0x0000001fff0b7424 */ /* 0x000fce00078e00ff */
[----:B0123--:R-:W-:Y:S05]  /*20170*/  WARPSYNC.COLLECTIVE R15, `(.L_x_3093) ;  /* 0x000000000f087348 */ /* 0x00ffea0003c00000 */
[----:B------:R4:W0:Y:S02]  /*20180*/  SHFL.IDX P6, R14, R13, R12, R11 ;  /* 0x0000000c0d0e7389 */ /* 0x00082400000c000b */
[----:B01234-:R-:W-:Y:S01]  /*20190*/  ENDCOLLECTIVE ;  /* 0x000000000000791b */ /* 0x01ffe20003800000 */
.L_x_3093:
[----:B------:R-:W-:Y:S05]  /*201a0*/  BSYNC B0 ;  /* 0x0000000000007941 */ /* 0x000fea0003800000 */
.L_x_3092:
[----:B------:R-:W-:Y:S01]  /*201b0*/  IMAD.MOV.U32 R5, RZ, RZ, R14 ;  /* 0x000000ffff057224 */ /* 0x000fe200078e000e */
[----:B------:R-:W-:Y:S06]  /*201c0*/  BRA `(.L_x_2876) ;  /* 0xffffff98008c7947 */ /* 0x000fec000383ffff */
.L_x_2881:
[----:B0-----:R0:W2:Y:S02]  /*201d0*/  SYNCS.PHASECHK.TRANS64.TRYWAIT P0, [R4+URZ+0x16820], R0 ;  /* 0x01682000040075a7 */ /* 0x0010a4000800017f */
[----:B--2---:R-:W-:Y:S05]  /*201e0*/  @!P0 NANOSLEEP.SYNCS 0x989680 ;  /* 0x009896800000895d */ /* 0x004fea0003900000 */
[----:B------:R-:W2:Y:S02]  /*201f0*/  @!P0 SYNCS.PHASECHK.TRANS64 P0, [R4+URZ+0x16820], R0 ;  /* 0x01682000040085a7 */ /* 0x000ea4000800007f */
[----:B--2---:R-:W-:Y:S05]  /*20200*/  @!P0 BRA `(.L_x_2881) ;  /* 0xfffffffc00f08947 */ /* 0x004fea000383ffff */
[----:B------:R-:W-:Y:S05]  /*20210*/  BRA `(.L_x_3094) ;  /* 0xffffffa000047947 */ /* 0x000fea000383ffff */
.L_x_2882:
[----:B------:R-:W2:Y:S01]  /*20220*/  S2R R2, SR_TID.X ;  /* 0x0000000000027919 */ /* 0x000ea20000002100 */
[----:B------:R-:W-:Y:S01]  /*20230*/  BSSY B0, `(.L_x_3095) ;  /* 0x000000a000007945 */ /* 0x000fe20003800000 */
[----:B------:R-:W-:Y:S02]  /*20240*/  IMAD.MOV.U32 R12, RZ, RZ, RZ ;  /* 0x000000ffff0c7224 */ /* 0x000fe400078e00ff */
[----:B------:R-:W-:Y:S02]  /*20250*/  IMAD.MOV.U32 R11, RZ, RZ, 0x1f ;  /* 0x0000001fff0b7424 */ /* 0x000fe400078e00ff */
[----:B------:R-:W-:Y:S01]  /*20260*/  IMAD.MOV.U32 R15, RZ, RZ, -0x1 ;  /* 0xffffffffff0f7424 */ /* 0x000fe200078e00ff */
[----:B--2---:R-:W-:-:S04]  /*20270*/  SHF.R.U32.HI R2, RZ, 0x5, R2 ;  /* 0x00000005ff027819 */ /* 0x004fc80000011602 */
[----:B------:R-:W-:-:S05]  /*20280*/  LOP3.LUT R2, R2, 0x3, RZ, 0xc0, !PT ;  /* 0x0000000302027812 */ /* 0x000fca00078ec0ff */
[----:B------:R-:W-:-:S07]  /*20290*/  IMAD.MOV.U32 R13, RZ, RZ, R2 ;  /* 0x000000ffff0d7224 */ /* 0x000fce00078e0002 */
[----:B01-3--:R-:W-:Y:S05]  /*202a0*/  WARPSYNC.COLLECTIVE R15, `(.L_x_3096) ;  /* 0x000000000f087348 */ /* 0x00bfea0003c00000 */
[----:B------:R2:W4:Y:S02]  /*202b0*/  SHFL.IDX P6, R14, R13, R12, R11 ;  /* 0x0000000c0d0e7389 */ /* 0x00052400000c000b */
[----:B01234-:R-:W-:Y:S01]  /*202c0*/  ENDCOLLECTIVE ;  /* 0x000000000000791b */ /* 0x01ffe20003800000 */
.L_x_3096:
[----:B------:R-:W-:Y:S05]  /*202d0*/  BSYNC B0 ;  /* 0x0000000000007941 */ /* 0x000fea0003800000 */
.L_x_3095:
[----:B------:R-:W-:Y:S05]  /*202e0*/  BRA `(.L_x_3097) ;  /* 0xffffff9c00ec7947 */ /* 0x000fea000383ffff */
.L_x_2883:
[----:B------:R-:W-:Y:S01]  /*202f0*/  BSSY B0, `(.L_x_3098) ;  /* 0x0000006000007945 */ /* 0x000fe20003800000 */
[----:B------:R-:W-:-:S07]  /*20300*/  IMAD.MOV.U32 R15, RZ, RZ, -0x1 ;  /* 0xffffffffff0f7424 */ /* 0x000fce00078e00ff */
[----:B01-3--:R-:W-:Y:S05]  /*20310*/  WARPSYNC.COLLECTIVE R15, `(.L_x_3099) ;  /* 0x000000000f0c7348 */ /* 0x00bfea0003c00000 */
[----:B------:R-:W-:Y:S02]  /*20320*/  ELECT P6, UR62, PT ;  /* 0x00000000003e782f */ /* 0x000fe400038c0000 */
[----:B------:R-:W-:Y:S01]  /*20330*/  MOV R14, UR62 ;  /* 0x0000003e000e7c02 */ /* 0x000fe20008000f00 */
[----:B01-3--:R-:W-:Y:S10]  /*20340*/  ENDCOLLECTIVE ;  /* 0x000000000000791b */ /* 0x00bff40003800000 */
.L_x_3099:
[----:B------:R-:W-:Y:S05]  /*20350*/  BSYNC B0 ;  /* 0x0000000000007941 */ /* 0x000fea0003800000 */
.L_x_3098:
[----:B------:R-:W-:Y:S05]  /*20360*/  BRA `(.L_x_3100) ;  /* 0xffffff9c00e07947 */ /* 0x000fea000383ffff */
.L_x_2885:
[----:B0-----:R0:W2:Y:S02]  /*20370*/  SYNCS.PHASECHK.TRANS64.TRYWAIT P1, [R5+URZ+0x16840], R0 ;  /* 0x01684000050075a7 */ /* 0x0010a4000802017f */
[----:B--2---:R-:W-:Y:S05]  /*20380*/  @!P1 NANOSLEEP.SYNCS 0x989680 ;  /* 0x009896800000995d */ /* 0x004fea0003900000 */
[----:B------:R-:W2:Y:S02]  /*20390*/  @!P1 SYNCS.PHASECHK.TRANS64 P1, [R5+URZ+0x16840], R0 ;  /* 0x01684000050095a7 */ /* 0x000ea4000802007f */
[----:B--2---:R-:W-:Y:S05]  /*203a0*/  @!P1 BRA `(.L_x_2885) ;  /* 0xfffffffc00f09947 */ /* 0x004fea000383ffff */
[----:B------:R-:W-:Y:S05]  /*203b0*/  BRA `(.L_x_3101) ;  /* 0xffffffa000007947 */ /* 0x000fea000383ffff */
.L_x_2887:
[----:B--2---:R2:W4:Y:S02]  /*203c0*/  SYNCS.PHASECHK.TRANS64.TRYWAIT P1, [R25+URZ+0x16840], R2 ;  /* 0x01684002190075a7 */ /* 0x004524000802017f */
[----:B----4-:R-:W-:Y:S05]  /*203d0*/  @!P1 NANOSLEEP.SYNCS 0x989680 ;  /* 0x009896800000995d */ /* 0x010fea0003900000 */
[----:B------:R-:W4:Y:S02]  /*203e0*/  @!P1 SYNCS.PHASECHK.TRANS64 P1, [R25+URZ+0x16840], R2 ;  /* 0x01684002190095a7 */ /* 0x000f24000802007f */
[----:B----4-:R-:W-:Y:S05]  /*203f0*/  @!P1 BRA `(.L_x_2887) ;  /* 0xfffffffc00f09947 */ /* 0x010fea000383ffff */
[----:B------:R-:W-:Y:S05]  /*20400*/  BRA `(.L_x_3102) ;  /* 0xffffffa0000c7947 */ /* 0x000fea000383ffff */
.L_x_2889:
[----:B----4-:R4:W0:Y:S02]  /*20410*/  SYNCS.PHASECHK.TRANS64.TRYWAIT P1, [R5+URZ+0x16860], R0 ;  /* 0x01686000050075a7 */ /* 0x010824000802017f */
[----:B0-----:R-:W-:Y:S05]  /*20420*/  @!P1 NANOSLEEP.SYNCS 0x989680 ;  /* 0x009896800000995d */ /* 0x001fea0003900000 */
[----:B------:R-:W0:Y:S02]  /*20430*/  @!P1 SYNCS.PHASECHK.TRANS64 P1, [R5+URZ+0x16860], R0 ;  /* 0x01686000050095a7 */ /* 0x000e24000802007f */
[----:B0-----:R-:W-:Y:S05]  /*20440*/  @!P1 BRA `(.L_x_2889) ;  /* 0xfffffffc00f09947 */ /* 0x001fea000383ffff */
[----:B------:R-:W-:Y:S05]  /*20450*/  BRA `(.L_x_3103) ;  /* 0xffffffa000087947 */ /* 0x000fea000383ffff */
.L_x_3104:
        /* <DEDUP_REMOVED lines=10> */
.L_x_3113:


//--------------------- .nv.global.init           --------------------------
	.section	.nv.global.init,"aw",@progbits
.nv.global.init:
	.type		$str$23,@object
	.size		$str$23,($str$24 - $str$23)
$str$23:
        /*0000*/ 	.byte	0x28, 0x61, 0x64, 0x64, 0x72, 0x65, 0x73, 0x73, 0x20, 0x26, 0x20, 0x6d, 0x61, 0x73, 0x6b, 0x29
        /*0010*/ 	.byte	0x20, 0x3d, 0x3d, 0x20, 0x30, 0x00
	.type		$str$24,@object
	.size		$str$24,(__unnamed_4 - $str$24)
$str$24:
        /*0016*/ 	.byte	0x2f, 0x74, 0x6d, 0x70, 0x2f, 0x6f, 0x73, 0x73, 0x5f, 0x6b, 0x65, 0x72, 0x6e, 0x65, 0x6c, 0x73
        /*0026*/ 	.byte	0x5f, 0x73, 0x72, 0x63, 0x2f, 0x66, 0x6c, 0x61, 0x73, 0x68, 0x5f, 0x61, 0x74, 0x74, 0x65, 0x6e
        /*0036*/ 	.byte	0x74, 0x69, 0x6f, 0x6e, 0x2f, 0x63, 0x73, 0x72, 0x63, 0x2f, 0x63, 0x75, 0x74, 0x6c, 0x61, 0x73
        /*0046*/ 	.byte	0x73, 0x2f, 0x69, 0x6e, 0x63, 0x6c, 0x75, 0x64, 0x65, 0x2f, 0x63, 0x75, 0x74, 0x65, 0x2f, 0x70
        /*0056*/ 	.byte	0x6f, 0x69, 0x6e, 0x74, 0x65, 0x72, 0x5f, 0x66, 0x6c, 0x61, 0x67, 0x67, 0x65, 0x64, 0x2e, 0x68
        /*0066*/ 	.byte	0x70, 0x70, 0x00
	.type		__unnamed_4,@object
	.size		__unnamed_4,(__unnamed_5 - __unnamed_4)
__unnamed_4:
        /* <DEDUP_REMOVED lines=24> */
        /*01e9*/ 	.byte	0x00
	.type		__unnamed_5,@object
	.size		__unnamed_5,(__unnamed_3 - __unnamed_5)
__unnamed_5:
        /* <DEDUP_REMOVED lines=24> */
        /*036a*/ 	.byte	0x3e, 0x20, 0x26, 0x5d, 0x00
	.type		__unnamed_3,@object
	.size		__unnamed_3,(__unnamed_2 - __unnamed_3)
__unnamed_3:
        /* <DEDUP_REMOVED lines=29> */
	.type		__unnamed_2,@object
	.size		__unnamed_2,(__unnamed_1 - __unnamed_2)
__unnamed_2:
        /* <DEDUP_REMOVED lines=29> */
	.type		__unnamed_1,@object
	.size		__unnamed_1,(.L_0 - __unnamed_1)
__unnamed_1:
        /* <DEDUP_REMOVED lines=28> */
        /*08c7*/ 	.byte	0x3c, 0x38, 0x31, 0x39, 0x32, 0x3e, 0x3e, 0x3e, 0x3e, 0x3e, 0x20, 0x26, 0x5d, 0x00
.L_0:


//--------------------- .nv.shared._ZN7cutlass13device_kernelIN5flash11enable_sm90INS1_16FlashAttnFwdSm90INS1_25CollectiveMainloopFwdSm90ILi2EN4cute5tupleIJNS5_1CILi1EEES8_S8_EEENS6_IJNS7_ILi192EEENS7_ILi128EEENS7_ILi64EEEEEELi64ENS_10bfloat16_tEfNS_4arch4Sm90ELb0ELb0ELb1ELb0ELb1ELb0ELb0ELb1ELb1ELb1ELb0ELb0EEENS1_21CollectiveEpilogueFwdINS6_IJSA_SC_SB_EEES9_SE_SG_Li384ELb0ELb1ELb0ELb0EEENS1_29StaticPersistentTileSchedulerILb0EEEEEEEEEvNT_6ParamsE --------------------------
	.section	.nv.shared._ZN7cutlass13device_kernelIN5flash11enable_sm90INS1_16FlashAttnFwdSm90INS1_25CollectiveMainloopFwdSm90ILi2EN4cute5tupleIJNS5_1CILi1EEES8_S8_EEENS6_IJNS7_ILi192EEENS7_ILi128EEENS7_ILi64EEEEEELi64ENS_10bfloat16_tEfNS_4arch4Sm90ELb0ELb0ELb1ELb0ELb1ELb0ELb0ELb1ELb1ELb1ELb0ELb0EEENS1_21CollectiveEpilogueFwdINS6_IJSA_SC_SB_EEES9_SE_SG_Li384ELb0ELb1ELb0ELb0EEENS1_29StaticPersistentTileSchedulerILb0EEEEEEEEEvNT_6ParamsE,"aw",@nobits
	.sectionflags	@""
	.align	16
	.zero		1024


//--------------------- .nv.shared.reserved.0     --------------------------
	.section	.nv.shared.reserved.0,"aw",@nobits
	.weak		__nv_reservedSMEM_offset_0_alias
	.size		__nv_reservedSMEM_offset_0_alias, 0, 0
	.other		__nv_reservedSMEM_offset_0_alias,@"STO_CUDA_RESERVED_SHARED STV_DEFAULT"
__nv_reservedSMEM_offset_0_alias:
	.zero		0


//--------------------- .nv.global                --------------------------
	.section	.nv.global,"aw",@nobits
.nv.global:
	.type		_ZN79_INTERNAL_d3be83cd_43_flash_fwd_hdim64_bf16_paged_softcap_sm90_cu_cf07d2ef_41724cute1_E,@object
	.size		_ZN79_INTERNAL_d3be83cd_43_flash_fwd_hdim64_bf16_paged_softcap_sm90_cu_cf07d2ef_41724cute1_E,(_ZN79_INTERNAL_d3be83cd_43_flash_fwd_hdim64_bf16_paged_softcap_sm90_cu_cf07d2ef_41724cuda3std3__45__cpo6cbeginE - _ZN79_INTERNAL_d3be83cd_43_flash_fwd_hdim64_bf16_paged_softcap_sm90_cu_cf07d2ef_41724cute1_E)
_ZN79_INTERNAL_d3be83cd_43_flash_fwd_hdim64_bf16_paged_softcap_sm90_cu_cf07d2ef_41724cute1_E:
	.zero		1
	.type		_ZN79_INTERNAL_d3be83cd_43_flash_fwd_hdim64_bf16_paged_softcap_sm90_cu_cf07d2ef_41724cuda3std3__45__cpo6cbeginE,@object
	.size		_ZN79_INTERNAL_d3be83cd_43_flash_fwd_hdim64_bf16_paged_softcap_sm90_cu_cf07d2ef_41724cuda3std3__45__cpo6cbeginE,(_ZN79_INTERNAL_d3be83cd_43_flash_fwd_hdim64_bf16_paged_softcap_sm90_cu_cf07d2ef_41724cuda3std3__48in_placeE - _ZN79_INTERNAL_d3be83cd_43_flash_fwd_hdim64_bf16_paged_softcap_sm90_cu_cf07d2ef_41724cuda3std3__45__cpo6cbeginE)
_ZN79_INTERNAL_d3be83cd_43_flash_fwd_hdim64_bf16_paged_softcap_sm90_cu_cf07d2ef_41724cuda3std3__45__cpo6cbeginE:
	.zero		1
	.type		_ZN79_INTERNAL_d3be83cd_43_flash_fwd_hdim64_bf16_paged_softcap_sm90_cu_cf07d2ef_41724cuda3std3__48in_placeE,@object
	.size		_ZN79_INTERNAL_d3be83cd_43_flash_fwd_hdim64_bf16_paged_softcap_sm90_cu_cf07d2ef_41724cuda3std3__48in_placeE,(_ZN79_INTERNAL_d3be83cd_43_flash_fwd_hdim64_bf16_paged_softcap_sm90_cu_cf07d2ef_41724cuda3std6ranges3__45__cpo9iter_moveE - _ZN79_INTERNAL_d3be83cd_43_flash_fwd_hdim64_bf16_paged_softcap_sm90_cu_cf07d2ef_41724cuda3std3__48in_placeE)
_ZN79_INTERNAL_d3be83cd_43_flash_fwd_hdim64_bf16_paged_softcap_sm90_cu_cf07d2ef_41724cuda3std3__48in_placeE:
	.zero		1
	.type		_ZN79_INTERNAL_d3be83cd_43_flash_fwd_hdim64_bf16_paged_softcap_sm90_cu_cf07d2ef_41724cuda3std6ranges3__45__cpo9iter_moveE,@object
	.size		_ZN79_INTERNAL_d3be83cd_43_flash_fwd_hdim64_bf16_paged_softcap_sm90_cu_cf07d2ef_41724cuda3std6ranges3__45__cpo9iter_moveE,(_ZN79_INTERNAL_d3be83cd_43_flash_fwd_hdim64_bf16_paged_softcap_sm90_cu_cf07d2ef_41724cuda3std3__45__cpo5beginE - _ZN79_INTERNAL_d3be83cd_43_flash_fwd_hdim64_bf16_paged_softcap_sm90_cu_cf07d2ef_41724cuda3std6ranges3__45__cpo9iter_moveE)
_ZN79_INTERNAL_d3be83cd_43_flash_fwd_hdim64_bf16_paged_softcap_sm90_cu_cf07d2ef_41724cuda3std6ranges3__45__cpo9iter_moveE:
	.zero		1
	.type		_ZN79_INTERNAL_d3be83cd_43_flash_fwd_hdim64_bf16_paged_softcap_sm90_cu_cf07d2ef_41724cuda3std3__45__cpo5beginE,@object
	.size		_ZN79_INTERNAL_d3be83cd_43_flash_fwd_hdim64_bf16_paged_softcap_sm90_cu_cf07d2ef_41724cuda3std3__45__cpo5beginE,(_ZN79_INTERNAL_d3be83cd_43_flash_fwd_hdim64_bf16_paged_softcap_sm90_cu_cf07d2ef_41724cuda3std3__481_GLOBAL__N__d3be83cd_43_flash_fwd_hdim64_bf16_paged_softcap_sm90_cu_cf07d2ef_41726ignoreE - _ZN79_INTERNAL_d3be83cd_43_flash_fwd_hdim64_bf16_paged_softcap_sm90_cu_cf07d2ef_41724cuda3std3__45__cpo5beginE)
_ZN79_INTERNAL_d3be83cd_43_flash_fwd_hdim64_bf16_paged_softcap_sm90_cu_cf07d2ef_41724cuda3std3__45__cpo5beginE:
	.zero		1
	.type		_ZN79_INTERNAL_d3be83cd_43_flash_fwd_hdim64_bf16_paged_softcap_sm90_cu_cf07d2ef_41724cuda3std3__481_GLOBAL__N__d3be83cd_43_flash_fwd_hdim64_bf16_paged_softcap_sm90_cu_cf07d2ef_41726ignoreE,@object
	.size		_ZN79_INTERNAL_d3be83cd_43_flash_fwd_hdim64_bf16_paged_softcap_sm90_cu_cf07d2ef_41724cuda3std3__481_GLOBAL__N__d3be83cd_43_flash_fwd_hdim64_bf16_paged_softcap_sm90_cu_cf07d2ef_41726ignoreE,(_ZN79_INTERNAL_d3be83cd_43_flash_fwd_hdim64_bf16_paged_softcap_sm90_cu_cf07d2ef_41724cute7productE - _ZN79_INTERNAL_d3be83cd_43_flash_fwd_hdim64_bf16_paged_softcap_sm90_cu_cf07d2ef_41724cuda3std3__481_GLOBAL__N__d3be83cd_43_flash_fwd_hdim64_bf16_paged_softcap_sm90_cu_cf07d2ef_41726ignoreE)
_ZN79_INTERNAL_d3be83cd_43_flash_fwd_hdim64_bf16_paged_softcap_sm90_cu_cf07d2ef_41724cuda3std3__481_GLOBAL__N__d3be83cd_43_flash_fwd_hdim64_bf16_paged_softcap_sm90_cu_cf07d2ef_41726ignoreE:
	.zero		1
	.type		_ZN79_INTERNAL_d3be83cd_43_flash_fwd_hdim64_bf16_paged_softcap_sm90_cu_cf07d2ef_41724cute7productE,@object
	.size		_ZN79_INTERNAL_d3be83cd_43_flash_fwd_hdim64_bf16_paged_softcap_sm90_cu_cf07d2ef_41724cute7productE,(_ZN79_INTERNAL_d3be83cd_43_flash_fwd_hdim64_bf16_paged_softcap_sm90_cu_cf07d2ef_41724cuda3std3__45__cpo3endE - _ZN79_INTERNAL_d3be83cd_43_flash_fwd_hdim64_bf16_paged_softcap_sm90_cu_cf07d2ef_41724cute7productE)
_ZN79_INTERNAL_d3be83cd_43_flash_fwd_hdim64_bf16_paged_softcap_sm90_cu_cf07d2ef_41724cute7productE:
	.zero		1
	.type		_ZN79_INTERNAL_d3be83cd_43_flash_fwd_hdim64_bf16_paged_softcap_sm90_cu_cf07d2ef_41724cuda3std3__45__cpo3endE,@object
	.size		_ZN79_INTERNAL_d3be83cd_43_flash_fwd_hdim64_bf16_paged_softcap_sm90_cu_cf07d2ef_41724cuda3std3__45__cpo3endE,(_ZN79_INTERNAL_d3be83cd_43_flash_fwd_hdim64_bf16_paged_softcap_sm90_cu_cf07d2ef_41724cuda3std3__419piecewise_constructE - _ZN79_INTERNAL_d3be83cd_43_flash_fwd_hdim64_bf16_paged_softcap_sm90_cu_cf07d2ef_41724cuda3std3__45__cpo3endE)
_ZN79_INTERNAL_d3be83cd_43_flash_fwd_hdim64_bf16_paged_softcap_sm90_cu_cf07d2ef_41724cuda3std3__45__cpo3endE:
	.zero		1
	.type		_ZN79_INTERNAL_d3be83cd_43_flash_fwd_hdim64_bf16_paged_softcap_sm90_cu_cf07d2ef_41724cuda3std3__419piecewise_constructE,@object
	.size		_ZN79_INTERNAL_d3be83cd_43_flash_fwd_hdim64_bf16_paged_softcap_sm90_cu_cf07d2ef_41724cuda3std3__419piecewise_constructE,(_ZN79_INTERNAL_d3be83cd_43_flash_fwd_hdim64_bf16_paged_softcap_sm90_cu_cf07d2ef_41724cuda3std3__45__cpo4cendE - _ZN79_INTERNAL_d3be83cd_43_flash_fwd_hdim64_bf16_paged_softcap_sm90_cu_cf07d2ef_41724cuda3std3__419piecewise_constructE)
_ZN79_INTERNAL_d3be83cd_43_flash_fwd_hdim64_bf16_paged_softcap_sm90_cu_cf07d2ef_41724cuda3std3__419piecewise_constructE:
	.zero		1
	.type		_ZN79_INTERNAL_d3be83cd_43_flash_fwd_hdim64_bf16_paged_softcap_sm90_cu_cf07d2ef_41724cuda3std3__45__cpo4cendE,@object
	.size		_ZN79_INTERNAL_d3be83cd_43_flash_fwd_hdim64_bf16_paged_softcap_sm90_cu_cf07d2ef_41724cuda3std3__45__cpo4cendE,(_ZN79_INTERNAL_d3be83cd_43_flash_fwd_hdim64_bf16_paged_softcap_sm90_cu_cf07d2ef_41724cuda3std6ranges3__45__cpo4swapE - _ZN79_INTERNAL_d3be83cd_43_flash_fwd_hdim64_bf16_paged_softcap_sm90_cu_cf07d2ef_41724cuda3std3__45__cpo4cendE)
_ZN79_INTERNAL_d3be83cd_43_flash_fwd_hdim64_bf16_paged_softcap_sm90_cu_cf07d2ef_41724cuda3std3__45__cpo4cendE:
	.zero		1
	.type		_ZN79_INTERNAL_d3be83cd_43_flash_fwd_hdim64_bf16_paged_softcap_sm90_cu_cf07d2ef_41724cuda3std6ranges3__45__cpo4swapE,@object
	.size		_ZN79_INTERNAL_d3be83cd_43_flash_fwd_hdim64_bf16_paged_softcap_sm90_cu_cf07d2ef_41724cuda3std6ranges3__45__cpo4swapE,(.L_12 - _ZN79_INTERNAL_d3be83cd_43_flash_fwd_hdim64_bf16_paged_softcap_sm90_cu_cf07d2ef_41724cuda3std6ranges3__45__cpo4swapE)
_ZN79_INTERNAL_d3be83cd_43_flash_fwd_hdim64_bf16_paged_softcap_sm90_cu_cf07d2ef_41724cuda3std6ranges3__45__cpo4swapE:
	.zero		1
.L_12:


//--------------------- .nv.shared._ZN7cutlass13device_kernelIN5flash11enable_sm90INS1_16FlashAttnFwdSm90INS1_25CollectiveMainloopFwdSm90ILi2EN4cute5tupleIJNS5_1CILi1EEES8_S8_EEENS6_IJNS7_ILi192EEENS7_ILi128EEENS7_ILi64EEEEEELi64ENS_10bfloat16_tEfNS_4arch4Sm90ELb0ELb0ELb1ELb1ELb1ELb0ELb0ELb1ELb1ELb1ELb0ELb0EEENS1_21CollectiveEpilogueFwdINS6_IJSA_SC_SB_EEES9_SE_SG_Li384ELb1ELb1ELb0ELb0EEENS1_36VarlenDynamicPersistentTileSchedulerILi192ELi128ELi384ELi128ELb0ELb1ELb1ELb0ELb1ELb1EEEEEEEEEvNT_6ParamsE --------------------------
	.section	.nv.shared._ZN7cutlass13device_kernelIN5flash11enable_sm90INS1_16FlashAttnFwdSm90INS1_25CollectiveMainloopFwdSm90ILi2EN4cute5tupleIJNS5_1CILi1EEES8_S8_EEENS6_IJNS7_ILi192EEENS7_ILi128EEENS7_ILi64EEEEEELi64ENS_10bfloat16_tEfNS_4arch4Sm90ELb0ELb0ELb1ELb1ELb1ELb0ELb0ELb1ELb1ELb1ELb0ELb0EEENS1_21CollectiveEpilogueFwdINS6_IJSA_SC_SB_EEES9_SE_SG_Li384ELb1ELb1ELb0ELb0EEENS1_36VarlenDynamicPersistentTileSchedulerILi192ELi128ELi384ELi128ELb0ELb1ELb1ELb0ELb1ELb1EEEEEEEEEvNT_6ParamsE,"aw",@nobits
	.sectionflags	@""
	.align	16
	.zero		1024


//--------------------- .nv.shared._ZN7cutlass13device_kernelIN5flash11enable_sm90INS1_16FlashAttnFwdSm90INS1_25CollectiveMainloopFwdSm90ILi2EN4cute5tupleIJNS5_1CILi1EEES8_S8_EEENS6_IJNS7_ILi192EEENS7_ILi128EEENS7_ILi64EEEEEELi64ENS_10bfloat16_tEfNS_4arch4Sm90ELb0ELb0ELb1ELb1ELb1ELb1ELb0ELb1ELb1ELb1ELb0ELb0EEENS1_21CollectiveEpilogueFwdINS6_IJSA_SC_SB_EEES9_SE_SG_Li384ELb1ELb1ELb0ELb0EEENS1_36VarlenDynamicPersistentTileSchedulerILi192ELi128ELi384ELi128ELb0ELb1ELb1ELb0ELb1ELb1EEEEEEEEEvNT_6ParamsE --------------------------
	.section	.nv.shared._ZN7cutlass13device_kernelIN5flash11enable_sm90INS1_16FlashAttnFwdSm90INS1_25CollectiveMainloopFwdSm90ILi2EN4cute5tupleIJNS5_1CILi1EEES8_S8_EEENS6_IJNS7_ILi192EEENS7_ILi128EEENS7_ILi64EEEEEELi64ENS_10bfloat16_tEfNS_4arch4Sm90ELb0ELb0ELb1ELb1ELb1ELb1ELb0ELb1ELb1ELb1ELb0ELb0EEENS1_21CollectiveEpilogueFwdINS6_IJSA_SC_SB_EEES9_SE_SG_Li384ELb1ELb1ELb0ELb0EEENS1_36VarlenDynamicPersistentTileSchedulerILi192ELi128ELi384ELi128ELb0ELb1ELb1ELb0ELb1ELb1EEEEEEEEEvNT_6ParamsE,"aw",@nobits
	.sectionflags	@""
	.align	16
	.zero		1024


//--------------------- .nv.shared._ZN7cutlass13device_kernelIN5flash11enable_sm90INS1_16FlashAttnFwdSm90INS1_25CollectiveMainloopFwdSm90ILi2EN4cute5tupleIJNS5_1CILi1EEES8_S8_EEENS6_IJNS7_ILi192EEENS7_ILi128EEENS7_ILi64EEEEEELi64ENS_10bfloat16_tEfNS_4arch4Sm90ELb0ELb1ELb1ELb0ELb1ELb0ELb0ELb1ELb1ELb1ELb0ELb0EEENS1_21CollectiveEpilogueFwdINS6_IJSA_SC_SB_EEES9_SE_SG_Li384ELb0ELb1ELb0ELb0EEENS1_30DynamicPersistentTileSchedulerILi384ELi128ELb0ELb1ELb1EEEEEEEEEvNT_6ParamsE --------------------------
	.section	.nv.shared._ZN7cutlass13device_kernelIN5flash11enable_sm90INS1_16FlashAttnFwdSm90INS1_25CollectiveMainloopFwdSm90ILi2EN4cute5tupleIJNS5_1CILi1EEES8_S8_EEENS6_IJNS7_ILi192EEENS7_ILi128EEENS7_ILi64EEEEEELi64ENS_10bfloat16_tEfNS_4arch4Sm90ELb0ELb1ELb1ELb0ELb1ELb0ELb0ELb1ELb1ELb1ELb0ELb0EEENS1_21CollectiveEpilogueFwdINS6_IJSA_SC_SB_EEES9_SE_SG_Li384ELb0ELb1ELb0ELb0EEENS1_30DynamicPersistentTileSchedulerILi384ELi128ELb0ELb1ELb1EEEEEEEEEvNT_6ParamsE,"aw",@nobits
	.sectionflags	@""
	.align	16
	.zero		1024


//--------------------- .nv.shared._ZN7cutlass13device_kernelIN5flash11enable_sm90INS1_16FlashAttnFwdSm90INS1_25CollectiveMainloopFwdSm90ILi2EN4cute5tupleIJNS5_1CILi1EEES8_S8_EEENS6_IJNS7_ILi192EEENS7_ILi128EEENS7_ILi64EEEEEELi64ENS_10bfloat16_tEfNS_4arch4Sm90ELb0ELb1ELb1ELb1ELb1ELb0ELb0ELb1ELb1ELb1ELb0ELb0EEENS1_21CollectiveEpilogueFwdINS6_IJSA_SC_SB_EEES9_SE_SG_Li384ELb1ELb1ELb0ELb0EEENS1_36VarlenDynamicPersistentTileSchedulerILi192ELi128ELi384ELi128ELb0ELb1ELb1ELb1ELb0ELb1EEEEEEEEEvNT_6ParamsE --------------------------
	.section	.nv.shared._ZN7cutlass13device_kernelIN5flash11enable_sm90INS1_16FlashAttnFwdSm90INS1_25CollectiveMainloopFwdSm90ILi2EN4cute5tupleIJNS5_1CILi1EEES8_S8_EEENS6_IJNS7_ILi192EEENS7_ILi128EEENS7_ILi64EEEEEELi64ENS_10bfloat16_tEfNS_4arch4Sm90ELb0ELb1ELb1ELb1ELb1ELb0ELb0ELb1ELb1ELb1ELb0ELb0EEENS1_21CollectiveEpilogueFwdINS6_IJSA_SC_SB_EEES9_SE_SG_Li384ELb1ELb1ELb0ELb0EEENS1_36VarlenDynamicPersistentTileSchedulerILi192ELi128ELi384ELi128ELb0ELb1ELb1ELb1ELb0ELb1EEEEEEEEEvNT_6ParamsE,"aw",@nobits
	.sectionflags	@""
	.align	16
	.zero		1024


//--------------------- .nv.shared._ZN7cutlass13device_kernelIN5flash11enable_sm90INS1_16FlashAttnFwdSm90INS1_25CollectiveMainloopFwdSm90ILi2EN4cute5tupleIJNS5_1CILi1EEES8_S8_EEENS6_IJNS7_ILi192EEENS7_ILi128EEENS7_ILi64EEEEEELi64ENS_10bfloat16_tEfNS_4arch4Sm90ELb0ELb1ELb1ELb1ELb1ELb1ELb0ELb1ELb1ELb1ELb0ELb0EEENS1_21CollectiveEpilogueFwdINS6_IJSA_SC_SB_EEES9_SE_SG_Li384ELb1ELb1ELb0ELb0EEENS1_36VarlenDynamicPersistentTileSchedulerILi192ELi128ELi384ELi128ELb0ELb1ELb1ELb1ELb0ELb1EEEEEEEEEvNT_6ParamsE --------------------------
	.section	.nv.shared._ZN7cutlass13device_kernelIN5flash11enable_sm90INS1_16FlashAttnFwdSm90INS1_25CollectiveMainloopFwdSm90ILi2EN4cute5tupleIJNS5_1CILi1EEES8_S8_EEENS6_IJNS7_ILi192EEENS7_ILi128EEENS7_ILi64EEEEEELi64ENS_10bfloat16_tEfNS_4arch4Sm90ELb0ELb1ELb1ELb1ELb1ELb1ELb0ELb1ELb1ELb1ELb0ELb0EEENS1_21CollectiveEpilogueFwdINS6_IJSA_SC_SB_EEES9_SE_SG_Li384ELb1ELb1ELb0ELb0EEENS1_36VarlenDynamicPersistentTileSchedulerILi192ELi128ELi384ELi128ELb0ELb1ELb1ELb1ELb0ELb1EEEEEEEEEvNT_6ParamsE,"aw",@nobits
	.sectionflags	@""
	.align	16
	.zero		1024


//--------------------- .nv.shared._ZN7cutlass13device_kernelIN5flash11enable_sm90INS1_16FlashAttnFwdSm90INS1_25CollectiveMainloopFwdSm90ILi2EN4cute5tupleIJNS5_1CILi1EEES8_S8_EEENS6_IJNS7_ILi192EEENS7_ILi128EEENS7_ILi64EEEEEELi64ENS_10bfloat16_tEfNS_4arch4Sm90ELb1ELb0ELb1ELb0ELb1ELb0ELb0ELb1ELb1ELb1ELb0ELb0EEENS1_21CollectiveEpilogueFwdINS6_IJSA_SC_SB_EEES9_SE_SG_Li384ELb0ELb1ELb0ELb0EEENS1_30DynamicPersistentTileSchedulerILi384ELi128ELb0ELb1ELb1EEEEEEEEEvNT_6ParamsE --------------------------
	.section	.nv.shared._ZN7cutlass13device_kernelIN5flash11enable_sm90INS1_16FlashAttnFwdSm90INS1_25CollectiveMainloopFwdSm90ILi2EN4cute5tupleIJNS5_1CILi1EEES8_S8_EEENS6_IJNS7_ILi192EEENS7_ILi128EEENS7_ILi64EEEEEELi64ENS_10bfloat16_tEfNS_4arch4Sm90ELb1ELb0ELb1ELb0ELb1ELb0ELb0ELb1ELb1ELb1ELb0ELb0EEENS1_21CollectiveEpilogueFwdINS6_IJSA_SC_SB_EEES9_SE_SG_Li384ELb0ELb1ELb0ELb0EEENS1_30DynamicPersistentTileSchedulerILi384ELi128ELb0ELb1ELb1EEEEEEEEEvNT_6ParamsE,"aw",@nobits
	.sectionflags	@""
	.align	16
	.zero		1024


//--------------------- .nv.shared._ZN7cutlass13device_kernelIN5flash11enable_sm90INS1_16FlashAttnFwdSm90INS1_25CollectiveMainloopFwdSm90ILi2EN4cute5tupleIJNS5_1CILi1EEES8_S8_EEENS6_IJNS7_ILi192EEENS7_ILi128EEENS7_ILi64EEEEEELi64ENS_10bfloat16_tEfNS_4arch4Sm90ELb1ELb0ELb1ELb1ELb1ELb0ELb0ELb1ELb1ELb1ELb0ELb0EEENS1_21CollectiveEpilogueFwdINS6_IJSA_SC_SB_EEES9_SE_SG_Li384ELb1ELb1ELb0ELb0EEENS1_36VarlenDynamicPersistentTileSchedulerILi192ELi128ELi384ELi128ELb0ELb1ELb1ELb1ELb1ELb1EEEEEEEEEvNT_6ParamsE --------------------------
	.section	.nv.shared._ZN7cutlass13device_kernelIN5flash11enable_sm90INS1_16FlashAttnFwdSm90INS1_25CollectiveMainloopFwdSm90ILi2EN4cute5tupleIJNS5_1CILi1EEES8_S8_EEENS6_IJNS7_ILi192EEENS7_ILi128EEENS7_ILi64EEEEEELi64ENS_10bfloat16_tEfNS_4arch4Sm90ELb1ELb0ELb1ELb1ELb1ELb0ELb0ELb1ELb1ELb1ELb0ELb0EEENS1_21CollectiveEpilogueFwdINS6_IJSA_SC_SB_EEES9_SE_SG_Li384ELb1ELb1ELb0ELb0EEENS1_36VarlenDynamicPersistentTileSchedulerILi192ELi128ELi384ELi128ELb0ELb1ELb1ELb1ELb1ELb1EEEEEEEEEvNT_6ParamsE,"aw",@nobits
	.sectionflags	@""
	.align	16
	.zero		1024


//--------------------- .nv.shared._ZN7cutlass13device_kernelIN5flash11enable_sm90INS1_16FlashAttnFwdSm90INS1_25CollectiveMainloopFwdSm90ILi2EN4cute5tupleIJNS5_1CILi1EEES8_S8_EEENS6_IJNS7_ILi192EEENS7_ILi128EEENS7_ILi64EEEEEELi64ENS_10bfloat16_tEfNS_4arch4Sm90ELb1ELb0ELb1ELb1ELb1ELb1ELb0ELb1ELb1ELb1ELb0ELb0EEENS1_21CollectiveEpilogueFwdINS6_IJSA_SC_SB_EEES9_SE_SG_Li384ELb1ELb1ELb0ELb0EEENS1_36VarlenDynamicPersistentTileSchedulerILi192ELi128ELi384ELi128ELb0ELb1ELb1ELb1ELb1ELb1EEEEEEEEEvNT_6ParamsE --------------------------
	.section	.nv.shared._ZN7cutlass13device_kernelIN5flash11enable_sm90INS1_16FlashAttnFwdSm90INS1_25CollectiveMainloopFwdSm90ILi2EN4cute5tupleIJNS5_1CILi1EEES8_S8_EEENS6_IJNS7_ILi192EEENS7_ILi128EEENS7_ILi64EEEEEELi64ENS_10bfloat16_tEfNS_4arch4Sm90ELb1ELb0ELb1ELb1ELb1ELb1ELb0ELb1ELb1ELb1ELb0ELb0EEENS1_21CollectiveEpilogueFwdINS6_IJSA_SC_SB_EEES9_SE_SG_Li384ELb1ELb1ELb0ELb0EEENS1_36VarlenDynamicPersistentTileSchedulerILi192ELi128ELi384ELi128ELb0ELb1ELb1ELb1ELb1ELb1EEEEEEEEEvNT_6ParamsE,"aw",@nobits
	.sectionflags	@""
	.align	16
	.zero		1024


//--------------------- .nv.constant0._ZN7cutlass13device_kernelIN5flash11enable_sm90INS1_16FlashAttnFwdSm90INS1_25CollectiveMainloopFwdSm90ILi2EN4cute5tupleIJNS5_1CILi1EEES8_S8_EEENS6_IJNS7_ILi192EEENS7_ILi128EEENS7_ILi64EEEEEELi64ENS_10bfloat16_tEfNS_4arch4Sm90ELb0ELb0ELb1ELb0ELb1ELb0ELb0ELb1ELb1ELb1ELb0ELb0EEENS1_21CollectiveEpilogueFwdINS6_IJSA_SC_SB_EEES9_SE_SG_Li384ELb0ELb1ELb0ELb0EEENS1_29StaticPersistentTileSchedulerILb0EEEEEEEEEvNT_6ParamsE --------------------------
	.section	.nv.constant0._ZN7cutlass13device_kernelIN5flash11enable_sm90INS1_16FlashAttnFwdSm90INS1_25CollectiveMainloopFwdSm90ILi2EN4cute5tupleIJNS5_1CILi1EEES8_S8_EEENS6_IJNS7_ILi192EEENS7_ILi128EEENS7_ILi64EEEEEELi64ENS_10bfloat16_tEfNS_4arch4Sm90ELb0ELb0ELb1ELb0ELb1ELb0ELb0ELb1ELb1ELb1ELb0ELb0EEENS1_21CollectiveEpilogueFwdINS6_IJSA_SC_SB_EEES9_SE_SG_Li384ELb0ELb1ELb0ELb0EEENS1_29StaticPersistentTileSchedulerILb0EEEEEEEEEvNT_6ParamsE,"a",@progbits
	.sectionflags	@""
	.align	4
.nv.constant0._ZN7cutlass13device_kernelIN5flash11enable_sm90INS1_16FlashAttnFwdSm90INS1_25CollectiveMainloopFwdSm90ILi2EN4cute5tupleIJNS5_1CILi1EEES8_S8_EEENS6_IJNS7_ILi192EEENS7_ILi128EEENS7_ILi64EEEEEELi64ENS_10bfloat16_tEfNS_4arch4Sm90ELb0ELb0ELb1ELb0ELb1ELb0ELb0ELb1ELb1ELb1ELb0ELb0EEENS1_21CollectiveEpilogueFwdINS6_IJSA_SC_SB_EEES9_SE_SG_Li384ELb0ELb1ELb0ELb0EEENS1_29StaticPersistentTileSchedulerILb0EEEEEEEEEvNT_6ParamsE:
	.zero		3200


//--------------------- .nv.constant0._ZN7cutlass13device_kernelIN5flash11enable_sm90INS1_16FlashAttnFwdSm90INS1_25CollectiveMainloopFwdSm90ILi2EN4cute5tupleIJNS5_1CILi1EEES8_S8_EEENS6_IJNS7_ILi192EEENS7_ILi128EEENS7_ILi64EEEEEELi64ENS_10bfloat16_tEfNS_4arch4Sm90ELb0ELb0ELb1ELb1ELb1ELb0ELb0ELb1ELb1ELb1ELb0ELb0EEENS1_21CollectiveEpilogueFwdINS6_IJSA_SC_SB_EEES9_SE_SG_Li384ELb1ELb1ELb0ELb0EEENS1_36VarlenDynamicPersistentTileSchedulerILi192ELi128ELi384ELi128ELb0ELb1ELb1ELb0ELb1ELb1EEEEEEEEEvNT_6ParamsE --------------------------
	.section	.nv.constant0._ZN7cutlass13device_kernelIN5flash11enable_sm90INS1_16FlashAttnFwdSm90INS1_25CollectiveMainloopFwdSm90ILi2EN4cute5tupleIJNS5_1CILi1EEES8_S8_EEENS6_IJNS7_ILi192EEENS7_ILi128EEENS7_ILi64EEEEEELi64ENS_10bfloat16_tEfNS_4arch4Sm90ELb0ELb0ELb1ELb1ELb1ELb0ELb0ELb1ELb1ELb1ELb0ELb0EEENS1_21CollectiveEpilogueFwdINS6_IJSA_SC_SB_EEES9_SE_SG_Li384ELb1ELb1ELb0ELb0EEENS1_36VarlenDynamicPersistentTileSchedulerILi192ELi128ELi384ELi128ELb0ELb1ELb1ELb0ELb1ELb1EEEEEEEEEvNT_6ParamsE,"a",@progbits
	.sectionflags	@""
	.align	4
.nv.constant0._ZN7cutlass13device_kernelIN5flash11enable_sm90INS1_16FlashAttnFwdSm90INS1_25CollectiveMainloopFwdSm90ILi2EN4cute5tupleIJNS5_1CILi1EEES8_S8_EEENS6_IJNS7_ILi192EEENS7_ILi128EEENS7_ILi64EEEEEELi64ENS_10bfloat16_tEfNS_4arch4Sm90ELb0ELb0ELb1ELb1ELb1ELb0ELb0ELb1ELb1ELb1ELb0ELb0EEENS1_21CollectiveEpilogueFwdINS6_IJSA_SC_SB_EEES9_SE_SG_Li384ELb1ELb1ELb0ELb0EEENS1_36VarlenDynamicPersistentTileSchedulerILi192ELi128ELi384ELi128ELb0ELb1ELb1ELb0ELb1ELb1EEEEEEEEEvNT_6ParamsE:
	.zero		3328


//--------------------- .nv.constant0._ZN7cutlass13device_kernelIN5flash11enable_sm90INS1_16FlashAttnFwdSm90INS1_25CollectiveMainloopFwdSm90ILi2EN4cute5tupleIJNS5_1CILi1EEES8_S8_EEENS6_IJNS7_ILi192EEENS7_ILi128EEENS7_ILi64EEEEEELi64ENS_10bfloat16_tEfNS_4arch4Sm90ELb0ELb0ELb1ELb1ELb1ELb1ELb0ELb1ELb1ELb1ELb0ELb0EEENS1_21CollectiveEpilogueFwdINS6_IJSA_SC_SB_EEES9_SE_SG_Li384ELb1ELb1ELb0ELb0EEENS1_36VarlenDynamicPersistentTileSchedulerILi192ELi128ELi384ELi128ELb0ELb1ELb1ELb0ELb1ELb1EEEEEEEEEvNT_6ParamsE --------------------------
	.section	.nv.constant0._ZN7cutlass13device_kernelIN5flash11enable_sm90INS1_16FlashAttnFwdSm90INS1_25CollectiveMainloopFwdSm90ILi2EN4cute5tupleIJNS5_1CILi1EEES8_S8_EEENS6_IJNS7_ILi192EEENS7_ILi128EEENS7_ILi64EEEEEELi64ENS_10bfloat16_tEfNS_4arch4Sm90ELb0ELb0ELb1ELb1ELb1ELb1ELb0ELb1ELb1ELb1ELb0ELb0EEENS1_21CollectiveEpilogueFwdINS6_IJSA_SC_SB_EEES9_SE_SG_Li384ELb1ELb1ELb0ELb0EEENS1_36VarlenDynamicPersistentTileSchedulerILi192ELi128ELi384ELi128ELb0ELb1ELb1ELb0ELb1ELb1EEEEEEEEEvNT_6ParamsE,"a",@progbits
	.sectionflags	@""
	.align	4
.nv.constant0._ZN7cutlass13device_kernelIN5flash11enable_sm90INS1_16FlashAttnFwdSm90INS1_25CollectiveMainloopFwdSm90ILi2EN4cute5tupleIJNS5_1CILi1EEES8_S8_EEENS6_IJNS7_ILi192EEENS7_ILi128EEENS7_ILi64EEEEEELi64ENS_10bfloat16_tEfNS_4arch4Sm90ELb0ELb0ELb1ELb1ELb1ELb1ELb0ELb1ELb1ELb1ELb0ELb0EEENS1_21CollectiveEpilogueFwdINS6_IJSA_SC_SB_EEES9_SE_SG_Li384ELb1ELb1ELb0ELb0EEENS1_36VarlenDynamicPersistentTileSchedulerILi192ELi128ELi384ELi128ELb0ELb1ELb1ELb0ELb1ELb1EEEEEEEEEvNT_6ParamsE:
	.zero		3328


//--------------------- .nv.constant0._ZN7cutlass13device_kernelIN5flash11enable_sm90INS1_16FlashAttnFwdSm90INS1_25CollectiveMainloopFwdSm90ILi2EN4cute5tupleIJNS5_1CILi1EEES8_S8_EEENS6_IJNS7_ILi192EEENS7_ILi128EEENS7_ILi64EEEEEELi64ENS_10bfloat16_tEfNS_4arch4Sm90ELb0ELb1ELb1ELb0ELb1ELb0ELb0ELb1ELb1ELb1ELb0ELb0EEENS1_21CollectiveEpilogueFwdINS6_IJSA_SC_SB_EEES9_SE_SG_Li384ELb0ELb1ELb0ELb0EEENS1_30DynamicPersistentTileSchedulerILi384ELi128ELb0ELb1ELb1EEEEEEEEEvNT_6ParamsE --------------------------
	.section	.nv.constant0._ZN7cutlass13device_kernelIN5flash11enable_sm90INS1_16FlashAttnFwdSm90INS1_25CollectiveMainloopFwdSm90ILi2EN4cute5tupleIJNS5_1CILi1EEES8_S8_EEENS6_IJNS7_ILi192EEENS7_ILi128EEENS7_ILi64EEEEEELi64ENS_10bfloat16_tEfNS_4arch4Sm90ELb0ELb1ELb1ELb0ELb1ELb0ELb0ELb1ELb1ELb1ELb0ELb0EEENS1_21CollectiveEpilogueFwdINS6_IJSA_SC_SB_EEES9_SE_SG_Li384ELb0ELb1ELb0ELb0EEENS1_30DynamicPersistentTileSchedulerILi384ELi128ELb0ELb1ELb1EEEEEEEEEvNT_6ParamsE,"a",@progbits
	.sectionflags	@""
	.align	4
.nv.constant0._ZN7cutlass13device_kernelIN5flash11enable_sm90INS1_16FlashAttnFwdSm90INS1_25CollectiveMainloopFwdSm90ILi2EN4cute5tupleIJNS5_1CILi1EEES8_S8_EEENS6_IJNS7_ILi192EEENS7_ILi128EEENS7_ILi64EEEEEELi64ENS_10bfloat16_tEfNS_4arch4Sm90ELb0ELb1ELb1ELb0ELb1ELb0ELb0ELb1ELb1ELb1ELb0ELb0EEENS1_21CollectiveEpilogueFwdINS6_IJSA_SC_SB_EEES9_SE_SG_Li384ELb0ELb1ELb0ELb0EEENS1_30DynamicPersistentTileSchedulerILi384ELi128ELb0ELb1ELb1EEEEEEEEEvNT_6ParamsE:
	.zero		3328


//--------------------- .nv.constant0._ZN7cutlass13device_kernelIN5flash11enable_sm90INS1_16FlashAttnFwdSm90INS1_25CollectiveMainloopFwdSm90ILi2EN4cute5tupleIJNS5_1CILi1EEES8_S8_EEENS6_IJNS7_ILi192EEENS7_ILi128EEENS7_ILi64EEEEEELi64ENS_10bfloat16_tEfNS_4arch4Sm90ELb0ELb1ELb1ELb1ELb1ELb0ELb0ELb1ELb1ELb1ELb0ELb0EEENS1_21CollectiveEpilogueFwdINS6_IJSA_SC_SB_EEES9_SE_SG_Li384ELb1ELb1ELb0ELb0EEENS1_36VarlenDynamicPersistentTileSchedulerILi192ELi128ELi384ELi128ELb0ELb1ELb1ELb1ELb0ELb1EEEEEEEEEvNT_6ParamsE --------------------------
	.section	.nv.constant0._ZN7cutlass13device_kernelIN5flash11enable_sm90INS1_16FlashAttnFwdSm90INS1_25CollectiveMainloopFwdSm90ILi2EN4cute5tupleIJNS5_1CILi1EEES8_S8_EEENS6_IJNS7_ILi192EEENS7_ILi128EEENS7_ILi64EEEEEELi64ENS_10bfloat16_tEfNS_4arch4Sm90ELb0ELb1ELb1ELb1ELb1ELb0ELb0ELb1ELb1ELb1ELb0ELb0EEENS1_21CollectiveEpilogueFwdINS6_IJSA_SC_SB_EEES9_SE_SG_Li384ELb1ELb1ELb0ELb0EEENS1_36VarlenDynamicPersistentTileSchedulerILi192ELi128ELi384ELi128ELb0ELb1ELb1ELb1ELb0ELb1EEEEEEEEEvNT_6ParamsE,"a",@progbits
	.sectionflags	@""
	.align	4
.nv.constant0._ZN7cutlass13device_kernelIN5flash11enable_sm90INS1_16FlashAttnFwdSm90INS1_25CollectiveMainloopFwdSm90ILi2EN4cute5tupleIJNS5_1CILi1EEES8_S8_EEENS6_IJNS7_ILi192EEENS7_ILi128EEENS7_ILi64EEEEEELi64ENS_10bfloat16_tEfNS_4arch4Sm90ELb0ELb1ELb1ELb1ELb1ELb0ELb0ELb1ELb1ELb1ELb0ELb0EEENS1_21CollectiveEpilogueFwdINS6_IJSA_SC_SB_EEES9_SE_SG_Li384ELb1ELb1ELb0ELb0EEENS1_36VarlenDynamicPersistentTileSchedulerILi192ELi128ELi384ELi128ELb0ELb1ELb1ELb1ELb0ELb1EEEEEEEEEvNT_6ParamsE:
	.zero		3328


//--------------------- .nv.constant0._ZN7cutlass13device_kernelIN5flash11enable_sm90INS1_16FlashAttnFwdSm90INS1_25CollectiveMainloopFwdSm90ILi2EN4cute5tupleIJNS5_1CILi1EEES8_S8_EEENS6_IJNS7_ILi192EEENS7_ILi128EEENS7_ILi64EEEEEELi64ENS_10bfloat16_tEfNS_4arch4Sm90ELb0ELb1ELb1ELb1ELb1ELb1ELb0ELb1ELb1ELb1ELb0ELb0EEENS1_21CollectiveEpilogueFwdINS6_IJSA_SC_SB_EEES9_SE_SG_Li384ELb1ELb1ELb0ELb0EEENS1_36VarlenDynamicPersistentTileSchedulerILi192ELi128ELi384ELi128ELb0ELb1ELb1ELb1ELb0ELb1EEEEEEEEEvNT_6ParamsE --------------------------
	.section	.nv.constant0._ZN7cutlass13device_kernelIN5flash11enable_sm90INS1_16FlashAttnFwdSm90INS1_25CollectiveMainloopFwdSm90ILi2EN4cute5tupleIJNS5_1CILi1EEES8_S8_EEENS6_IJNS7_ILi192EEENS7_ILi128EEENS7_ILi64EEEEEELi64ENS_10bfloat16_tEfNS_4arch4Sm90ELb0ELb1ELb1ELb1ELb1ELb1ELb0ELb1ELb1ELb1ELb0ELb0EEENS1_21CollectiveEpilogueFwdINS6_IJSA_SC_SB_EEES9_SE_SG_Li384ELb1ELb1ELb0ELb0EEENS1_36VarlenDynamicPersistentTileSchedulerILi192ELi128ELi384ELi128ELb0ELb1ELb1ELb1ELb0ELb1EEEEEEEEEvNT_6ParamsE,"a",@progbits
	.sectionflags	@""
	.align	4
.nv.constant0._ZN7cutlass13device_kernelIN5flash11enable_sm90INS1_16FlashAttnFwdSm90INS1_25CollectiveMainloopFwdSm90ILi2EN4cute5tupleIJNS5_1CILi1EEES8_S8_EEENS6_IJNS7_ILi192EEENS7_ILi128EEENS7_ILi64EEEEEELi64ENS_10bfloat16_tEfNS_4arch4Sm90ELb0ELb1ELb1ELb1ELb1ELb1ELb0ELb1ELb1ELb1ELb0ELb0EEENS1_21CollectiveEpilogueFwdINS6_IJSA_SC_SB_EEES9_SE_SG_Li384ELb1ELb1ELb0ELb0EEENS1_36VarlenDynamicPersistentTileSchedulerILi192ELi128ELi384ELi128ELb0ELb1ELb1ELb1ELb0ELb1EEEEEEEEEvNT_6ParamsE:
	.zero		3328


//--------------------- .nv.constant0._ZN7cutlass13device_kernelIN5flash11enable_sm90INS1_16FlashAttnFwdSm90INS1_25CollectiveMainloopFwdSm90ILi2EN4cute5tupleIJNS5_1CILi1EEES8_S8_EEENS6_IJNS7_ILi192EEENS7_ILi128EEENS7_ILi64EEEEEELi64ENS_10bfloat16_tEfNS_4arch4Sm90ELb1ELb0ELb1ELb0ELb1ELb0ELb0ELb1ELb1ELb1ELb0ELb0EEENS1_21CollectiveEpilogueFwdINS6_IJSA_SC_SB_EEES9_SE_SG_Li384ELb0ELb1ELb0ELb0EEENS1_30DynamicPersistentTileSchedulerILi384ELi128ELb0ELb1ELb1EEEEEEEEEvNT_6ParamsE --------------------------
	.section	.nv.constant0._ZN7cutlass13device_kernelIN5flash11enable_sm90INS1_16FlashAttnFwdSm90INS1_25CollectiveMainloopFwdSm90ILi2EN4cute5tupleIJNS5_1CILi1EEES8_S8_EEENS6_IJNS7_ILi192EEENS7_ILi128EEENS7_ILi64EEEEEELi64ENS_10bfloat16_tEfNS_4arch4Sm90ELb1ELb0ELb1ELb0ELb1ELb0ELb0ELb1ELb1ELb1ELb0ELb0EEENS1_21CollectiveEpilogueFwdINS6_IJSA_SC_SB_EEES9_SE_SG_Li384ELb0ELb1ELb0ELb0EEENS1_30DynamicPersistentTileSchedulerILi384ELi128ELb0ELb1ELb1EEEEEEEEEvNT_6ParamsE,"a",@progbits
	.sectionflags	@""
	.align	4
.nv.constant0._ZN7cutlass13device_kernelIN5flash11enable_sm90INS1_16FlashAttnFwdSm90INS1_25CollectiveMainloopFwdSm90ILi2EN4cute5tupleIJNS5_1CILi1EEES8_S8_EEENS6_IJNS7_ILi192EEENS7_ILi128EEENS7_ILi64EEEEEELi64ENS_10bfloat16_tEfNS_4arch4Sm90ELb1ELb0ELb1ELb0ELb1ELb0ELb0ELb1ELb1ELb1ELb0ELb0EEENS1_21CollectiveEpilogueFwdINS6_IJSA_SC_SB_EEES9_SE_SG_Li384ELb0ELb1ELb0ELb0EEENS1_30DynamicPersistentTileSchedulerILi384ELi128ELb0ELb1ELb1EEEEEEEEEvNT_6ParamsE:
	.zero		3328


//--------------------- .nv.constant0._ZN7cutlass13device_kernelIN5flash11enable_sm90INS1_16FlashAttnFwdSm90INS1_25CollectiveMainloopFwdSm90ILi2EN4cute5tupleIJNS5_1CILi1EEES8_S8_EEENS6_IJNS7_ILi192EEENS7_ILi128EEENS7_ILi64EEEEEELi64ENS_10bfloat16_tEfNS_4arch4Sm90ELb1ELb0ELb1ELb1ELb1ELb0ELb0ELb1ELb1ELb1ELb0ELb0EEENS1_21CollectiveEpilogueFwdINS6_IJSA_SC_SB_EEES9_SE_SG_Li384ELb1ELb1ELb0ELb0EEENS1_36VarlenDynamicPersistentTileSchedulerILi192ELi128ELi384ELi128ELb0ELb1ELb1ELb1ELb1ELb1EEEEEEEEEvNT_6ParamsE --------------------------
	.section	.nv.constant0._ZN7cutlass13device_kernelIN5flash11enable_sm90INS1_16FlashAttnFwdSm90INS1_25CollectiveMainloopFwdSm90ILi2EN4cute5tupleIJNS5_1CILi1EEES8_S8_EEENS6_IJNS7_ILi192EEENS7_ILi128EEENS7_ILi64EEEEEELi64ENS_10bfloat16_tEfNS_4arch4Sm90ELb1ELb0ELb1ELb1ELb1ELb0ELb0ELb1ELb1ELb1ELb0ELb0EEENS1_21CollectiveEpilogueFwdINS6_IJSA_SC_SB_EEES9_SE_SG_Li384ELb1ELb1ELb0ELb0EEENS1_36VarlenDynamicPersistentTileSchedulerILi192ELi128ELi384ELi128ELb0ELb1ELb1ELb1ELb1ELb1EEEEEEEEEvNT_6ParamsE,"a",@progbits
	.sectionflags	@""
	.align	4
.nv.constant0._ZN7cutlass13device_kernelIN5flash11enable_sm90INS1_16FlashAttnFwdSm90INS1_25CollectiveMainloopFwdSm90ILi2EN4cute5tupleIJNS5_1CILi1EEES8_S8_EEENS6_IJNS7_ILi192EEENS7_ILi128EEENS7_ILi64EEEEEELi64ENS_10bfloat16_tEfNS_4arch4Sm90ELb1ELb0ELb1ELb1ELb1ELb0ELb0ELb1ELb1ELb1ELb0ELb0EEENS1_21CollectiveEpilogueFwdINS6_IJSA_SC_SB_EEES9_SE_SG_Li384ELb1ELb1ELb0ELb0EEENS1_36VarlenDynamicPersistentTileSchedulerILi192ELi128ELi384ELi128ELb0ELb1ELb1ELb1ELb1ELb1EEEEEEEEEvNT_6ParamsE:
	.zero		3328


//--------------------- .nv.constant0._ZN7cutlass13device_kernelIN5flash11enable_sm90INS1_16FlashAttnFwdSm90INS1_25CollectiveMainloopFwdSm90ILi2EN4cute5tupleIJNS5_1CILi1EEES8_S8_EEENS6_IJNS7_ILi192EEENS7_ILi128EEENS7_ILi64EEEEEELi64ENS_10bfloat16_tEfNS_4arch4Sm90ELb1ELb0ELb1ELb1ELb1ELb1ELb0ELb1ELb1ELb1ELb0ELb0EEENS1_21CollectiveEpilogueFwdINS6_IJSA_SC_SB_EEES9_SE_SG_Li384ELb1ELb1ELb0ELb0EEENS1_36VarlenDynamicPersistentTileSchedulerILi192ELi128ELi384ELi128ELb0ELb1ELb1ELb1ELb1ELb1EEEEEEEEEvNT_6ParamsE --------------------------
	.section	.nv.constant0._ZN7cutlass13device_kernelIN5flash11enable_sm90INS1_16FlashAttnFwdSm90INS1_25CollectiveMainloopFwdSm90ILi2EN4cute5tupleIJNS5_1CILi1EEES8_S8_EEENS6_IJNS7_ILi192EEENS7_ILi128EEENS7_ILi64EEEEEELi64ENS_10bfloat16_tEfNS_4arch4Sm90ELb1ELb0ELb1ELb1ELb1ELb1ELb0ELb1ELb1ELb1ELb0ELb0EEENS1_21CollectiveEpilogueFwdINS6_IJSA_SC_SB_EEES9_SE_SG_Li384ELb1ELb1ELb0ELb0EEENS1_36VarlenDynamicPersistentTileSchedulerILi192ELi128ELi384ELi128ELb0ELb1ELb1ELb1ELb1ELb1EEEEEEEEEvNT_6ParamsE,"a",@progbits
	.sectionflags	@""
	.align	4
.nv.constant0._ZN7cutlass13device_kernelIN5flash11enable_sm90INS1_16FlashAttnFwdSm90INS1_25CollectiveMainloopFwdSm90ILi2EN4cute5tupleIJNS5_1CILi1EEES8_S8_EEENS6_IJNS7_ILi192EEENS7_ILi128EEENS7_ILi64EEEEEELi64ENS_10bfloat16_tEfNS_4arch4Sm90ELb1ELb0ELb1ELb1ELb1ELb1ELb0ELb1ELb1ELb1ELb0ELb0EEENS1_21CollectiveEpilogueFwdINS6_IJSA_SC_SB_EEES9_SE_SG_Li384ELb1ELb1ELb0ELb0EEENS1_36VarlenDynamicPersistentTileSchedulerILi192ELi128ELi384ELi128ELb0ELb1ELb1ELb1ELb1ELb1EEEEEEEEEvNT_6ParamsE:
	.zero		3328


//--------------------- SYMBOLS --------------------------

	.type		.nv.reservedSmem.offset0,@object
	.size		.nv.reservedSmem.offset0,0x4
	.type		__assertfail,@function
